	.target	sm_80

	.elftype	@"ET_EXEC"


//--------------------- .note.nv.tkinfo           --------------------------
	.section	.note.nv.tkinfo,"",@"SHT_NOTE"
	.sectionflags	@"SHF_NOTE_NV_TKINFO"
	.tkinfo
        /*0018*/ 	.word	0x00000002
        /*0030*/ 	.string	""
        /*0030*/ 	.string	"ptxas"
        /*0030*/ 	.string	"Cuda compilation tools, release 13.0, V13.0.88"
        /*0030*/ 	.string	"Build cuda_13.0.r13.0/compiler.36424714_0"
        /*0030*/ 	.string	"-arch sm_80 -m 64 "



//--------------------- .note.nv.cuinfo           --------------------------
	.section	.note.nv.cuinfo,"",@"SHT_NOTE"
	.sectionflags	@"SHF_NOTE_NV_CUINFO"
        /*0018*/ 	.short	0x0002
        /*001a*/ 	.short	0x0050
        /*001c*/ 	.short	0x0082
	.zero		2


//--------------------- .nv.info                  --------------------------
	.section	.nv.info,"",@"SHT_CUDA_INFO"
	.align	4


	//----- nvinfo : EIATTR_REGCOUNT
	.align		4
        /*0000*/ 	.byte	0x04, 0x2f
        /*0002*/ 	.short	(.L_12 - .L_11)
	.align		4
.L_11:
        /*0004*/ 	.word	index@(_ZN7cutlass13device_kernelIN5flash22FlashAttnBwdPreprocessIN4cute5tupleIJNS3_1CILi128EEENS5_ILi64EEEEEENS_10bfloat16_tEfNS_4arch4Sm80ELb1ELb1EEEEEvNT_6ParamsE)
        /*0008*/ 	.word	0x00000040


	//----- nvinfo : EIATTR_FRAME_SIZE
	.align		4
.L_12:
        /*000c*/ 	.byte	0x04, 0x11
        /*000e*/ 	.short	(.L_14 - .L_13)
	.align		4
.L_13:
        /*0010*/ 	.word	index@(_ZN7cutlass13device_kernelIN5flash22FlashAttnBwdPreprocessIN4cute5tupleIJNS3_1CILi128EEENS5_ILi64EEEEEENS_10bfloat16_tEfNS_4arch4Sm80ELb1ELb1EEEEEvNT_6ParamsE)
        /*0014*/ 	.word	0x00000000


	//----- nvinfo : EIATTR_REGCOUNT
	.align		4
.L_14:
        /*0018*/ 	.byte	0x04, 0x2f
        /*001a*/ 	.short	(.L_16 - .L_15)
	.align		4
.L_15:
        /*001c*/ 	.word	index@(_ZN7cutlass13device_kernelIN5flash19enable_sm80_to_sm89INS1_16FlashAttnBwdSm80INS1_25CollectiveMainloopBwdSm80ILi2ELi2EN4cute5tupleIJNS5_1CILi128EEES8_NS7_ILi64EEEEEENS_10bfloat16_tEfNS_4arch4Sm80ELb1ELb0ELb0ELb1ELb1ELb0ELb0ELb0ELi2ELi4ELi4ELi4ELb0EEENS1_24CollectiveEpilogueBwdGQAISA_fSD_Li256ELb1ELb1EEENS1_25SingleTileBwdLPTSchedulerILb1ELi128ELb1EEEEEEEEEvNT_6ParamsE)
        /*0020*/ 	.word	0x000000ff


	//----- nvinfo : EIATTR_FRAME_SIZE
	.align		4
.L_16:
        /*0024*/ 	.byte	0x04, 0x11
        /*0026*/ 	.short	(.L_18 - .L_17)
	.align		4
.L_17:
        /*0028*/ 	.word	index@($__internal_11_$__cuda_sm70_warpsync)
        /*002c*/ 	.word	0x00000000


	//----- nvinfo : EIATTR_FRAME_SIZE
	.align		4
.L_18:
        /*0030*/ 	.byte	0x04, 0x11
        /*0032*/ 	.short	(.L_20 - .L_19)
	.align		4
.L_19:
        /*0034*/ 	.word	index@(_ZN7cutlass13device_kernelIN5flash19enable_sm80_to_sm89INS1_16FlashAttnBwdSm80INS1_25CollectiveMainloopBwdSm80ILi2ELi2EN4cute5tupleIJNS5_1CILi128EEES8_NS7_ILi64EEEEEENS_10bfloat16_tEfNS_4arch4Sm80ELb1ELb0ELb0ELb1ELb1ELb0ELb0ELb0ELi2ELi4ELi4ELi4ELb0EEENS1_24CollectiveEpilogueBwdGQAISA_fSD_Li256ELb1ELb1EEENS1_25SingleTileBwdLPTSchedulerILb1ELi128ELb1EEEEEEEEEvNT_6ParamsE)
        /*0038*/ 	.word	0x00000058


	//----- nvinfo : EIATTR_REGCOUNT
	.align		4
.L_20:
        /*003c*/ 	.byte	0x04, 0x2f
        /*003e*/ 	.short	(.L_22 - .L_21)
	.align		4
.L_21:
        /*0040*/ 	.word	index@(_ZN7cutlass13device_kernelIN5flash32FlashAttnBwdPostprocessConvertdQIN4cute5tupleIJNS3_1CILi128EEENS5_ILi64EEEEEENS_10bfloat16_tEfNS_4arch4Sm80ELi256ENS3_8TiledMMAINS3_8MMA_AtomIJNS3_30SM80_16x8x16_F32BF16BF16F32_TNEEEENS3_6LayoutINS4_IJNS5_ILi4EEENS5_ILi2EEENS5_ILi1EEEEEENS4_IJSJ_SH_NS5_ILi0EEEEEEEENS4_IJS7_NS5_ILi32EEENS5_ILi16EEEEEEEELb0EEEEEvNT_6ParamsE)
        /*0044*/ 	.word	0x00000038


	//----- nvinfo : EIATTR_FRAME_SIZE
	.align		4
.L_22:
        /*0048*/ 	.byte	0x04, 0x11
        /*004a*/ 	.short	(.L_24 - .L_23)
	.align		4
.L_23:
        /*004c*/ 	.word	index@(_ZN7cutlass13device_kernelIN5flash32FlashAttnBwdPostprocessConvertdQIN4cute5tupleIJNS3_1CILi128EEENS5_ILi64EEEEEENS_10bfloat16_tEfNS_4arch4Sm80ELi256ENS3_8TiledMMAINS3_8MMA_AtomIJNS3_30SM80_16x8x16_F32BF16BF16F32_TNEEEENS3_6LayoutINS4_IJNS5_ILi4EEENS5_ILi2EEENS5_ILi1EEEEEENS4_IJSJ_SH_NS5_ILi0EEEEEEEENS4_IJS7_NS5_ILi32EEENS5_ILi16EEEEEEEELb0EEEEEvNT_6ParamsE)
        /*0050*/ 	.word	0x00000000


	//----- nvinfo : EIATTR_REGCOUNT
	.align		4
.L_24:
        /*0054*/ 	.byte	0x04, 0x2f
        /*0056*/ 	.short	(.L_26 - .L_25)
	.align		4
.L_25:
        /*0058*/ 	.word	index@(_ZN7cutlass13device_kernelIN5flash19enable_sm80_to_sm89INS1_16FlashAttnBwdSm80INS1_25CollectiveMainloopBwdSm80ILi2ELi2EN4cute5tupleIJNS5_1CILi128EEES8_NS7_ILi64EEEEEENS_10bfloat16_tEfNS_4arch4Sm80ELb1ELb0ELb0ELb1ELb0ELb0ELb0ELb0ELi2ELi4ELi4ELi4ELb0EEENS1_24CollectiveEpilogueBwdGQAISA_fSD_Li256ELb1ELb0EEENS1_25SingleTileBwdLPTSchedulerILb1ELi128ELb0EEEEEEEEEvNT_6ParamsE)
        /*005c*/ 	.word	0x000000ff


	//----- nvinfo : EIATTR_FRAME_SIZE
	.align		4
.L_26:
        /*0060*/ 	.byte	0x04, 0x11
        /*0062*/ 	.short	(.L_28 - .L_27)
	.align		4
.L_27:
        /*0064*/ 	.word	index@(_ZN7cutlass13device_kernelIN5flash19enable_sm80_to_sm89INS1_16FlashAttnBwdSm80INS1_25CollectiveMainloopBwdSm80ILi2ELi2EN4cute5tupleIJNS5_1CILi128EEES8_NS7_ILi64EEEEEENS_10bfloat16_tEfNS_4arch4Sm80ELb1ELb0ELb0ELb1ELb0ELb0ELb0ELb0ELi2ELi4ELi4ELi4ELb0EEENS1_24CollectiveEpilogueBwdGQAISA_fSD_Li256ELb1ELb0EEENS1_25SingleTileBwdLPTSchedulerILb1ELi128ELb0EEEEEEEEEvNT_6ParamsE)
        /*0068*/ 	.word	0x00000060


	//----- nvinfo : EIATTR_REGCOUNT
	.align		4
.L_28:
        /*006c*/ 	.byte	0x04, 0x2f
        /*006e*/ 	.short	(.L_30 - .L_29)
	.align		4
.L_29:
        /*0070*/ 	.word	index@(_ZN7cutlass13device_kernelIN5flash19enable_sm80_to_sm89INS1_16FlashAttnBwdSm80INS1_25CollectiveMainloopBwdSm80ILi2ELi2EN4cute5tupleIJNS5_1CILi128EEES8_NS7_ILi64EEEEEENS_10bfloat16_tEfNS_4arch4Sm80ELb1ELb0ELb0ELb1ELb1ELb0ELb0ELb0ELi2ELi4ELi4ELi4ELb0EEENS1_21CollectiveEpilogueBwdISA_SB_SD_Li256ELb1ELb0ELi2EEENS1_25SingleTileBwdLPTSchedulerILb1ELi128ELb1EEEEEEEEEvNT_6ParamsE)
        /*0074*/ 	.word	0x000000ff


	//----- nvinfo : EIATTR_FRAME_SIZE
	.align		4
.L_30:
        /*0078*/ 	.byte	0x04, 0x11
        /*007a*/ 	.short	(.L_32 - .L_31)
	.align		4
.L_31:
        /*007c*/ 	.word	index@(_ZN7cutlass13device_kernelIN5flash19enable_sm80_to_sm89INS1_16FlashAttnBwdSm80INS1_25CollectiveMainloopBwdSm80ILi2ELi2EN4cute5tupleIJNS5_1CILi128EEES8_NS7_ILi64EEEEEENS_10bfloat16_tEfNS_4arch4Sm80ELb1ELb0ELb0ELb1ELb1ELb0ELb0ELb0ELi2ELi4ELi4ELi4ELb0EEENS1_21CollectiveEpilogueBwdISA_SB_SD_Li256ELb1ELb0ELi2EEENS1_25SingleTileBwdLPTSchedulerILb1ELi128ELb1EEEEEEEEEvNT_6ParamsE)
        /*0080*/ 	.word	0x00000058


	//----- nvinfo : EIATTR_REGCOUNT
	.align		4
.L_32:
        /*0084*/ 	.byte	0x04, 0x2f
        /*0086*/ 	.short	(.L_34 - .L_33)
	.align		4
.L_33:
        /*0088*/ 	.word	index@(_ZN7cutlass13device_kernelIN5flash19enable_sm80_to_sm89INS1_16FlashAttnBwdSm80INS1_25CollectiveMainloopBwdSm80ILi2ELi2EN4cute5tupleIJNS5_1CILi128EEES8_NS7_ILi64EEEEEENS_10bfloat16_tEfNS_4arch4Sm80ELb1ELb0ELb0ELb1ELb0ELb0ELb0ELb0ELi2ELi4ELi4ELi4ELb0EEENS1_21CollectiveEpilogueBwdISA_SB_SD_Li256ELb1ELb0ELi2EEENS1_25SingleTileBwdLPTSchedulerILb1ELi128ELb0EEEEEEEEEvNT_6ParamsE)
        /*008c*/ 	.word	0x000000ff


	//----- nvinfo : EIATTR_FRAME_SIZE
	.align		4
.L_34:
        /*0090*/ 	.byte	0x04, 0x11
        /*0092*/ 	.short	(.L_36 - .L_35)
	.align		4
.L_35:
        /*0094*/ 	.word	index@(_ZN7cutlass13device_kernelIN5flash19enable_sm80_to_sm89INS1_16FlashAttnBwdSm80INS1_25CollectiveMainloopBwdSm80ILi2ELi2EN4cute5tupleIJNS5_1CILi128EEES8_NS7_ILi64EEEEEENS_10bfloat16_tEfNS_4arch4Sm80ELb1ELb0ELb0ELb1ELb0ELb0ELb0ELb0ELi2ELi4ELi4ELi4ELb0EEENS1_21CollectiveEpilogueBwdISA_SB_SD_Li256ELb1ELb0ELi2EEENS1_25SingleTileBwdLPTSchedulerILb1ELi128ELb0EEEEEEEEEvNT_6ParamsE)
        /*0098*/ 	.word	0x00000058


	//----- nvinfo : EIATTR_REGCOUNT
	.align		4
.L_36:
        /*009c*/ 	.byte	0x04, 0x2f
        /*009e*/ 	.short	(.L_38 - .L_37)
	.align		4
.L_37:
        /*00a0*/ 	.word	index@(_ZN7cutlass13device_kernelIN5flash22FlashAttnBwdPreprocessIN4cute5tupleIJNS3_1CILi128EEENS5_ILi64EEEEEENS_10bfloat16_tEfNS_4arch4Sm80ELb1ELb0EEEEEvNT_6ParamsE)
        /*00a4*/ 	.word	0x0000003e


	//----- nvinfo : EIATTR_FRAME_SIZE
	.align		4
.L_38:
        /*00a8*/ 	.byte	0x04, 0x11
        /*00aa*/ 	.short	(.L_40 - .L_39)
	.align		4
.L_39:
        /*00ac*/ 	.word	index@(_ZN7cutlass13device_kernelIN5flash22FlashAttnBwdPreprocessIN4cute5tupleIJNS3_1CILi128EEENS5_ILi64EEEEEENS_10bfloat16_tEfNS_4arch4Sm80ELb1ELb0EEEEEvNT_6ParamsE)
        /*00b0*/ 	.word	0x00000000


	//----- nvinfo : EIATTR_REGCOUNT
	.align		4
.L_40:
        /*00b4*/ 	.byte	0x04, 0x2f
        /*00b6*/ 	.short	(.L_42 - .L_41)
	.align		4
.L_41:
        /*00b8*/ 	.word	index@(_ZN7cutlass13device_kernelIN5flash19enable_sm80_to_sm89INS1_16FlashAttnBwdSm80INS1_25CollectiveMainloopBwdSm80ILi2ELi2EN4cute5tupleIJNS5_1CILi128EEES8_NS7_ILi64EEEEEENS_10bfloat16_tEfNS_4arch4Sm80ELb1ELb0ELb0ELb0ELb1ELb0ELb0ELb0ELi2ELi4ELi4ELi4ELb0EEENS1_24CollectiveEpilogueBwdGQAISA_fSD_Li256ELb0ELb1EEENS1_25SingleTileBwdLPTSchedulerILb0ELi128ELb1EEEEEEEEEvNT_6ParamsE)
        /*00bc*/ 	.word	0x000000ff


	//----- nvinfo : EIATTR_FRAME_SIZE
	.align		4
.L_42:
        /*00c0*/ 	.byte	0x04, 0x11
        /*00c2*/ 	.short	(.L_44 - .L_43)
	.align		4
.L_43:
        /*00c4*/ 	.word	index@($__internal_10_$__cuda_sm70_warpsync)
        /*00c8*/ 	.word	0x00000000


	//----- nvinfo : EIATTR_FRAME_SIZE
	.align		4
.L_44:
        /*00cc*/ 	.byte	0x04, 0x11
        /*00ce*/ 	.short	(.L_46 - .L_45)
	.align		4
.L_45:
        /*00d0*/ 	.word	index@(_ZN7cutlass13device_kernelIN5flash19enable_sm80_to_sm89INS1_16FlashAttnBwdSm80INS1_25CollectiveMainloopBwdSm80ILi2ELi2EN4cute5tupleIJNS5_1CILi128EEES8_NS7_ILi64EEEEEENS_10bfloat16_tEfNS_4arch4Sm80ELb1ELb0ELb0ELb0ELb1ELb0ELb0ELb0ELi2ELi4ELi4ELi4ELb0EEENS1_24CollectiveEpilogueBwdGQAISA_fSD_Li256ELb0ELb1EEENS1_25SingleTileBwdLPTSchedulerILb0ELi128ELb1EEEEEEEEEvNT_6ParamsE)
        /*00d4*/ 	.word	0x00000058


	//----- nvinfo : EIATTR_REGCOUNT
	.align		4
.L_46:
        /*00d8*/ 	.byte	0x04, 0x2f
        /*00da*/ 	.short	(.L_48 - .L_47)
	.align		4
.L_47:
        /*00dc*/ 	.word	index@(_ZN7cutlass13device_kernelIN5flash19enable_sm80_to_sm89INS1_16FlashAttnBwdSm80INS1_25CollectiveMainloopBwdSm80ILi2ELi2EN4cute5tupleIJNS5_1CILi128EEES8_NS7_ILi64EEEEEENS_10bfloat16_tEfNS_4arch4Sm80ELb1ELb0ELb0ELb0ELb0ELb0ELb0ELb0ELi2ELi4ELi4ELi4ELb0EEENS1_24CollectiveEpilogueBwdGQAISA_fSD_Li256ELb0ELb0EEENS1_25SingleTileBwdLPTSchedulerILb0ELi128ELb0EEEEEEEEEvNT_6ParamsE)
        /*00e0*/ 	.word	0x000000ff


	//----- nvinfo : EIATTR_FRAME_SIZE
	.align		4
.L_48:
        /*00e4*/ 	.byte	0x04, 0x11
        /*00e6*/ 	.short	(.L_50 - .L_49)
	.align		4
.L_49:
        /*00e8*/ 	.word	index@(_ZN7cutlass13device_kernelIN5flash19enable_sm80_to_sm89INS1_16FlashAttnBwdSm80INS1_25CollectiveMainloopBwdSm80ILi2ELi2EN4cute5tupleIJNS5_1CILi128EEES8_NS7_ILi64EEEEEENS_10bfloat16_tEfNS_4arch4Sm80ELb1ELb0ELb0ELb0ELb0ELb0ELb0ELb0ELi2ELi4ELi4ELi4ELb0EEENS1_24CollectiveEpilogueBwdGQAISA_fSD_Li256ELb0ELb0EEENS1_25SingleTileBwdLPTSchedulerILb0ELi128ELb0EEEEEEEEEvNT_6ParamsE)
        /*00ec*/ 	.word	0x00000068


	//----- nvinfo : EIATTR_REGCOUNT
	.align		4
.L_50:
        /*00f0*/ 	.byte	0x04, 0x2f
        /*00f2*/ 	.short	(.L_52 - .L_51)
	.align		4
.L_51:
        /*00f4*/ 	.word	index@(_ZN7cutlass13device_kernelIN5flash19enable_sm80_to_sm89INS1_16FlashAttnBwdSm80INS1_25CollectiveMainloopBwdSm80ILi2ELi2EN4cute5tupleIJNS5_1CILi128EEES8_NS7_ILi64EEEEEENS_10bfloat16_tEfNS_4arch4Sm80ELb1ELb0ELb0ELb0ELb1ELb0ELb0ELb0ELi2ELi4ELi4ELi4ELb0EEENS1_21CollectiveEpilogueBwdISA_SB_SD_Li256ELb0ELb0ELi2EEENS1_25SingleTileBwdLPTSchedulerILb0ELi128ELb1EEEEEEEEEvNT_6ParamsE)
        /*00f8*/ 	.word	0x000000ff


	//----- nvinfo : EIATTR_FRAME_SIZE
	.align		4
.L_52:
        /*00fc*/ 	.byte	0x04, 0x11
        /*00fe*/ 	.short	(.L_54 - .L_53)
	.align		4
.L_53:
        /*0100*/ 	.word	index@(_ZN7cutlass13device_kernelIN5flash19enable_sm80_to_sm89INS1_16FlashAttnBwdSm80INS1_25CollectiveMainloopBwdSm80ILi2ELi2EN4cute5tupleIJNS5_1CILi128EEES8_NS7_ILi64EEEEEENS_10bfloat16_tEfNS_4arch4Sm80ELb1ELb0ELb0ELb0ELb1ELb0ELb0ELb0ELi2ELi4ELi4ELi4ELb0EEENS1_21CollectiveEpilogueBwdISA_SB_SD_Li256ELb0ELb0ELi2EEENS1_25SingleTileBwdLPTSchedulerILb0ELi128ELb1EEEEEEEEEvNT_6ParamsE)
        /*0104*/ 	.word	0x00000058


	//----- nvinfo : EIATTR_REGCOUNT
	.align		4
.L_54:
        /*0108*/ 	.byte	0x04, 0x2f
        /*010a*/ 	.short	(.L_56 - .L_55)
	.align		4
.L_55:
        /*010c*/ 	.word	index@(_ZN7cutlass13device_kernelIN5flash19enable_sm80_to_sm89INS1_16FlashAttnBwdSm80INS1_25CollectiveMainloopBwdSm80ILi2ELi2EN4cute5tupleIJNS5_1CILi128EEES8_NS7_ILi64EEEEEENS_10bfloat16_tEfNS_4arch4Sm80ELb1ELb0ELb0ELb0ELb0ELb0ELb0ELb0ELi2ELi4ELi4ELi4ELb0EEENS1_21CollectiveEpilogueBwdISA_SB_SD_Li256ELb0ELb0ELi2EEENS1_25SingleTileBwdLPTSchedulerILb0ELi128ELb0EEEEEEEEEvNT_6ParamsE)
        /*0110*/ 	.word	0x000000ff


	//----- nvinfo : EIATTR_FRAME_SIZE
	.align		4
.L_56:
        /*0114*/ 	.byte	0x04, 0x11
        /*0116*/ 	.short	(.L_58 - .L_57)
	.align		4
.L_57:
        /*0118*/ 	.word	index@(_ZN7cutlass13device_kernelIN5flash19enable_sm80_to_sm89INS1_16FlashAttnBwdSm80INS1_25CollectiveMainloopBwdSm80ILi2ELi2EN4cute5tupleIJNS5_1CILi128EEES8_NS7_ILi64EEEEEENS_10bfloat16_tEfNS_4arch4Sm80ELb1ELb0ELb0ELb0ELb0ELb0ELb0ELb0ELi2ELi4ELi4ELi4ELb0EEENS1_21CollectiveEpilogueBwdISA_SB_SD_Li256ELb0ELb0ELi2EEENS1_25SingleTileBwdLPTSchedulerILb0ELi128ELb0EEEEEEEEEvNT_6ParamsE)
        /*011c*/ 	.word	0x00000058


	//----- nvinfo : EIATTR_REGCOUNT
	.align		4
.L_58:
        /*0120*/ 	.byte	0x04, 0x2f
        /*0122*/ 	.short	(.L_60 - .L_59)
	.align		4
.L_59:
        /*0124*/ 	.word	index@(_ZN7cutlass13device_kernelIN5flash19enable_sm80_to_sm89INS1_16FlashAttnBwdSm80INS1_25CollectiveMainloopBwdSm80ILi2ELi2EN4cute5tupleIJNS5_1CILi128EEES8_NS7_ILi64EEEEEENS_10bfloat16_tEfNS_4arch4Sm80ELb0ELb1ELb0ELb1ELb1ELb0ELb0ELb0ELi2ELi4ELi4ELi4ELb0EEENS1_24CollectiveEpilogueBwdGQAISA_fSD_Li256ELb1ELb1EEENS1_19SingleTileSchedulerILb1ELb0ELb0ELi128EEEEEEEEEvNT_6ParamsE)
        /*0128*/ 	.word	0x000000ff


	//----- nvinfo : EIATTR_FRAME_SIZE
	.align		4
.L_60:
        /*012c*/ 	.byte	0x04, 0x11
        /*012e*/ 	.short	(.L_62 - .L_61)
	.align		4
.L_61:
        /*0130*/ 	.word	index@($__internal_9_$__cuda_sm70_warpsync)
        /*0134*/ 	.word	0x00000000


	//----- nvinfo : EIATTR_FRAME_SIZE
	.align		4
.L_62:
        /*0138*/ 	.byte	0x04, 0x11
        /*013a*/ 	.short	(.L_64 - .L_63)
	.align		4
.L_63:
        /*013c*/ 	.word	index@(_ZN7cutlass13device_kernelIN5flash19enable_sm80_to_sm89INS1_16FlashAttnBwdSm80INS1_25CollectiveMainloopBwdSm80ILi2ELi2EN4cute5tupleIJNS5_1CILi128EEES8_NS7_ILi64EEEEEENS_10bfloat16_tEfNS_4arch4Sm80ELb0ELb1ELb0ELb1ELb1ELb0ELb0ELb0ELi2ELi4ELi4ELi4ELb0EEENS1_24CollectiveEpilogueBwdGQAISA_fSD_Li256ELb1ELb1EEENS1_19SingleTileSchedulerILb1ELb0ELb0ELi128EEEEEEEEEvNT_6ParamsE)
        /*0140*/ 	.word	0x00000060


	//----- nvinfo : EIATTR_REGCOUNT
	.align		4
.L_64:
        /*0144*/ 	.byte	0x04, 0x2f
        /*0146*/ 	.short	(.L_66 - .L_65)
	.align		4
.L_65:
        /*0148*/ 	.word	index@(_ZN7cutlass13device_kernelIN5flash19enable_sm80_to_sm89INS1_16FlashAttnBwdSm80INS1_25CollectiveMainloopBwdSm80ILi2ELi2EN4cute5tupleIJNS5_1CILi128EEES8_NS7_ILi64EEEEEENS_10bfloat16_tEfNS_4arch4Sm80ELb0ELb1ELb0ELb1ELb0ELb0ELb0ELb0ELi2ELi4ELi4ELi4ELb0EEENS1_24CollectiveEpilogueBwdGQAISA_fSD_Li256ELb1ELb0EEENS1_19SingleTileSchedulerILb1ELb0ELb0ELi128EEEEEEEEEvNT_6ParamsE)
        /*014c*/ 	.word	0x000000ff


	//----- nvinfo : EIATTR_FRAME_SIZE
	.align		4
.L_66:
        /*0150*/ 	.byte	0x04, 0x11
        /*0152*/ 	.short	(.L_68 - .L_67)
	.align		4
.L_67:
        /*0154*/ 	.word	index@(_ZN7cutlass13device_kernelIN5flash19enable_sm80_to_sm89INS1_16FlashAttnBwdSm80INS1_25CollectiveMainloopBwdSm80ILi2ELi2EN4cute5tupleIJNS5_1CILi128EEES8_NS7_ILi64EEEEEENS_10bfloat16_tEfNS_4arch4Sm80ELb0ELb1ELb0ELb1ELb0ELb0ELb0ELb0ELi2ELi4ELi4ELi4ELb0EEENS1_24CollectiveEpilogueBwdGQAISA_fSD_Li256ELb1ELb0EEENS1_19SingleTileSchedulerILb1ELb0ELb0ELi128EEEEEEEEEvNT_6ParamsE)
        /*0158*/ 	.word	0x00000060


	//----- nvinfo : EIATTR_REGCOUNT
	.align		4
.L_68:
        /*015c*/ 	.byte	0x04, 0x2f
        /*015e*/ 	.short	(.L_70 - .L_69)
	.align		4
.L_69:
        /*0160*/ 	.word	index@(_ZN7cutlass13device_kernelIN5flash19enable_sm80_to_sm89INS1_16FlashAttnBwdSm80INS1_25CollectiveMainloopBwdSm80ILi2ELi2EN4cute5tupleIJNS5_1CILi128EEES8_NS7_ILi64EEEEEENS_10bfloat16_tEfNS_4arch4Sm80ELb0ELb1ELb0ELb1ELb1ELb0ELb0ELb0ELi2ELi4ELi4ELi4ELb0EEENS1_21CollectiveEpilogueBwdISA_SB_SD_Li256ELb1ELb0ELi2EEENS1_19SingleTileSchedulerILb1ELb0ELb0ELi128EEEEEEEEEvNT_6ParamsE)
        /*0164*/ 	.word	0x000000ff


	//----- nvinfo : EIATTR_FRAME_SIZE
	.align		4
.L_70:
        /*0168*/ 	.byte	0x04, 0x11
        /*016a*/ 	.short	(.L_72 - .L_71)
	.align		4
.L_71:
        /*016c*/ 	.word	index@(_ZN7cutlass13device_kernelIN5flash19enable_sm80_to_sm89INS1_16FlashAttnBwdSm80INS1_25CollectiveMainloopBwdSm80ILi2ELi2EN4cute5tupleIJNS5_1CILi128EEES8_NS7_ILi64EEEEEENS_10bfloat16_tEfNS_4arch4Sm80ELb0ELb1ELb0ELb1ELb1ELb0ELb0ELb0ELi2ELi4ELi4ELi4ELb0EEENS1_21CollectiveEpilogueBwdISA_SB_SD_Li256ELb1ELb0ELi2EEENS1_19SingleTileSchedulerILb1ELb0ELb0ELi128EEEEEEEEEvNT_6ParamsE)
        /*0170*/ 	.word	0x00000060


	//----- nvinfo : EIATTR_REGCOUNT
	.align		4
.L_72:
        /*0174*/ 	.byte	0x04, 0x2f
        /*0176*/ 	.short	(.L_74 - .L_73)
	.align		4
.L_73:
        /*0178*/ 	.word	index@(_ZN7cutlass13device_kernelIN5flash19enable_sm80_to_sm89INS1_16FlashAttnBwdSm80INS1_25CollectiveMainloopBwdSm80ILi2ELi2EN4cute5tupleIJNS5_1CILi128EEES8_NS7_ILi64EEEEEENS_10bfloat16_tEfNS_4arch4Sm80ELb0ELb1ELb0ELb1ELb0ELb0ELb0ELb0ELi2ELi4ELi4ELi4ELb0EEENS1_21CollectiveEpilogueBwdISA_SB_SD_Li256ELb1ELb0ELi2EEENS1_19SingleTileSchedulerILb1ELb0ELb0ELi128EEEEEEEEEvNT_6ParamsE)
        /*017c*/ 	.word	0x000000ff


	//----- nvinfo : EIATTR_FRAME_SIZE
	.align		4
.L_74:
        /*0180*/ 	.byte	0x04, 0x11
        /*0182*/ 	.short	(.L_76 - .L_75)
	.align		4
.L_75:
        /*0184*/ 	.word	index@(_ZN7cutlass13device_kernelIN5flash19enable_sm80_to_sm89INS1_16FlashAttnBwdSm80INS1_25CollectiveMainloopBwdSm80ILi2ELi2EN4cute5tupleIJNS5_1CILi128EEES8_NS7_ILi64EEEEEENS_10bfloat16_tEfNS_4arch4Sm80ELb0ELb1ELb0ELb1ELb0ELb0ELb0ELb0ELi2ELi4ELi4ELi4ELb0EEENS1_21CollectiveEpilogueBwdISA_SB_SD_Li256ELb1ELb0ELi2EEENS1_19SingleTileSchedulerILb1ELb0ELb0ELi128EEEEEEEEEvNT_6ParamsE)
        /*0188*/ 	.word	0x00000060


	//----- nvinfo : EIATTR_REGCOUNT
	.align		4
.L_76:
        /*018c*/ 	.byte	0x04, 0x2f
        /*018e*/ 	.short	(.L_78 - .L_77)
	.align		4
.L_77:
        /*0190*/ 	.word	index@(_ZN7cutlass13device_kernelIN5flash19enable_sm80_to_sm89INS1_16FlashAttnBwdSm80INS1_25CollectiveMainloopBwdSm80ILi2ELi2EN4cute5tupleIJNS5_1CILi128EEES8_NS7_ILi64EEEEEENS_10bfloat16_tEfNS_4arch4Sm80ELb0ELb1ELb0ELb0ELb1ELb0ELb0ELb0ELi2ELi4ELi4ELi4ELb0EEENS1_24CollectiveEpilogueBwdGQAISA_fSD_Li256ELb0ELb1EEENS1_19SingleTileSchedulerILb0ELb0ELb0ELi128EEEEEEEEEvNT_6ParamsE)
        /*0194*/ 	.word	0x000000ff


	//----- nvinfo : EIATTR_FRAME_SIZE
	.align		4
.L_78:
        /*0198*/ 	.byte	0x04, 0x11
        /*019a*/ 	.short	(.L_80 - .L_79)
	.align		4
.L_79:
        /*019c*/ 	.word	index@($__internal_8_$__cuda_sm70_warpsync)
        /*01a0*/ 	.word	0x00000000


	//----- nvinfo : EIATTR_FRAME_SIZE
	.align		4
.L_80:
        /*01a4*/ 	.byte	0x04, 0x11
        /*01a6*/ 	.short	(.L_82 - .L_81)
	.align		4
.L_81:
        /*01a8*/ 	.word	index@(_ZN7cutlass13device_kernelIN5flash19enable_sm80_to_sm89INS1_16FlashAttnBwdSm80INS1_25CollectiveMainloopBwdSm80ILi2ELi2EN4cute5tupleIJNS5_1CILi128EEES8_NS7_ILi64EEEEEENS_10bfloat16_tEfNS_4arch4Sm80ELb0ELb1ELb0ELb0ELb1ELb0ELb0ELb0ELi2ELi4ELi4ELi4ELb0EEENS1_24CollectiveEpilogueBwdGQAISA_fSD_Li256ELb0ELb1EEENS1_19SingleTileSchedulerILb0ELb0ELb0ELi128EEEEEEEEEvNT_6ParamsE)
        /*01ac*/ 	.word	0x00000050


	//----- nvinfo : EIATTR_REGCOUNT
	.align		4
.L_82:
        /*01b0*/ 	.byte	0x04, 0x2f
        /*01b2*/ 	.short	(.L_84 - .L_83)
	.align		4
.L_83:
        /*01b4*/ 	.word	index@(_ZN7cutlass13device_kernelIN5flash19enable_sm80_to_sm89INS1_16FlashAttnBwdSm80INS1_25CollectiveMainloopBwdSm80ILi2ELi2EN4cute5tupleIJNS5_1CILi128EEES8_NS7_ILi64EEEEEENS_10bfloat16_tEfNS_4arch4Sm80ELb0ELb1ELb0ELb0ELb0ELb0ELb0ELb0ELi2ELi4ELi4ELi4ELb0EEENS1_24CollectiveEpilogueBwdGQAISA_fSD_Li256ELb0ELb0EEENS1_19SingleTileSchedulerILb0ELb0ELb0ELi128EEEEEEEEEvNT_6ParamsE)
        /*01b8*/ 	.word	0x000000ff


	//----- nvinfo : EIATTR_FRAME_SIZE
	.align		4
.L_84:
        /*01bc*/ 	.byte	0x04, 0x11
        /*01be*/ 	.short	(.L_86 - .L_85)
	.align		4
.L_85:
        /*01c0*/ 	.word	index@(_ZN7cutlass13device_kernelIN5flash19enable_sm80_to_sm89INS1_16FlashAttnBwdSm80INS1_25CollectiveMainloopBwdSm80ILi2ELi2EN4cute5tupleIJNS5_1CILi128EEES8_NS7_ILi64EEEEEENS_10bfloat16_tEfNS_4arch4Sm80ELb0ELb1ELb0ELb0ELb0ELb0ELb0ELb0ELi2ELi4ELi4ELi4ELb0EEENS1_24CollectiveEpilogueBwdGQAISA_fSD_Li256ELb0ELb0EEENS1_19SingleTileSchedulerILb0ELb0ELb0ELi128EEEEEEEEEvNT_6ParamsE)
        /*01c4*/ 	.word	0x00000058


	//----- nvinfo : EIATTR_REGCOUNT
	.align		4
.L_86:
        /*01c8*/ 	.byte	0x04, 0x2f
        /*01ca*/ 	.short	(.L_88 - .L_87)
	.align		4
.L_87:
        /*01cc*/ 	.word	index@(_ZN7cutlass13device_kernelIN5flash19enable_sm80_to_sm89INS1_16FlashAttnBwdSm80INS1_25CollectiveMainloopBwdSm80ILi2ELi2EN4cute5tupleIJNS5_1CILi128EEES8_NS7_ILi64EEEEEENS_10bfloat16_tEfNS_4arch4Sm80ELb0ELb1ELb0ELb0ELb1ELb0ELb0ELb0ELi2ELi4ELi4ELi4ELb0EEENS1_21CollectiveEpilogueBwdISA_SB_SD_Li256ELb0ELb0ELi2EEENS1_19SingleTileSchedulerILb0ELb0ELb0ELi128EEEEEEEEEvNT_6ParamsE)
        /*01d0*/ 	.word	0x000000ff


	//----- nvinfo : EIATTR_FRAME_SIZE
	.align		4
.L_88:
        /*01d4*/ 	.byte	0x04, 0x11
        /*01d6*/ 	.short	(.L_90 - .L_89)
	.align		4
.L_89:
        /*01d8*/ 	.word	index@(_ZN7cutlass13device_kernelIN5flash19enable_sm80_to_sm89INS1_16FlashAttnBwdSm80INS1_25CollectiveMainloopBwdSm80ILi2ELi2EN4cute5tupleIJNS5_1CILi128EEES8_NS7_ILi64EEEEEENS_10bfloat16_tEfNS_4arch4Sm80ELb0ELb1ELb0ELb0ELb1ELb0ELb0ELb0ELi2ELi4ELi4ELi4ELb0EEENS1_21CollectiveEpilogueBwdISA_SB_SD_Li256ELb0ELb0ELi2EEENS1_19SingleTileSchedulerILb0ELb0ELb0ELi128EEEEEEEEEvNT_6ParamsE)
        /*01dc*/ 	.word	0x00000058


	//----- nvinfo : EIATTR_REGCOUNT
	.align		4
.L_90:
        /*01e0*/ 	.byte	0x04, 0x2f
        /*01e2*/ 	.short	(.L_92 - .L_91)
	.align		4
.L_91:
        /*01e4*/ 	.word	index@(_ZN7cutlass13device_kernelIN5flash19enable_sm80_to_sm89INS1_16FlashAttnBwdSm80INS1_25CollectiveMainloopBwdSm80ILi2ELi2EN4cute5tupleIJNS5_1CILi128EEES8_NS7_ILi64EEEEEENS_10bfloat16_tEfNS_4arch4Sm80ELb0ELb1ELb0ELb0ELb0ELb0ELb0ELb0ELi2ELi4ELi4ELi4ELb0EEENS1_21CollectiveEpilogueBwdISA_SB_SD_Li256ELb0ELb0ELi2EEENS1_19SingleTileSchedulerILb0ELb0ELb0ELi128EEEEEEEEEvNT_6ParamsE)
        /*01e8*/ 	.word	0x000000ff


	//----- nvinfo : EIATTR_FRAME_SIZE
	.align		4
.L_92:
        /*01ec*/ 	.byte	0x04, 0x11
        /*01ee*/ 	.short	(.L_94 - .L_93)
	.align		4
.L_93:
        /*01f0*/ 	.word	index@(_ZN7cutlass13device_kernelIN5flash19enable_sm80_to_sm89INS1_16FlashAttnBwdSm80INS1_25CollectiveMainloopBwdSm80ILi2ELi2EN4cute5tupleIJNS5_1CILi128EEES8_NS7_ILi64EEEEEENS_10bfloat16_tEfNS_4arch4Sm80ELb0ELb1ELb0ELb0ELb0ELb0ELb0ELb0ELi2ELi4ELi4ELi4ELb0EEENS1_21CollectiveEpilogueBwdISA_SB_SD_Li256ELb0ELb0ELi2EEENS1_19SingleTileSchedulerILb0ELb0ELb0ELi128EEEEEEEEEvNT_6ParamsE)
        /*01f4*/ 	.word	0x00000058


	//----- nvinfo : EIATTR_REGCOUNT
	.align		4
.L_94:
        /*01f8*/ 	.byte	0x04, 0x2f
        /*01fa*/ 	.short	(.L_96 - .L_95)
	.align		4
.L_95:
        /*01fc*/ 	.word	index@(_ZN7cutlass13device_kernelIN5flash19enable_sm80_to_sm89INS1_16FlashAttnBwdSm80INS1_25CollectiveMainloopBwdSm80ILi2ELi2EN4cute5tupleIJNS5_1CILi128EEES8_NS7_ILi64EEEEEENS_10bfloat16_tEfNS_4arch4Sm80ELb0ELb0ELb0ELb1ELb1ELb0ELb0ELb0ELi2ELi4ELi4ELi4ELb0EEENS1_24CollectiveEpilogueBwdGQAISA_fSD_Li256ELb1ELb1EEENS1_19SingleTileSchedulerILb1ELb0ELb0ELi128EEEEEEEEEvNT_6ParamsE)
        /*0200*/ 	.word	0x000000ff


	//----- nvinfo : EIATTR_FRAME_SIZE
	.align		4
.L_96:
        /*0204*/ 	.byte	0x04, 0x11
        /*0206*/ 	.short	(.L_98 - .L_97)
	.align		4
.L_97:
        /*0208*/ 	.word	index@($__internal_7_$__cuda_sm70_warpsync)
        /*020c*/ 	.word	0x00000000


	//----- nvinfo : EIATTR_FRAME_SIZE
	.align		4
.L_98:
        /*0210*/ 	.byte	0x04, 0x11
        /*0212*/ 	.short	(.L_100 - .L_99)
	.align		4
.L_99:
        /*0214*/ 	.word	index@(_ZN7cutlass13device_kernelIN5flash19enable_sm80_to_sm89INS1_16FlashAttnBwdSm80INS1_25CollectiveMainloopBwdSm80ILi2ELi2EN4cute5tupleIJNS5_1CILi128EEES8_NS7_ILi64EEEEEENS_10bfloat16_tEfNS_4arch4Sm80ELb0ELb0ELb0ELb1ELb1ELb0ELb0ELb0ELi2ELi4ELi4ELi4ELb0EEENS1_24CollectiveEpilogueBwdGQAISA_fSD_Li256ELb1ELb1EEENS1_19SingleTileSchedulerILb1ELb0ELb0ELi128EEEEEEEEEvNT_6ParamsE)
        /*0218*/ 	.word	0x00000048


	//----- nvinfo : EIATTR_REGCOUNT
	.align		4
.L_100:
        /*021c*/ 	.byte	0x04, 0x2f
        /*021e*/ 	.short	(.L_102 - .L_101)
	.align		4
.L_101:
        /*0220*/ 	.word	index@(_ZN7cutlass13device_kernelIN5flash19enable_sm80_to_sm89INS1_16FlashAttnBwdSm80INS1_25CollectiveMainloopBwdSm80ILi2ELi2EN4cute5tupleIJNS5_1CILi128EEES8_NS7_ILi64EEEEEENS_10bfloat16_tEfNS_4arch4Sm80ELb0ELb0ELb0ELb1ELb0ELb0ELb0ELb0ELi2ELi4ELi4ELi4ELb0EEENS1_24CollectiveEpilogueBwdGQAISA_fSD_Li256ELb1ELb0EEENS1_19SingleTileSchedulerILb1ELb0ELb0ELi128EEEEEEEEEvNT_6ParamsE)
        /*0224*/ 	.word	0x000000ff


	//----- nvinfo : EIATTR_FRAME_SIZE
	.align		4
.L_102:
        /*0228*/ 	.byte	0x04, 0x11
        /*022a*/ 	.short	(.L_104 - .L_103)
	.align		4
.L_103:
        /*022c*/ 	.word	index@(_ZN7cutlass13device_kernelIN5flash19enable_sm80_to_sm89INS1_16FlashAttnBwdSm80INS1_25CollectiveMainloopBwdSm80ILi2ELi2EN4cute5tupleIJNS5_1CILi128EEES8_NS7_ILi64EEEEEENS_10bfloat16_tEfNS_4arch4Sm80ELb0ELb0ELb0ELb1ELb0ELb0ELb0ELb0ELi2ELi4ELi4ELi4ELb0EEENS1_24CollectiveEpilogueBwdGQAISA_fSD_Li256ELb1ELb0EEENS1_19SingleTileSchedulerILb1ELb0ELb0ELi128EEEEEEEEEvNT_6ParamsE)
        /*0230*/ 	.word	0x00000048


	//----- nvinfo : EIATTR_REGCOUNT
	.align		4
.L_104:
        /*0234*/ 	.byte	0x04, 0x2f
        /*0236*/ 	.short	(.L_106 - .L_105)
	.align		4
.L_105:
        /*0238*/ 	.word	index@(_ZN7cutlass13device_kernelIN5flash19enable_sm80_to_sm89INS1_16FlashAttnBwdSm80INS1_25CollectiveMainloopBwdSm80ILi2ELi2EN4cute5tupleIJNS5_1CILi128EEES8_NS7_ILi64EEEEEENS_10bfloat16_tEfNS_4arch4Sm80ELb0ELb0ELb0ELb1ELb1ELb0ELb0ELb0ELi2ELi4ELi4ELi4ELb0EEENS1_21CollectiveEpilogueBwdISA_SB_SD_Li256ELb1ELb0ELi2EEENS1_19SingleTileSchedulerILb1ELb0ELb0ELi128EEEEEEEEEvNT_6ParamsE)
        /*023c*/ 	.word	0x000000ff


	//----- nvinfo : EIATTR_FRAME_SIZE
	.align		4
.L_106:
        /*0240*/ 	.byte	0x04, 0x11
        /*0242*/ 	.short	(.L_108 - .L_107)
	.align		4
.L_107:
        /*0244*/ 	.word	index@(_ZN7cutlass13device_kernelIN5flash19enable_sm80_to_sm89INS1_16FlashAttnBwdSm80INS1_25CollectiveMainloopBwdSm80ILi2ELi2EN4cute5tupleIJNS5_1CILi128EEES8_NS7_ILi64EEEEEENS_10bfloat16_tEfNS_4arch4Sm80ELb0ELb0ELb0ELb1ELb1ELb0ELb0ELb0ELi2ELi4ELi4ELi4ELb0EEENS1_21CollectiveEpilogueBwdISA_SB_SD_Li256ELb1ELb0ELi2EEENS1_19SingleTileSchedulerILb1ELb0ELb0ELi128EEEEEEEEEvNT_6ParamsE)
        /*0248*/ 	.word	0x00000048


	//----- nvinfo : EIATTR_REGCOUNT
	.align		4
.L_108:
        /*024c*/ 	.byte	0x04, 0x2f
        /*024e*/ 	.short	(.L_110 - .L_109)
	.align		4
.L_109:
        /*0250*/ 	.word	index@(_ZN7cutlass13device_kernelIN5flash19enable_sm80_to_sm89INS1_16FlashAttnBwdSm80INS1_25CollectiveMainloopBwdSm80ILi2ELi2EN4cute5tupleIJNS5_1CILi128EEES8_NS7_ILi64EEEEEENS_10bfloat16_tEfNS_4arch4Sm80ELb0ELb0ELb0ELb1ELb0ELb0ELb0ELb0ELi2ELi4ELi4ELi4ELb0EEENS1_21CollectiveEpilogueBwdISA_SB_SD_Li256ELb1ELb0ELi2EEENS1_19SingleTileSchedulerILb1ELb0ELb0ELi128EEEEEEEEEvNT_6ParamsE)
        /*0254*/ 	.word	0x000000ff


	//----- nvinfo : EIATTR_FRAME_SIZE
	.align		4
.L_110:
        /*0258*/ 	.byte	0x04, 0x11
        /*025a*/ 	.short	(.L_112 - .L_111)
	.align		4
.L_111:
        /*025c*/ 	.word	index@(_ZN7cutlass13device_kernelIN5flash19enable_sm80_to_sm89INS1_16FlashAttnBwdSm80INS1_25CollectiveMainloopBwdSm80ILi2ELi2EN4cute5tupleIJNS5_1CILi128EEES8_NS7_ILi64EEEEEENS_10bfloat16_tEfNS_4arch4Sm80ELb0ELb0ELb0ELb1ELb0ELb0ELb0ELb0ELi2ELi4ELi4ELi4ELb0EEENS1_21CollectiveEpilogueBwdISA_SB_SD_Li256ELb1ELb0ELi2EEENS1_19SingleTileSchedulerILb1ELb0ELb0ELi128EEEEEEEEEvNT_6ParamsE)
        /*0260*/ 	.word	0x00000048


	//----- nvinfo : EIATTR_REGCOUNT
	.align		4
.L_112:
        /*0264*/ 	.byte	0x04, 0x2f
        /*0266*/ 	.short	(.L_114 - .L_113)
	.align		4
.L_113:
        /*0268*/ 	.word	index@(_ZN7cutlass13device_kernelIN5flash19enable_sm80_to_sm89INS1_16FlashAttnBwdSm80INS1_25CollectiveMainloopBwdSm80ILi2ELi2EN4cute5tupleIJNS5_1CILi128EEES8_NS7_ILi64EEEEEENS_10bfloat16_tEfNS_4arch4Sm80ELb0ELb0ELb0ELb0ELb1ELb0ELb0ELb0ELi2ELi4ELi4ELi4ELb0EEENS1_24CollectiveEpilogueBwdGQAISA_fSD_Li256ELb0ELb1EEENS1_19SingleTileSchedulerILb0ELb0ELb0ELi128EEEEEEEEEvNT_6ParamsE)
        /*026c*/ 	.word	0x000000ff


	//----- nvinfo : EIATTR_FRAME_SIZE
	.align		4
.L_114:
        /*0270*/ 	.byte	0x04, 0x11
        /*0272*/ 	.short	(.L_116 - .L_115)
	.align		4
.L_115:
        /*0274*/ 	.word	index@($__internal_6_$__cuda_sm70_warpsync)
        /*0278*/ 	.word	0x00000000


	//----- nvinfo : EIATTR_FRAME_SIZE
	.align		4
.L_116:
        /*027c*/ 	.byte	0x04, 0x11
        /*027e*/ 	.short	(.L_118 - .L_117)
	.align		4
.L_117:
        /*0280*/ 	.word	index@(_ZN7cutlass13device_kernelIN5flash19enable_sm80_to_sm89INS1_16FlashAttnBwdSm80INS1_25CollectiveMainloopBwdSm80ILi2ELi2EN4cute5tupleIJNS5_1CILi128EEES8_NS7_ILi64EEEEEENS_10bfloat16_tEfNS_4arch4Sm80ELb0ELb0ELb0ELb0ELb1ELb0ELb0ELb0ELi2ELi4ELi4ELi4ELb0EEENS1_24CollectiveEpilogueBwdGQAISA_fSD_Li256ELb0ELb1EEENS1_19SingleTileSchedulerILb0ELb0ELb0ELi128EEEEEEEEEvNT_6ParamsE)
        /*0284*/ 	.word	0x00000040


	//----- nvinfo : EIATTR_REGCOUNT
	.align		4
.L_118:
        /*0288*/ 	.byte	0x04, 0x2f
        /*028a*/ 	.short	(.L_120 - .L_119)
	.align		4
.L_119:
        /*028c*/ 	.word	index@(_ZN7cutlass13device_kernelIN5flash19enable_sm80_to_sm89INS1_16FlashAttnBwdSm80INS1_25CollectiveMainloopBwdSm80ILi2ELi2EN4cute5tupleIJNS5_1CILi128EEES8_NS7_ILi64EEEEEENS_10bfloat16_tEfNS_4arch4Sm80ELb0ELb0ELb0ELb0ELb0ELb0ELb0ELb0ELi2ELi4ELi4ELi4ELb0EEENS1_24CollectiveEpilogueBwdGQAISA_fSD_Li256ELb0ELb0EEENS1_19SingleTileSchedulerILb0ELb0ELb0ELi128EEEEEEEEEvNT_6ParamsE)
        /*0290*/ 	.word	0x000000ff


	//----- nvinfo : EIATTR_FRAME_SIZE
	.align		4
.L_120:
        /*0294*/ 	.byte	0x04, 0x11
        /*0296*/ 	.short	(.L_122 - .L_121)
	.align		4
.L_121:
        /*0298*/ 	.word	index@(_ZN7cutlass13device_kernelIN5flash19enable_sm80_to_sm89INS1_16FlashAttnBwdSm80INS1_25CollectiveMainloopBwdSm80ILi2ELi2EN4cute5tupleIJNS5_1CILi128EEES8_NS7_ILi64EEEEEENS_10bfloat16_tEfNS_4arch4Sm80ELb0ELb0ELb0ELb0ELb0ELb0ELb0ELb0ELi2ELi4ELi4ELi4ELb0EEENS1_24CollectiveEpilogueBwdGQAISA_fSD_Li256ELb0ELb0EEENS1_19SingleTileSchedulerILb0ELb0ELb0ELi128EEEEEEEEEvNT_6ParamsE)
        /*029c*/ 	.word	0x00000040


	//----- nvinfo : EIATTR_REGCOUNT
	.align		4
.L_122:
        /*02a0*/ 	.byte	0x04, 0x2f
        /*02a2*/ 	.short	(.L_124 - .L_123)
	.align		4
.L_123:
        /*02a4*/ 	.word	index@(_ZN7cutlass13device_kernelIN5flash19enable_sm80_to_sm89INS1_16FlashAttnBwdSm80INS1_25CollectiveMainloopBwdSm80ILi2ELi2EN4cute5tupleIJNS5_1CILi128EEES8_NS7_ILi64EEEEEENS_10bfloat16_tEfNS_4arch4Sm80ELb0ELb0ELb0ELb0ELb1ELb0ELb0ELb0ELi2ELi4ELi4ELi4ELb0EEENS1_21CollectiveEpilogueBwdISA_SB_SD_Li256ELb0ELb0ELi2EEENS1_19SingleTileSchedulerILb0ELb0ELb0ELi128EEEEEEEEEvNT_6ParamsE)
        /*02a8*/ 	.word	0x000000ff


	//----- nvinfo : EIATTR_FRAME_SIZE
	.align		4
.L_124:
        /*02ac*/ 	.byte	0x04, 0x11
        /*02ae*/ 	.short	(.L_126 - .L_125)
	.align		4
.L_125:
        /*02b0*/ 	.word	index@(_ZN7cutlass13device_kernelIN5flash19enable_sm80_to_sm89INS1_16FlashAttnBwdSm80INS1_25CollectiveMainloopBwdSm80ILi2ELi2EN4cute5tupleIJNS5_1CILi128EEES8_NS7_ILi64EEEEEENS_10bfloat16_tEfNS_4arch4Sm80ELb0ELb0ELb0ELb0ELb1ELb0ELb0ELb0ELi2ELi4ELi4ELi4ELb0EEENS1_21CollectiveEpilogueBwdISA_SB_SD_Li256ELb0ELb0ELi2EEENS1_19SingleTileSchedulerILb0ELb0ELb0ELi128EEEEEEEEEvNT_6ParamsE)
        /*02b4*/ 	.word	0x00000000


	//----- nvinfo : EIATTR_REGCOUNT
	.align		4
.L_126:
        /*02b8*/ 	.byte	0x04, 0x2f
        /*02ba*/ 	.short	(.L_128 - .L_127)
	.align		4
.L_127:
        /*02bc*/ 	.word	index@(_ZN7cutlass13device_kernelIN5flash19enable_sm80_to_sm89INS1_16FlashAttnBwdSm80INS1_25CollectiveMainloopBwdSm80ILi2ELi2EN4cute5tupleIJNS5_1CILi128EEES8_NS7_ILi64EEEEEENS_10bfloat16_tEfNS_4arch4Sm80ELb0ELb0ELb0ELb0ELb0ELb0ELb0ELb0ELi2ELi4ELi4ELi4ELb0EEENS1_21CollectiveEpilogueBwdISA_SB_SD_Li256ELb0ELb0ELi2EEENS1_19SingleTileSchedulerILb0ELb0ELb0ELi128EEEEEEEEEvNT_6ParamsE)
        /*02c0*/ 	.word	0x000000ff


	//----- nvinfo : EIATTR_FRAME_SIZE
	.align		4
.L_128:
        /*02c4*/ 	.byte	0x04, 0x11
        /*02c6*/ 	.short	(.L_130 - .L_129)
	.align		4
.L_129:
        /*02c8*/ 	.word	index@(_ZN7cutlass13device_kernelIN5flash19enable_sm80_to_sm89INS1_16FlashAttnBwdSm80INS1_25CollectiveMainloopBwdSm80ILi2ELi2EN4cute5tupleIJNS5_1CILi128EEES8_NS7_ILi64EEEEEENS_10bfloat16_tEfNS_4arch4Sm80ELb0ELb0ELb0ELb0ELb0ELb0ELb0ELb0ELi2ELi4ELi4ELi4ELb0EEENS1_21CollectiveEpilogueBwdISA_SB_SD_Li256ELb0ELb0ELi2EEENS1_19SingleTileSchedulerILb0ELb0ELb0ELi128EEEEEEEEEvNT_6ParamsE)
        /*02cc*/ 	.word	0x00000000


	//----- nvinfo : EIATTR_REGCOUNT
	.align		4
.L_130:
        /*02d0*/ 	.byte	0x04, 0x2f
        /*02d2*/ 	.short	(.L_132 - .L_131)
	.align		4
.L_131:
        /*02d4*/ 	.word	index@(_ZN7cutlass13device_kernelIN5flash22FlashAttnBwdPreprocessIN4cute5tupleIJNS3_1CILi64EEES6_EEENS_10bfloat16_tEfNS_4arch4Sm80ELb1ELb1EEEEEvNT_6ParamsE)
        /*02d8*/ 	.word	0x0000002d


	//----- nvinfo : EIATTR_FRAME_SIZE
	.align		4
.L_132:
        /*02dc*/ 	.byte	0x04, 0x11
        /*02de*/ 	.short	(.L_134 - .L_133)
	.align		4
.L_133:
        /*02e0*/ 	.word	index@(_ZN7cutlass13device_kernelIN5flash22FlashAttnBwdPreprocessIN4cute5tupleIJNS3_1CILi64EEES6_EEENS_10bfloat16_tEfNS_4arch4Sm80ELb1ELb1EEEEEvNT_6ParamsE)
        /*02e4*/ 	.word	0x00000000


	//----- nvinfo : EIATTR_REGCOUNT
	.align		4
.L_134:
        /*02e8*/ 	.byte	0x04, 0x2f
        /*02ea*/ 	.short	(.L_136 - .L_135)
	.align		4
.L_135:
        /*02ec*/ 	.word	index@(_ZN7cutlass13device_kernelIN5flash19enable_sm80_to_sm89INS1_16FlashAttnBwdSm80INS1_25CollectiveMainloopBwdSm80ILi2ELi2EN4cute5tupleIJNS5_1CILi64EEENS7_ILi128EEES8_EEENS_10bfloat16_tEfNS_4arch4Sm80ELb1ELb0ELb0ELb1ELb1ELb0ELb0ELb0ELi2ELi2ELi4ELi2ELb1EEENS1_24CollectiveEpilogueBwdGQAISA_fSD_Li256ELb1ELb1EEENS1_25SingleTileBwdLPTSchedulerILb1ELi128ELb1EEEEEEEEEvNT_6ParamsE)
        /*02f0*/ 	.word	0x000000ff


	//----- nvinfo : EIATTR_FRAME_SIZE
	.align		4
.L_136:
        /*02f4*/ 	.byte	0x04, 0x11
        /*02f6*/ 	.short	(.L_138 - .L_137)
	.align		4
.L_137:
        /*02f8*/ 	.word	index@($__internal_5_$__cuda_sm70_warpsync)
        /*02fc*/ 	.word	0x00000000


	//----- nvinfo : EIATTR_FRAME_SIZE
	.align		4
.L_138:
        /*0300*/ 	.byte	0x04, 0x11
        /*0302*/ 	.short	(.L_140 - .L_139)
	.align		4
.L_139:
        /*0304*/ 	.word	index@(_ZN7cutlass13device_kernelIN5flash19enable_sm80_to_sm89INS1_16FlashAttnBwdSm80INS1_25CollectiveMainloopBwdSm80ILi2ELi2EN4cute5tupleIJNS5_1CILi64EEENS7_ILi128EEES8_EEENS_10bfloat16_tEfNS_4arch4Sm80ELb1ELb0ELb0ELb1ELb1ELb0ELb0ELb0ELi2ELi2ELi4ELi2ELb1EEENS1_24CollectiveEpilogueBwdGQAISA_fSD_Li256ELb1ELb1EEENS1_25SingleTileBwdLPTSchedulerILb1ELi128ELb1EEEEEEEEEvNT_6ParamsE)
        /*0308*/ 	.word	0x00000000


	//----- nvinfo : EIATTR_REGCOUNT
	.align		4
.L_140:
        /*030c*/ 	.byte	0x04, 0x2f
        /*030e*/ 	.short	(.L_142 - .L_141)
	.align		4
.L_141:
        /*0310*/ 	.word	index@(_ZN7cutlass13device_kernelIN5flash32FlashAttnBwdPostprocessConvertdQIN4cute5tupleIJNS3_1CILi64EEES6_EEENS_10bfloat16_tEfNS_4arch4Sm80ELi256ENS3_8TiledMMAINS3_8MMA_AtomIJNS3_30SM80_16x8x16_F32BF16BF16F32_TNEEEENS3_6LayoutINS4_IJNS5_ILi2EEENS5_ILi4EEENS5_ILi1EEEEEENS4_IJSI_SG_NS5_ILi0EEEEEEEENS4_IJNS5_ILi32EEES6_NS5_ILi16EEEEEEEELb0EEEEEvNT_6ParamsE)
        /*0314*/ 	.word	0x00000028


	//----- nvinfo : EIATTR_FRAME_SIZE
	.align		4
.L_142:
        /*0318*/ 	.byte	0x04, 0x11
        /*031a*/ 	.short	(.L_144 - .L_143)
	.align		4
.L_143:
        /*031c*/ 	.word	index@(_ZN7cutlass13device_kernelIN5flash32FlashAttnBwdPostprocessConvertdQIN4cute5tupleIJNS3_1CILi64EEES6_EEENS_10bfloat16_tEfNS_4arch4Sm80ELi256ENS3_8TiledMMAINS3_8MMA_AtomIJNS3_30SM80_16x8x16_F32BF16BF16F32_TNEEEENS3_6LayoutINS4_IJNS5_ILi2EEENS5_ILi4EEENS5_ILi1EEEEEENS4_IJSI_SG_NS5_ILi0EEEEEEEENS4_IJNS5_ILi32EEES6_NS5_ILi16EEEEEEEELb0EEEEEvNT_6ParamsE)
        /*0320*/ 	.word	0x00000000


	//----- nvinfo : EIATTR_REGCOUNT
	.align		4
.L_144:
        /*0324*/ 	.byte	0x04, 0x2f
        /*0326*/ 	.short	(.L_146 - .L_145)
	.align		4
.L_145:
        /*0328*/ 	.word	index@(_ZN7cutlass13device_kernelIN5flash19enable_sm80_to_sm89INS1_16FlashAttnBwdSm80INS1_25CollectiveMainloopBwdSm80ILi2ELi2EN4cute5tupleIJNS5_1CILi64EEENS7_ILi128EEES8_EEENS_10bfloat16_tEfNS_4arch4Sm80ELb1ELb0ELb0ELb1ELb0ELb0ELb0ELb0ELi2ELi2ELi4ELi2ELb1EEENS1_24CollectiveEpilogueBwdGQAISA_fSD_Li256ELb1ELb0EEENS1_25SingleTileBwdLPTSchedulerILb1ELi128ELb0EEEEEEEEEvNT_6ParamsE)
        /*032c*/ 	.word	0x000000ff


	//----- nvinfo : EIATTR_FRAME_SIZE
	.align		4
.L_146:
        /*0330*/ 	.byte	0x04, 0x11
        /*0332*/ 	.short	(.L_148 - .L_147)
	.align		4
.L_147:
        /*0334*/ 	.word	index@(_ZN7cutlass13device_kernelIN5flash19enable_sm80_to_sm89INS1_16FlashAttnBwdSm80INS1_25CollectiveMainloopBwdSm80ILi2ELi2EN4cute5tupleIJNS5_1CILi64EEENS7_ILi128EEES8_EEENS_10bfloat16_tEfNS_4arch4Sm80ELb1ELb0ELb0ELb1ELb0ELb0ELb0ELb0ELi2ELi2ELi4ELi2ELb1EEENS1_24CollectiveEpilogueBwdGQAISA_fSD_Li256ELb1ELb0EEENS1_25SingleTileBwdLPTSchedulerILb1ELi128ELb0EEEEEEEEEvNT_6ParamsE)
        /*0338*/ 	.word	0x00000000


	//----- nvinfo : EIATTR_REGCOUNT
	.align		4
.L_148:
        /*033c*/ 	.byte	0x04, 0x2f
        /*033e*/ 	.short	(.L_150 - .L_149)
	.align		4
.L_149:
        /*0340*/ 	.word	index@(_ZN7cutlass13device_kernelIN5flash19enable_sm80_to_sm89INS1_16FlashAttnBwdSm80INS1_25CollectiveMainloopBwdSm80ILi2ELi2EN4cute5tupleIJNS5_1CILi64EEENS7_ILi128EEES8_EEENS_10bfloat16_tEfNS_4arch4Sm80ELb1ELb0ELb0ELb1ELb1ELb0ELb0ELb0ELi2ELi2ELi4ELi2ELb1EEENS1_21CollectiveEpilogueBwdISA_SB_SD_Li256ELb1ELb0ELi2EEENS1_25SingleTileBwdLPTSchedulerILb1ELi128ELb1EEEEEEEEEvNT_6ParamsE)
        /*0344*/ 	.word	0x000000ff


	//----- nvinfo : EIATTR_FRAME_SIZE
	.align		4
.L_150:
        /*0348*/ 	.byte	0x04, 0x11
        /*034a*/ 	.short	(.L_152 - .L_151)
	.align		4
.L_151:
        /*034c*/ 	.word	index@(_ZN7cutlass13device_kernelIN5flash19enable_sm80_to_sm89INS1_16FlashAttnBwdSm80INS1_25CollectiveMainloopBwdSm80ILi2ELi2EN4cute5tupleIJNS5_1CILi64EEENS7_ILi128EEES8_EEENS_10bfloat16_tEfNS_4arch4Sm80ELb1ELb0ELb0ELb1ELb1ELb0ELb0ELb0ELi2ELi2ELi4ELi2ELb1EEENS1_21CollectiveEpilogueBwdISA_SB_SD_Li256ELb1ELb0ELi2EEENS1_25SingleTileBwdLPTSchedulerILb1ELi128ELb1EEEEEEEEEvNT_6ParamsE)
        /*0350*/ 	.word	0x00000000


	//----- nvinfo : EIATTR_REGCOUNT
	.align		4
.L_152:
        /*0354*/ 	.byte	0x04, 0x2f
        /*0356*/ 	.short	(.L_154 - .L_153)
	.align		4
.L_153:
        /*0358*/ 	.word	index@(_ZN7cutlass13device_kernelIN5flash19enable_sm80_to_sm89INS1_16FlashAttnBwdSm80INS1_25CollectiveMainloopBwdSm80ILi2ELi2EN4cute5tupleIJNS5_1CILi64EEENS7_ILi128EEES8_EEENS_10bfloat16_tEfNS_4arch4Sm80ELb1ELb0ELb0ELb1ELb0ELb0ELb0ELb0ELi2ELi2ELi4ELi2ELb1EEENS1_21CollectiveEpilogueBwdISA_SB_SD_Li256ELb1ELb0ELi2EEENS1_25SingleTileBwdLPTSchedulerILb1ELi128ELb0EEEEEEEEEvNT_6ParamsE)
        /*035c*/ 	.word	0x000000ff


	//----- nvinfo : EIATTR_FRAME_SIZE
	.align		4
.L_154:
        /*0360*/ 	.byte	0x04, 0x11
        /*0362*/ 	.short	(.L_156 - .L_155)
	.align		4
.L_155:
        /*0364*/ 	.word	index@(_ZN7cutlass13device_kernelIN5flash19enable_sm80_to_sm89INS1_16FlashAttnBwdSm80INS1_25CollectiveMainloopBwdSm80ILi2ELi2EN4cute5tupleIJNS5_1CILi64EEENS7_ILi128EEES8_EEENS_10bfloat16_tEfNS_4arch4Sm80ELb1ELb0ELb0ELb1ELb0ELb0ELb0ELb0ELi2ELi2ELi4ELi2ELb1EEENS1_21CollectiveEpilogueBwdISA_SB_SD_Li256ELb1ELb0ELi2EEENS1_25SingleTileBwdLPTSchedulerILb1ELi128ELb0EEEEEEEEEvNT_6ParamsE)
        /*0368*/ 	.word	0x00000000


	//----- nvinfo : EIATTR_REGCOUNT
	.align		4
.L_156:
        /*036c*/ 	.byte	0x04, 0x2f
        /*036e*/ 	.short	(.L_158 - .L_157)
	.align		4
.L_157:
        /*0370*/ 	.word	index@(_ZN7cutlass13device_kernelIN5flash22FlashAttnBwdPreprocessIN4cute5tupleIJNS3_1CILi64EEES6_EEENS_10bfloat16_tEfNS_4arch4Sm80ELb1ELb0EEEEEvNT_6ParamsE)
        /*0374*/ 	.word	0x00000027


	//----- nvinfo : EIATTR_FRAME_SIZE
	.align		4
.L_158:
        /*0378*/ 	.byte	0x04, 0x11
        /*037a*/ 	.short	(.L_160 - .L_159)
	.align		4
.L_159:
        /*037c*/ 	.word	index@(_ZN7cutlass13device_kernelIN5flash22FlashAttnBwdPreprocessIN4cute5tupleIJNS3_1CILi64EEES6_EEENS_10bfloat16_tEfNS_4arch4Sm80ELb1ELb0EEEEEvNT_6ParamsE)
        /*0380*/ 	.word	0x00000000


	//----- nvinfo : EIATTR_REGCOUNT
	.align		4
.L_160:
        /*0384*/ 	.byte	0x04, 0x2f
        /*0386*/ 	.short	(.L_162 - .L_161)
	.align		4
.L_161:
        /*0388*/ 	.word	index@(_ZN7cutlass13device_kernelIN5flash19enable_sm80_to_sm89INS1_16FlashAttnBwdSm80INS1_25CollectiveMainloopBwdSm80ILi2ELi2EN4cute5tupleIJNS5_1CILi64EEENS7_ILi128EEES8_EEENS_10bfloat16_tEfNS_4arch4Sm80ELb1ELb0ELb0ELb0ELb1ELb0ELb0ELb0ELi2ELi2ELi4ELi2ELb1EEENS1_24CollectiveEpilogueBwdGQAISA_fSD_Li256ELb0ELb1EEENS1_25SingleTileBwdLPTSchedulerILb0ELi128ELb1EEEEEEEEEvNT_6ParamsE)
        /*038c*/ 	.word	0x000000ff


	//----- nvinfo : EIATTR_FRAME_SIZE
	.align		4
.L_162:
        /*0390*/ 	.byte	0x04, 0x11
        /*0392*/ 	.short	(.L_164 - .L_163)
	.align		4
.L_163:
        /*0394*/ 	.word	index@($__internal_4_$__cuda_sm70_warpsync)
        /*0398*/ 	.word	0x00000000


	//----- nvinfo : EIATTR_FRAME_SIZE
	.align		4
.L_164:
        /*039c*/ 	.byte	0x04, 0x11
        /*039e*/ 	.short	(.L_166 - .L_165)
	.align		4
.L_165:
        /*03a0*/ 	.word	index@(_ZN7cutlass13device_kernelIN5flash19enable_sm80_to_sm89INS1_16FlashAttnBwdSm80INS1_25CollectiveMainloopBwdSm80ILi2ELi2EN4cute5tupleIJNS5_1CILi64EEENS7_ILi128EEES8_EEENS_10bfloat16_tEfNS_4arch4Sm80ELb1ELb0ELb0ELb0ELb1ELb0ELb0ELb0ELi2ELi2ELi4ELi2ELb1EEENS1_24CollectiveEpilogueBwdGQAISA_fSD_Li256ELb0ELb1EEENS1_25SingleTileBwdLPTSchedulerILb0ELi128ELb1EEEEEEEEEvNT_6ParamsE)
        /*03a4*/ 	.word	0x00000000


	//----- nvinfo : EIATTR_REGCOUNT
	.align		4
.L_166:
        /*03a8*/ 	.byte	0x04, 0x2f
        /*03aa*/ 	.short	(.L_168 - .L_167)
	.align		4
.L_167:
        /*03ac*/ 	.word	index@(_ZN7cutlass13device_kernelIN5flash19enable_sm80_to_sm89INS1_16FlashAttnBwdSm80INS1_25CollectiveMainloopBwdSm80ILi2ELi2EN4cute5tupleIJNS5_1CILi64EEENS7_ILi128EEES8_EEENS_10bfloat16_tEfNS_4arch4Sm80ELb1ELb0ELb0ELb0ELb0ELb0ELb0ELb0ELi2ELi2ELi4ELi2ELb1EEENS1_24CollectiveEpilogueBwdGQAISA_fSD_Li256ELb0ELb0EEENS1_25SingleTileBwdLPTSchedulerILb0ELi128ELb0EEEEEEEEEvNT_6ParamsE)
        /*03b0*/ 	.word	0x000000ff


	//----- nvinfo : EIATTR_FRAME_SIZE
	.align		4
.L_168:
        /*03b4*/ 	.byte	0x04, 0x11
        /*03b6*/ 	.short	(.L_170 - .L_169)
	.align		4
.L_169:
        /*03b8*/ 	.word	index@(_ZN7cutlass13device_kernelIN5flash19enable_sm80_to_sm89INS1_16FlashAttnBwdSm80INS1_25CollectiveMainloopBwdSm80ILi2ELi2EN4cute5tupleIJNS5_1CILi64EEENS7_ILi128EEES8_EEENS_10bfloat16_tEfNS_4arch4Sm80ELb1ELb0ELb0ELb0ELb0ELb0ELb0ELb0ELi2ELi2ELi4ELi2ELb1EEENS1_24CollectiveEpilogueBwdGQAISA_fSD_Li256ELb0ELb0EEENS1_25SingleTileBwdLPTSchedulerILb0ELi128ELb0EEEEEEEEEvNT_6ParamsE)
        /*03bc*/ 	.word	0x00000000


	//----- nvinfo : EIATTR_REGCOUNT
	.align		4
.L_170:
        /*03c0*/ 	.byte	0x04, 0x2f
        /*03c2*/ 	.short	(.L_172 - .L_171)
	.align		4
.L_171:
        /*03c4*/ 	.word	index@(_ZN7cutlass13device_kernelIN5flash19enable_sm80_to_sm89INS1_16FlashAttnBwdSm80INS1_25CollectiveMainloopBwdSm80ILi2ELi2EN4cute5tupleIJNS5_1CILi64EEENS7_ILi128EEES8_EEENS_10bfloat16_tEfNS_4arch4Sm80ELb1ELb0ELb0ELb0ELb1ELb0ELb0ELb0ELi2ELi2ELi4ELi2ELb1EEENS1_21CollectiveEpilogueBwdISA_SB_SD_Li256ELb0ELb0ELi2EEENS1_25SingleTileBwdLPTSchedulerILb0ELi128ELb1EEEEEEEEEvNT_6ParamsE)
        /*03c8*/ 	.word	0x000000ff


	//----- nvinfo : EIATTR_FRAME_SIZE
	.align		4
.L_172:
        /*03cc*/ 	.byte	0x04, 0x11
        /*03ce*/ 	.short	(.L_174 - .L_173)
	.align		4
.L_173:
        /*03d0*/ 	.word	index@(_ZN7cutlass13device_kernelIN5flash19enable_sm80_to_sm89INS1_16FlashAttnBwdSm80INS1_25CollectiveMainloopBwdSm80ILi2ELi2EN4cute5tupleIJNS5_1CILi64EEENS7_ILi128EEES8_EEENS_10bfloat16_tEfNS_4arch4Sm80ELb1ELb0ELb0ELb0ELb1ELb0ELb0ELb0ELi2ELi2ELi4ELi2ELb1EEENS1_21CollectiveEpilogueBwdISA_SB_SD_Li256ELb0ELb0ELi2EEENS1_25SingleTileBwdLPTSchedulerILb0ELi128ELb1EEEEEEEEEvNT_6ParamsE)
        /*03d4*/ 	.word	0x00000000


	//----- nvinfo : EIATTR_REGCOUNT
	.align		4
.L_174:
        /*03d8*/ 	.byte	0x04, 0x2f
        /*03da*/ 	.short	(.L_176 - .L_175)
	.align		4
.L_175:
        /*03dc*/ 	.word	index@(_ZN7cutlass13device_kernelIN5flash19enable_sm80_to_sm89INS1_16FlashAttnBwdSm80INS1_25CollectiveMainloopBwdSm80ILi2ELi2EN4cute5tupleIJNS5_1CILi64EEENS7_ILi128EEES8_EEENS_10bfloat16_tEfNS_4arch4Sm80ELb1ELb0ELb0ELb0ELb0ELb0ELb0ELb0ELi2ELi2ELi4ELi2ELb1EEENS1_21CollectiveEpilogueBwdISA_SB_SD_Li256ELb0ELb0ELi2EEENS1_25SingleTileBwdLPTSchedulerILb0ELi128ELb0EEEEEEEEEvNT_6ParamsE)
        /*03e0*/ 	.word	0x000000ff


	//----- nvinfo : EIATTR_FRAME_SIZE
	.align		4
.L_176:
        /*03e4*/ 	.byte	0x04, 0x11
        /*03e6*/ 	.short	(.L_178 - .L_177)
	.align		4
.L_177:
        /*03e8*/ 	.word	index@(_ZN7cutlass13device_kernelIN5flash19enable_sm80_to_sm89INS1_16FlashAttnBwdSm80INS1_25CollectiveMainloopBwdSm80ILi2ELi2EN4cute5tupleIJNS5_1CILi64EEENS7_ILi128EEES8_EEENS_10bfloat16_tEfNS_4arch4Sm80ELb1ELb0ELb0ELb0ELb0ELb0ELb0ELb0ELi2ELi2ELi4ELi2ELb1EEENS1_21CollectiveEpilogueBwdISA_SB_SD_Li256ELb0ELb0ELi2EEENS1_25SingleTileBwdLPTSchedulerILb0ELi128ELb0EEEEEEEEEvNT_6ParamsE)
        /*03ec*/ 	.word	0x00000000


	//----- nvinfo : EIATTR_REGCOUNT
	.align		4
.L_178:
        /*03f0*/ 	.byte	0x04, 0x2f
        /*03f2*/ 	.short	(.L_180 - .L_179)
	.align		4
.L_179:
        /*03f4*/ 	.word	index@(_ZN7cutlass13device_kernelIN5flash19enable_sm80_to_sm89INS1_16FlashAttnBwdSm80INS1_25CollectiveMainloopBwdSm80ILi2ELi2EN4cute5tupleIJNS5_1CILi64EEENS7_ILi128EEES8_EEENS_10bfloat16_tEfNS_4arch4Sm80ELb0ELb1ELb0ELb1ELb1ELb0ELb0ELb0ELi2ELi2ELi4ELi2ELb1EEENS1_24CollectiveEpilogueBwdGQAISA_fSD_Li256ELb1ELb1EEENS1_19SingleTileSchedulerILb1ELb0ELb0ELi128EEEEEEEEEvNT_6ParamsE)
        /*03f8*/ 	.word	0x000000ff


	//----- nvinfo : EIATTR_FRAME_SIZE
	.align		4
.L_180:
        /*03fc*/ 	.byte	0x04, 0x11
        /*03fe*/ 	.short	(.L_182 - .L_181)
	.align		4
.L_181:
        /*0400*/ 	.word	index@($__internal_3_$__cuda_sm70_warpsync)
        /*0404*/ 	.word	0x00000000


	//----- nvinfo : EIATTR_FRAME_SIZE
	.align		4
.L_182:
        /*0408*/ 	.byte	0x04, 0x11
        /*040a*/ 	.short	(.L_184 - .L_183)
	.align		4
.L_183:
        /*040c*/ 	.word	index@(_ZN7cutlass13device_kernelIN5flash19enable_sm80_to_sm89INS1_16FlashAttnBwdSm80INS1_25CollectiveMainloopBwdSm80ILi2ELi2EN4cute5tupleIJNS5_1CILi64EEENS7_ILi128EEES8_EEENS_10bfloat16_tEfNS_4arch4Sm80ELb0ELb1ELb0ELb1ELb1ELb0ELb0ELb0ELi2ELi2ELi4ELi2ELb1EEENS1_24CollectiveEpilogueBwdGQAISA_fSD_Li256ELb1ELb1EEENS1_19SingleTileSchedulerILb1ELb0ELb0ELi128EEEEEEEEEvNT_6ParamsE)
        /*0410*/ 	.word	0x00000000


	//----- nvinfo : EIATTR_REGCOUNT
	.align		4
.L_184:
        /*0414*/ 	.byte	0x04, 0x2f
        /*0416*/ 	.short	(.L_186 - .L_185)
	.align		4
.L_185:
        /*0418*/ 	.word	index@(_ZN7cutlass13device_kernelIN5flash19enable_sm80_to_sm89INS1_16FlashAttnBwdSm80INS1_25CollectiveMainloopBwdSm80ILi2ELi2EN4cute5tupleIJNS5_1CILi64EEENS7_ILi128EEES8_EEENS_10bfloat16_tEfNS_4arch4Sm80ELb0ELb1ELb0ELb1ELb0ELb0ELb0ELb0ELi2ELi2ELi4ELi2ELb1EEENS1_24CollectiveEpilogueBwdGQAISA_fSD_Li256ELb1ELb0EEENS1_19SingleTileSchedulerILb1ELb0ELb0ELi128EEEEEEEEEvNT_6ParamsE)
        /*041c*/ 	.word	0x000000ff


	//----- nvinfo : EIATTR_FRAME_SIZE
	.align		4
.L_186:
        /*0420*/ 	.byte	0x04, 0x11
        /*0422*/ 	.short	(.L_188 - .L_187)
	.align		4
.L_187:
        /*0424*/ 	.word	index@(_ZN7cutlass13device_kernelIN5flash19enable_sm80_to_sm89INS1_16FlashAttnBwdSm80INS1_25CollectiveMainloopBwdSm80ILi2ELi2EN4cute5tupleIJNS5_1CILi64EEENS7_ILi128EEES8_EEENS_10bfloat16_tEfNS_4arch4Sm80ELb0ELb1ELb0ELb1ELb0ELb0ELb0ELb0ELi2ELi2ELi4ELi2ELb1EEENS1_24CollectiveEpilogueBwdGQAISA_fSD_Li256ELb1ELb0EEENS1_19SingleTileSchedulerILb1ELb0ELb0ELi128EEEEEEEEEvNT_6ParamsE)
        /*0428*/ 	.word	0x00000000


	//----- nvinfo : EIATTR_REGCOUNT
	.align		4
.L_188:
        /*042c*/ 	.byte	0x04, 0x2f
        /*042e*/ 	.short	(.L_190 - .L_189)
	.align		4
.L_189:
        /*0430*/ 	.word	index@(_ZN7cutlass13device_kernelIN5flash19enable_sm80_to_sm89INS1_16FlashAttnBwdSm80INS1_25CollectiveMainloopBwdSm80ILi2ELi2EN4cute5tupleIJNS5_1CILi64EEENS7_ILi128EEES8_EEENS_10bfloat16_tEfNS_4arch4Sm80ELb0ELb1ELb0ELb1ELb1ELb0ELb0ELb0ELi2ELi2ELi4ELi2ELb1EEENS1_21CollectiveEpilogueBwdISA_SB_SD_Li256ELb1ELb0ELi2EEENS1_19SingleTileSchedulerILb1ELb0ELb0ELi128EEEEEEEEEvNT_6ParamsE)
        /*0434*/ 	.word	0x000000ff


	//----- nvinfo : EIATTR_FRAME_SIZE
	.align		4
.L_190:
        /*0438*/ 	.byte	0x04, 0x11
        /*043a*/ 	.short	(.L_192 - .L_191)
	.align		4
.L_191:
        /*043c*/ 	.word	index@(_ZN7cutlass13device_kernelIN5flash19enable_sm80_to_sm89INS1_16FlashAttnBwdSm80INS1_25CollectiveMainloopBwdSm80ILi2ELi2EN4cute5tupleIJNS5_1CILi64EEENS7_ILi128EEES8_EEENS_10bfloat16_tEfNS_4arch4Sm80ELb0ELb1ELb0ELb1ELb1ELb0ELb0ELb0ELi2ELi2ELi4ELi2ELb1EEENS1_21CollectiveEpilogueBwdISA_SB_SD_Li256ELb1ELb0ELi2EEENS1_19SingleTileSchedulerILb1ELb0ELb0ELi128EEEEEEEEEvNT_6ParamsE)
        /*0440*/ 	.word	0x00000000


	//----- nvinfo : EIATTR_REGCOUNT
	.align		4
.L_192:
        /*0444*/ 	.byte	0x04, 0x2f
        /*0446*/ 	.short	(.L_194 - .L_193)
	.align		4
.L_193:
        /*0448*/ 	.word	index@(_ZN7cutlass13device_kernelIN5flash19enable_sm80_to_sm89INS1_16FlashAttnBwdSm80INS1_25CollectiveMainloopBwdSm80ILi2ELi2EN4cute5tupleIJNS5_1CILi64EEENS7_ILi128EEES8_EEENS_10bfloat16_tEfNS_4arch4Sm80ELb0ELb1ELb0ELb1ELb0ELb0ELb0ELb0ELi2ELi2ELi4ELi2ELb1EEENS1_21CollectiveEpilogueBwdISA_SB_SD_Li256ELb1ELb0ELi2EEENS1_19SingleTileSchedulerILb1ELb0ELb0ELi128EEEEEEEEEvNT_6ParamsE)
        /*044c*/ 	.word	0x000000ff


	//----- nvinfo : EIATTR_FRAME_SIZE
	.align		4
.L_194:
        /*0450*/ 	.byte	0x04, 0x11
        /*0452*/ 	.short	(.L_196 - .L_195)
	.align		4
.L_195:
        /*0454*/ 	.word	index@(_ZN7cutlass13device_kernelIN5flash19enable_sm80_to_sm89INS1_16FlashAttnBwdSm80INS1_25CollectiveMainloopBwdSm80ILi2ELi2EN4cute5tupleIJNS5_1CILi64EEENS7_ILi128EEES8_EEENS_10bfloat16_tEfNS_4arch4Sm80ELb0ELb1ELb0ELb1ELb0ELb0ELb0ELb0ELi2ELi2ELi4ELi2ELb1EEENS1_21CollectiveEpilogueBwdISA_SB_SD_Li256ELb1ELb0ELi2EEENS1_19SingleTileSchedulerILb1ELb0ELb0ELi128EEEEEEEEEvNT_6ParamsE)
        /*0458*/ 	.word	0x00000000


	//----- nvinfo : EIATTR_REGCOUNT
	.align		4
.L_196:
        /*045c*/ 	.byte	0x04, 0x2f
        /*045e*/ 	.short	(.L_198 - .L_197)
	.align		4
.L_197:
        /*0460*/ 	.word	index@(_ZN7cutlass13device_kernelIN5flash19enable_sm80_to_sm89INS1_16FlashAttnBwdSm80INS1_25CollectiveMainloopBwdSm80ILi2ELi2EN4cute5tupleIJNS5_1CILi64EEENS7_ILi128EEES8_EEENS_10bfloat16_tEfNS_4arch4Sm80ELb0ELb1ELb0ELb0ELb1ELb0ELb0ELb0ELi2ELi2ELi4ELi2ELb1EEENS1_24CollectiveEpilogueBwdGQAISA_fSD_Li256ELb0ELb1EEENS1_19SingleTileSchedulerILb0ELb0ELb0ELi128EEEEEEEEEvNT_6ParamsE)
        /*0464*/ 	.word	0x000000f5


	//----- nvinfo : EIATTR_FRAME_SIZE
	.align		4
.L_198:
        /*0468*/ 	.byte	0x04, 0x11
        /*046a*/ 	.short	(.L_200 - .L_199)
	.align		4
.L_199:
        /*046c*/ 	.word	index@($__internal_2_$__cuda_sm70_warpsync)
        /*0470*/ 	.word	0x00000000


	//----- nvinfo : EIATTR_FRAME_SIZE
	.align		4
.L_200:
        /*0474*/ 	.byte	0x04, 0x11
        /*0476*/ 	.short	(.L_202 - .L_201)
	.align		4
.L_201:
        /*0478*/ 	.word	index@(_ZN7cutlass13device_kernelIN5flash19enable_sm80_to_sm89INS1_16FlashAttnBwdSm80INS1_25CollectiveMainloopBwdSm80ILi2ELi2EN4cute5tupleIJNS5_1CILi64EEENS7_ILi128EEES8_EEENS_10bfloat16_tEfNS_4arch4Sm80ELb0ELb1ELb0ELb0ELb1ELb0ELb0ELb0ELi2ELi2ELi4ELi2ELb1EEENS1_24CollectiveEpilogueBwdGQAISA_fSD_Li256ELb0ELb1EEENS1_19SingleTileSchedulerILb0ELb0ELb0ELi128EEEEEEEEEvNT_6ParamsE)
        /*047c*/ 	.word	0x00000000


	//----- nvinfo : EIATTR_REGCOUNT
	.align		4
.L_202:
        /*0480*/ 	.byte	0x04, 0x2f
        /*0482*/ 	.short	(.L_204 - .L_203)
	.align		4
.L_203:
        /*0484*/ 	.word	index@(_ZN7cutlass13device_kernelIN5flash19enable_sm80_to_sm89INS1_16FlashAttnBwdSm80INS1_25CollectiveMainloopBwdSm80ILi2ELi2EN4cute5tupleIJNS5_1CILi64EEENS7_ILi128EEES8_EEENS_10bfloat16_tEfNS_4arch4Sm80ELb0ELb1ELb0ELb0ELb0ELb0ELb0ELb0ELi2ELi2ELi4ELi2ELb1EEENS1_24CollectiveEpilogueBwdGQAISA_fSD_Li256ELb0ELb0EEENS1_19SingleTileSchedulerILb0ELb0ELb0ELi128EEEEEEEEEvNT_6ParamsE)
        /*0488*/ 	.word	0x000000f0


	//----- nvinfo : EIATTR_FRAME_SIZE
	.align		4
.L_204:
        /*048c*/ 	.byte	0x04, 0x11
        /*048e*/ 	.short	(.L_206 - .L_205)
	.align		4
.L_205:
        /*0490*/ 	.word	index@(_ZN7cutlass13device_kernelIN5flash19enable_sm80_to_sm89INS1_16FlashAttnBwdSm80INS1_25CollectiveMainloopBwdSm80ILi2ELi2EN4cute5tupleIJNS5_1CILi64EEENS7_ILi128EEES8_EEENS_10bfloat16_tEfNS_4arch4Sm80ELb0ELb1ELb0ELb0ELb0ELb0ELb0ELb0ELi2ELi2ELi4ELi2ELb1EEENS1_24CollectiveEpilogueBwdGQAISA_fSD_Li256ELb0ELb0EEENS1_19SingleTileSchedulerILb0ELb0ELb0ELi128EEEEEEEEEvNT_6ParamsE)
        /*0494*/ 	.word	0x00000000


	//----- nvinfo : EIATTR_REGCOUNT
	.align		4
.L_206:
        /*0498*/ 	.byte	0x04, 0x2f
        /*049a*/ 	.short	(.L_208 - .L_207)
	.align		4
.L_207:
        /*049c*/ 	.word	index@(_ZN7cutlass13device_kernelIN5flash19enable_sm80_to_sm89INS1_16FlashAttnBwdSm80INS1_25CollectiveMainloopBwdSm80ILi2ELi2EN4cute5tupleIJNS5_1CILi64EEENS7_ILi128EEES8_EEENS_10bfloat16_tEfNS_4arch4Sm80ELb0ELb1ELb0ELb0ELb1ELb0ELb0ELb0ELi2ELi2ELi4ELi2ELb1EEENS1_21CollectiveEpilogueBwdISA_SB_SD_Li256ELb0ELb0ELi2EEENS1_19SingleTileSchedulerILb0ELb0ELb0ELi128EEEEEEEEEvNT_6ParamsE)
        /*04a0*/ 	.word	0x000000f5


	//----- nvinfo : EIATTR_FRAME_SIZE
	.align		4
.L_208:
        /*04a4*/ 	.byte	0x04, 0x11
        /*04a6*/ 	.short	(.L_210 - .L_209)
	.align		4
.L_209:
        /*04a8*/ 	.word	index@(_ZN7cutlass13device_kernelIN5flash19enable_sm80_to_sm89INS1_16FlashAttnBwdSm80INS1_25CollectiveMainloopBwdSm80ILi2ELi2EN4cute5tupleIJNS5_1CILi64EEENS7_ILi128EEES8_EEENS_10bfloat16_tEfNS_4arch4Sm80ELb0ELb1ELb0ELb0ELb1ELb0ELb0ELb0ELi2ELi2ELi4ELi2ELb1EEENS1_21CollectiveEpilogueBwdISA_SB_SD_Li256ELb0ELb0ELi2EEENS1_19SingleTileSchedulerILb0ELb0ELb0ELi128EEEEEEEEEvNT_6ParamsE)
        /*04ac*/ 	.word	0x00000000


	//----- nvinfo : EIATTR_REGCOUNT
	.align		4
.L_210:
        /*04b0*/ 	.byte	0x04, 0x2f
        /*04b2*/ 	.short	(.L_212 - .L_211)
	.align		4
.L_211:
        /*04b4*/ 	.word	index@(_ZN7cutlass13device_kernelIN5flash19enable_sm80_to_sm89INS1_16FlashAttnBwdSm80INS1_25CollectiveMainloopBwdSm80ILi2ELi2EN4cute5tupleIJNS5_1CILi64EEENS7_ILi128EEES8_EEENS_10bfloat16_tEfNS_4arch4Sm80ELb0ELb1ELb0ELb0ELb0ELb0ELb0ELb0ELi2ELi2ELi4ELi2ELb1EEENS1_21CollectiveEpilogueBwdISA_SB_SD_Li256ELb0ELb0ELi2EEENS1_19SingleTileSchedulerILb0ELb0ELb0ELi128EEEEEEEEEvNT_6ParamsE)
        /*04b8*/ 	.word	0x000000f5


	//----- nvinfo : EIATTR_FRAME_SIZE
	.align		4
.L_212:
        /*04bc*/ 	.byte	0x04, 0x11
        /*04be*/ 	.short	(.L_214 - .L_213)
	.align		4
.L_213:
        /*04c0*/ 	.word	index@(_ZN7cutlass13device_kernelIN5flash19enable_sm80_to_sm89INS1_16FlashAttnBwdSm80INS1_25CollectiveMainloopBwdSm80ILi2ELi2EN4cute5tupleIJNS5_1CILi64EEENS7_ILi128EEES8_EEENS_10bfloat16_tEfNS_4arch4Sm80ELb0ELb1ELb0ELb0ELb0ELb0ELb0ELb0ELi2ELi2ELi4ELi2ELb1EEENS1_21CollectiveEpilogueBwdISA_SB_SD_Li256ELb0ELb0ELi2EEENS1_19SingleTileSchedulerILb0ELb0ELb0ELi128EEEEEEEEEvNT_6ParamsE)
        /*04c4*/ 	.word	0x00000000


	//----- nvinfo : EIATTR_REGCOUNT
	.align		4
.L_214:
        /*04c8*/ 	.byte	0x04, 0x2f
        /*04ca*/ 	.short	(.L_216 - .L_215)
	.align		4
.L_215:
        /*04cc*/ 	.word	index@(_ZN7cutlass13device_kernelIN5flash19enable_sm80_to_sm89INS1_16FlashAttnBwdSm80INS1_25CollectiveMainloopBwdSm80ILi2ELi2EN4cute5tupleIJNS5_1CILi64EEENS7_ILi128EEES8_EEENS_10bfloat16_tEfNS_4arch4Sm80ELb0ELb0ELb0ELb1ELb1ELb0ELb0ELb0ELi2ELi2ELi4ELi2ELb1EEENS1_24CollectiveEpilogueBwdGQAISA_fSD_Li256ELb1ELb1EEENS1_19SingleTileSchedulerILb1ELb0ELb0ELi128EEEEEEEEEvNT_6ParamsE)
        /*04d0*/ 	.word	0x000000fe


	//----- nvinfo : EIATTR_FRAME_SIZE
	.align		4
.L_216:
        /*04d4*/ 	.byte	0x04, 0x11
        /*04d6*/ 	.short	(.L_218 - .L_217)
	.align		4
.L_217:
        /*04d8*/ 	.word	index@($__internal_1_$__cuda_sm70_warpsync)
        /*04dc*/ 	.word	0x00000000


	//----- nvinfo : EIATTR_FRAME_SIZE
	.align		4
.L_218:
        /*04e0*/ 	.byte	0x04, 0x11
        /*04e2*/ 	.short	(.L_220 - .L_219)
	.align		4
.L_219:
        /*04e4*/ 	.word	index@(_ZN7cutlass13device_kernelIN5flash19enable_sm80_to_sm89INS1_16FlashAttnBwdSm80INS1_25CollectiveMainloopBwdSm80ILi2ELi2EN4cute5tupleIJNS5_1CILi64EEENS7_ILi128EEES8_EEENS_10bfloat16_tEfNS_4arch4Sm80ELb0ELb0ELb0ELb1ELb1ELb0ELb0ELb0ELi2ELi2ELi4ELi2ELb1EEENS1_24CollectiveEpilogueBwdGQAISA_fSD_Li256ELb1ELb1EEENS1_19SingleTileSchedulerILb1ELb0ELb0ELi128EEEEEEEEEvNT_6ParamsE)
        /*04e8*/ 	.word	0x00000000


	//----- nvinfo : EIATTR_REGCOUNT
	.align		4
.L_220:
        /*04ec*/ 	.byte	0x04, 0x2f
        /*04ee*/ 	.short	(.L_222 - .L_221)
	.align		4
.L_221:
        /*04f0*/ 	.word	index@(_ZN7cutlass13device_kernelIN5flash19enable_sm80_to_sm89INS1_16FlashAttnBwdSm80INS1_25CollectiveMainloopBwdSm80ILi2ELi2EN4cute5tupleIJNS5_1CILi64EEENS7_ILi128EEES8_EEENS_10bfloat16_tEfNS_4arch4Sm80ELb0ELb0ELb0ELb1ELb0ELb0ELb0ELb0ELi2ELi2ELi4ELi2ELb1EEENS1_24CollectiveEpilogueBwdGQAISA_fSD_Li256ELb1ELb0EEENS1_19SingleTileSchedulerILb1ELb0ELb0ELi128EEEEEEEEEvNT_6ParamsE)
        /*04f4*/ 	.word	0x000000fe


	//----- nvinfo : EIATTR_FRAME_SIZE
	.align		4
.L_222:
        /*04f8*/ 	.byte	0x04, 0x11
        /*04fa*/ 	.short	(.L_224 - .L_223)
	.align		4
.L_223:
        /*04fc*/ 	.word	index@(_ZN7cutlass13device_kernelIN5flash19enable_sm80_to_sm89INS1_16FlashAttnBwdSm80INS1_25CollectiveMainloopBwdSm80ILi2ELi2EN4cute5tupleIJNS5_1CILi64EEENS7_ILi128EEES8_EEENS_10bfloat16_tEfNS_4arch4Sm80ELb0ELb0ELb0ELb1ELb0ELb0ELb0ELb0ELi2ELi2ELi4ELi2ELb1EEENS1_24CollectiveEpilogueBwdGQAISA_fSD_Li256ELb1ELb0EEENS1_19SingleTileSchedulerILb1ELb0ELb0ELi128EEEEEEEEEvNT_6ParamsE)
        /*0500*/ 	.word	0x00000000


	//----- nvinfo : EIATTR_REGCOUNT
	.align		4
.L_224:
        /*0504*/ 	.byte	0x04, 0x2f
        /*0506*/ 	.short	(.L_226 - .L_225)
	.align		4
.L_225:
        /*0508*/ 	.word	index@(_ZN7cutlass13device_kernelIN5flash19enable_sm80_to_sm89INS1_16FlashAttnBwdSm80INS1_25CollectiveMainloopBwdSm80ILi2ELi2EN4cute5tupleIJNS5_1CILi64EEENS7_ILi128EEES8_EEENS_10bfloat16_tEfNS_4arch4Sm80ELb0ELb0ELb0ELb1ELb1ELb0ELb0ELb0ELi2ELi2ELi4ELi2ELb1EEENS1_21CollectiveEpilogueBwdISA_SB_SD_Li256ELb1ELb0ELi2EEENS1_19SingleTileSchedulerILb1ELb0ELb0ELi128EEEEEEEEEvNT_6ParamsE)
        /*050c*/ 	.word	0x000000fe


	//----- nvinfo : EIATTR_FRAME_SIZE
	.align		4
.L_226:
        /*0510*/ 	.byte	0x04, 0x11
        /*0512*/ 	.short	(.L_228 - .L_227)
	.align		4
.L_227:
        /*0514*/ 	.word	index@(_ZN7cutlass13device_kernelIN5flash19enable_sm80_to_sm89INS1_16FlashAttnBwdSm80INS1_25CollectiveMainloopBwdSm80ILi2ELi2EN4cute5tupleIJNS5_1CILi64EEENS7_ILi128EEES8_EEENS_10bfloat16_tEfNS_4arch4Sm80ELb0ELb0ELb0ELb1ELb1ELb0ELb0ELb0ELi2ELi2ELi4ELi2ELb1EEENS1_21CollectiveEpilogueBwdISA_SB_SD_Li256ELb1ELb0ELi2EEENS1_19SingleTileSchedulerILb1ELb0ELb0ELi128EEEEEEEEEvNT_6ParamsE)
        /*0518*/ 	.word	0x00000000


	//----- nvinfo : EIATTR_REGCOUNT
	.align		4
.L_228:
        /*051c*/ 	.byte	0x04, 0x2f
        /*051e*/ 	.short	(.L_230 - .L_229)
	.align		4
.L_229:
        /*0520*/ 	.word	index@(_ZN7cutlass13device_kernelIN5flash19enable_sm80_to_sm89INS1_16FlashAttnBwdSm80INS1_25CollectiveMainloopBwdSm80ILi2ELi2EN4cute5tupleIJNS5_1CILi64EEENS7_ILi128EEES8_EEENS_10bfloat16_tEfNS_4arch4Sm80ELb0ELb0ELb0ELb1ELb0ELb0ELb0ELb0ELi2ELi2ELi4ELi2ELb1EEENS1_21CollectiveEpilogueBwdISA_SB_SD_Li256ELb1ELb0ELi2EEENS1_19SingleTileSchedulerILb1ELb0ELb0ELi128EEEEEEEEEvNT_6ParamsE)
        /*0524*/ 	.word	0x000000fe


	//----- nvinfo : EIATTR_FRAME_SIZE
	.align		4
.L_230:
        /*0528*/ 	.byte	0x04, 0x11
        /*052a*/ 	.short	(.L_232 - .L_231)
	.align		4
.L_231:
        /*052c*/ 	.word	index@(_ZN7cutlass13device_kernelIN5flash19enable_sm80_to_sm89INS1_16FlashAttnBwdSm80INS1_25CollectiveMainloopBwdSm80ILi2ELi2EN4cute5tupleIJNS5_1CILi64EEENS7_ILi128EEES8_EEENS_10bfloat16_tEfNS_4arch4Sm80ELb0ELb0ELb0ELb1ELb0ELb0ELb0ELb0ELi2ELi2ELi4ELi2ELb1EEENS1_21CollectiveEpilogueBwdISA_SB_SD_Li256ELb1ELb0ELi2EEENS1_19SingleTileSchedulerILb1ELb0ELb0ELi128EEEEEEEEEvNT_6ParamsE)
        /*0530*/ 	.word	0x00000000


	//----- nvinfo : EIATTR_REGCOUNT
	.align		4
.L_232:
        /*0534*/ 	.byte	0x04, 0x2f
        /*0536*/ 	.short	(.L_234 - .L_233)
	.align		4
.L_233:
        /*0538*/ 	.word	index@(_ZN7cutlass13device_kernelIN5flash19enable_sm80_to_sm89INS1_16FlashAttnBwdSm80INS1_25CollectiveMainloopBwdSm80ILi2ELi2EN4cute5tupleIJNS5_1CILi64EEENS7_ILi128EEES8_EEENS_10bfloat16_tEfNS_4arch4Sm80ELb0ELb0ELb0ELb0ELb1ELb0ELb0ELb0ELi2ELi2ELi4ELi2ELb1EEENS1_24CollectiveEpilogueBwdGQAISA_fSD_Li256ELb0ELb1EEENS1_19SingleTileSchedulerILb0ELb0ELb0ELi128EEEEEEEEEvNT_6ParamsE)
        /*053c*/ 	.word	0x000000f4


	//----- nvinfo : EIATTR_FRAME_SIZE
	.align		4
.L_234:
        /*0540*/ 	.byte	0x04, 0x11
        /*0542*/ 	.short	(.L_236 - .L_235)
	.align		4
.L_235:
        /*0544*/ 	.word	index@($__internal_0_$__cuda_sm70_warpsync)
        /*0548*/ 	.word	0x00000000


	//----- nvinfo : EIATTR_FRAME_SIZE
	.align		4
.L_236:
        /*054c*/ 	.byte	0x04, 0x11
        /*054e*/ 	.short	(.L_238 - .L_237)
	.align		4
.L_237:
        /*0550*/ 	.word	index@(_ZN7cutlass13device_kernelIN5flash19enable_sm80_to_sm89INS1_16FlashAttnBwdSm80INS1_25CollectiveMainloopBwdSm80ILi2ELi2EN4cute5tupleIJNS5_1CILi64EEENS7_ILi128EEES8_EEENS_10bfloat16_tEfNS_4arch4Sm80ELb0ELb0ELb0ELb0ELb1ELb0ELb0ELb0ELi2ELi2ELi4ELi2ELb1EEENS1_24CollectiveEpilogueBwdGQAISA_fSD_Li256ELb0ELb1EEENS1_19SingleTileSchedulerILb0ELb0ELb0ELi128EEEEEEEEEvNT_6ParamsE)
        /*0554*/ 	.word	0x00000000


	//----- nvinfo : EIATTR_REGCOUNT
	.align		4
.L_238:
        /*0558*/ 	.byte	0x04, 0x2f
        /*055a*/ 	.short	(.L_240 - .L_239)
	.align		4
.L_239:
        /*055c*/ 	.word	index@(_ZN7cutlass13device_kernelIN5flash19enable_sm80_to_sm89INS1_16FlashAttnBwdSm80INS1_25CollectiveMainloopBwdSm80ILi2ELi2EN4cute5tupleIJNS5_1CILi64EEENS7_ILi128EEES8_EEENS_10bfloat16_tEfNS_4arch4Sm80ELb0ELb0ELb0ELb0ELb0ELb0ELb0ELb0ELi2ELi2ELi4ELi2ELb1EEENS1_24CollectiveEpilogueBwdGQAISA_fSD_Li256ELb0ELb0EEENS1_19SingleTileSchedulerILb0ELb0ELb0ELi128EEEEEEEEEvNT_6ParamsE)
        /*0560*/ 	.word	0x000000f4


	//----- nvinfo : EIATTR_FRAME_SIZE
	.align		4
.L_240:
        /*0564*/ 	.byte	0x04, 0x11
        /*0566*/ 	.short	(.L_242 - .L_241)
	.align		4
.L_241:
        /*0568*/ 	.word	index@(_ZN7cutlass13device_kernelIN5flash19enable_sm80_to_sm89INS1_16FlashAttnBwdSm80INS1_25CollectiveMainloopBwdSm80ILi2ELi2EN4cute5tupleIJNS5_1CILi64EEENS7_ILi128EEES8_EEENS_10bfloat16_tEfNS_4arch4Sm80ELb0ELb0ELb0ELb0ELb0ELb0ELb0ELb0ELi2ELi2ELi4ELi2ELb1EEENS1_24CollectiveEpilogueBwdGQAISA_fSD_Li256ELb0ELb0EEENS1_19SingleTileSchedulerILb0ELb0ELb0ELi128EEEEEEEEEvNT_6ParamsE)
        /*056c*/ 	.word	0x00000000


	//----- nvinfo : EIATTR_REGCOUNT
	.align		4
.L_242:
        /*0570*/ 	.byte	0x04, 0x2f
        /*0572*/ 	.short	(.L_244 - .L_243)
	.align		4
.L_243:
        /*0574*/ 	.word	index@(_ZN7cutlass13device_kernelIN5flash19enable_sm80_to_sm89INS1_16FlashAttnBwdSm80INS1_25CollectiveMainloopBwdSm80ILi2ELi2EN4cute5tupleIJNS5_1CILi64EEENS7_ILi128EEES8_EEENS_10bfloat16_tEfNS_4arch4Sm80ELb0ELb0ELb0ELb0ELb1ELb0ELb0ELb0ELi2ELi2ELi4ELi2ELb1EEENS1_21CollectiveEpilogueBwdISA_SB_SD_Li256ELb0ELb0ELi2EEENS1_19SingleTileSchedulerILb0ELb0ELb0ELi128EEEEEEEEEvNT_6ParamsE)
        /*0578*/ 	.word	0x000000ff


	//----- nvinfo : EIATTR_FRAME_SIZE
	.align		4
.L_244:
        /*057c*/ 	.byte	0x04, 0x11
        /*057e*/ 	.short	(.L_246 - .L_245)
	.align		4
.L_245:
        /*0580*/ 	.word	index@(_ZN7cutlass13device_kernelIN5flash19enable_sm80_to_sm89INS1_16FlashAttnBwdSm80INS1_25CollectiveMainloopBwdSm80ILi2ELi2EN4cute5tupleIJNS5_1CILi64EEENS7_ILi128EEES8_EEENS_10bfloat16_tEfNS_4arch4Sm80ELb0ELb0ELb0ELb0ELb1ELb0ELb0ELb0ELi2ELi2ELi4ELi2ELb1EEENS1_21CollectiveEpilogueBwdISA_SB_SD_Li256ELb0ELb0ELi2EEENS1_19SingleTileSchedulerILb0ELb0ELb0ELi128EEEEEEEEEvNT_6ParamsE)
        /*0584*/ 	.word	0x00000000


	//----- nvinfo : EIATTR_REGCOUNT
	.align		4
.L_246:
        /*0588*/ 	.byte	0x04, 0x2f
        /*058a*/ 	.short	(.L_248 - .L_247)
	.align		4
.L_247:
        /*058c*/ 	.word	index@(_ZN7cutlass13device_kernelIN5flash19enable_sm80_to_sm89INS1_16FlashAttnBwdSm80INS1_25CollectiveMainloopBwdSm80ILi2ELi2EN4cute5tupleIJNS5_1CILi64EEENS7_ILi128EEES8_EEENS_10bfloat16_tEfNS_4arch4Sm80ELb0ELb0ELb0ELb0ELb0ELb0ELb0ELb0ELi2ELi2ELi4ELi2ELb1EEENS1_21CollectiveEpilogueBwdISA_SB_SD_Li256ELb0ELb0ELi2EEENS1_19SingleTileSchedulerILb0ELb0ELb0ELi128EEEEEEEEEvNT_6ParamsE)
        /*0590*/ 	.word	0x000000ff


	//----- nvinfo : EIATTR_FRAME_SIZE
	.align		4
.L_248:
        /*0594*/ 	.byte	0x04, 0x11
        /*0596*/ 	.short	(.L_250 - .L_249)
	.align		4
.L_249:
        /*0598*/ 	.word	index@(_ZN7cutlass13device_kernelIN5flash19enable_sm80_to_sm89INS1_16FlashAttnBwdSm80INS1_25CollectiveMainloopBwdSm80ILi2ELi2EN4cute5tupleIJNS5_1CILi64EEENS7_ILi128EEES8_EEENS_10bfloat16_tEfNS_4arch4Sm80ELb0ELb0ELb0ELb0ELb0ELb0ELb0ELb0ELi2ELi2ELi4ELi2ELb1EEENS1_21CollectiveEpilogueBwdISA_SB_SD_Li256ELb0ELb0ELi2EEENS1_19SingleTileSchedulerILb0ELb0ELb0ELi128EEEEEEEEEvNT_6ParamsE)
        /*059c*/ 	.word	0x00000000


	//----- nvinfo : EIATTR_MIN_STACK_SIZE
	.align		4
.L_250:
        /*05a0*/ 	.byte	0x04, 0x12
        /*05a2*/ 	.short	(.L_252 - .L_251)
	.align		4
.L_251:
        /*05a4*/ 	.word	index@(_ZN7cutlass13device_kernelIN5flash19enable_sm80_to_sm89INS1_16FlashAttnBwdSm80INS1_25CollectiveMainloopBwdSm80ILi2ELi2EN4cute5tupleIJNS5_1CILi64EEENS7_ILi128EEES8_EEENS_10bfloat16_tEfNS_4arch4Sm80ELb0ELb0ELb0ELb0ELb0ELb0ELb0ELb0ELi2ELi2ELi4ELi2ELb1EEENS1_21CollectiveEpilogueBwdISA_SB_SD_Li256ELb0ELb0ELi2EEENS1_19SingleTileSchedulerILb0ELb0ELb0ELi128EEEEEEEEEvNT_6ParamsE)
        /*05a8*/ 	.word	0x00000000


	//----- nvinfo : EIATTR_MIN_STACK_SIZE
	.align		4
.L_252:
        /*05ac*/ 	.byte	0x04, 0x12
        /*05ae*/ 	.short	(.L_254 - .L_253)
	.align		4
.L_253:
        /*05b0*/ 	.word	index@(_ZN7cutlass13device_kernelIN5flash19enable_sm80_to_sm89INS1_16FlashAttnBwdSm80INS1_25CollectiveMainloopBwdSm80ILi2ELi2EN4cute5tupleIJNS5_1CILi64EEENS7_ILi128EEES8_EEENS_10bfloat16_tEfNS_4arch4Sm80ELb0ELb0ELb0ELb0ELb1ELb0ELb0ELb0ELi2ELi2ELi4ELi2ELb1EEENS1_21CollectiveEpilogueBwdISA_SB_SD_Li256ELb0ELb0ELi2EEENS1_19SingleTileSchedulerILb0ELb0ELb0ELi128EEEEEEEEEvNT_6ParamsE)
        /*05b4*/ 	.word	0x00000000


	//----- nvinfo : EIATTR_MIN_STACK_SIZE
	.align		4
.L_254:
        /*05b8*/ 	.byte	0x04, 0x12
        /*05ba*/ 	.short	(.L_256 - .L_255)
	.align		4
.L_255:
        /*05bc*/ 	.word	index@(_ZN7cutlass13device_kernelIN5flash19enable_sm80_to_sm89INS1_16FlashAttnBwdSm80INS1_25CollectiveMainloopBwdSm80ILi2ELi2EN4cute5tupleIJNS5_1CILi64EEENS7_ILi128EEES8_EEENS_10bfloat16_tEfNS_4arch4Sm80ELb0ELb0ELb0ELb0ELb0ELb0ELb0ELb0ELi2ELi2ELi4ELi2ELb1EEENS1_24CollectiveEpilogueBwdGQAISA_fSD_Li256ELb0ELb0EEENS1_19SingleTileSchedulerILb0ELb0ELb0ELi128EEEEEEEEEvNT_6ParamsE)
        /*05c0*/ 	.word	0x00000000


	//----- nvinfo : EIATTR_MIN_STACK_SIZE
	.align		4
.L_256:
        /*05c4*/ 	.byte	0x04, 0x12
        /*05c6*/ 	.short	(.L_258 - .L_257)
	.align		4
.L_257:
        /*05c8*/ 	.word	index@(_ZN7cutlass13device_kernelIN5flash19enable_sm80_to_sm89INS1_16FlashAttnBwdSm80INS1_25CollectiveMainloopBwdSm80ILi2ELi2EN4cute5tupleIJNS5_1CILi64EEENS7_ILi128EEES8_EEENS_10bfloat16_tEfNS_4arch4Sm80ELb0ELb0ELb0ELb0ELb1ELb0ELb0ELb0ELi2ELi2ELi4ELi2ELb1EEENS1_24CollectiveEpilogueBwdGQAISA_fSD_Li256ELb0ELb1EEENS1_19SingleTileSchedulerILb0ELb0ELb0ELi128EEEEEEEEEvNT_6ParamsE)
        /*05cc*/ 	.word	0x00000000


	//----- nvinfo : EIATTR_MIN_STACK_SIZE
	.align		4
.L_258:
        /*05d0*/ 	.byte	0x04, 0x12
        /*05d2*/ 	.short	(.L_260 - .L_259)
	.align		4
.L_259:
        /*05d4*/ 	.word	index@(_ZN7cutlass13device_kernelIN5flash19enable_sm80_to_sm89INS1_16FlashAttnBwdSm80INS1_25CollectiveMainloopBwdSm80ILi2ELi2EN4cute5tupleIJNS5_1CILi64EEENS7_ILi128EEES8_EEENS_10bfloat16_tEfNS_4arch4Sm80ELb0ELb0ELb0ELb1ELb0ELb0ELb0ELb0ELi2ELi2ELi4ELi2ELb1EEENS1_21CollectiveEpilogueBwdISA_SB_SD_Li256ELb1ELb0ELi2EEENS1_19SingleTileSchedulerILb1ELb0ELb0ELi128EEEEEEEEEvNT_6ParamsE)
        /*05d8*/ 	.word	0x00000000


	//----- nvinfo : EIATTR_MIN_STACK_SIZE
	.align		4
.L_260:
        /*05dc*/ 	.byte	0x04, 0x12
        /*05de*/ 	.short	(.L_262 - .L_261)
	.align		4
.L_261:
        /*05e0*/ 	.word	index@(_ZN7cutlass13device_kernelIN5flash19enable_sm80_to_sm89INS1_16FlashAttnBwdSm80INS1_25CollectiveMainloopBwdSm80ILi2ELi2EN4cute5tupleIJNS5_1CILi64EEENS7_ILi128EEES8_EEENS_10bfloat16_tEfNS_4arch4Sm80ELb0ELb0ELb0ELb1ELb1ELb0ELb0ELb0ELi2ELi2ELi4ELi2ELb1EEENS1_21CollectiveEpilogueBwdISA_SB_SD_Li256ELb1ELb0ELi2EEENS1_19SingleTileSchedulerILb1ELb0ELb0ELi128EEEEEEEEEvNT_6ParamsE)
        /*05e4*/ 	.word	0x00000000


	//----- nvinfo : EIATTR_MIN_STACK_SIZE
	.align		4
.L_262:
        /*05e8*/ 	.byte	0x04, 0x12
        /*05ea*/ 	.short	(.L_264 - .L_263)
	.align		4
.L_263:
        /*05ec*/ 	.word	index@(_ZN7cutlass13device_kernelIN5flash19enable_sm80_to_sm89INS1_16FlashAttnBwdSm80INS1_25CollectiveMainloopBwdSm80ILi2ELi2EN4cute5tupleIJNS5_1CILi64EEENS7_ILi128EEES8_EEENS_10bfloat16_tEfNS_4arch4Sm80ELb0ELb0ELb0ELb1ELb0ELb0ELb0ELb0ELi2ELi2ELi4ELi2ELb1EEENS1_24CollectiveEpilogueBwdGQAISA_fSD_Li256ELb1ELb0EEENS1_19SingleTileSchedulerILb1ELb0ELb0ELi128EEEEEEEEEvNT_6ParamsE)
        /*05f0*/ 	.word	0x00000000


	//----- nvinfo : EIATTR_MIN_STACK_SIZE
	.align		4
.L_264:
        /*05f4*/ 	.byte	0x04, 0x12
        /*05f6*/ 	.short	(.L_266 - .L_265)
	.align		4
.L_265:
        /*05f8*/ 	.word	index@(_ZN7cutlass13device_kernelIN5flash19enable_sm80_to_sm89INS1_16FlashAttnBwdSm80INS1_25CollectiveMainloopBwdSm80ILi2ELi2EN4cute5tupleIJNS5_1CILi64EEENS7_ILi128EEES8_EEENS_10bfloat16_tEfNS_4arch4Sm80ELb0ELb0ELb0ELb1ELb1ELb0ELb0ELb0ELi2ELi2ELi4ELi2ELb1EEENS1_24CollectiveEpilogueBwdGQAISA_fSD_Li256ELb1ELb1EEENS1_19SingleTileSchedulerILb1ELb0ELb0ELi128EEEEEEEEEvNT_6ParamsE)
        /*05fc*/ 	.word	0x00000000


	//----- nvinfo : EIATTR_MIN_STACK_SIZE
	.align		4
.L_266:
        /*0600*/ 	.byte	0x04, 0x12
        /*0602*/ 	.short	(.L_268 - .L_267)
	.align		4
.L_267:
        /*0604*/ 	.word	index@(_ZN7cutlass13device_kernelIN5flash19enable_sm80_to_sm89INS1_16FlashAttnBwdSm80INS1_25CollectiveMainloopBwdSm80ILi2ELi2EN4cute5tupleIJNS5_1CILi64EEENS7_ILi128EEES8_EEENS_10bfloat16_tEfNS_4arch4Sm80ELb0ELb1ELb0ELb0ELb0ELb0ELb0ELb0ELi2ELi2ELi4ELi2ELb1EEENS1_21CollectiveEpilogueBwdISA_SB_SD_Li256ELb0ELb0ELi2EEENS1_19SingleTileSchedulerILb0ELb0ELb0ELi128EEEEEEEEEvNT_6ParamsE)
        /*0608*/ 	.word	0x00000000


	//----- nvinfo : EIATTR_MIN_STACK_SIZE
	.align		4
.L_268:
        /*060c*/ 	.byte	0x04, 0x12
        /*060e*/ 	.short	(.L_270 - .L_269)
	.align		4
.L_269:
        /*0610*/ 	.word	index@(_ZN7cutlass13device_kernelIN5flash19enable_sm80_to_sm89INS1_16FlashAttnBwdSm80INS1_25CollectiveMainloopBwdSm80ILi2ELi2EN4cute5tupleIJNS5_1CILi64EEENS7_ILi128EEES8_EEENS_10bfloat16_tEfNS_4arch4Sm80ELb0ELb1ELb0ELb0ELb1ELb0ELb0ELb0ELi2ELi2ELi4ELi2ELb1EEENS1_21CollectiveEpilogueBwdISA_SB_SD_Li256ELb0ELb0ELi2EEENS1_19SingleTileSchedulerILb0ELb0ELb0ELi128EEEEEEEEEvNT_6ParamsE)
        /*0614*/ 	.word	0x00000000


	//----- nvinfo : EIATTR_MIN_STACK_SIZE
	.align		4
.L_270:
        /*0618*/ 	.byte	0x04, 0x12
        /*061a*/ 	.short	(.L_272 - .L_271)
	.align		4
.L_271:
        /*061c*/ 	.word	index@(_ZN7cutlass13device_kernelIN5flash19enable_sm80_to_sm89INS1_16FlashAttnBwdSm80INS1_25CollectiveMainloopBwdSm80ILi2ELi2EN4cute5tupleIJNS5_1CILi64EEENS7_ILi128EEES8_EEENS_10bfloat16_tEfNS_4arch4Sm80ELb0ELb1ELb0ELb0ELb0ELb0ELb0ELb0ELi2ELi2ELi4ELi2ELb1EEENS1_24CollectiveEpilogueBwdGQAISA_fSD_Li256ELb0ELb0EEENS1_19SingleTileSchedulerILb0ELb0ELb0ELi128EEEEEEEEEvNT_6ParamsE)
        /*0620*/ 	.word	0x00000000


	//----- nvinfo : EIATTR_MIN_STACK_SIZE
	.align		4
.L_272:
        /*0624*/ 	.byte	0x04, 0x12
        /*0626*/ 	.short	(.L_274 - .L_273)
	.align		4
.L_273:
        /*0628*/ 	.word	index@(_ZN7cutlass13device_kernelIN5flash19enable_sm80_to_sm89INS1_16FlashAttnBwdSm80INS1_25CollectiveMainloopBwdSm80ILi2ELi2EN4cute5tupleIJNS5_1CILi64EEENS7_ILi128EEES8_EEENS_10bfloat16_tEfNS_4arch4Sm80ELb0ELb1ELb0ELb0ELb1ELb0ELb0ELb0ELi2ELi2ELi4ELi2ELb1EEENS1_24CollectiveEpilogueBwdGQAISA_fSD_Li256ELb0ELb1EEENS1_19SingleTileSchedulerILb0ELb0ELb0ELi128EEEEEEEEEvNT_6ParamsE)
        /*062c*/ 	.word	0x00000000


	//----- nvinfo : EIATTR_MIN_STACK_SIZE
	.align		4
.L_274:
        /*0630*/ 	.byte	0x04, 0x12
        /*0632*/ 	.short	(.L_276 - .L_275)
	.align		4
.L_275:
        /*0634*/ 	.word	index@(_ZN7cutlass13device_kernelIN5flash19enable_sm80_to_sm89INS1_16FlashAttnBwdSm80INS1_25CollectiveMainloopBwdSm80ILi2ELi2EN4cute5tupleIJNS5_1CILi64EEENS7_ILi128EEES8_EEENS_10bfloat16_tEfNS_4arch4Sm80ELb0ELb1ELb0ELb1ELb0ELb0ELb0ELb0ELi2ELi2ELi4ELi2ELb1EEENS1_21CollectiveEpilogueBwdISA_SB_SD_Li256ELb1ELb0ELi2EEENS1_19SingleTileSchedulerILb1ELb0ELb0ELi128EEEEEEEEEvNT_6ParamsE)
        /*0638*/ 	.word	0x00000000


	//----- nvinfo : EIATTR_MIN_STACK_SIZE
	.align		4
.L_276:
        /*063c*/ 	.byte	0x04, 0x12
        /*063e*/ 	.short	(.L_278 - .L_277)
	.align		4
.L_277:
        /*0640*/ 	.word	index@(_ZN7cutlass13device_kernelIN5flash19enable_sm80_to_sm89INS1_16FlashAttnBwdSm80INS1_25CollectiveMainloopBwdSm80ILi2ELi2EN4cute5tupleIJNS5_1CILi64EEENS7_ILi128EEES8_EEENS_10bfloat16_tEfNS_4arch4Sm80ELb0ELb1ELb0ELb1ELb1ELb0ELb0ELb0ELi2ELi2ELi4ELi2ELb1EEENS1_21CollectiveEpilogueBwdISA_SB_SD_Li256ELb1ELb0ELi2EEENS1_19SingleTileSchedulerILb1ELb0ELb0ELi128EEEEEEEEEvNT_6ParamsE)
        /*0644*/ 	.word	0x00000000


	//----- nvinfo : EIATTR_MIN_STACK_SIZE
	.align		4
.L_278:
        /*0648*/ 	.byte	0x04, 0x12
        /*064a*/ 	.short	(.L_280 - .L_279)
	.align		4
.L_279:
        /*064c*/ 	.word	index@(_ZN7cutlass13device_kernelIN5flash19enable_sm80_to_sm89INS1_16FlashAttnBwdSm80INS1_25CollectiveMainloopBwdSm80ILi2ELi2EN4cute5tupleIJNS5_1CILi64EEENS7_ILi128EEES8_EEENS_10bfloat16_tEfNS_4arch4Sm80ELb0ELb1ELb0ELb1ELb0ELb0ELb0ELb0ELi2ELi2ELi4ELi2ELb1EEENS1_24CollectiveEpilogueBwdGQAISA_fSD_Li256ELb1ELb0EEENS1_19SingleTileSchedulerILb1ELb0ELb0ELi128EEEEEEEEEvNT_6ParamsE)
        /*0650*/ 	.word	0x00000000


	//----- nvinfo : EIATTR_MIN_STACK_SIZE
	.align		4
.L_280:
        /*0654*/ 	.byte	0x04, 0x12
        /*0656*/ 	.short	(.L_282 - .L_281)
	.align		4
.L_281:
        /*0658*/ 	.word	index@(_ZN7cutlass13device_kernelIN5flash19enable_sm80_to_sm89INS1_16FlashAttnBwdSm80INS1_25CollectiveMainloopBwdSm80ILi2ELi2EN4cute5tupleIJNS5_1CILi64EEENS7_ILi128EEES8_EEENS_10bfloat16_tEfNS_4arch4Sm80ELb0ELb1ELb0ELb1ELb1ELb0ELb0ELb0ELi2ELi2ELi4ELi2ELb1EEENS1_24CollectiveEpilogueBwdGQAISA_fSD_Li256ELb1ELb1EEENS1_19SingleTileSchedulerILb1ELb0ELb0ELi128EEEEEEEEEvNT_6ParamsE)
        /*065c*/ 	.word	0x00000000


	//----- nvinfo : EIATTR_MIN_STACK_SIZE
	.align		4
.L_282:
        /*0660*/ 	.byte	0x04, 0x12
        /*0662*/ 	.short	(.L_284 - .L_283)
	.align		4
.L_283:
        /*0664*/ 	.word	index@(_ZN7cutlass13device_kernelIN5flash19enable_sm80_to_sm89INS1_16FlashAttnBwdSm80INS1_25CollectiveMainloopBwdSm80ILi2ELi2EN4cute5tupleIJNS5_1CILi64EEENS7_ILi128EEES8_EEENS_10bfloat16_tEfNS_4arch4Sm80ELb1ELb0ELb0ELb0ELb0ELb0ELb0ELb0ELi2ELi2ELi4ELi2ELb1EEENS1_21CollectiveEpilogueBwdISA_SB_SD_Li256ELb0ELb0ELi2EEENS1_25SingleTileBwdLPTSchedulerILb0ELi128ELb0EEEEEEEEEvNT_6ParamsE)
        /*0668*/ 	.word	0x00000000


	//----- nvinfo : EIATTR_MIN_STACK_SIZE
	.align		4
.L_284:
        /*066c*/ 	.byte	0x04, 0x12
        /*066e*/ 	.short	(.L_286 - .L_285)
	.align		4
.L_285:
        /*0670*/ 	.word	index@(_ZN7cutlass13device_kernelIN5flash19enable_sm80_to_sm89INS1_16FlashAttnBwdSm80INS1_25CollectiveMainloopBwdSm80ILi2ELi2EN4cute5tupleIJNS5_1CILi64EEENS7_ILi128EEES8_EEENS_10bfloat16_tEfNS_4arch4Sm80ELb1ELb0ELb0ELb0ELb1ELb0ELb0ELb0ELi2ELi2ELi4ELi2ELb1EEENS1_21CollectiveEpilogueBwdISA_SB_SD_Li256ELb0ELb0ELi2EEENS1_25SingleTileBwdLPTSchedulerILb0ELi128ELb1EEEEEEEEEvNT_6ParamsE)
        /*0674*/ 	.word	0x00000000


	//----- nvinfo : EIATTR_MIN_STACK_SIZE
	.align		4
.L_286:
        /*0678*/ 	.byte	0x04, 0x12
        /*067a*/ 	.short	(.L_288 - .L_287)
	.align		4
.L_287:
        /*067c*/ 	.word	index@(_ZN7cutlass13device_kernelIN5flash19enable_sm80_to_sm89INS1_16FlashAttnBwdSm80INS1_25CollectiveMainloopBwdSm80ILi2ELi2EN4cute5tupleIJNS5_1CILi64EEENS7_ILi128EEES8_EEENS_10bfloat16_tEfNS_4arch4Sm80ELb1ELb0ELb0ELb0ELb0ELb0ELb0ELb0ELi2ELi2ELi4ELi2ELb1EEENS1_24CollectiveEpilogueBwdGQAISA_fSD_Li256ELb0ELb0EEENS1_25SingleTileBwdLPTSchedulerILb0ELi128ELb0EEEEEEEEEvNT_6ParamsE)
        /*0680*/ 	.word	0x00000000


	//----- nvinfo : EIATTR_MIN_STACK_SIZE
	.align		4
.L_288:
        /*0684*/ 	.byte	0x04, 0x12
        /*0686*/ 	.short	(.L_290 - .L_289)
	.align		4
.L_289:
        /*0688*/ 	.word	index@(_ZN7cutlass13device_kernelIN5flash19enable_sm80_to_sm89INS1_16FlashAttnBwdSm80INS1_25CollectiveMainloopBwdSm80ILi2ELi2EN4cute5tupleIJNS5_1CILi64EEENS7_ILi128EEES8_EEENS_10bfloat16_tEfNS_4arch4Sm80ELb1ELb0ELb0ELb0ELb1ELb0ELb0ELb0ELi2ELi2ELi4ELi2ELb1EEENS1_24CollectiveEpilogueBwdGQAISA_fSD_Li256ELb0ELb1EEENS1_25SingleTileBwdLPTSchedulerILb0ELi128ELb1EEEEEEEEEvNT_6ParamsE)
        /*068c*/ 	.word	0x00000000


	//----- nvinfo : EIATTR_MIN_STACK_SIZE
	.align		4
.L_290:
        /*0690*/ 	.byte	0x04, 0x12
        /*0692*/ 	.short	(.L_292 - .L_291)
	.align		4
.L_291:
        /*0694*/ 	.word	index@(_ZN7cutlass13device_kernelIN5flash22FlashAttnBwdPreprocessIN4cute5tupleIJNS3_1CILi64EEES6_EEENS_10bfloat16_tEfNS_4arch4Sm80ELb1ELb0EEEEEvNT_6ParamsE)
        /*0698*/ 	.word	0x00000000


	//----- nvinfo : EIATTR_MIN_STACK_SIZE
	.align		4
.L_292:
        /*069c*/ 	.byte	0x04, 0x12
        /*069e*/ 	.short	(.L_294 - .L_293)
	.align		4
.L_293:
        /*06a0*/ 	.word	index@(_ZN7cutlass13device_kernelIN5flash19enable_sm80_to_sm89INS1_16FlashAttnBwdSm80INS1_25CollectiveMainloopBwdSm80ILi2ELi2EN4cute5tupleIJNS5_1CILi64EEENS7_ILi128EEES8_EEENS_10bfloat16_tEfNS_4arch4Sm80ELb1ELb0ELb0ELb1ELb0ELb0ELb0ELb0ELi2ELi2ELi4ELi2ELb1EEENS1_21CollectiveEpilogueBwdISA_SB_SD_Li256ELb1ELb0ELi2EEENS1_25SingleTileBwdLPTSchedulerILb1ELi128ELb0EEEEEEEEEvNT_6ParamsE)
        /*06a4*/ 	.word	0x00000000


	//----- nvinfo : EIATTR_MIN_STACK_SIZE
	.align		4
.L_294:
        /*06a8*/ 	.byte	0x04, 0x12
        /*06aa*/ 	.short	(.L_296 - .L_295)
	.align		4
.L_295:
        /*06ac*/ 	.word	index@(_ZN7cutlass13device_kernelIN5flash19enable_sm80_to_sm89INS1_16FlashAttnBwdSm80INS1_25CollectiveMainloopBwdSm80ILi2ELi2EN4cute5tupleIJNS5_1CILi64EEENS7_ILi128EEES8_EEENS_10bfloat16_tEfNS_4arch4Sm80ELb1ELb0ELb0ELb1ELb1ELb0ELb0ELb0ELi2ELi2ELi4ELi2ELb1EEENS1_21CollectiveEpilogueBwdISA_SB_SD_Li256ELb1ELb0ELi2EEENS1_25SingleTileBwdLPTSchedulerILb1ELi128ELb1EEEEEEEEEvNT_6ParamsE)
        /*06b0*/ 	.word	0x00000000


	//----- nvinfo : EIATTR_MIN_STACK_SIZE
	.align		4
.L_296:
        /*06b4*/ 	.byte	0x04, 0x12
        /*06b6*/ 	.short	(.L_298 - .L_297)
	.align		4
.L_297:
        /*06b8*/ 	.word	index@(_ZN7cutlass13device_kernelIN5flash19enable_sm80_to_sm89INS1_16FlashAttnBwdSm80INS1_25CollectiveMainloopBwdSm80ILi2ELi2EN4cute5tupleIJNS5_1CILi64EEENS7_ILi128EEES8_EEENS_10bfloat16_tEfNS_4arch4Sm80ELb1ELb0ELb0ELb1ELb0ELb0ELb0ELb0ELi2ELi2ELi4ELi2ELb1EEENS1_24CollectiveEpilogueBwdGQAISA_fSD_Li256ELb1ELb0EEENS1_25SingleTileBwdLPTSchedulerILb1ELi128ELb0EEEEEEEEEvNT_6ParamsE)
        /*06bc*/ 	.word	0x00000000


	//----- nvinfo : EIATTR_MIN_STACK_SIZE
	.align		4
.L_298:
        /*06c0*/ 	.byte	0x04, 0x12
        /*06c2*/ 	.short	(.L_300 - .L_299)
	.align		4
.L_299:
        /*06c4*/ 	.word	index@(_ZN7cutlass13device_kernelIN5flash32FlashAttnBwdPostprocessConvertdQIN4cute5tupleIJNS3_1CILi64EEES6_EEENS_10bfloat16_tEfNS_4arch4Sm80ELi256ENS3_8TiledMMAINS3_8MMA_AtomIJNS3_30SM80_16x8x16_F32BF16BF16F32_TNEEEENS3_6LayoutINS4_IJNS5_ILi2EEENS5_ILi4EEENS5_ILi1EEEEEENS4_IJSI_SG_NS5_ILi0EEEEEEEENS4_IJNS5_ILi32EEES6_NS5_ILi16EEEEEEEELb0EEEEEvNT_6ParamsE)
        /*06c8*/ 	.word	0x00000000


	//----- nvinfo : EIATTR_MIN_STACK_SIZE
	.align		4
.L_300:
        /*06cc*/ 	.byte	0x04, 0x12
        /*06ce*/ 	.short	(.L_302 - .L_301)
	.align		4
.L_301:
        /*06d0*/ 	.word	index@(_ZN7cutlass13device_kernelIN5flash19enable_sm80_to_sm89INS1_16FlashAttnBwdSm80INS1_25CollectiveMainloopBwdSm80ILi2ELi2EN4cute5tupleIJNS5_1CILi64EEENS7_ILi128EEES8_EEENS_10bfloat16_tEfNS_4arch4Sm80ELb1ELb0ELb0ELb1ELb1ELb0ELb0ELb0ELi2ELi2ELi4ELi2ELb1EEENS1_24CollectiveEpilogueBwdGQAISA_fSD_Li256ELb1ELb1EEENS1_25SingleTileBwdLPTSchedulerILb1ELi128ELb1EEEEEEEEEvNT_6ParamsE)
        /*06d4*/ 	.word	0x00000000


	//----- nvinfo : EIATTR_MIN_STACK_SIZE
	.align		4
.L_302:
        /*06d8*/ 	.byte	0x04, 0x12
        /*06da*/ 	.short	(.L_304 - .L_303)
	.align		4
.L_303:
        /*06dc*/ 	.word	index@(_ZN7cutlass13device_kernelIN5flash22FlashAttnBwdPreprocessIN4cute5tupleIJNS3_1CILi64EEES6_EEENS_10bfloat16_tEfNS_4arch4Sm80ELb1ELb1EEEEEvNT_6ParamsE)
        /*06e0*/ 	.word	0x00000000


	//----- nvinfo : EIATTR_MIN_STACK_SIZE
	.align		4
.L_304:
        /*06e4*/ 	.byte	0x04, 0x12
        /*06e6*/ 	.short	(.L_306 - .L_305)
	.align		4
.L_305:
        /*06e8*/ 	.word	index@(_ZN7cutlass13device_kernelIN5flash19enable_sm80_to_sm89INS1_16FlashAttnBwdSm80INS1_25CollectiveMainloopBwdSm80ILi2ELi2EN4cute5tupleIJNS5_1CILi128EEES8_NS7_ILi64EEEEEENS_10bfloat16_tEfNS_4arch4Sm80ELb0ELb0ELb0ELb0ELb0ELb0ELb0ELb0ELi2ELi4ELi4ELi4ELb0EEENS1_21CollectiveEpilogueBwdISA_SB_SD_Li256ELb0ELb0ELi2EEENS1_19SingleTileSchedulerILb0ELb0ELb0ELi128EEEEEEEEEvNT_6ParamsE)
        /*06ec*/ 	.word	0x00000000


	//----- nvinfo : EIATTR_MIN_STACK_SIZE
	.align		4
.L_306:
        /*06f0*/ 	.byte	0x04, 0x12
        /*06f2*/ 	.short	(.L_308 - .L_307)
	.align		4
.L_307:
        /*06f4*/ 	.word	index@(_ZN7cutlass13device_kernelIN5flash19enable_sm80_to_sm89INS1_16FlashAttnBwdSm80INS1_25CollectiveMainloopBwdSm80ILi2ELi2EN4cute5tupleIJNS5_1CILi128EEES8_NS7_ILi64EEEEEENS_10bfloat16_tEfNS_4arch4Sm80ELb0ELb0ELb0ELb0ELb1ELb0ELb0ELb0ELi2ELi4ELi4ELi4ELb0EEENS1_21CollectiveEpilogueBwdISA_SB_SD_Li256ELb0ELb0ELi2EEENS1_19SingleTileSchedulerILb0ELb0ELb0ELi128EEEEEEEEEvNT_6ParamsE)
        /*06f8*/ 	.word	0x00000000


	//----- nvinfo : EIATTR_MIN_STACK_SIZE
	.align		4
.L_308:
        /*06fc*/ 	.byte	0x04, 0x12
        /*06fe*/ 	.short	(.L_310 - .L_309)
	.align		4
.L_309:
        /*0700*/ 	.word	index@(_ZN7cutlass13device_kernelIN5flash19enable_sm80_to_sm89INS1_16FlashAttnBwdSm80INS1_25CollectiveMainloopBwdSm80ILi2ELi2EN4cute5tupleIJNS5_1CILi128EEES8_NS7_ILi64EEEEEENS_10bfloat16_tEfNS_4arch4Sm80ELb0ELb0ELb0ELb0ELb0ELb0ELb0ELb0ELi2ELi4ELi4ELi4ELb0EEENS1_24CollectiveEpilogueBwdGQAISA_fSD_Li256ELb0ELb0EEENS1_19SingleTileSchedulerILb0ELb0ELb0ELi128EEEEEEEEEvNT_6ParamsE)
        /*0704*/ 	.word	0x00000040


	//----- nvinfo : EIATTR_MIN_STACK_SIZE
	.align		4
.L_310:
        /*0708*/ 	.byte	0x04, 0x12
        /*070a*/ 	.short	(.L_312 - .L_311)
	.align		4
.L_311:
        /*070c*/ 	.word	index@(_ZN7cutlass13device_kernelIN5flash19enable_sm80_to_sm89INS1_16FlashAttnBwdSm80INS1_25CollectiveMainloopBwdSm80ILi2ELi2EN4cute5tupleIJNS5_1CILi128EEES8_NS7_ILi64EEEEEENS_10bfloat16_tEfNS_4arch4Sm80ELb0ELb0ELb0ELb0ELb1ELb0ELb0ELb0ELi2ELi4ELi4ELi4ELb0EEENS1_24CollectiveEpilogueBwdGQAISA_fSD_Li256ELb0ELb1EEENS1_19SingleTileSchedulerILb0ELb0ELb0ELi128EEEEEEEEEvNT_6ParamsE)
        /*0710*/ 	.word	0x00000040


	//----- nvinfo : EIATTR_MIN_STACK_SIZE
	.align		4
.L_312:
        /*0714*/ 	.byte	0x04, 0x12
        /*0716*/ 	.short	(.L_314 - .L_313)
	.align		4
.L_313:
        /*0718*/ 	.word	index@(_ZN7cutlass13device_kernelIN5flash19enable_sm80_to_sm89INS1_16FlashAttnBwdSm80INS1_25CollectiveMainloopBwdSm80ILi2ELi2EN4cute5tupleIJNS5_1CILi128EEES8_NS7_ILi64EEEEEENS_10bfloat16_tEfNS_4arch4Sm80ELb0ELb0ELb0ELb1ELb0ELb0ELb0ELb0ELi2ELi4ELi4ELi4ELb0EEENS1_21CollectiveEpilogueBwdISA_SB_SD_Li256ELb1ELb0ELi2EEENS1_19SingleTileSchedulerILb1ELb0ELb0ELi128EEEEEEEEEvNT_6ParamsE)
        /*071c*/ 	.word	0x00000048


	//----- nvinfo : EIATTR_MIN_STACK_SIZE
	.align		4
.L_314:
        /*0720*/ 	.byte	0x04, 0x12
        /*0722*/ 	.short	(.L_316 - .L_315)
	.align		4
.L_315:
        /*0724*/ 	.word	index@(_ZN7cutlass13device_kernelIN5flash19enable_sm80_to_sm89INS1_16FlashAttnBwdSm80INS1_25CollectiveMainloopBwdSm80ILi2ELi2EN4cute5tupleIJNS5_1CILi128EEES8_NS7_ILi64EEEEEENS_10bfloat16_tEfNS_4arch4Sm80ELb0ELb0ELb0ELb1ELb1ELb0ELb0ELb0ELi2ELi4ELi4ELi4ELb0EEENS1_21CollectiveEpilogueBwdISA_SB_SD_Li256ELb1ELb0ELi2EEENS1_19SingleTileSchedulerILb1ELb0ELb0ELi128EEEEEEEEEvNT_6ParamsE)
        /*0728*/ 	.word	0x00000048


	//----- nvinfo : EIATTR_MIN_STACK_SIZE
	.align		4
.L_316:
        /*072c*/ 	.byte	0x04, 0x12
        /*072e*/ 	.short	(.L_318 - .L_317)
	.align		4
.L_317:
        /*0730*/ 	.word	index@(_ZN7cutlass13device_kernelIN5flash19enable_sm80_to_sm89INS1_16FlashAttnBwdSm80INS1_25CollectiveMainloopBwdSm80ILi2ELi2EN4cute5tupleIJNS5_1CILi128EEES8_NS7_ILi64EEEEEENS_10bfloat16_tEfNS_4arch4Sm80ELb0ELb0ELb0ELb1ELb0ELb0ELb0ELb0ELi2ELi4ELi4ELi4ELb0EEENS1_24CollectiveEpilogueBwdGQAISA_fSD_Li256ELb1ELb0EEENS1_19SingleTileSchedulerILb1ELb0ELb0ELi128EEEEEEEEEvNT_6ParamsE)
        /*0734*/ 	.word	0x00000048


	//----- nvinfo : EIATTR_MIN_STACK_SIZE
	.align		4
.L_318:
        /*0738*/ 	.byte	0x04, 0x12
        /*073a*/ 	.short	(.L_320 - .L_319)
	.align		4
.L_319:
        /*073c*/ 	.word	index@(_ZN7cutlass13device_kernelIN5flash19enable_sm80_to_sm89INS1_16FlashAttnBwdSm80INS1_25CollectiveMainloopBwdSm80ILi2ELi2EN4cute5tupleIJNS5_1CILi128EEES8_NS7_ILi64EEEEEENS_10bfloat16_tEfNS_4arch4Sm80ELb0ELb0ELb0ELb1ELb1ELb0ELb0ELb0ELi2ELi4ELi4ELi4ELb0EEENS1_24CollectiveEpilogueBwdGQAISA_fSD_Li256ELb1ELb1EEENS1_19SingleTileSchedulerILb1ELb0ELb0ELi128EEEEEEEEEvNT_6ParamsE)
        /*0740*/ 	.word	0x00000048


	//----- nvinfo : EIATTR_MIN_STACK_SIZE
	.align		4
.L_320:
        /*0744*/ 	.byte	0x04, 0x12
        /*0746*/ 	.short	(.L_322 - .L_321)
	.align		4
.L_321:
        /*0748*/ 	.word	index@(_ZN7cutlass13device_kernelIN5flash19enable_sm80_to_sm89INS1_16FlashAttnBwdSm80INS1_25CollectiveMainloopBwdSm80ILi2ELi2EN4cute5tupleIJNS5_1CILi128EEES8_NS7_ILi64EEEEEENS_10bfloat16_tEfNS_4arch4Sm80ELb0ELb1ELb0ELb0ELb0ELb0ELb0ELb0ELi2ELi4ELi4ELi4ELb0EEENS1_21CollectiveEpilogueBwdISA_SB_SD_Li256ELb0ELb0ELi2EEENS1_19SingleTileSchedulerILb0ELb0ELb0ELi128EEEEEEEEEvNT_6ParamsE)
        /*074c*/ 	.word	0x00000058


	//----- nvinfo : EIATTR_MIN_STACK_SIZE
	.align		4
.L_322:
        /*0750*/ 	.byte	0x04, 0x12
        /*0752*/ 	.short	(.L_324 - .L_323)
	.align		4
.L_323:
        /*0754*/ 	.word	index@(_ZN7cutlass13device_kernelIN5flash19enable_sm80_to_sm89INS1_16FlashAttnBwdSm80INS1_25CollectiveMainloopBwdSm80ILi2ELi2EN4cute5tupleIJNS5_1CILi128EEES8_NS7_ILi64EEEEEENS_10bfloat16_tEfNS_4arch4Sm80ELb0ELb1ELb0ELb0ELb1ELb0ELb0ELb0ELi2ELi4ELi4ELi4ELb0EEENS1_21CollectiveEpilogueBwdISA_SB_SD_Li256ELb0ELb0ELi2EEENS1_19SingleTileSchedulerILb0ELb0ELb0ELi128EEEEEEEEEvNT_6ParamsE)
        /*0758*/ 	.word	0x00000058


	//----- nvinfo : EIATTR_MIN_STACK_SIZE
	.align		4
.L_324:
        /*075c*/ 	.byte	0x04, 0x12
        /*075e*/ 	.short	(.L_326 - .L_325)
	.align		4
.L_325:
        /*0760*/ 	.word	index@(_ZN7cutlass13device_kernelIN5flash19enable_sm80_to_sm89INS1_16FlashAttnBwdSm80INS1_25CollectiveMainloopBwdSm80ILi2ELi2EN4cute5tupleIJNS5_1CILi128EEES8_NS7_ILi64EEEEEENS_10bfloat16_tEfNS_4arch4Sm80ELb0ELb1ELb0ELb0ELb0ELb0ELb0ELb0ELi2ELi4ELi4ELi4ELb0EEENS1_24CollectiveEpilogueBwdGQAISA_fSD_Li256ELb0ELb0EEENS1_19SingleTileSchedulerILb0ELb0ELb0ELi128EEEEEEEEEvNT_6ParamsE)
        /*0764*/ 	.word	0x00000058


	//----- nvinfo : EIATTR_MIN_STACK_SIZE
	.align		4
.L_326:
        /*0768*/ 	.byte	0x04, 0x12
        /*076a*/ 	.short	(.L_328 - .L_327)
	.align		4
.L_327:
        /*076c*/ 	.word	index@(_ZN7cutlass13device_kernelIN5flash19enable_sm80_to_sm89INS1_16FlashAttnBwdSm80INS1_25CollectiveMainloopBwdSm80ILi2ELi2EN4cute5tupleIJNS5_1CILi128EEES8_NS7_ILi64EEEEEENS_10bfloat16_tEfNS_4arch4Sm80ELb0ELb1ELb0ELb0ELb1ELb0ELb0ELb0ELi2ELi4ELi4ELi4ELb0EEENS1_24CollectiveEpilogueBwdGQAISA_fSD_Li256ELb0ELb1EEENS1_19SingleTileSchedulerILb0ELb0ELb0ELi128EEEEEEEEEvNT_6ParamsE)
        /*0770*/ 	.word	0x00000050


	//----- nvinfo : EIATTR_MIN_STACK_SIZE
	.align		4
.L_328:
        /*0774*/ 	.byte	0x04, 0x12
        /*0776*/ 	.short	(.L_330 - .L_329)
	.align		4
.L_329:
        /*0778*/ 	.word	index@(_ZN7cutlass13device_kernelIN5flash19enable_sm80_to_sm89INS1_16FlashAttnBwdSm80INS1_25CollectiveMainloopBwdSm80ILi2ELi2EN4cute5tupleIJNS5_1CILi128EEES8_NS7_ILi64EEEEEENS_10bfloat16_tEfNS_4arch4Sm80ELb0ELb1ELb0ELb1ELb0ELb0ELb0ELb0ELi2ELi4ELi4ELi4ELb0EEENS1_21CollectiveEpilogueBwdISA_SB_SD_Li256ELb1ELb0ELi2EEENS1_19SingleTileSchedulerILb1ELb0ELb0ELi128EEEEEEEEEvNT_6ParamsE)
        /*077c*/ 	.word	0x00000060


	//----- nvinfo : EIATTR_MIN_STACK_SIZE
	.align		4
.L_330:
        /*0780*/ 	.byte	0x04, 0x12
        /*0782*/ 	.short	(.L_332 - .L_331)
	.align		4
.L_331:
        /*0784*/ 	.word	index@(_ZN7cutlass13device_kernelIN5flash19enable_sm80_to_sm89INS1_16FlashAttnBwdSm80INS1_25CollectiveMainloopBwdSm80ILi2ELi2EN4cute5tupleIJNS5_1CILi128EEES8_NS7_ILi64EEEEEENS_10bfloat16_tEfNS_4arch4Sm80ELb0ELb1ELb0ELb1ELb1ELb0ELb0ELb0ELi2ELi4ELi4ELi4ELb0EEENS1_21CollectiveEpilogueBwdISA_SB_SD_Li256ELb1ELb0ELi2EEENS1_19SingleTileSchedulerILb1ELb0ELb0ELi128EEEEEEEEEvNT_6ParamsE)
        /*0788*/ 	.word	0x00000060


	//----- nvinfo : EIATTR_MIN_STACK_SIZE
	.align		4
.L_332:
        /*078c*/ 	.byte	0x04, 0x12
        /*078e*/ 	.short	(.L_334 - .L_333)
	.align		4
.L_333:
        /*0790*/ 	.word	index@(_ZN7cutlass13device_kernelIN5flash19enable_sm80_to_sm89INS1_16FlashAttnBwdSm80INS1_25CollectiveMainloopBwdSm80ILi2ELi2EN4cute5tupleIJNS5_1CILi128EEES8_NS7_ILi64EEEEEENS_10bfloat16_tEfNS_4arch4Sm80ELb0ELb1ELb0ELb1ELb0ELb0ELb0ELb0ELi2ELi4ELi4ELi4ELb0EEENS1_24CollectiveEpilogueBwdGQAISA_fSD_Li256ELb1ELb0EEENS1_19SingleTileSchedulerILb1ELb0ELb0ELi128EEEEEEEEEvNT_6ParamsE)
        /*0794*/ 	.word	0x00000060


	//----- nvinfo : EIATTR_MIN_STACK_SIZE
	.align		4
.L_334:
        /*0798*/ 	.byte	0x04, 0x12
        /*079a*/ 	.short	(.L_336 - .L_335)
	.align		4
.L_335:
        /*079c*/ 	.word	index@(_ZN7cutlass13device_kernelIN5flash19enable_sm80_to_sm89INS1_16FlashAttnBwdSm80INS1_25CollectiveMainloopBwdSm80ILi2ELi2EN4cute5tupleIJNS5_1CILi128EEES8_NS7_ILi64EEEEEENS_10bfloat16_tEfNS_4arch4Sm80ELb0ELb1ELb0ELb1ELb1ELb0ELb0ELb0ELi2ELi4ELi4ELi4ELb0EEENS1_24CollectiveEpilogueBwdGQAISA_fSD_Li256ELb1ELb1EEENS1_19SingleTileSchedulerILb1ELb0ELb0ELi128EEEEEEEEEvNT_6ParamsE)
        /*07a0*/ 	.word	0x00000060


	//----- nvinfo : EIATTR_MIN_STACK_SIZE
	.align		4
.L_336:
        /*07a4*/ 	.byte	0x04, 0x12
        /*07a6*/ 	.short	(.L_338 - .L_337)
	.align		4
.L_337:
        /*07a8*/ 	.word	index@(_ZN7cutlass13device_kernelIN5flash19enable_sm80_to_sm89INS1_16FlashAttnBwdSm80INS1_25CollectiveMainloopBwdSm80ILi2ELi2EN4cute5tupleIJNS5_1CILi128EEES8_NS7_ILi64EEEEEENS_10bfloat16_tEfNS_4arch4Sm80ELb1ELb0ELb0ELb0ELb0ELb0ELb0ELb0ELi2ELi4ELi4ELi4ELb0EEENS1_21CollectiveEpilogueBwdISA_SB_SD_Li256ELb0ELb0ELi2EEENS1_25SingleTileBwdLPTSchedulerILb0ELi128ELb0EEEEEEEEEvNT_6ParamsE)
        /*07ac*/ 	.word	0x00000058


	//----- nvinfo : EIATTR_MIN_STACK_SIZE
	.align		4
.L_338:
        /*07b0*/ 	.byte	0x04, 0x12
        /*07b2*/ 	.short	(.L_340 - .L_339)
	.align		4
.L_339:
        /*07b4*/ 	.word	index@(_ZN7cutlass13device_kernelIN5flash19enable_sm80_to_sm89INS1_16FlashAttnBwdSm80INS1_25CollectiveMainloopBwdSm80ILi2ELi2EN4cute5tupleIJNS5_1CILi128EEES8_NS7_ILi64EEEEEENS_10bfloat16_tEfNS_4arch4Sm80ELb1ELb0ELb0ELb0ELb1ELb0ELb0ELb0ELi2ELi4ELi4ELi4ELb0EEENS1_21CollectiveEpilogueBwdISA_SB_SD_Li256ELb0ELb0ELi2EEENS1_25SingleTileBwdLPTSchedulerILb0ELi128ELb1EEEEEEEEEvNT_6ParamsE)
        /*07b8*/ 	.word	0x00000058


	//----- nvinfo : EIATTR_MIN_STACK_SIZE
	.align		4
.L_340:
        /*07bc*/ 	.byte	0x04, 0x12
        /*07be*/ 	.short	(.L_342 - .L_341)
	.align		4
.L_341:
        /*07c0*/ 	.word	index@(_ZN7cutlass13device_kernelIN5flash19enable_sm80_to_sm89INS1_16FlashAttnBwdSm80INS1_25CollectiveMainloopBwdSm80ILi2ELi2EN4cute5tupleIJNS5_1CILi128EEES8_NS7_ILi64EEEEEENS_10bfloat16_tEfNS_4arch4Sm80ELb1ELb0ELb0ELb0ELb0ELb0ELb0ELb0ELi2ELi4ELi4ELi4ELb0EEENS1_24CollectiveEpilogueBwdGQAISA_fSD_Li256ELb0ELb0EEENS1_25SingleTileBwdLPTSchedulerILb0ELi128ELb0EEEEEEEEEvNT_6ParamsE)
        /*07c4*/ 	.word	0x00000068


	//----- nvinfo : EIATTR_MIN_STACK_SIZE
	.align		4
.L_342:
        /*07c8*/ 	.byte	0x04, 0x12
        /*07ca*/ 	.short	(.L_344 - .L_343)
	.align		4
.L_343:
        /*07cc*/ 	.word	index@(_ZN7cutlass13device_kernelIN5flash19enable_sm80_to_sm89INS1_16FlashAttnBwdSm80INS1_25CollectiveMainloopBwdSm80ILi2ELi2EN4cute5tupleIJNS5_1CILi128EEES8_NS7_ILi64EEEEEENS_10bfloat16_tEfNS_4arch4Sm80ELb1ELb0ELb0ELb0ELb1ELb0ELb0ELb0ELi2ELi4ELi4ELi4ELb0EEENS1_24CollectiveEpilogueBwdGQAISA_fSD_Li256ELb0ELb1EEENS1_25SingleTileBwdLPTSchedulerILb0ELi128ELb1EEEEEEEEEvNT_6ParamsE)
        /*07d0*/ 	.word	0x00000058


	//----- nvinfo : EIATTR_MIN_STACK_SIZE
	.align		4
.L_344:
        /*07d4*/ 	.byte	0x04, 0x12
        /*07d6*/ 	.short	(.L_346 - .L_345)
	.align		4
.L_345:
        /*07d8*/ 	.word	index@(_ZN7cutlass13device_kernelIN5flash22FlashAttnBwdPreprocessIN4cute5tupleIJNS3_1CILi128EEENS5_ILi64EEEEEENS_10bfloat16_tEfNS_4arch4Sm80ELb1ELb0EEEEEvNT_6ParamsE)
        /*07dc*/ 	.word	0x00000000


	//----- nvinfo : EIATTR_MIN_STACK_SIZE
	.align		4
.L_346:
        /*07e0*/ 	.byte	0x04, 0x12
        /*07e2*/ 	.short	(.L_348 - .L_347)
	.align		4
.L_347:
        /*07e4*/ 	.word	index@(_ZN7cutlass13device_kernelIN5flash19enable_sm80_to_sm89INS1_16FlashAttnBwdSm80INS1_25CollectiveMainloopBwdSm80ILi2ELi2EN4cute5tupleIJNS5_1CILi128EEES8_NS7_ILi64EEEEEENS_10bfloat16_tEfNS_4arch4Sm80ELb1ELb0ELb0ELb1ELb0ELb0ELb0ELb0ELi2ELi4ELi4ELi4ELb0EEENS1_21CollectiveEpilogueBwdISA_SB_SD_Li256ELb1ELb0ELi2EEENS1_25SingleTileBwdLPTSchedulerILb1ELi128ELb0EEEEEEEEEvNT_6ParamsE)
        /*07e8*/ 	.word	0x00000058


	//----- nvinfo : EIATTR_MIN_STACK_SIZE
	.align		4
.L_348:
        /*07ec*/ 	.byte	0x04, 0x12
        /*07ee*/ 	.short	(.L_350 - .L_349)
	.align		4
.L_349:
        /*07f0*/ 	.word	index@(_ZN7cutlass13device_kernelIN5flash19enable_sm80_to_sm89INS1_16FlashAttnBwdSm80INS1_25CollectiveMainloopBwdSm80ILi2ELi2EN4cute5tupleIJNS5_1CILi128EEES8_NS7_ILi64EEEEEENS_10bfloat16_tEfNS_4arch4Sm80ELb1ELb0ELb0ELb1ELb1ELb0ELb0ELb0ELi2ELi4ELi4ELi4ELb0EEENS1_21CollectiveEpilogueBwdISA_SB_SD_Li256ELb1ELb0ELi2EEENS1_25SingleTileBwdLPTSchedulerILb1ELi128ELb1EEEEEEEEEvNT_6ParamsE)
        /*07f4*/ 	.word	0x00000058


	//----- nvinfo : EIATTR_MIN_STACK_SIZE
	.align		4
.L_350:
        /*07f8*/ 	.byte	0x04, 0x12
        /*07fa*/ 	.short	(.L_352 - .L_351)
	.align		4
.L_351:
        /*07fc*/ 	.word	index@(_ZN7cutlass13device_kernelIN5flash19enable_sm80_to_sm89INS1_16FlashAttnBwdSm80INS1_25CollectiveMainloopBwdSm80ILi2ELi2EN4cute5tupleIJNS5_1CILi128EEES8_NS7_ILi64EEEEEENS_10bfloat16_tEfNS_4arch4Sm80ELb1ELb0ELb0ELb1ELb0ELb0ELb0ELb0ELi2ELi4ELi4ELi4ELb0EEENS1_24CollectiveEpilogueBwdGQAISA_fSD_Li256ELb1ELb0EEENS1_25SingleTileBwdLPTSchedulerILb1ELi128ELb0EEEEEEEEEvNT_6ParamsE)
        /*0800*/ 	.word	0x00000060


	//----- nvinfo : EIATTR_MIN_STACK_SIZE
	.align		4
.L_352:
        /*0804*/ 	.byte	0x04, 0x12
        /*0806*/ 	.short	(.L_354 - .L_353)
	.align		4
.L_353:
        /*0808*/ 	.word	index@(_ZN7cutlass13device_kernelIN5flash32FlashAttnBwdPostprocessConvertdQIN4cute5tupleIJNS3_1CILi128EEENS5_ILi64EEEEEENS_10bfloat16_tEfNS_4arch4Sm80ELi256ENS3_8TiledMMAINS3_8MMA_AtomIJNS3_30SM80_16x8x16_F32BF16BF16F32_TNEEEENS3_6LayoutINS4_IJNS5_ILi4EEENS5_ILi2EEENS5_ILi1EEEEEENS4_IJSJ_SH_NS5_ILi0EEEEEEEENS4_IJS7_NS5_ILi32EEENS5_ILi16EEEEEEEELb0EEEEEvNT_6ParamsE)
        /*080c*/ 	.word	0x00000000


	//----- nvinfo : EIATTR_MIN_STACK_SIZE
	.align		4
.L_354:
        /*0810*/ 	.byte	0x04, 0x12
        /*0812*/ 	.short	(.L_356 - .L_355)
	.align		4
.L_355:
        /*0814*/ 	.word	index@(_ZN7cutlass13device_kernelIN5flash19enable_sm80_to_sm89INS1_16FlashAttnBwdSm80INS1_25CollectiveMainloopBwdSm80ILi2ELi2EN4cute5tupleIJNS5_1CILi128EEES8_NS7_ILi64EEEEEENS_10bfloat16_tEfNS_4arch4Sm80ELb1ELb0ELb0ELb1ELb1ELb0ELb0ELb0ELi2ELi4ELi4ELi4ELb0EEENS1_24CollectiveEpilogueBwdGQAISA_fSD_Li256ELb1ELb1EEENS1_25SingleTileBwdLPTSchedulerILb1ELi128ELb1EEEEEEEEEvNT_6ParamsE)
        /*0818*/ 	.word	0x00000058


	//----- nvinfo : EIATTR_MIN_STACK_SIZE
	.align		4
.L_356:
        /*081c*/ 	.byte	0x04, 0x12
        /*081e*/ 	.short	(.L_358 - .L_357)
	.align		4
.L_357:
        /*0820*/ 	.word	index@(_ZN7cutlass13device_kernelIN5flash22FlashAttnBwdPreprocessIN4cute5tupleIJNS3_1CILi128EEENS5_ILi64EEEEEENS_10bfloat16_tEfNS_4arch4Sm80ELb1ELb1EEEEEvNT_6ParamsE)
        /*0824*/ 	.word	0x00000000
.L_358:


//--------------------- .nv.info._ZN7cutlass13device_kernelIN5flash19enable_sm80_to_sm89INS1_16FlashAttnBwdSm80INS1_25CollectiveMainloopBwdSm80ILi2ELi2EN4cute5tupleIJNS5_1CILi64EEENS7_ILi128EEES8_EEENS_10bfloat16_tEfNS_4arch4Sm80ELb0ELb0ELb0ELb0ELb0ELb0ELb0ELb0ELi2ELi2ELi4ELi2ELb1EEENS1_21CollectiveEpilogueBwdISA_SB_SD_Li256ELb0ELb0ELi2EEENS1_19SingleTileSchedulerILb0ELb0ELb0ELi128EEEEEEEEEvNT_6ParamsE --------------------------
	.section	.nv.info._ZN7cutlass13device_kernelIN5flash19enable_sm80_to_sm89INS1_16FlashAttnBwdSm80INS1_25CollectiveMainloopBwdSm80ILi2ELi2EN4cute5tupleIJNS5_1CILi64EEENS7_ILi128EEES8_EEENS_10bfloat16_tEfNS_4arch4Sm80ELb0ELb0ELb0ELb0ELb0ELb0ELb0ELb0ELi2ELi2ELi4ELi2ELb1EEENS1_21CollectiveEpilogueBwdISA_SB_SD_Li256ELb0ELb0ELi2EEENS1_19SingleTileSchedulerILb0ELb0ELb0ELi128EEEEEEEEEvNT_6ParamsE,"",@"SHT_CUDA_INFO"
	.sectionflags	@""
	.align	4


	//----- nvinfo : EIATTR_CUDA_API_VERSION
	.align		4
        /*0000*/ 	.byte	0x04, 0x37
        /*0002*/ 	.short	(.L_360 - .L_359)
.L_359:
        /*0004*/ 	.word	0x00000082


	//----- nvinfo : EIATTR_SW2861232_WAR
	.align		4
.L_360:
        /*0008*/ 	.byte	0x01, 0x35
	.zero		2


	//----- nvinfo : EIATTR_PARAM_CBANK
	.align		4
        /*000c*/ 	.byte	0x04, 0x0a
        /*000e*/ 	.short	(.L_362 - .L_361)
	.align		4
.L_361:
        /*0010*/ 	.word	index@(.nv.constant0._ZN7cutlass13device_kernelIN5flash19enable_sm80_to_sm89INS1_16FlashAttnBwdSm80INS1_25CollectiveMainloopBwdSm80ILi2ELi2EN4cute5tupleIJNS5_1CILi64EEENS7_ILi128EEES8_EEENS_10bfloat16_tEfNS_4arch4Sm80ELb0ELb0ELb0ELb0ELb0ELb0ELb0ELb0ELi2ELi2ELi4ELi2ELb1EEENS1_21CollectiveEpilogueBwdISA_SB_SD_Li256ELb0ELb0ELi2EEENS1_19SingleTileSchedulerILb0ELb0ELb0ELi128EEEEEEEEEvNT_6ParamsE)
        /*0014*/ 	.short	0x0160
        /*0016*/ 	.short	0x0270


	//----- nvinfo : EIATTR_CBANK_PARAM_SIZE
	.align		4
.L_362:
        /*0018*/ 	.byte	0x03, 0x19
        /*001a*/ 	.short	0x0270


	//----- nvinfo : EIATTR_KPARAM_INFO
	.align		4
        /*001c*/ 	.byte	0x04, 0x17
        /*001e*/ 	.short	(.L_364 - .L_363)
.L_363:
        /*0020*/ 	.word	0x00000000
        /*0024*/ 	.short	0x0000
        /*0026*/ 	.short	0x0000
        /*0028*/ 	.byte	0x00, 0xf0, 0xc1, 0x09


	//----- nvinfo : EIATTR_MAXREG_COUNT
	.align		4
.L_364:
        /*002c*/ 	.byte	0x03, 0x1b
        /*002e*/ 	.short	0x00ff


	//----- nvinfo : EIATTR_NUM_BARRIERS
	.align		4
        /*0030*/ 	.byte	0x02, 0x4c
        /*0032*/ 	.byte	0x02
	.zero		1


	//----- nvinfo : EIATTR_MERCURY_ISA_VERSION
	.align		4
        /*0034*/ 	.byte	0x03, 0x5f
        /*0036*/ 	.short	0x0000


	//----- nvinfo : EIATTR_EXIT_INSTR_OFFSETS
	.align		4
        /*0038*/ 	.byte	0x04, 0x1c
        /*003a*/ 	.short	(.L_366 - .L_365)


	//   ....[0]....
.L_365:
        /*003c*/ 	.word	0x00000030


	//   ....[1]....
        /*0040*/ 	.word	0x000053f0


	//   ....[2]....
        /*0044*/ 	.word	0x000054b0


	//----- nvinfo : EIATTR_CTAIDZ_USED
	.align		4
.L_366:
        /*0048*/ 	.byte	0x01, 0x04
	.zero		2


	//----- nvinfo : EIATTR_MAX_THREADS
	.align		4
        /*004c*/ 	.byte	0x04, 0x05
        /*004e*/ 	.short	(.L_368 - .L_367)
.L_367:
        /*0050*/ 	.word	0x00000100
        /*0054*/ 	.word	0x00000001
        /*0058*/ 	.word	0x00000001


	//----- nvinfo : EIATTR_CRS_STACK_SIZE
	.align		4
.L_368:
        /*005c*/ 	.byte	0x04, 0x1e
        /*005e*/ 	.short	(.L_370 - .L_369)
.L_369:
        /*0060*/ 	.word	0x00000000
.L_370:


//--------------------- .nv.info._ZN7cutlass13device_kernelIN5flash19enable_sm80_to_sm89INS1_16FlashAttnBwdSm80INS1_25CollectiveMainloopBwdSm80ILi2ELi2EN4cute5tupleIJNS5_1CILi64EEENS7_ILi128EEES8_EEENS_10bfloat16_tEfNS_4arch4Sm80ELb0ELb0ELb0ELb0ELb1ELb0ELb0ELb0ELi2ELi2ELi4ELi2ELb1EEENS1_21CollectiveEpilogueBwdISA_SB_SD_Li256ELb0ELb0ELi2EEENS1_19SingleTileSchedulerILb0ELb0ELb0ELi128EEEEEEEEEvNT_6ParamsE --------------------------
	.section	.nv.info._ZN7cutlass13device_kernelIN5flash19enable_sm80_to_sm89INS1_16FlashAttnBwdSm80INS1_25CollectiveMainloopBwdSm80ILi2ELi2EN4cute5tupleIJNS5_1CILi64EEENS7_ILi128EEES8_EEENS_10bfloat16_tEfNS_4arch4Sm80ELb0ELb0ELb0ELb0ELb1ELb0ELb0ELb0ELi2ELi2ELi4ELi2ELb1EEENS1_21CollectiveEpilogueBwdISA_SB_SD_Li256ELb0ELb0ELi2EEENS1_19SingleTileSchedulerILb0ELb0ELb0ELi128EEEEEEEEEvNT_6ParamsE,"",@"SHT_CUDA_INFO"
	.sectionflags	@""
	.align	4


	//----- nvinfo : EIATTR_CUDA_API_VERSION
	.align		4
        /*0000*/ 	.byte	0x04, 0x37
        /*0002*/ 	.short	(.L_372 - .L_371)
.L_371:
        /*0004*/ 	.word	0x00000082


	//----- nvinfo : EIATTR_SW2861232_WAR
	.align		4
.L_372:
        /*0008*/ 	.byte	0x01, 0x35
	.zero		2


	//----- nvinfo : EIATTR_PARAM_CBANK
	.align		4
        /*000c*/ 	.byte	0x04, 0x0a
        /*000e*/ 	.short	(.L_374 - .L_373)
	.align		4
.L_373:
        /*0010*/ 	.word	index@(.nv.constant0._ZN7cutlass13device_kernelIN5flash19enable_sm80_to_sm89INS1_16FlashAttnBwdSm80INS1_25CollectiveMainloopBwdSm80ILi2ELi2EN4cute5tupleIJNS5_1CILi64EEENS7_ILi128EEES8_EEENS_10bfloat16_tEfNS_4arch4Sm80ELb0ELb0ELb0ELb0ELb1ELb0ELb0ELb0ELi2ELi2ELi4ELi2ELb1EEENS1_21CollectiveEpilogueBwdISA_SB_SD_Li256ELb0ELb0ELi2EEENS1_19SingleTileSchedulerILb0ELb0ELb0ELi128EEEEEEEEEvNT_6ParamsE)
        /*0014*/ 	.short	0x0160
        /*0016*/ 	.short	0x0270


	//----- nvinfo : EIATTR_CBANK_PARAM_SIZE
	.align		4
.L_374:
        /*0018*/ 	.byte	0x03, 0x19
        /*001a*/ 	.short	0x0270


	//----- nvinfo : EIATTR_KPARAM_INFO
	.align		4
        /*001c*/ 	.byte	0x04, 0x17
        /*001e*/ 	.short	(.L_376 - .L_375)
.L_375:
        /*0020*/ 	.word	0x00000000
        /*0024*/ 	.short	0x0000
        /*0026*/ 	.short	0x0000
        /*0028*/ 	.byte	0x00, 0xf0, 0xc1, 0x09


	//----- nvinfo : EIATTR_MAXREG_COUNT
	.align		4
.L_376:
        /*002c*/ 	.byte	0x03, 0x1b
        /*002e*/ 	.short	0x00ff


	//----- nvinfo : EIATTR_NUM_BARRIERS
	.align		4
        /*0030*/ 	.byte	0x02, 0x4c
        /*0032*/ 	.byte	0x02
	.zero		1


	//----- nvinfo : EIATTR_MERCURY_ISA_VERSION
	.align		4
        /*0034*/ 	.byte	0x03, 0x5f
        /*0036*/ 	.short	0x0000


	//----- nvinfo : EIATTR_EXIT_INSTR_OFFSETS
	.align		4
        /*0038*/ 	.byte	0x04, 0x1c
        /*003a*/ 	.short	(.L_378 - .L_377)


	//   ....[0]....
.L_377:
        /*003c*/ 	.word	0x00000030


	//   ....[1]....
        /*0040*/ 	.word	0x000053d0


	//   ....[2]....
        /*0044*/ 	.word	0x00005490


	//----- nvinfo : EIATTR_CTAIDZ_USED
	.align		4
.L_378:
        /*0048*/ 	.byte	0x01, 0x04
	.zero		2


	//----- nvinfo : EIATTR_MAX_THREADS
	.align		4
        /*004c*/ 	.byte	0x04, 0x05
        /*004e*/ 	.short	(.L_380 - .L_379)
.L_379:
        /*0050*/ 	.word	0x00000100
        /*0054*/ 	.word	0x00000001
        /*0058*/ 	.word	0x00000001


	//----- nvinfo : EIATTR_CRS_STACK_SIZE
	.align		4
.L_380:
        /*005c*/ 	.byte	0x04, 0x1e
        /*005e*/ 	.short	(.L_382 - .L_381)
.L_381:
        /*0060*/ 	.word	0x00000000
.L_382:


//--------------------- .nv.info._ZN7cutlass13device_kernelIN5flash19enable_sm80_to_sm89INS1_16FlashAttnBwdSm80INS1_25CollectiveMainloopBwdSm80ILi2ELi2EN4cute5tupleIJNS5_1CILi64EEENS7_ILi128EEES8_EEENS_10bfloat16_tEfNS_4arch4Sm80ELb0ELb0ELb0ELb0ELb0ELb0ELb0ELb0ELi2ELi2ELi4ELi2ELb1EEENS1_24CollectiveEpilogueBwdGQAISA_fSD_Li256ELb0ELb0EEENS1_19SingleTileSchedulerILb0ELb0ELb0ELi128EEEEEEEEEvNT_6ParamsE --------------------------
	.section	.nv.info._ZN7cutlass13device_kernelIN5flash19enable_sm80_to_sm89INS1_16FlashAttnBwdSm80INS1_25CollectiveMainloopBwdSm80ILi2ELi2EN4cute5tupleIJNS5_1CILi64EEENS7_ILi128EEES8_EEENS_10bfloat16_tEfNS_4arch4Sm80ELb0ELb0ELb0ELb0ELb0ELb0ELb0ELb0ELi2ELi2ELi4ELi2ELb1EEENS1_24CollectiveEpilogueBwdGQAISA_fSD_Li256ELb0ELb0EEENS1_19SingleTileSchedulerILb0ELb0ELb0ELi128EEEEEEEEEvNT_6ParamsE,"",@"SHT_CUDA_INFO"
	.sectionflags	@""
	.align	4


	//----- nvinfo : EIATTR_CUDA_API_VERSION
	.align		4
        /*0000*/ 	.byte	0x04, 0x37
        /*0002*/ 	.short	(.L_384 - .L_383)
.L_383:
        /*0004*/ 	.word	0x00000082


	//----- nvinfo : EIATTR_SW2861232_WAR
	.align		4
.L_384:
        /*0008*/ 	.byte	0x01, 0x35
	.zero		2


	//----- nvinfo : EIATTR_PARAM_CBANK
	.align		4
        /*000c*/ 	.byte	0x04, 0x0a
        /*000e*/ 	.short	(.L_386 - .L_385)
	.align		4
.L_385:
        /*0010*/ 	.word	index@(.nv.constant0._ZN7cutlass13device_kernelIN5flash19enable_sm80_to_sm89INS1_16FlashAttnBwdSm80INS1_25CollectiveMainloopBwdSm80ILi2ELi2EN4cute5tupleIJNS5_1CILi64EEENS7_ILi128EEES8_EEENS_10bfloat16_tEfNS_4arch4Sm80ELb0ELb0ELb0ELb0ELb0ELb0ELb0ELb0ELi2ELi2ELi4ELi2ELb1EEENS1_24CollectiveEpilogueBwdGQAISA_fSD_Li256ELb0ELb0EEENS1_19SingleTileSchedulerILb0ELb0ELb0ELi128EEEEEEEEEvNT_6ParamsE)
        /*0014*/ 	.short	0x0160
        /*0016*/ 	.short	0x0278


	//----- nvinfo : EIATTR_CBANK_PARAM_SIZE
	.align		4
.L_386:
        /*0018*/ 	.byte	0x03, 0x19
        /*001a*/ 	.short	0x0278


	//----- nvinfo : EIATTR_KPARAM_INFO
	.align		4
        /*001c*/ 	.byte	0x04, 0x17
        /*001e*/ 	.short	(.L_388 - .L_387)
.L_387:
        /*0020*/ 	.word	0x00000000
        /*0024*/ 	.short	0x0000
        /*0026*/ 	.short	0x0000
        /*0028*/ 	.byte	0x00, 0xf0, 0xe1, 0x09


	//----- nvinfo : EIATTR_MAXREG_COUNT
	.align		4
.L_388:
        /*002c*/ 	.byte	0x03, 0x1b
        /*002e*/ 	.short	0x00ff


	//----- nvinfo : EIATTR_NUM_BARRIERS
	.align		4
        /*0030*/ 	.byte	0x02, 0x4c
        /*0032*/ 	.byte	0x02
	.zero		1


	//----- nvinfo : EIATTR_MERCURY_ISA_VERSION
	.align		4
        /*0034*/ 	.byte	0x03, 0x5f
        /*0036*/ 	.short	0x0000


	//----- nvinfo : EIATTR_EXIT_INSTR_OFFSETS
	.align		4
        /*0038*/ 	.byte	0x04, 0x1c
        /*003a*/ 	.short	(.L_390 - .L_389)


	//   ....[0]....
.L_389:
        /*003c*/ 	.word	0x00000030


	//   ....[1]....
        /*0040*/ 	.word	0x00004b40


	//----- nvinfo : EIATTR_CTAIDZ_USED
	.align		4
.L_390:
        /*0044*/ 	.byte	0x01, 0x04
	.zero		2


	//----- nvinfo : EIATTR_MAX_THREADS
	.align		4
        /*0048*/ 	.byte	0x04, 0x05
        /*004a*/ 	.short	(.L_392 - .L_391)
.L_391:
        /*004c*/ 	.word	0x00000100
        /*0050*/ 	.word	0x00000001
        /*0054*/ 	.word	0x00000001


	//----- nvinfo : EIATTR_CRS_STACK_SIZE
	.align		4
.L_392:
        /*0058*/ 	.byte	0x04, 0x1e
        /*005a*/ 	.short	(.L_394 - .L_393)
.L_393:
        /*005c*/ 	.word	0x00000000
.L_394:


//--------------------- .nv.info._ZN7cutlass13device_kernelIN5flash19enable_sm80_to_sm89INS1_16FlashAttnBwdSm80INS1_25CollectiveMainloopBwdSm80ILi2ELi2EN4cute5tupleIJNS5_1CILi64EEENS7_ILi128EEES8_EEENS_10bfloat16_tEfNS_4arch4Sm80ELb0ELb0ELb0ELb0ELb1ELb0ELb0ELb0ELi2ELi2ELi4ELi2ELb1EEENS1_24CollectiveEpilogueBwdGQAISA_fSD_Li256ELb0ELb1EEENS1_19SingleTileSchedulerILb0ELb0ELb0ELi128EEEEEEEEEvNT_6ParamsE --------------------------
	.section	.nv.info._ZN7cutlass13device_kernelIN5flash19enable_sm80_to_sm89INS1_16FlashAttnBwdSm80INS1_25CollectiveMainloopBwdSm80ILi2ELi2EN4cute5tupleIJNS5_1CILi64EEENS7_ILi128EEES8_EEENS_10bfloat16_tEfNS_4arch4Sm80ELb0ELb0ELb0ELb0ELb1ELb0ELb0ELb0ELi2ELi2ELi4ELi2ELb1EEENS1_24CollectiveEpilogueBwdGQAISA_fSD_Li256ELb0ELb1EEENS1_19SingleTileSchedulerILb0ELb0ELb0ELi128EEEEEEEEEvNT_6ParamsE,"",@"SHT_CUDA_INFO"
	.sectionflags	@""
	.align	4


	//----- nvinfo : EIATTR_CUDA_API_VERSION
	.align		4
        /*0000*/ 	.byte	0x04, 0x37
        /*0002*/ 	.short	(.L_396 - .L_395)
.L_395:
        /*0004*/ 	.word	0x00000082


	//----- nvinfo : EIATTR_SW2861232_WAR
	.align		4
.L_396:
        /*0008*/ 	.byte	0x01, 0x35
	.zero		2


	//----- nvinfo : EIATTR_PARAM_CBANK
	.align		4
        /*000c*/ 	.byte	0x04, 0x0a
        /*000e*/ 	.short	(.L_398 - .L_397)
	.align		4
.L_397:
        /*0010*/ 	.word	index@(.nv.constant0._ZN7cutlass13device_kernelIN5flash19enable_sm80_to_sm89INS1_16FlashAttnBwdSm80INS1_25CollectiveMainloopBwdSm80ILi2ELi2EN4cute5tupleIJNS5_1CILi64EEENS7_ILi128EEES8_EEENS_10bfloat16_tEfNS_4arch4Sm80ELb0ELb0ELb0ELb0ELb1ELb0ELb0ELb0ELi2ELi2ELi4ELi2ELb1EEENS1_24CollectiveEpilogueBwdGQAISA_fSD_Li256ELb0ELb1EEENS1_19SingleTileSchedulerILb0ELb0ELb0ELi128EEEEEEEEEvNT_6ParamsE)
        /*0014*/ 	.short	0x0160
        /*0016*/ 	.short	0x0278


	//----- nvinfo : EIATTR_CBANK_PARAM_SIZE
	.align		4
.L_398:
        /*0018*/ 	.byte	0x03, 0x19
        /*001a*/ 	.short	0x0278


	//----- nvinfo : EIATTR_KPARAM_INFO
	.align		4
        /*001c*/ 	.byte	0x04, 0x17
        /*001e*/ 	.short	(.L_400 - .L_399)
.L_399:
        /*0020*/ 	.word	0x00000000
        /*0024*/ 	.short	0x0000
        /*0026*/ 	.short	0x0000
        /*0028*/ 	.byte	0x00, 0xf0, 0xe1, 0x09


	//----- nvinfo : EIATTR_MAXREG_COUNT
	.align		4
.L_400:
        /*002c*/ 	.byte	0x03, 0x1b
        /*002e*/ 	.short	0x00ff


	//----- nvinfo : EIATTR_NUM_BARRIERS
	.align		4
        /*0030*/ 	.byte	0x02, 0x4c
        /*0032*/ 	.byte	0x02
	.zero		1


	//----- nvinfo : EIATTR_MERCURY_ISA_VERSION
	.align		4
        /*0034*/ 	.byte	0x03, 0x5f
        /*0036*/ 	.short	0x0000


	//----- nvinfo : EIATTR_COOP_GROUP_MASK_REGIDS
	.align		4
        /*0038*/ 	.byte	0x04, 0x29
        /*003a*/ 	.short	(.L_402 - .L_401)


	//   ....[0]....
.L_401:
        /*003c*/ 	.word	0xffffffff


	//   ....[1]....
        /*0040*/ 	.word	0xffffffff


	//   ....[2]....
        /*0044*/ 	.word	0xffffffff


	//   ....[3]....
        /*0048*/ 	.word	0xffffffff


	//   ....[4]....
        /*004c*/ 	.word	0xffffffff


	//   ....[5]....
        /*0050*/ 	.word	0xffffffff


	//   ....[6]....
        /*0054*/ 	.word	0xffffffff


	//   ....[7]....
        /*0058*/ 	.word	0xffffffff


	//----- nvinfo : EIATTR_COOP_GROUP_INSTR_OFFSETS
	.align		4
.L_402:
        /*005c*/ 	.byte	0x04, 0x28
        /*005e*/ 	.short	(.L_404 - .L_403)


	//   ....[0]....
.L_403:
        /*0060*/ 	.word	0x00004770


	//   ....[1]....
        /*0064*/ 	.word	0x000047b0


	//   ....[2]....
        /*0068*/ 	.word	0x00004ae0


	//   ....[3]....
        /*006c*/ 	.word	0x00004af0


	//   ....[4]....
        /*0070*/ 	.word	0x00004cb0


	//   ....[5]....
        /*0074*/ 	.word	0x00004da0


	//   ....[6]....
        /*0078*/ 	.word	0x00004fd0


	//   ....[7]....
        /*007c*/ 	.word	0x00004fe0


	//----- nvinfo : EIATTR_EXIT_INSTR_OFFSETS
	.align		4
.L_404:
        /*0080*/ 	.byte	0x04, 0x1c
        /*0082*/ 	.short	(.L_406 - .L_405)


	//   ....[0]....
.L_405:
        /*0084*/ 	.word	0x00000030


	//   ....[1]....
        /*0088*/ 	.word	0x00004ff0


	//   ....[2]....
        /*008c*/ 	.word	0x00005090


	//----- nvinfo : EIATTR_CTAIDZ_USED
	.align		4
.L_406:
        /*0090*/ 	.byte	0x01, 0x04
	.zero		2


	//----- nvinfo : EIATTR_MAX_THREADS
	.align		4
        /*0094*/ 	.byte	0x04, 0x05
        /*0096*/ 	.short	(.L_408 - .L_407)
.L_407:
        /*0098*/ 	.word	0x00000100
        /*009c*/ 	.word	0x00000001
        /*00a0*/ 	.word	0x00000001


	//----- nvinfo : EIATTR_CRS_STACK_SIZE
	.align		4
.L_408:
        /*00a4*/ 	.byte	0x04, 0x1e
        /*00a6*/ 	.short	(.L_410 - .L_409)
.L_409:
        /*00a8*/ 	.word	0x00000000
.L_410:


//--------------------- .nv.info._ZN7cutlass13device_kernelIN5flash19enable_sm80_to_sm89INS1_16FlashAttnBwdSm80INS1_25CollectiveMainloopBwdSm80ILi2ELi2EN4cute5tupleIJNS5_1CILi64EEENS7_ILi128EEES8_EEENS_10bfloat16_tEfNS_4arch4Sm80ELb0ELb0ELb0ELb1ELb0ELb0ELb0ELb0ELi2ELi2ELi4ELi2ELb1EEENS1_21CollectiveEpilogueBwdISA_SB_SD_Li256ELb1ELb0ELi2EEENS1_19SingleTileSchedulerILb1ELb0ELb0ELi128EEEEEEEEEvNT_6ParamsE --------------------------
	.section	.nv.info._ZN7cutlass13device_kernelIN5flash19enable_sm80_to_sm89INS1_16FlashAttnBwdSm80INS1_25CollectiveMainloopBwdSm80ILi2ELi2EN4cute5tupleIJNS5_1CILi64EEENS7_ILi128EEES8_EEENS_10bfloat16_tEfNS_4arch4Sm80ELb0ELb0ELb0ELb1ELb0ELb0ELb0ELb0ELi2ELi2ELi4ELi2ELb1EEENS1_21CollectiveEpilogueBwdISA_SB_SD_Li256ELb1ELb0ELi2EEENS1_19SingleTileSchedulerILb1ELb0ELb0ELi128EEEEEEEEEvNT_6ParamsE,"",@"SHT_CUDA_INFO"
	.sectionflags	@""
	.align	4


	//----- nvinfo : EIATTR_CUDA_API_VERSION
	.align		4
        /*0000*/ 	.byte	0x04, 0x37
        /*0002*/ 	.short	(.L_412 - .L_411)
.L_411:
        /*0004*/ 	.word	0x00000082


	//----- nvinfo : EIATTR_SW2861232_WAR
	.align		4
.L_412:
        /*0008*/ 	.byte	0x01, 0x35
	.zero		2


	//----- nvinfo : EIATTR_PARAM_CBANK
	.align		4
        /*000c*/ 	.byte	0x04, 0x0a
        /*000e*/ 	.short	(.L_414 - .L_413)
	.align		4
.L_413:
        /*0010*/ 	.word	index@(.nv.constant0._ZN7cutlass13device_kernelIN5flash19enable_sm80_to_sm89INS1_16FlashAttnBwdSm80INS1_25CollectiveMainloopBwdSm80ILi2ELi2EN4cute5tupleIJNS5_1CILi64EEENS7_ILi128EEES8_EEENS_10bfloat16_tEfNS_4arch4Sm80ELb0ELb0ELb0ELb1ELb0ELb0ELb0ELb0ELi2ELi2ELi4ELi2ELb1EEENS1_21CollectiveEpilogueBwdISA_SB_SD_Li256ELb1ELb0ELi2EEENS1_19SingleTileSchedulerILb1ELb0ELb0ELi128EEEEEEEEEvNT_6ParamsE)
        /*0014*/ 	.short	0x0160
        /*0016*/ 	.short	0x0270


	//----- nvinfo : EIATTR_CBANK_PARAM_SIZE
	.align		4
.L_414:
        /*0018*/ 	.byte	0x03, 0x19
        /*001a*/ 	.short	0x0270


	//----- nvinfo : EIATTR_KPARAM_INFO
	.align		4
        /*001c*/ 	.byte	0x04, 0x17
        /*001e*/ 	.short	(.L_416 - .L_415)
.L_415:
        /*0020*/ 	.word	0x00000000
        /*0024*/ 	.short	0x0000
        /*0026*/ 	.short	0x0000
        /*0028*/ 	.byte	0x00, 0xf0, 0xc1, 0x09


	//----- nvinfo : EIATTR_MAXREG_COUNT
	.align		4
.L_416:
        /*002c*/ 	.byte	0x03, 0x1b
        /*002e*/ 	.short	0x00ff


	//----- nvinfo : EIATTR_NUM_BARRIERS
	.align		4
        /*0030*/ 	.byte	0x02, 0x4c
        /*0032*/ 	.byte	0x02
	.zero		1


	//----- nvinfo : EIATTR_MERCURY_ISA_VERSION
	.align		4
        /*0034*/ 	.byte	0x03, 0x5f
        /*0036*/ 	.short	0x0000


	//----- nvinfo : EIATTR_COOP_GROUP_MASK_REGIDS
	.align		4
        /*0038*/ 	.byte	0x04, 0x29
        /*003a*/ 	.short	(.L_418 - .L_417)


	//   ....[0]....
.L_417:
        /*003c*/ 	.word	0xffffffff


	//----- nvinfo : EIATTR_COOP_GROUP_INSTR_OFFSETS
	.align		4
.L_418:
        /*0040*/ 	.byte	0x04, 0x28
        /*0042*/ 	.short	(.L_420 - .L_419)


	//   ....[0]....
.L_419:
        /*0044*/ 	.word	0x00000090


	//----- nvinfo : EIATTR_EXIT_INSTR_OFFSETS
	.align		4
.L_420:
        /*0048*/ 	.byte	0x04, 0x1c
        /*004a*/ 	.short	(.L_422 - .L_421)


	//   ....[0]....
.L_421:
        /*004c*/ 	.word	0x00000300


	//   ....[1]....
        /*0050*/ 	.word	0x000058c0


	//   ....[2]....
        /*0054*/ 	.word	0x00005980


	//   ....[3]....
        /*0058*/ 	.word	0x000063a0


	//   ....[4]....
        /*005c*/ 	.word	0x00006450


	//----- nvinfo : EIATTR_CTAIDZ_USED
	.align		4
.L_422:
        /*0060*/ 	.byte	0x01, 0x04
	.zero		2


	//----- nvinfo : EIATTR_MAX_THREADS
	.align		4
        /*0064*/ 	.byte	0x04, 0x05
        /*0066*/ 	.short	(.L_424 - .L_423)
.L_423:
        /*0068*/ 	.word	0x00000100
        /*006c*/ 	.word	0x00000001
        /*0070*/ 	.word	0x00000001


	//----- nvinfo : EIATTR_CRS_STACK_SIZE
	.align		4
.L_424:
        /*0074*/ 	.byte	0x04, 0x1e
        /*0076*/ 	.short	(.L_426 - .L_425)
.L_425:
        /*0078*/ 	.word	0x00000000
.L_426:


//--------------------- .nv.info._ZN7cutlass13device_kernelIN5flash19enable_sm80_to_sm89INS1_16FlashAttnBwdSm80INS1_25CollectiveMainloopBwdSm80ILi2ELi2EN4cute5tupleIJNS5_1CILi64EEENS7_ILi128EEES8_EEENS_10bfloat16_tEfNS_4arch4Sm80ELb0ELb0ELb0ELb1ELb1ELb0ELb0ELb0ELi2ELi2ELi4ELi2ELb1EEENS1_21CollectiveEpilogueBwdISA_SB_SD_Li256ELb1ELb0ELi2EEENS1_19SingleTileSchedulerILb1ELb0ELb0ELi128EEEEEEEEEvNT_6ParamsE --------------------------
	.section	.nv.info._ZN7cutlass13device_kernelIN5flash19enable_sm80_to_sm89INS1_16FlashAttnBwdSm80INS1_25CollectiveMainloopBwdSm80ILi2ELi2EN4cute5tupleIJNS5_1CILi64EEENS7_ILi128EEES8_EEENS_10bfloat16_tEfNS_4arch4Sm80ELb0ELb0ELb0ELb1ELb1ELb0ELb0ELb0ELi2ELi2ELi4ELi2ELb1EEENS1_21CollectiveEpilogueBwdISA_SB_SD_Li256ELb1ELb0ELi2EEENS1_19SingleTileSchedulerILb1ELb0ELb0ELi128EEEEEEEEEvNT_6ParamsE,"",@"SHT_CUDA_INFO"
	.sectionflags	@""
	.align	4


	//----- nvinfo : EIATTR_CUDA_API_VERSION
	.align		4
        /*0000*/ 	.byte	0x04, 0x37
        /*0002*/ 	.short	(.L_428 - .L_427)
.L_427:
        /*0004*/ 	.word	0x00000082


	//----- nvinfo : EIATTR_SW2861232_WAR
	.align		4
.L_428:
        /*0008*/ 	.byte	0x01, 0x35
	.zero		2


	//----- nvinfo : EIATTR_PARAM_CBANK
	.align		4
        /*000c*/ 	.byte	0x04, 0x0a
        /*000e*/ 	.short	(.L_430 - .L_429)
	.align		4
.L_429:
        /*0010*/ 	.word	index@(.nv.constant0._ZN7cutlass13device_kernelIN5flash19enable_sm80_to_sm89INS1_16FlashAttnBwdSm80INS1_25CollectiveMainloopBwdSm80ILi2ELi2EN4cute5tupleIJNS5_1CILi64EEENS7_ILi128EEES8_EEENS_10bfloat16_tEfNS_4arch4Sm80ELb0ELb0ELb0ELb1ELb1ELb0ELb0ELb0ELi2ELi2ELi4ELi2ELb1EEENS1_21CollectiveEpilogueBwdISA_SB_SD_Li256ELb1ELb0ELi2EEENS1_19SingleTileSchedulerILb1ELb0ELb0ELi128EEEEEEEEEvNT_6ParamsE)
        /*0014*/ 	.short	0x0160
        /*0016*/ 	.short	0x0270


	//----- nvinfo : EIATTR_CBANK_PARAM_SIZE
	.align		4
.L_430:
        /*0018*/ 	.byte	0x03, 0x19
        /*001a*/ 	.short	0x0270


	//----- nvinfo : EIATTR_KPARAM_INFO
	.align		4
        /*001c*/ 	.byte	0x04, 0x17
        /*001e*/ 	.short	(.L_432 - .L_431)
.L_431:
        /*0020*/ 	.word	0x00000000
        /*0024*/ 	.short	0x0000
        /*0026*/ 	.short	0x0000
        /*0028*/ 	.byte	0x00, 0xf0, 0xc1, 0x09


	//----- nvinfo : EIATTR_MAXREG_COUNT
	.align		4
.L_432:
        /*002c*/ 	.byte	0x03, 0x1b
        /*002e*/ 	.short	0x00ff


	//----- nvinfo : EIATTR_NUM_BARRIERS
	.align		4
        /*0030*/ 	.byte	0x02, 0x4c
        /*0032*/ 	.byte	0x02
	.zero		1


	//----- nvinfo : EIATTR_MERCURY_ISA_VERSION
	.align		4
        /*0034*/ 	.byte	0x03, 0x5f
        /*0036*/ 	.short	0x0000


	//----- nvinfo : EIATTR_COOP_GROUP_MASK_REGIDS
	.align		4
        /*0038*/ 	.byte	0x04, 0x29
        /*003a*/ 	.short	(.L_434 - .L_433)


	//   ....[0]....
.L_433:
        /*003c*/ 	.word	0xffffffff


	//----- nvinfo : EIATTR_COOP_GROUP_INSTR_OFFSETS
	.align		4
.L_434:
        /*0040*/ 	.byte	0x04, 0x28
        /*0042*/ 	.short	(.L_436 - .L_435)


	//   ....[0]....
.L_435:
        /*0044*/ 	.word	0x00000090


	//----- nvinfo : EIATTR_EXIT_INSTR_OFFSETS
	.align		4
.L_436:
        /*0048*/ 	.byte	0x04, 0x1c
        /*004a*/ 	.short	(.L_438 - .L_437)


	//   ....[0]....
.L_437:
        /*004c*/ 	.word	0x00000300


	//   ....[1]....
        /*0050*/ 	.word	0x000058c0


	//   ....[2]....
        /*0054*/ 	.word	0x00005980


	//   ....[3]....
        /*0058*/ 	.word	0x000063a0


	//   ....[4]....
        /*005c*/ 	.word	0x00006450


	//----- nvinfo : EIATTR_CTAIDZ_USED
	.align		4
.L_438:
        /*0060*/ 	.byte	0x01, 0x04
	.zero		2


	//----- nvinfo : EIATTR_MAX_THREADS
	.align		4
        /*0064*/ 	.byte	0x04, 0x05
        /*0066*/ 	.short	(.L_440 - .L_439)
.L_439:
        /*0068*/ 	.word	0x00000100
        /*006c*/ 	.word	0x00000001
        /*0070*/ 	.word	0x00000001


	//----- nvinfo : EIATTR_CRS_STACK_SIZE
	.align		4
.L_440:
        /*0074*/ 	.byte	0x04, 0x1e
        /*0076*/ 	.short	(.L_442 - .L_441)
.L_441:
        /*0078*/ 	.word	0x00000000
.L_442:


//--------------------- .nv.info._ZN7cutlass13device_kernelIN5flash19enable_sm80_to_sm89INS1_16FlashAttnBwdSm80INS1_25CollectiveMainloopBwdSm80ILi2ELi2EN4cute5tupleIJNS5_1CILi64EEENS7_ILi128EEES8_EEENS_10bfloat16_tEfNS_4arch4Sm80ELb0ELb0ELb0ELb1ELb0ELb0ELb0ELb0ELi2ELi2ELi4ELi2ELb1EEENS1_24CollectiveEpilogueBwdGQAISA_fSD_Li256ELb1ELb0EEENS1_19SingleTileSchedulerILb1ELb0ELb0ELi128EEEEEEEEEvNT_6ParamsE --------------------------
	.section	.nv.info._ZN7cutlass13device_kernelIN5flash19enable_sm80_to_sm89INS1_16FlashAttnBwdSm80INS1_25CollectiveMainloopBwdSm80ILi2ELi2EN4cute5tupleIJNS5_1CILi64EEENS7_ILi128EEES8_EEENS_10bfloat16_tEfNS_4arch4Sm80ELb0ELb0ELb0ELb1ELb0ELb0ELb0ELb0ELi2ELi2ELi4ELi2ELb1EEENS1_24CollectiveEpilogueBwdGQAISA_fSD_Li256ELb1ELb0EEENS1_19SingleTileSchedulerILb1ELb0ELb0ELi128EEEEEEEEEvNT_6ParamsE,"",@"SHT_CUDA_INFO"
	.sectionflags	@""
	.align	4


	//----- nvinfo : EIATTR_CUDA_API_VERSION
	.align		4
        /*0000*/ 	.byte	0x04, 0x37
        /*0002*/ 	.short	(.L_444 - .L_443)
.L_443:
        /*0004*/ 	.word	0x00000082


	//----- nvinfo : EIATTR_SW2861232_WAR
	.align		4
.L_444:
        /*0008*/ 	.byte	0x01, 0x35
	.zero		2


	//----- nvinfo : EIATTR_PARAM_CBANK
	.align		4
        /*000c*/ 	.byte	0x04, 0x0a
        /*000e*/ 	.short	(.L_446 - .L_445)
	.align		4
.L_445:
        /*0010*/ 	.word	index@(.nv.constant0._ZN7cutlass13device_kernelIN5flash19enable_sm80_to_sm89INS1_16FlashAttnBwdSm80INS1_25CollectiveMainloopBwdSm80ILi2ELi2EN4cute5tupleIJNS5_1CILi64EEENS7_ILi128EEES8_EEENS_10bfloat16_tEfNS_4arch4Sm80ELb0ELb0ELb0ELb1ELb0ELb0ELb0ELb0ELi2ELi2ELi4ELi2ELb1EEENS1_24CollectiveEpilogueBwdGQAISA_fSD_Li256ELb1ELb0EEENS1_19SingleTileSchedulerILb1ELb0ELb0ELi128EEEEEEEEEvNT_6ParamsE)
        /*0014*/ 	.short	0x0160
        /*0016*/ 	.short	0x0278


	//----- nvinfo : EIATTR_CBANK_PARAM_SIZE
	.align		4
.L_446:
        /*0018*/ 	.byte	0x03, 0x19
        /*001a*/ 	.short	0x0278


	//----- nvinfo : EIATTR_KPARAM_INFO
	.align		4
        /*001c*/ 	.byte	0x04, 0x17
        /*001e*/ 	.short	(.L_448 - .L_447)
.L_447:
        /*0020*/ 	.word	0x00000000
        /*0024*/ 	.short	0x0000
        /*0026*/ 	.short	0x0000
        /*0028*/ 	.byte	0x00, 0xf0, 0xe1, 0x09


	//----- nvinfo : EIATTR_MAXREG_COUNT
	.align		4
.L_448:
        /*002c*/ 	.byte	0x03, 0x1b
        /*002e*/ 	.short	0x00ff


	//----- nvinfo : EIATTR_NUM_BARRIERS
	.align		4
        /*0030*/ 	.byte	0x02, 0x4c
        /*0032*/ 	.byte	0x02
	.zero		1


	//----- nvinfo : EIATTR_MERCURY_ISA_VERSION
	.align		4
        /*0034*/ 	.byte	0x03, 0x5f
        /*0036*/ 	.short	0x0000


	//----- nvinfo : EIATTR_COOP_GROUP_MASK_REGIDS
	.align		4
        /*0038*/ 	.byte	0x04, 0x29
        /*003a*/ 	.short	(.L_450 - .L_449)


	//   ....[0]....
.L_449:
        /*003c*/ 	.word	0xffffffff


	//----- nvinfo : EIATTR_COOP_GROUP_INSTR_OFFSETS
	.align		4
.L_450:
        /*0040*/ 	.byte	0x04, 0x28
        /*0042*/ 	.short	(.L_452 - .L_451)


	//   ....[0]....
.L_451:
        /*0044*/ 	.word	0x00000090


	//----- nvinfo : EIATTR_EXIT_INSTR_OFFSETS
	.align		4
.L_452:
        /*0048*/ 	.byte	0x04, 0x1c
        /*004a*/ 	.short	(.L_454 - .L_453)


	//   ....[0]....
.L_453:
        /*004c*/ 	.word	0x00000300


	//   ....[1]....
        /*0050*/ 	.word	0x000047e0


	//   ....[2]....
        /*0054*/ 	.word	0x00004f00


	//----- nvinfo : EIATTR_CTAIDZ_USED
	.align		4
.L_454:
        /*0058*/ 	.byte	0x01, 0x04
	.zero		2


	//----- nvinfo : EIATTR_MAX_THREADS
	.align		4
        /*005c*/ 	.byte	0x04, 0x05
        /*005e*/ 	.short	(.L_456 - .L_455)
.L_455:
        /*0060*/ 	.word	0x00000100
        /*0064*/ 	.word	0x00000001
        /*0068*/ 	.word	0x00000001


	//----- nvinfo : EIATTR_CRS_STACK_SIZE
	.align		4
.L_456:
        /*006c*/ 	.byte	0x04, 0x1e
        /*006e*/ 	.short	(.L_458 - .L_457)
.L_457:
        /*0070*/ 	.word	0x00000000
.L_458:


//--------------------- .nv.info._ZN7cutlass13device_kernelIN5flash19enable_sm80_to_sm89INS1_16FlashAttnBwdSm80INS1_25CollectiveMainloopBwdSm80ILi2ELi2EN4cute5tupleIJNS5_1CILi64EEENS7_ILi128EEES8_EEENS_10bfloat16_tEfNS_4arch4Sm80ELb0ELb0ELb0ELb1ELb1ELb0ELb0ELb0ELi2ELi2ELi4ELi2ELb1EEENS1_24CollectiveEpilogueBwdGQAISA_fSD_Li256ELb1ELb1EEENS1_19SingleTileSchedulerILb1ELb0ELb0ELi128EEEEEEEEEvNT_6ParamsE --------------------------
	.section	.nv.info._ZN7cutlass13device_kernelIN5flash19enable_sm80_to_sm89INS1_16FlashAttnBwdSm80INS1_25CollectiveMainloopBwdSm80ILi2ELi2EN4cute5tupleIJNS5_1CILi64EEENS7_ILi128EEES8_EEENS_10bfloat16_tEfNS_4arch4Sm80ELb0ELb0ELb0ELb1ELb1ELb0ELb0ELb0ELi2ELi2ELi4ELi2ELb1EEENS1_24CollectiveEpilogueBwdGQAISA_fSD_Li256ELb1ELb1EEENS1_19SingleTileSchedulerILb1ELb0ELb0ELi128EEEEEEEEEvNT_6ParamsE,"",@"SHT_CUDA_INFO"
	.sectionflags	@""
	.align	4


	//----- nvinfo : EIATTR_CUDA_API_VERSION
	.align		4
        /*0000*/ 	.byte	0x04, 0x37
        /*0002*/ 	.short	(.L_460 - .L_459)
.L_459:
        /*0004*/ 	.word	0x00000082


	//----- nvinfo : EIATTR_SW2861232_WAR
	.align		4
.L_460:
        /*0008*/ 	.byte	0x01, 0x35
	.zero		2


	//----- nvinfo : EIATTR_PARAM_CBANK
	.align		4
        /*000c*/ 	.byte	0x04, 0x0a
        /*000e*/ 	.short	(.L_462 - .L_461)
	.align		4
.L_461:
        /*0010*/ 	.word	index@(.nv.constant0._ZN7cutlass13device_kernelIN5flash19enable_sm80_to_sm89INS1_16FlashAttnBwdSm80INS1_25CollectiveMainloopBwdSm80ILi2ELi2EN4cute5tupleIJNS5_1CILi64EEENS7_ILi128EEES8_EEENS_10bfloat16_tEfNS_4arch4Sm80ELb0ELb0ELb0ELb1ELb1ELb0ELb0ELb0ELi2ELi2ELi4ELi2ELb1EEENS1_24CollectiveEpilogueBwdGQAISA_fSD_Li256ELb1ELb1EEENS1_19SingleTileSchedulerILb1ELb0ELb0ELi128EEEEEEEEEvNT_6ParamsE)
        /*0014*/ 	.short	0x0160
        /*0016*/ 	.short	0x0278


	//----- nvinfo : EIATTR_CBANK_PARAM_SIZE
	.align		4
.L_462:
        /*0018*/ 	.byte	0x03, 0x19
        /*001a*/ 	.short	0x0278


	//----- nvinfo : EIATTR_KPARAM_INFO
	.align		4
        /*001c*/ 	.byte	0x04, 0x17
        /*001e*/ 	.short	(.L_464 - .L_463)
.L_463:
        /*0020*/ 	.word	0x00000000
        /*0024*/ 	.short	0x0000
        /*0026*/ 	.short	0x0000
        /*0028*/ 	.byte	0x00, 0xf0, 0xe1, 0x09


	//----- nvinfo : EIATTR_MAXREG_COUNT
	.align		4
.L_464:
        /*002c*/ 	.byte	0x03, 0x1b
        /*002e*/ 	.short	0x00ff


	//----- nvinfo : EIATTR_NUM_BARRIERS
	.align		4
        /*0030*/ 	.byte	0x02, 0x4c
        /*0032*/ 	.byte	0x02
	.zero		1


	//----- nvinfo : EIATTR_MERCURY_ISA_VERSION
	.align		4
        /*0034*/ 	.byte	0x03, 0x5f
        /*0036*/ 	.short	0x0000


	//----- nvinfo : EIATTR_COOP_GROUP_MASK_REGIDS
	.align		4
        /*0038*/ 	.byte	0x04, 0x29
        /*003a*/ 	.short	(.L_466 - .L_465)


	//   ....[0]....
.L_465:
        /*003c*/ 	.word	0xffffffff


	//   ....[1]....
        /*0040*/ 	.word	0xffffffff


	//   ....[2]....
        /*0044*/ 	.word	0xffffffff


	//   ....[3]....
        /*0048*/ 	.word	0xffffffff


	//   ....[4]....
        /*004c*/ 	.word	0xffffffff


	//   ....[5]....
        /*0050*/ 	.word	0xffffffff


	//   ....[6]....
        /*0054*/ 	.word	0xffffffff


	//   ....[7]....
        /*0058*/ 	.word	0xffffffff


	//   ....[8]....
        /*005c*/ 	.word	0xffffffff


	//----- nvinfo : EIATTR_COOP_GROUP_INSTR_OFFSETS
	.align		4
.L_466:
        /*0060*/ 	.byte	0x04, 0x28
        /*0062*/ 	.short	(.L_468 - .L_467)


	//   ....[0]....
.L_467:
        /*0064*/ 	.word	0x00000090


	//   ....[1]....
        /*0068*/ 	.word	0x00004b30


	//   ....[2]....
        /*006c*/ 	.word	0x00004b60


	//   ....[3]....
        /*0070*/ 	.word	0x00004e60


	//   ....[4]....
        /*0074*/ 	.word	0x00004e70


	//   ....[5]....
        /*0078*/ 	.word	0x00005000


	//   ....[6]....
        /*007c*/ 	.word	0x00005050


	//   ....[7]....
        /*0080*/ 	.word	0x00005300


	//   ....[8]....
        /*0084*/ 	.word	0x00005310


	//----- nvinfo : EIATTR_EXIT_INSTR_OFFSETS
	.align		4
.L_468:
        /*0088*/ 	.byte	0x04, 0x1c
        /*008a*/ 	.short	(.L_470 - .L_469)


	//   ....[0]....
.L_469:
        /*008c*/ 	.word	0x00000300


	//   ....[1]....
        /*0090*/ 	.word	0x000047e0


	//   ....[2]....
        /*0094*/ 	.word	0x00005320


	//   ....[3]....
        /*0098*/ 	.word	0x000053c0


	//----- nvinfo : EIATTR_CTAIDZ_USED
	.align		4
.L_470:
        /*009c*/ 	.byte	0x01, 0x04
	.zero		2


	//----- nvinfo : EIATTR_MAX_THREADS
	.align		4
        /*00a0*/ 	.byte	0x04, 0x05
        /*00a2*/ 	.short	(.L_472 - .L_471)
.L_471:
        /*00a4*/ 	.word	0x00000100
        /*00a8*/ 	.word	0x00000001
        /*00ac*/ 	.word	0x00000001


	//----- nvinfo : EIATTR_CRS_STACK_SIZE
	.align		4
.L_472:
        /*00b0*/ 	.byte	0x04, 0x1e
        /*00b2*/ 	.short	(.L_474 - .L_473)
.L_473:
        /*00b4*/ 	.word	0x00000000
.L_474:


//--------------------- .nv.info._ZN7cutlass13device_kernelIN5flash19enable_sm80_to_sm89INS1_16FlashAttnBwdSm80INS1_25CollectiveMainloopBwdSm80ILi2ELi2EN4cute5tupleIJNS5_1CILi64EEENS7_ILi128EEES8_EEENS_10bfloat16_tEfNS_4arch4Sm80ELb0ELb1ELb0ELb0ELb0ELb0ELb0ELb0ELi2ELi2ELi4ELi2ELb1EEENS1_21CollectiveEpilogueBwdISA_SB_SD_Li256ELb0ELb0ELi2EEENS1_19SingleTileSchedulerILb0ELb0ELb0ELi128EEEEEEEEEvNT_6ParamsE --------------------------
	.section	.nv.info._ZN7cutlass13device_kernelIN5flash19enable_sm80_to_sm89INS1_16FlashAttnBwdSm80INS1_25CollectiveMainloopBwdSm80ILi2ELi2EN4cute5tupleIJNS5_1CILi64EEENS7_ILi128EEES8_EEENS_10bfloat16_tEfNS_4arch4Sm80ELb0ELb1ELb0ELb0ELb0ELb0ELb0ELb0ELi2ELi2ELi4ELi2ELb1EEENS1_21CollectiveEpilogueBwdISA_SB_SD_Li256ELb0ELb0ELi2EEENS1_19SingleTileSchedulerILb0ELb0ELb0ELi128EEEEEEEEEvNT_6ParamsE,"",@"SHT_CUDA_INFO"
	.sectionflags	@""
	.align	4


	//----- nvinfo : EIATTR_CUDA_API_VERSION
	.align		4
        /*0000*/ 	.byte	0x04, 0x37
        /*0002*/ 	.short	(.L_476 - .L_475)
.L_475:
        /*0004*/ 	.word	0x00000082


	//----- nvinfo : EIATTR_SW2861232_WAR
	.align		4
.L_476:
        /*0008*/ 	.byte	0x01, 0x35
	.zero		2


	//----- nvinfo : EIATTR_PARAM_CBANK
	.align		4
        /*000c*/ 	.byte	0x04, 0x0a
        /*000e*/ 	.short	(.L_478 - .L_477)
	.align		4
.L_477:
        /*0010*/ 	.word	index@(.nv.constant0._ZN7cutlass13device_kernelIN5flash19enable_sm80_to_sm89INS1_16FlashAttnBwdSm80INS1_25CollectiveMainloopBwdSm80ILi2ELi2EN4cute5tupleIJNS5_1CILi64EEENS7_ILi128EEES8_EEENS_10bfloat16_tEfNS_4arch4Sm80ELb0ELb1ELb0ELb0ELb0ELb0ELb0ELb0ELi2ELi2ELi4ELi2ELb1EEENS1_21CollectiveEpilogueBwdISA_SB_SD_Li256ELb0ELb0ELi2EEENS1_19SingleTileSchedulerILb0ELb0ELb0ELi128EEEEEEEEEvNT_6ParamsE)
        /*0014*/ 	.short	0x0160
        /*0016*/ 	.short	0x0270


	//----- nvinfo : EIATTR_CBANK_PARAM_SIZE
	.align		4
.L_478:
        /*0018*/ 	.byte	0x03, 0x19
        /*001a*/ 	.short	0x0270


	//----- nvinfo : EIATTR_KPARAM_INFO
	.align		4
        /*001c*/ 	.byte	0x04, 0x17
        /*001e*/ 	.short	(.L_480 - .L_479)
.L_479:
        /*0020*/ 	.word	0x00000000
        /*0024*/ 	.short	0x0000
        /*0026*/ 	.short	0x0000
        /*0028*/ 	.byte	0x00, 0xf0, 0xc1, 0x09


	//----- nvinfo : EIATTR_MAXREG_COUNT
	.align		4
.L_480:
        /*002c*/ 	.byte	0x03, 0x1b
        /*002e*/ 	.short	0x00ff


	//----- nvinfo : EIATTR_NUM_BARRIERS
	.align		4
        /*0030*/ 	.byte	0x02, 0x4c
        /*0032*/ 	.byte	0x02
	.zero		1


	//----- nvinfo : EIATTR_MERCURY_ISA_VERSION
	.align		4
        /*0034*/ 	.byte	0x03, 0x5f
        /*0036*/ 	.short	0x0000


	//----- nvinfo : EIATTR_EXIT_INSTR_OFFSETS
	.align		4
        /*0038*/ 	.byte	0x04, 0x1c
        /*003a*/ 	.short	(.L_482 - .L_481)


	//   ....[0]....
.L_481:
        /*003c*/ 	.word	0x00000030


	//   ....[1]....
        /*0040*/ 	.word	0x000064a0


	//   ....[2]....
        /*0044*/ 	.word	0x00006550


	//   ....[3]....
        /*0048*/ 	.word	0x00006e10


	//   ....[4]....
        /*004c*/ 	.word	0x00006ec0


	//----- nvinfo : EIATTR_CTAIDZ_USED
	.align		4
.L_482:
        /*0050*/ 	.byte	0x01, 0x04
	.zero		2


	//----- nvinfo : EIATTR_MAX_THREADS
	.align		4
        /*0054*/ 	.byte	0x04, 0x05
        /*0056*/ 	.short	(.L_484 - .L_483)
.L_483:
        /*0058*/ 	.word	0x00000100
        /*005c*/ 	.word	0x00000001
        /*0060*/ 	.word	0x00000001


	//----- nvinfo : EIATTR_CRS_STACK_SIZE
	.align		4
.L_484:
        /*0064*/ 	.byte	0x04, 0x1e
        /*0066*/ 	.short	(.L_486 - .L_485)
.L_485:
        /*0068*/ 	.word	0x00000000
.L_486:


//--------------------- .nv.info._ZN7cutlass13device_kernelIN5flash19enable_sm80_to_sm89INS1_16FlashAttnBwdSm80INS1_25CollectiveMainloopBwdSm80ILi2ELi2EN4cute5tupleIJNS5_1CILi64EEENS7_ILi128EEES8_EEENS_10bfloat16_tEfNS_4arch4Sm80ELb0ELb1ELb0ELb0ELb1ELb0ELb0ELb0ELi2ELi2ELi4ELi2ELb1EEENS1_21CollectiveEpilogueBwdISA_SB_SD_Li256ELb0ELb0ELi2EEENS1_19SingleTileSchedulerILb0ELb0ELb0ELi128EEEEEEEEEvNT_6ParamsE --------------------------
	.section	.nv.info._ZN7cutlass13device_kernelIN5flash19enable_sm80_to_sm89INS1_16FlashAttnBwdSm80INS1_25CollectiveMainloopBwdSm80ILi2ELi2EN4cute5tupleIJNS5_1CILi64EEENS7_ILi128EEES8_EEENS_10bfloat16_tEfNS_4arch4Sm80ELb0ELb1ELb0ELb0ELb1ELb0ELb0ELb0ELi2ELi2ELi4ELi2ELb1EEENS1_21CollectiveEpilogueBwdISA_SB_SD_Li256ELb0ELb0ELi2EEENS1_19SingleTileSchedulerILb0ELb0ELb0ELi128EEEEEEEEEvNT_6ParamsE,"",@"SHT_CUDA_INFO"
	.sectionflags	@""
	.align	4


	//----- nvinfo : EIATTR_CUDA_API_VERSION
	.align		4
        /*0000*/ 	.byte	0x04, 0x37
        /*0002*/ 	.short	(.L_488 - .L_487)
.L_487:
        /*0004*/ 	.word	0x00000082


	//----- nvinfo : EIATTR_SW2861232_WAR
	.align		4
.L_488:
        /*0008*/ 	.byte	0x01, 0x35
	.zero		2


	//----- nvinfo : EIATTR_PARAM_CBANK
	.align		4
        /*000c*/ 	.byte	0x04, 0x0a
        /*000e*/ 	.short	(.L_490 - .L_489)
	.align		4
.L_489:
        /*0010*/ 	.word	index@(.nv.constant0._ZN7cutlass13device_kernelIN5flash19enable_sm80_to_sm89INS1_16FlashAttnBwdSm80INS1_25CollectiveMainloopBwdSm80ILi2ELi2EN4cute5tupleIJNS5_1CILi64EEENS7_ILi128EEES8_EEENS_10bfloat16_tEfNS_4arch4Sm80ELb0ELb1ELb0ELb0ELb1ELb0ELb0ELb0ELi2ELi2ELi4ELi2ELb1EEENS1_21CollectiveEpilogueBwdISA_SB_SD_Li256ELb0ELb0ELi2EEENS1_19SingleTileSchedulerILb0ELb0ELb0ELi128EEEEEEEEEvNT_6ParamsE)
        /*0014*/ 	.short	0x0160
        /*0016*/ 	.short	0x0270


	//----- nvinfo : EIATTR_CBANK_PARAM_SIZE
	.align		4
.L_490:
        /*0018*/ 	.byte	0x03, 0x19
        /*001a*/ 	.short	0x0270


	//----- nvinfo : EIATTR_KPARAM_INFO
	.align		4
        /*001c*/ 	.byte	0x04, 0x17
        /*001e*/ 	.short	(.L_492 - .L_491)
.L_491:
        /*0020*/ 	.word	0x00000000
        /*0024*/ 	.short	0x0000
        /*0026*/ 	.short	0x0000
        /*0028*/ 	.byte	0x00, 0xf0, 0xc1, 0x09


	//----- nvinfo : EIATTR_MAXREG_COUNT
	.align		4
.L_492:
        /*002c*/ 	.byte	0x03, 0x1b
        /*002e*/ 	.short	0x00ff


	//----- nvinfo : EIATTR_NUM_BARRIERS
	.align		4
        /*0030*/ 	.byte	0x02, 0x4c
        /*0032*/ 	.byte	0x02
	.zero		1


	//----- nvinfo : EIATTR_MERCURY_ISA_VERSION
	.align		4
        /*0034*/ 	.byte	0x03, 0x5f
        /*0036*/ 	.short	0x0000


	//----- nvinfo : EIATTR_EXIT_INSTR_OFFSETS
	.align		4
        /*0038*/ 	.byte	0x04, 0x1c
        /*003a*/ 	.short	(.L_494 - .L_493)


	//   ....[0]....
.L_493:
        /*003c*/ 	.word	0x00000030


	//   ....[1]....
        /*0040*/ 	.word	0x000064a0


	//   ....[2]....
        /*0044*/ 	.word	0x00006550


	//   ....[3]....
        /*0048*/ 	.word	0x00006e10


	//   ....[4]....
        /*004c*/ 	.word	0x00006ec0


	//----- nvinfo : EIATTR_CTAIDZ_USED
	.align		4
.L_494:
        /*0050*/ 	.byte	0x01, 0x04
	.zero		2


	//----- nvinfo : EIATTR_MAX_THREADS
	.align		4
        /*0054*/ 	.byte	0x04, 0x05
        /*0056*/ 	.short	(.L_496 - .L_495)
.L_495:
        /*0058*/ 	.word	0x00000100
        /*005c*/ 	.word	0x00000001
        /*0060*/ 	.word	0x00000001


	//----- nvinfo : EIATTR_CRS_STACK_SIZE
	.align		4
.L_496:
        /*0064*/ 	.byte	0x04, 0x1e
        /*0066*/ 	.short	(.L_498 - .L_497)
.L_497:
        /*0068*/ 	.word	0x00000000
.L_498:


//--------------------- .nv.info._ZN7cutlass13device_kernelIN5flash19enable_sm80_to_sm89INS1_16FlashAttnBwdSm80INS1_25CollectiveMainloopBwdSm80ILi2ELi2EN4cute5tupleIJNS5_1CILi64EEENS7_ILi128EEES8_EEENS_10bfloat16_tEfNS_4arch4Sm80ELb0ELb1ELb0ELb0ELb0ELb0ELb0ELb0ELi2ELi2ELi4ELi2ELb1EEENS1_24CollectiveEpilogueBwdGQAISA_fSD_Li256ELb0ELb0EEENS1_19SingleTileSchedulerILb0ELb0ELb0ELi128EEEEEEEEEvNT_6ParamsE --------------------------
	.section	.nv.info._ZN7cutlass13device_kernelIN5flash19enable_sm80_to_sm89INS1_16FlashAttnBwdSm80INS1_25CollectiveMainloopBwdSm80ILi2ELi2EN4cute5tupleIJNS5_1CILi64EEENS7_ILi128EEES8_EEENS_10bfloat16_tEfNS_4arch4Sm80ELb0ELb1ELb0ELb0ELb0ELb0ELb0ELb0ELi2ELi2ELi4ELi2ELb1EEENS1_24CollectiveEpilogueBwdGQAISA_fSD_Li256ELb0ELb0EEENS1_19SingleTileSchedulerILb0ELb0ELb0ELi128EEEEEEEEEvNT_6ParamsE,"",@"SHT_CUDA_INFO"
	.sectionflags	@""
	.align	4


	//----- nvinfo : EIATTR_CUDA_API_VERSION
	.align		4
        /*0000*/ 	.byte	0x04, 0x37
        /*0002*/ 	.short	(.L_500 - .L_499)
.L_499:
        /*0004*/ 	.word	0x00000082


	//----- nvinfo : EIATTR_SW2861232_WAR
	.align		4
.L_500:
        /*0008*/ 	.byte	0x01, 0x35
	.zero		2


	//----- nvinfo : EIATTR_PARAM_CBANK
	.align		4
        /*000c*/ 	.byte	0x04, 0x0a
        /*000e*/ 	.short	(.L_502 - .L_501)
	.align		4
.L_501:
        /*0010*/ 	.word	index@(.nv.constant0._ZN7cutlass13device_kernelIN5flash19enable_sm80_to_sm89INS1_16FlashAttnBwdSm80INS1_25CollectiveMainloopBwdSm80ILi2ELi2EN4cute5tupleIJNS5_1CILi64EEENS7_ILi128EEES8_EEENS_10bfloat16_tEfNS_4arch4Sm80ELb0ELb1ELb0ELb0ELb0ELb0ELb0ELb0ELi2ELi2ELi4ELi2ELb1EEENS1_24CollectiveEpilogueBwdGQAISA_fSD_Li256ELb0ELb0EEENS1_19SingleTileSchedulerILb0ELb0ELb0ELi128EEEEEEEEEvNT_6ParamsE)
        /*0014*/ 	.short	0x0160
        /*0016*/ 	.short	0x0278


	//----- nvinfo : EIATTR_CBANK_PARAM_SIZE
	.align		4
.L_502:
        /*0018*/ 	.byte	0x03, 0x19
        /*001a*/ 	.short	0x0278


	//----- nvinfo : EIATTR_KPARAM_INFO
	.align		4
        /*001c*/ 	.byte	0x04, 0x17
        /*001e*/ 	.short	(.L_504 - .L_503)
.L_503:
        /*0020*/ 	.word	0x00000000
        /*0024*/ 	.short	0x0000
        /*0026*/ 	.short	0x0000
        /*0028*/ 	.byte	0x00, 0xf0, 0xe1, 0x09


	//----- nvinfo : EIATTR_MAXREG_COUNT
	.align		4
.L_504:
        /*002c*/ 	.byte	0x03, 0x1b
        /*002e*/ 	.short	0x00ff


	//----- nvinfo : EIATTR_NUM_BARRIERS
	.align		4
        /*0030*/ 	.byte	0x02, 0x4c
        /*0032*/ 	.byte	0x02
	.zero		1


	//----- nvinfo : EIATTR_MERCURY_ISA_VERSION
	.align		4
        /*0034*/ 	.byte	0x03, 0x5f
        /*0036*/ 	.short	0x0000


	//----- nvinfo : EIATTR_EXIT_INSTR_OFFSETS
	.align		4
        /*0038*/ 	.byte	0x04, 0x1c
        /*003a*/ 	.short	(.L_506 - .L_505)


	//   ....[0]....
.L_505:
        /*003c*/ 	.word	0x00000030


	//   ....[1]....
        /*0040*/ 	.word	0x000054a0


	//   ....[2]....
        /*0044*/ 	.word	0x00005ac0


	//----- nvinfo : EIATTR_CTAIDZ_USED
	.align		4
.L_506:
        /*0048*/ 	.byte	0x01, 0x04
	.zero		2


	//----- nvinfo : EIATTR_MAX_THREADS
	.align		4
        /*004c*/ 	.byte	0x04, 0x05
        /*004e*/ 	.short	(.L_508 - .L_507)
.L_507:
        /*0050*/ 	.word	0x00000100
        /*0054*/ 	.word	0x00000001
        /*0058*/ 	.word	0x00000001


	//----- nvinfo : EIATTR_CRS_STACK_SIZE
	.align		4
.L_508:
        /*005c*/ 	.byte	0x04, 0x1e
        /*005e*/ 	.short	(.L_510 - .L_509)
.L_509:
        /*0060*/ 	.word	0x00000000
.L_510:


//--------------------- .nv.info._ZN7cutlass13device_kernelIN5flash19enable_sm80_to_sm89INS1_16FlashAttnBwdSm80INS1_25CollectiveMainloopBwdSm80ILi2ELi2EN4cute5tupleIJNS5_1CILi64EEENS7_ILi128EEES8_EEENS_10bfloat16_tEfNS_4arch4Sm80ELb0ELb1ELb0ELb0ELb1ELb0ELb0ELb0ELi2ELi2ELi4ELi2ELb1EEENS1_24CollectiveEpilogueBwdGQAISA_fSD_Li256ELb0ELb1EEENS1_19SingleTileSchedulerILb0ELb0ELb0ELi128EEEEEEEEEvNT_6ParamsE --------------------------
	.section	.nv.info._ZN7cutlass13device_kernelIN5flash19enable_sm80_to_sm89INS1_16FlashAttnBwdSm80INS1_25CollectiveMainloopBwdSm80ILi2ELi2EN4cute5tupleIJNS5_1CILi64EEENS7_ILi128EEES8_EEENS_10bfloat16_tEfNS_4arch4Sm80ELb0ELb1ELb0ELb0ELb1ELb0ELb0ELb0ELi2ELi2ELi4ELi2ELb1EEENS1_24CollectiveEpilogueBwdGQAISA_fSD_Li256ELb0ELb1EEENS1_19SingleTileSchedulerILb0ELb0ELb0ELi128EEEEEEEEEvNT_6ParamsE,"",@"SHT_CUDA_INFO"
	.sectionflags	@""
	.align	4


	//----- nvinfo : EIATTR_CUDA_API_VERSION
	.align		4
        /*0000*/ 	.byte	0x04, 0x37
        /*0002*/ 	.short	(.L_512 - .L_511)
.L_511:
        /*0004*/ 	.word	0x00000082


	//----- nvinfo : EIATTR_SW2861232_WAR
	.align		4
.L_512:
        /*0008*/ 	.byte	0x01, 0x35
	.zero		2


	//----- nvinfo : EIATTR_PARAM_CBANK
	.align		4
        /*000c*/ 	.byte	0x04, 0x0a
        /*000e*/ 	.short	(.L_514 - .L_513)
	.align		4
.L_513:
        /*0010*/ 	.word	index@(.nv.constant0._ZN7cutlass13device_kernelIN5flash19enable_sm80_to_sm89INS1_16FlashAttnBwdSm80INS1_25CollectiveMainloopBwdSm80ILi2ELi2EN4cute5tupleIJNS5_1CILi64EEENS7_ILi128EEES8_EEENS_10bfloat16_tEfNS_4arch4Sm80ELb0ELb1ELb0ELb0ELb1ELb0ELb0ELb0ELi2ELi2ELi4ELi2ELb1EEENS1_24CollectiveEpilogueBwdGQAISA_fSD_Li256ELb0ELb1EEENS1_19SingleTileSchedulerILb0ELb0ELb0ELi128EEEEEEEEEvNT_6ParamsE)
        /*0014*/ 	.short	0x0160
        /*0016*/ 	.short	0x0278


	//----- nvinfo : EIATTR_CBANK_PARAM_SIZE
	.align		4
.L_514:
        /*0018*/ 	.byte	0x03, 0x19
        /*001a*/ 	.short	0x0278


	//----- nvinfo : EIATTR_KPARAM_INFO
	.align		4
        /*001c*/ 	.byte	0x04, 0x17
        /*001e*/ 	.short	(.L_516 - .L_515)
.L_515:
        /*0020*/ 	.word	0x00000000
        /*0024*/ 	.short	0x0000
        /*0026*/ 	.short	0x0000
        /*0028*/ 	.byte	0x00, 0xf0, 0xe1, 0x09


	//----- nvinfo : EIATTR_MAXREG_COUNT
	.align		4
.L_516:
        /*002c*/ 	.byte	0x03, 0x1b
        /*002e*/ 	.short	0x00ff


	//----- nvinfo : EIATTR_NUM_BARRIERS
	.align		4
        /*0030*/ 	.byte	0x02, 0x4c
        /*0032*/ 	.byte	0x02
	.zero		1


	//----- nvinfo : EIATTR_MERCURY_ISA_VERSION
	.align		4
        /*0034*/ 	.byte	0x03, 0x5f
        /*0036*/ 	.short	0x0000


	//----- nvinfo : EIATTR_COOP_GROUP_MASK_REGIDS
	.align		4
        /*0038*/ 	.byte	0x04, 0x29
        /*003a*/ 	.short	(.L_518 - .L_517)


	//   ....[0]....
.L_517:
        /*003c*/ 	.word	0xffffffff


	//   ....[1]....
        /*0040*/ 	.word	0xffffffff


	//   ....[2]....
        /*0044*/ 	.word	0xffffffff


	//   ....[3]....
        /*0048*/ 	.word	0xffffffff


	//   ....[4]....
        /*004c*/ 	.word	0xffffffff


	//   ....[5]....
        /*0050*/ 	.word	0xffffffff


	//   ....[6]....
        /*0054*/ 	.word	0xffffffff


	//   ....[7]....
        /*0058*/ 	.word	0xffffffff


	//----- nvinfo : EIATTR_COOP_GROUP_INSTR_OFFSETS
	.align		4
.L_518:
        /*005c*/ 	.byte	0x04, 0x28
        /*005e*/ 	.short	(.L_520 - .L_519)


	//   ....[0]....
.L_519:
        /*0060*/ 	.word	0x00005700


	//   ....[1]....
        /*0064*/ 	.word	0x00005730


	//   ....[2]....
        /*0068*/ 	.word	0x00005a20


	//   ....[3]....
        /*006c*/ 	.word	0x00005a30


	//   ....[4]....
        /*0070*/ 	.word	0x00005bc0


	//   ....[5]....
        /*0074*/ 	.word	0x00005c10


	//   ....[6]....
        /*0078*/ 	.word	0x00005ec0


	//   ....[7]....
        /*007c*/ 	.word	0x00005ed0


	//----- nvinfo : EIATTR_EXIT_INSTR_OFFSETS
	.align		4
.L_520:
        /*0080*/ 	.byte	0x04, 0x1c
        /*0082*/ 	.short	(.L_522 - .L_521)


	//   ....[0]....
.L_521:
        /*0084*/ 	.word	0x00000030


	//   ....[1]....
        /*0088*/ 	.word	0x000054a0


	//   ....[2]....
        /*008c*/ 	.word	0x00005ee0


	//   ....[3]....
        /*0090*/ 	.word	0x00005f80


	//----- nvinfo : EIATTR_CTAIDZ_USED
	.align		4
.L_522:
        /*0094*/ 	.byte	0x01, 0x04
	.zero		2


	//----- nvinfo : EIATTR_MAX_THREADS
	.align		4
        /*0098*/ 	.byte	0x04, 0x05
        /*009a*/ 	.short	(.L_524 - .L_523)
.L_523:
        /*009c*/ 	.word	0x00000100
        /*00a0*/ 	.word	0x00000001
        /*00a4*/ 	.word	0x00000001


	//----- nvinfo : EIATTR_CRS_STACK_SIZE
	.align		4
.L_524:
        /*00a8*/ 	.byte	0x04, 0x1e
        /*00aa*/ 	.short	(.L_526 - .L_525)
.L_525:
        /*00ac*/ 	.word	0x00000000
.L_526:


//--------------------- .nv.info._ZN7cutlass13device_kernelIN5flash19enable_sm80_to_sm89INS1_16FlashAttnBwdSm80INS1_25CollectiveMainloopBwdSm80ILi2ELi2EN4cute5tupleIJNS5_1CILi64EEENS7_ILi128EEES8_EEENS_10bfloat16_tEfNS_4arch4Sm80ELb0ELb1ELb0ELb1ELb0ELb0ELb0ELb0ELi2ELi2ELi4ELi2ELb1EEENS1_21CollectiveEpilogueBwdISA_SB_SD_Li256ELb1ELb0ELi2EEENS1_19SingleTileSchedulerILb1ELb0ELb0ELi128EEEEEEEEEvNT_6ParamsE --------------------------
	.section	.nv.info._ZN7cutlass13device_kernelIN5flash19enable_sm80_to_sm89INS1_16FlashAttnBwdSm80INS1_25CollectiveMainloopBwdSm80ILi2ELi2EN4cute5tupleIJNS5_1CILi64EEENS7_ILi128EEES8_EEENS_10bfloat16_tEfNS_4arch4Sm80ELb0ELb1ELb0ELb1ELb0ELb0ELb0ELb0ELi2ELi2ELi4ELi2ELb1EEENS1_21CollectiveEpilogueBwdISA_SB_SD_Li256ELb1ELb0ELi2EEENS1_19SingleTileSchedulerILb1ELb0ELb0ELi128EEEEEEEEEvNT_6ParamsE,"",@"SHT_CUDA_INFO"
	.sectionflags	@""
	.align	4


	//----- nvinfo : EIATTR_CUDA_API_VERSION
	.align		4
        /*0000*/ 	.byte	0x04, 0x37
        /*0002*/ 	.short	(.L_528 - .L_527)
.L_527:
        /*0004*/ 	.word	0x00000082


	//----- nvinfo : EIATTR_SW2861232_WAR
	.align		4
.L_528:
        /*0008*/ 	.byte	0x01, 0x35
	.zero		2


	//----- nvinfo : EIATTR_PARAM_CBANK
	.align		4
        /*000c*/ 	.byte	0x04, 0x0a
        /*000e*/ 	.short	(.L_530 - .L_529)
	.align		4
.L_529:
        /*0010*/ 	.word	index@(.nv.constant0._ZN7cutlass13device_kernelIN5flash19enable_sm80_to_sm89INS1_16FlashAttnBwdSm80INS1_25CollectiveMainloopBwdSm80ILi2ELi2EN4cute5tupleIJNS5_1CILi64EEENS7_ILi128EEES8_EEENS_10bfloat16_tEfNS_4arch4Sm80ELb0ELb1ELb0ELb1ELb0ELb0ELb0ELb0ELi2ELi2ELi4ELi2ELb1EEENS1_21CollectiveEpilogueBwdISA_SB_SD_Li256ELb1ELb0ELi2EEENS1_19SingleTileSchedulerILb1ELb0ELb0ELi128EEEEEEEEEvNT_6ParamsE)
        /*0014*/ 	.short	0x0160
        /*0016*/ 	.short	0x0270


	//----- nvinfo : EIATTR_CBANK_PARAM_SIZE
	.align		4
.L_530:
        /*0018*/ 	.byte	0x03, 0x19
        /*001a*/ 	.short	0x0270


	//----- nvinfo : EIATTR_KPARAM_INFO
	.align		4
        /*001c*/ 	.byte	0x04, 0x17
        /*001e*/ 	.short	(.L_532 - .L_531)
.L_531:
        /*0020*/ 	.word	0x00000000
        /*0024*/ 	.short	0x0000
        /*0026*/ 	.short	0x0000
        /*0028*/ 	.byte	0x00, 0xf0, 0xc1, 0x09


	//----- nvinfo : EIATTR_MAXREG_COUNT
	.align		4
.L_532:
        /*002c*/ 	.byte	0x03, 0x1b
        /*002e*/ 	.short	0x00ff


	//----- nvinfo : EIATTR_NUM_BARRIERS
	.align		4
        /*0030*/ 	.byte	0x02, 0x4c
        /*0032*/ 	.byte	0x02
	.zero		1


	//----- nvinfo : EIATTR_MERCURY_ISA_VERSION
	.align		4
        /*0034*/ 	.byte	0x03, 0x5f
        /*0036*/ 	.short	0x0000


	//----- nvinfo : EIATTR_COOP_GROUP_MASK_REGIDS
	.align		4
        /*0038*/ 	.byte	0x04, 0x29
        /*003a*/ 	.short	(.L_534 - .L_533)


	//   ....[0]....
.L_533:
        /*003c*/ 	.word	0xffffffff


	//----- nvinfo : EIATTR_COOP_GROUP_INSTR_OFFSETS
	.align		4
.L_534:
        /*0040*/ 	.byte	0x04, 0x28
        /*0042*/ 	.short	(.L_536 - .L_535)


	//   ....[0]....
.L_535:
        /*0044*/ 	.word	0x00000090


	//----- nvinfo : EIATTR_EXIT_INSTR_OFFSETS
	.align		4
.L_536:
        /*0048*/ 	.byte	0x04, 0x1c
        /*004a*/ 	.short	(.L_538 - .L_537)


	//   ....[0]....
.L_537:
        /*004c*/ 	.word	0x00000300


	//   ....[1]....
        /*0050*/ 	.word	0x00006780


	//   ....[2]....
        /*0054*/ 	.word	0x00006840


	//   ....[3]....
        /*0058*/ 	.word	0x00007230


	//   ....[4]....
        /*005c*/ 	.word	0x000072e0


	//----- nvinfo : EIATTR_CTAIDZ_USED
	.align		4
.L_538:
        /*0060*/ 	.byte	0x01, 0x04
	.zero		2


	//----- nvinfo : EIATTR_MAX_THREADS
	.align		4
        /*0064*/ 	.byte	0x04, 0x05
        /*0066*/ 	.short	(.L_540 - .L_539)
.L_539:
        /*0068*/ 	.word	0x00000100
        /*006c*/ 	.word	0x00000001
        /*0070*/ 	.word	0x00000001


	//----- nvinfo : EIATTR_CRS_STACK_SIZE
	.align		4
.L_540:
        /*0074*/ 	.byte	0x04, 0x1e
        /*0076*/ 	.short	(.L_542 - .L_541)
.L_541:
        /*0078*/ 	.word	0x00000000
.L_542:


//--------------------- .nv.info._ZN7cutlass13device_kernelIN5flash19enable_sm80_to_sm89INS1_16FlashAttnBwdSm80INS1_25CollectiveMainloopBwdSm80ILi2ELi2EN4cute5tupleIJNS5_1CILi64EEENS7_ILi128EEES8_EEENS_10bfloat16_tEfNS_4arch4Sm80ELb0ELb1ELb0ELb1ELb1ELb0ELb0ELb0ELi2ELi2ELi4ELi2ELb1EEENS1_21CollectiveEpilogueBwdISA_SB_SD_Li256ELb1ELb0ELi2EEENS1_19SingleTileSchedulerILb1ELb0ELb0ELi128EEEEEEEEEvNT_6ParamsE --------------------------
	.section	.nv.info._ZN7cutlass13device_kernelIN5flash19enable_sm80_to_sm89INS1_16FlashAttnBwdSm80INS1_25CollectiveMainloopBwdSm80ILi2ELi2EN4cute5tupleIJNS5_1CILi64EEENS7_ILi128EEES8_EEENS_10bfloat16_tEfNS_4arch4Sm80ELb0ELb1ELb0ELb1ELb1ELb0ELb0ELb0ELi2ELi2ELi4ELi2ELb1EEENS1_21CollectiveEpilogueBwdISA_SB_SD_Li256ELb1ELb0ELi2EEENS1_19SingleTileSchedulerILb1ELb0ELb0ELi128EEEEEEEEEvNT_6ParamsE,"",@"SHT_CUDA_INFO"
	.sectionflags	@""
	.align	4


	//----- nvinfo : EIATTR_CUDA_API_VERSION
	.align		4
        /*0000*/ 	.byte	0x04, 0x37
        /*0002*/ 	.short	(.L_544 - .L_543)
.L_543:
        /*0004*/ 	.word	0x00000082


	//----- nvinfo : EIATTR_SW2861232_WAR
	.align		4
.L_544:
        /*0008*/ 	.byte	0x01, 0x35
	.zero		2


	//----- nvinfo : EIATTR_PARAM_CBANK
	.align		4
        /*000c*/ 	.byte	0x04, 0x0a
        /*000e*/ 	.short	(.L_546 - .L_545)
	.align		4
.L_545:
        /*0010*/ 	.word	index@(.nv.constant0._ZN7cutlass13device_kernelIN5flash19enable_sm80_to_sm89INS1_16FlashAttnBwdSm80INS1_25CollectiveMainloopBwdSm80ILi2ELi2EN4cute5tupleIJNS5_1CILi64EEENS7_ILi128EEES8_EEENS_10bfloat16_tEfNS_4arch4Sm80ELb0ELb1ELb0ELb1ELb1ELb0ELb0ELb0ELi2ELi2ELi4ELi2ELb1EEENS1_21CollectiveEpilogueBwdISA_SB_SD_Li256ELb1ELb0ELi2EEENS1_19SingleTileSchedulerILb1ELb0ELb0ELi128EEEEEEEEEvNT_6ParamsE)
        /*0014*/ 	.short	0x0160
        /*0016*/ 	.short	0x0270


	//----- nvinfo : EIATTR_CBANK_PARAM_SIZE
	.align		4
.L_546:
        /*0018*/ 	.byte	0x03, 0x19
        /*001a*/ 	.short	0x0270


	//----- nvinfo : EIATTR_KPARAM_INFO
	.align		4
        /*001c*/ 	.byte	0x04, 0x17
        /*001e*/ 	.short	(.L_548 - .L_547)
.L_547:
        /*0020*/ 	.word	0x00000000
        /*0024*/ 	.short	0x0000
        /*0026*/ 	.short	0x0000
        /*0028*/ 	.byte	0x00, 0xf0, 0xc1, 0x09


	//----- nvinfo : EIATTR_MAXREG_COUNT
	.align		4
.L_548:
        /*002c*/ 	.byte	0x03, 0x1b
        /*002e*/ 	.short	0x00ff


	//----- nvinfo : EIATTR_NUM_BARRIERS
	.align		4
        /*0030*/ 	.byte	0x02, 0x4c
        /*0032*/ 	.byte	0x02
	.zero		1


	//----- nvinfo : EIATTR_MERCURY_ISA_VERSION
	.align		4
        /*0034*/ 	.byte	0x03, 0x5f
        /*0036*/ 	.short	0x0000


	//----- nvinfo : EIATTR_COOP_GROUP_MASK_REGIDS
	.align		4
        /*0038*/ 	.byte	0x04, 0x29
        /*003a*/ 	.short	(.L_550 - .L_549)


	//   ....[0]....
.L_549:
        /*003c*/ 	.word	0xffffffff


	//----- nvinfo : EIATTR_COOP_GROUP_INSTR_OFFSETS
	.align		4
.L_550:
        /*0040*/ 	.byte	0x04, 0x28
        /*0042*/ 	.short	(.L_552 - .L_551)


	//   ....[0]....
.L_551:
        /*0044*/ 	.word	0x00000090


	//----- nvinfo : EIATTR_EXIT_INSTR_OFFSETS
	.align		4
.L_552:
        /*0048*/ 	.byte	0x04, 0x1c
        /*004a*/ 	.short	(.L_554 - .L_553)


	//   ....[0]....
.L_553:
        /*004c*/ 	.word	0x00000300


	//   ....[1]....
        /*0050*/ 	.word	0x00006780


	//   ....[2]....
        /*0054*/ 	.word	0x00006840


	//   ....[3]....
        /*0058*/ 	.word	0x00007230


	//   ....[4]....
        /*005c*/ 	.word	0x000072e0


	//----- nvinfo : EIATTR_CTAIDZ_USED
	.align		4
.L_554:
        /*0060*/ 	.byte	0x01, 0x04
	.zero		2


	//----- nvinfo : EIATTR_MAX_THREADS
	.align		4
        /*0064*/ 	.byte	0x04, 0x05
        /*0066*/ 	.short	(.L_556 - .L_555)
.L_555:
        /*0068*/ 	.word	0x00000100
        /*006c*/ 	.word	0x00000001
        /*0070*/ 	.word	0x00000001


	//----- nvinfo : EIATTR_CRS_STACK_SIZE
	.align		4
.L_556:
        /*0074*/ 	.byte	0x04, 0x1e
        /*0076*/ 	.short	(.L_558 - .L_557)
.L_557:
        /*0078*/ 	.word	0x00000000
.L_558:


//--------------------- .nv.info._ZN7cutlass13device_kernelIN5flash19enable_sm80_to_sm89INS1_16FlashAttnBwdSm80INS1_25CollectiveMainloopBwdSm80ILi2ELi2EN4cute5tupleIJNS5_1CILi64EEENS7_ILi128EEES8_EEENS_10bfloat16_tEfNS_4arch4Sm80ELb0ELb1ELb0ELb1ELb0ELb0ELb0ELb0ELi2ELi2ELi4ELi2ELb1EEENS1_24CollectiveEpilogueBwdGQAISA_fSD_Li256ELb1ELb0EEENS1_19SingleTileSchedulerILb1ELb0ELb0ELi128EEEEEEEEEvNT_6ParamsE --------------------------
	.section	.nv.info._ZN7cutlass13device_kernelIN5flash19enable_sm80_to_sm89INS1_16FlashAttnBwdSm80INS1_25CollectiveMainloopBwdSm80ILi2ELi2EN4cute5tupleIJNS5_1CILi64EEENS7_ILi128EEES8_EEENS_10bfloat16_tEfNS_4arch4Sm80ELb0ELb1ELb0ELb1ELb0ELb0ELb0ELb0ELi2ELi2ELi4ELi2ELb1EEENS1_24CollectiveEpilogueBwdGQAISA_fSD_Li256ELb1ELb0EEENS1_19SingleTileSchedulerILb1ELb0ELb0ELi128EEEEEEEEEvNT_6ParamsE,"",@"SHT_CUDA_INFO"
	.sectionflags	@""
	.align	4


	//----- nvinfo : EIATTR_CUDA_API_VERSION
	.align		4
        /*0000*/ 	.byte	0x04, 0x37
        /*0002*/ 	.short	(.L_560 - .L_559)
.L_559:
        /*0004*/ 	.word	0x00000082


	//----- nvinfo : EIATTR_SW2861232_WAR
	.align		4
.L_560:
        /*0008*/ 	.byte	0x01, 0x35
	.zero		2


	//----- nvinfo : EIATTR_PARAM_CBANK
	.align		4
        /*000c*/ 	.byte	0x04, 0x0a
        /*000e*/ 	.short	(.L_562 - .L_561)
	.align		4
.L_561:
        /*0010*/ 	.word	index@(.nv.constant0._ZN7cutlass13device_kernelIN5flash19enable_sm80_to_sm89INS1_16FlashAttnBwdSm80INS1_25CollectiveMainloopBwdSm80ILi2ELi2EN4cute5tupleIJNS5_1CILi64EEENS7_ILi128EEES8_EEENS_10bfloat16_tEfNS_4arch4Sm80ELb0ELb1ELb0ELb1ELb0ELb0ELb0ELb0ELi2ELi2ELi4ELi2ELb1EEENS1_24CollectiveEpilogueBwdGQAISA_fSD_Li256ELb1ELb0EEENS1_19SingleTileSchedulerILb1ELb0ELb0ELi128EEEEEEEEEvNT_6ParamsE)
        /*0014*/ 	.short	0x0160
        /*0016*/ 	.short	0x0278


	//----- nvinfo : EIATTR_CBANK_PARAM_SIZE
	.align		4
.L_562:
        /*0018*/ 	.byte	0x03, 0x19
        /*001a*/ 	.short	0x0278


	//----- nvinfo : EIATTR_KPARAM_INFO
	.align		4
        /*001c*/ 	.byte	0x04, 0x17
        /*001e*/ 	.short	(.L_564 - .L_563)
.L_563:
        /*0020*/ 	.word	0x00000000
        /*0024*/ 	.short	0x0000
        /*0026*/ 	.short	0x0000
        /*0028*/ 	.byte	0x00, 0xf0, 0xe1, 0x09


	//----- nvinfo : EIATTR_MAXREG_COUNT
	.align		4
.L_564:
        /*002c*/ 	.byte	0x03, 0x1b
        /*002e*/ 	.short	0x00ff


	//----- nvinfo : EIATTR_NUM_BARRIERS
	.align		4
        /*0030*/ 	.byte	0x02, 0x4c
        /*0032*/ 	.byte	0x02
	.zero		1


	//----- nvinfo : EIATTR_MERCURY_ISA_VERSION
	.align		4
        /*0034*/ 	.byte	0x03, 0x5f
        /*0036*/ 	.short	0x0000


	//----- nvinfo : EIATTR_COOP_GROUP_MASK_REGIDS
	.align		4
        /*0038*/ 	.byte	0x04, 0x29
        /*003a*/ 	.short	(.L_566 - .L_565)


	//   ....[0]....
.L_565:
        /*003c*/ 	.word	0xffffffff


	//----- nvinfo : EIATTR_COOP_GROUP_INSTR_OFFSETS
	.align		4
.L_566:
        /*0040*/ 	.byte	0x04, 0x28
        /*0042*/ 	.short	(.L_568 - .L_567)


	//   ....[0]....
.L_567:
        /*0044*/ 	.word	0x00000090


	//----- nvinfo : EIATTR_EXIT_INSTR_OFFSETS
	.align		4
.L_568:
        /*0048*/ 	.byte	0x04, 0x1c
        /*004a*/ 	.short	(.L_570 - .L_569)


	//   ....[0]....
.L_569:
        /*004c*/ 	.word	0x00000300


	//   ....[1]....
        /*0050*/ 	.word	0x000056c0


	//   ....[2]....
        /*0054*/ 	.word	0x00005de0


	//----- nvinfo : EIATTR_CTAIDZ_USED
	.align		4
.L_570:
        /*0058*/ 	.byte	0x01, 0x04
	.zero		2


	//----- nvinfo : EIATTR_MAX_THREADS
	.align		4
        /*005c*/ 	.byte	0x04, 0x05
        /*005e*/ 	.short	(.L_572 - .L_571)
.L_571:
        /*0060*/ 	.word	0x00000100
        /*0064*/ 	.word	0x00000001
        /*0068*/ 	.word	0x00000001


	//----- nvinfo : EIATTR_CRS_STACK_SIZE
	.align		4
.L_572:
        /*006c*/ 	.byte	0x04, 0x1e
        /*006e*/ 	.short	(.L_574 - .L_573)
.L_573:
        /*0070*/ 	.word	0x00000000
.L_574:


//--------------------- .nv.info._ZN7cutlass13device_kernelIN5flash19enable_sm80_to_sm89INS1_16FlashAttnBwdSm80INS1_25CollectiveMainloopBwdSm80ILi2ELi2EN4cute5tupleIJNS5_1CILi64EEENS7_ILi128EEES8_EEENS_10bfloat16_tEfNS_4arch4Sm80ELb0ELb1ELb0ELb1ELb1ELb0ELb0ELb0ELi2ELi2ELi4ELi2ELb1EEENS1_24CollectiveEpilogueBwdGQAISA_fSD_Li256ELb1ELb1EEENS1_19SingleTileSchedulerILb1ELb0ELb0ELi128EEEEEEEEEvNT_6ParamsE --------------------------
	.section	.nv.info._ZN7cutlass13device_kernelIN5flash19enable_sm80_to_sm89INS1_16FlashAttnBwdSm80INS1_25CollectiveMainloopBwdSm80ILi2ELi2EN4cute5tupleIJNS5_1CILi64EEENS7_ILi128EEES8_EEENS_10bfloat16_tEfNS_4arch4Sm80ELb0ELb1ELb0ELb1ELb1ELb0ELb0ELb0ELi2ELi2ELi4ELi2ELb1EEENS1_24CollectiveEpilogueBwdGQAISA_fSD_Li256ELb1ELb1EEENS1_19SingleTileSchedulerILb1ELb0ELb0ELi128EEEEEEEEEvNT_6ParamsE,"",@"SHT_CUDA_INFO"
	.sectionflags	@""
	.align	4


	//----- nvinfo : EIATTR_CUDA_API_VERSION
	.align		4
        /*0000*/ 	.byte	0x04, 0x37
        /*0002*/ 	.short	(.L_576 - .L_575)
.L_575:
        /*0004*/ 	.word	0x00000082


	//----- nvinfo : EIATTR_SW2861232_WAR
	.align		4
.L_576:
        /*0008*/ 	.byte	0x01, 0x35
	.zero		2


	//----- nvinfo : EIATTR_PARAM_CBANK
	.align		4
        /*000c*/ 	.byte	0x04, 0x0a
        /*000e*/ 	.short	(.L_578 - .L_577)
	.align		4
.L_577:
        /*0010*/ 	.word	index@(.nv.constant0._ZN7cutlass13device_kernelIN5flash19enable_sm80_to_sm89INS1_16FlashAttnBwdSm80INS1_25CollectiveMainloopBwdSm80ILi2ELi2EN4cute5tupleIJNS5_1CILi64EEENS7_ILi128EEES8_EEENS_10bfloat16_tEfNS_4arch4Sm80ELb0ELb1ELb0ELb1ELb1ELb0ELb0ELb0ELi2ELi2ELi4ELi2ELb1EEENS1_24CollectiveEpilogueBwdGQAISA_fSD_Li256ELb1ELb1EEENS1_19SingleTileSchedulerILb1ELb0ELb0ELi128EEEEEEEEEvNT_6ParamsE)
        /*0014*/ 	.short	0x0160
        /*0016*/ 	.short	0x0278


	//----- nvinfo : EIATTR_CBANK_PARAM_SIZE
	.align		4
.L_578:
        /*0018*/ 	.byte	0x03, 0x19
        /*001a*/ 	.short	0x0278


	//----- nvinfo : EIATTR_KPARAM_INFO
	.align		4
        /*001c*/ 	.byte	0x04, 0x17
        /*001e*/ 	.short	(.L_580 - .L_579)
.L_579:
        /*0020*/ 	.word	0x00000000
        /*0024*/ 	.short	0x0000
        /*0026*/ 	.short	0x0000
        /*0028*/ 	.byte	0x00, 0xf0, 0xe1, 0x09


	//----- nvinfo : EIATTR_MAXREG_COUNT
	.align		4
.L_580:
        /*002c*/ 	.byte	0x03, 0x1b
        /*002e*/ 	.short	0x00ff


	//----- nvinfo : EIATTR_NUM_BARRIERS
	.align		4
        /*0030*/ 	.byte	0x02, 0x4c
        /*0032*/ 	.byte	0x02
	.zero		1


	//----- nvinfo : EIATTR_MERCURY_ISA_VERSION
	.align		4
        /*0034*/ 	.byte	0x03, 0x5f
        /*0036*/ 	.short	0x0000


	//----- nvinfo : EIATTR_COOP_GROUP_MASK_REGIDS
	.align		4
        /*0038*/ 	.byte	0x04, 0x29
        /*003a*/ 	.short	(.L_582 - .L_581)


	//   ....[0]....
.L_581:
        /*003c*/ 	.word	0xffffffff


	//   ....[1]....
        /*0040*/ 	.word	0xffffffff


	//   ....[2]....
        /*0044*/ 	.word	0xffffffff


	//   ....[3]....
        /*0048*/ 	.word	0xffffffff


	//   ....[4]....
        /*004c*/ 	.word	0xffffffff


	//   ....[5]....
        /*0050*/ 	.word	0xffffffff


	//   ....[6]....
        /*0054*/ 	.word	0xffffffff


	//   ....[7]....
        /*0058*/ 	.word	0xffffffff


	//   ....[8]....
        /*005c*/ 	.word	0xffffffff


	//----- nvinfo : EIATTR_COOP_GROUP_INSTR_OFFSETS
	.align		4
.L_582:
        /*0060*/ 	.byte	0x04, 0x28
        /*0062*/ 	.short	(.L_584 - .L_583)


	//   ....[0]....
.L_583:
        /*0064*/ 	.word	0x00000090


	//   ....[1]....
        /*0068*/ 	.word	0x000059e0


	//   ....[2]....
        /*006c*/ 	.word	0x00005a00


	//   ....[3]....
        /*0070*/ 	.word	0x00005d10


	//   ....[4]....
        /*0074*/ 	.word	0x00005d20


	//   ....[5]....
        /*0078*/ 	.word	0x00005eb0


	//   ....[6]....
        /*007c*/ 	.word	0x00005ef0


	//   ....[7]....
        /*0080*/ 	.word	0x000061b0


	//   ....[8]....
        /*0084*/ 	.word	0x000061c0


	//----- nvinfo : EIATTR_EXIT_INSTR_OFFSETS
	.align		4
.L_584:
        /*0088*/ 	.byte	0x04, 0x1c
        /*008a*/ 	.short	(.L_586 - .L_585)


	//   ....[0]....
.L_585:
        /*008c*/ 	.word	0x00000300


	//   ....[1]....
        /*0090*/ 	.word	0x000056c0


	//   ....[2]....
        /*0094*/ 	.word	0x000061d0


	//   ....[3]....
        /*0098*/ 	.word	0x00006270


	//----- nvinfo : EIATTR_CTAIDZ_USED
	.align		4
.L_586:
        /*009c*/ 	.byte	0x01, 0x04
	.zero		2


	//----- nvinfo : EIATTR_MAX_THREADS
	.align		4
        /*00a0*/ 	.byte	0x04, 0x05
        /*00a2*/ 	.short	(.L_588 - .L_587)
.L_587:
        /*00a4*/ 	.word	0x00000100
        /*00a8*/ 	.word	0x00000001
        /*00ac*/ 	.word	0x00000001


	//----- nvinfo : EIATTR_CRS_STACK_SIZE
	.align		4
.L_588:
        /*00b0*/ 	.byte	0x04, 0x1e
        /*00b2*/ 	.short	(.L_590 - .L_589)
.L_589:
        /*00b4*/ 	.word	0x00000000
.L_590:


//--------------------- .nv.info._ZN7cutlass13device_kernelIN5flash19enable_sm80_to_sm89INS1_16FlashAttnBwdSm80INS1_25CollectiveMainloopBwdSm80ILi2ELi2EN4cute5tupleIJNS5_1CILi64EEENS7_ILi128EEES8_EEENS_10bfloat16_tEfNS_4arch4Sm80ELb1ELb0ELb0ELb0ELb0ELb0ELb0ELb0ELi2ELi2ELi4ELi2ELb1EEENS1_21CollectiveEpilogueBwdISA_SB_SD_Li256ELb0ELb0ELi2EEENS1_25SingleTileBwdLPTSchedulerILb0ELi128ELb0EEEEEEEEEvNT_6ParamsE --------------------------
	.section	.nv.info._ZN7cutlass13device_kernelIN5flash19enable_sm80_to_sm89INS1_16FlashAttnBwdSm80INS1_25CollectiveMainloopBwdSm80ILi2ELi2EN4cute5tupleIJNS5_1CILi64EEENS7_ILi128EEES8_EEENS_10bfloat16_tEfNS_4arch4Sm80ELb1ELb0ELb0ELb0ELb0ELb0ELb0ELb0ELi2ELi2ELi4ELi2ELb1EEENS1_21CollectiveEpilogueBwdISA_SB_SD_Li256ELb0ELb0ELi2EEENS1_25SingleTileBwdLPTSchedulerILb0ELi128ELb0EEEEEEEEEvNT_6ParamsE,"",@"SHT_CUDA_INFO"
	.sectionflags	@""
	.align	4


	//----- nvinfo : EIATTR_CUDA_API_VERSION
	.align		4
        /*0000*/ 	.byte	0x04, 0x37
        /*0002*/ 	.short	(.L_592 - .L_591)
.L_591:
        /*0004*/ 	.word	0x00000082


	//----- nvinfo : EIATTR_SW2861232_WAR
	.align		4
.L_592:
        /*0008*/ 	.byte	0x01, 0x35
	.zero		2


	//----- nvinfo : EIATTR_PARAM_CBANK
	.align		4
        /*000c*/ 	.byte	0x04, 0x0a
        /*000e*/ 	.short	(.L_594 - .L_593)
	.align		4
.L_593:
        /*0010*/ 	.word	index@(.nv.constant0._ZN7cutlass13device_kernelIN5flash19enable_sm80_to_sm89INS1_16FlashAttnBwdSm80INS1_25CollectiveMainloopBwdSm80ILi2ELi2EN4cute5tupleIJNS5_1CILi64EEENS7_ILi128EEES8_EEENS_10bfloat16_tEfNS_4arch4Sm80ELb1ELb0ELb0ELb0ELb0ELb0ELb0ELb0ELi2ELi2ELi4ELi2ELb1EEENS1_21CollectiveEpilogueBwdISA_SB_SD_Li256ELb0ELb0ELi2EEENS1_25SingleTileBwdLPTSchedulerILb0ELi128ELb0EEEEEEEEEvNT_6ParamsE)
        /*0014*/ 	.short	0x0160
        /*0016*/ 	.short	0x0288


	//----- nvinfo : EIATTR_CBANK_PARAM_SIZE
	.align		4
.L_594:
        /*0018*/ 	.byte	0x03, 0x19
        /*001a*/ 	.short	0x0288


	//----- nvinfo : EIATTR_KPARAM_INFO
	.align		4
        /*001c*/ 	.byte	0x04, 0x17
        /*001e*/ 	.short	(.L_596 - .L_595)
.L_595:
        /*0020*/ 	.word	0x00000000
        /*0024*/ 	.short	0x0000
        /*0026*/ 	.short	0x0000
        /*0028*/ 	.byte	0x00, 0xf0, 0x21, 0x0a


	//----- nvinfo : EIATTR_MAXREG_COUNT
	.align		4
.L_596:
        /*002c*/ 	.byte	0x03, 0x1b
        /*002e*/ 	.short	0x00ff


	//----- nvinfo : EIATTR_NUM_BARRIERS
	.align		4
        /*0030*/ 	.byte	0x02, 0x4c
        /*0032*/ 	.byte	0x02
	.zero		1


	//----- nvinfo : EIATTR_MERCURY_ISA_VERSION
	.align		4
        /*0034*/ 	.byte	0x03, 0x5f
        /*0036*/ 	.short	0x0000


	//----- nvinfo : EIATTR_COOP_GROUP_MASK_REGIDS
	.align		4
        /*0038*/ 	.byte	0x04, 0x29
        /*003a*/ 	.short	(.L_598 - .L_597)


	//   ....[0]....
.L_597:
        /*003c*/ 	.word	0xffffffff


	//----- nvinfo : EIATTR_COOP_GROUP_INSTR_OFFSETS
	.align		4
.L_598:
        /*0040*/ 	.byte	0x04, 0x28
        /*0042*/ 	.short	(.L_600 - .L_599)


	//   ....[0]....
.L_599:
        /*0044*/ 	.word	0x00000040


	//----- nvinfo : EIATTR_EXIT_INSTR_OFFSETS
	.align		4
.L_600:
        /*0048*/ 	.byte	0x04, 0x1c
        /*004a*/ 	.short	(.L_602 - .L_601)


	//   ....[0]....
.L_601:
        /*004c*/ 	.word	0x00000470


	//   ....[1]....
        /*0050*/ 	.word	0x00005aa0


	//   ....[2]....
        /*0054*/ 	.word	0x00005b60


	//   ....[3]....
        /*0058*/ 	.word	0x000063f0


	//   ....[4]....
        /*005c*/ 	.word	0x000064b0


	//----- nvinfo : EIATTR_MAX_THREADS
	.align		4
.L_602:
        /*0060*/ 	.byte	0x04, 0x05
        /*0062*/ 	.short	(.L_604 - .L_603)
.L_603:
        /*0064*/ 	.word	0x00000100
        /*0068*/ 	.word	0x00000001
        /*006c*/ 	.word	0x00000001


	//----- nvinfo : EIATTR_CRS_STACK_SIZE
	.align		4
.L_604:
        /*0070*/ 	.byte	0x04, 0x1e
        /*0072*/ 	.short	(.L_606 - .L_605)
.L_605:
        /*0074*/ 	.word	0x00000000
.L_606:


//--------------------- .nv.info._ZN7cutlass13device_kernelIN5flash19enable_sm80_to_sm89INS1_16FlashAttnBwdSm80INS1_25CollectiveMainloopBwdSm80ILi2ELi2EN4cute5tupleIJNS5_1CILi64EEENS7_ILi128EEES8_EEENS_10bfloat16_tEfNS_4arch4Sm80ELb1ELb0ELb0ELb0ELb1ELb0ELb0ELb0ELi2ELi2ELi4ELi2ELb1EEENS1_21CollectiveEpilogueBwdISA_SB_SD_Li256ELb0ELb0ELi2EEENS1_25SingleTileBwdLPTSchedulerILb0ELi128ELb1EEEEEEEEEvNT_6ParamsE --------------------------
	.section	.nv.info._ZN7cutlass13device_kernelIN5flash19enable_sm80_to_sm89INS1_16FlashAttnBwdSm80INS1_25CollectiveMainloopBwdSm80ILi2ELi2EN4cute5tupleIJNS5_1CILi64EEENS7_ILi128EEES8_EEENS_10bfloat16_tEfNS_4arch4Sm80ELb1ELb0ELb0ELb0ELb1ELb0ELb0ELb0ELi2ELi2ELi4ELi2ELb1EEENS1_21CollectiveEpilogueBwdISA_SB_SD_Li256ELb0ELb0ELi2EEENS1_25SingleTileBwdLPTSchedulerILb0ELi128ELb1EEEEEEEEEvNT_6ParamsE,"",@"SHT_CUDA_INFO"
	.sectionflags	@""
	.align	4


	//----- nvinfo : EIATTR_CUDA_API_VERSION
	.align		4
        /*0000*/ 	.byte	0x04, 0x37
        /*0002*/ 	.short	(.L_608 - .L_607)
.L_607:
        /*0004*/ 	.word	0x00000082


	//----- nvinfo : EIATTR_SW2861232_WAR
	.align		4
.L_608:
        /*0008*/ 	.byte	0x01, 0x35
	.zero		2


	//----- nvinfo : EIATTR_PARAM_CBANK
	.align		4
        /*000c*/ 	.byte	0x04, 0x0a
        /*000e*/ 	.short	(.L_610 - .L_609)
	.align		4
.L_609:
        /*0010*/ 	.word	index@(.nv.constant0._ZN7cutlass13device_kernelIN5flash19enable_sm80_to_sm89INS1_16FlashAttnBwdSm80INS1_25CollectiveMainloopBwdSm80ILi2ELi2EN4cute5tupleIJNS5_1CILi64EEENS7_ILi128EEES8_EEENS_10bfloat16_tEfNS_4arch4Sm80ELb1ELb0ELb0ELb0ELb1ELb0ELb0ELb0ELi2ELi2ELi4ELi2ELb1EEENS1_21CollectiveEpilogueBwdISA_SB_SD_Li256ELb0ELb0ELi2EEENS1_25SingleTileBwdLPTSchedulerILb0ELi128ELb1EEEEEEEEEvNT_6ParamsE)
        /*0014*/ 	.short	0x0160
        /*0016*/ 	.short	0x0288


	//----- nvinfo : EIATTR_CBANK_PARAM_SIZE
	.align		4
.L_610:
        /*0018*/ 	.byte	0x03, 0x19
        /*001a*/ 	.short	0x0288


	//----- nvinfo : EIATTR_KPARAM_INFO
	.align		4
        /*001c*/ 	.byte	0x04, 0x17
        /*001e*/ 	.short	(.L_612 - .L_611)
.L_611:
        /*0020*/ 	.word	0x00000000
        /*0024*/ 	.short	0x0000
        /*0026*/ 	.short	0x0000
        /*0028*/ 	.byte	0x00, 0xf0, 0x21, 0x0a


	//----- nvinfo : EIATTR_MAXREG_COUNT
	.align		4
.L_612:
        /*002c*/ 	.byte	0x03, 0x1b
        /*002e*/ 	.short	0x00ff


	//----- nvinfo : EIATTR_NUM_BARRIERS
	.align		4
        /*0030*/ 	.byte	0x02, 0x4c
        /*0032*/ 	.byte	0x02
	.zero		1


	//----- nvinfo : EIATTR_MERCURY_ISA_VERSION
	.align		4
        /*0034*/ 	.byte	0x03, 0x5f
        /*0036*/ 	.short	0x0000


	//----- nvinfo : EIATTR_COOP_GROUP_MASK_REGIDS
	.align		4
        /*0038*/ 	.byte	0x04, 0x29
        /*003a*/ 	.short	(.L_614 - .L_613)


	//   ....[0]....
.L_613:
        /*003c*/ 	.word	0xffffffff


	//----- nvinfo : EIATTR_COOP_GROUP_INSTR_OFFSETS
	.align		4
.L_614:
        /*0040*/ 	.byte	0x04, 0x28
        /*0042*/ 	.short	(.L_616 - .L_615)


	//   ....[0]....
.L_615:
        /*0044*/ 	.word	0x00000040


	//----- nvinfo : EIATTR_EXIT_INSTR_OFFSETS
	.align		4
.L_616:
        /*0048*/ 	.byte	0x04, 0x1c
        /*004a*/ 	.short	(.L_618 - .L_617)


	//   ....[0]....
.L_617:
        /*004c*/ 	.word	0x000004b0


	//   ....[1]....
        /*0050*/ 	.word	0x00005ad0


	//   ....[2]....
        /*0054*/ 	.word	0x00005b90


	//   ....[3]....
        /*0058*/ 	.word	0x00006410


	//   ....[4]....
        /*005c*/ 	.word	0x000064d0


	//----- nvinfo : EIATTR_MAX_THREADS
	.align		4
.L_618:
        /*0060*/ 	.byte	0x04, 0x05
        /*0062*/ 	.short	(.L_620 - .L_619)
.L_619:
        /*0064*/ 	.word	0x00000100
        /*0068*/ 	.word	0x00000001
        /*006c*/ 	.word	0x00000001


	//----- nvinfo : EIATTR_CRS_STACK_SIZE
	.align		4
.L_620:
        /*0070*/ 	.byte	0x04, 0x1e
        /*0072*/ 	.short	(.L_622 - .L_621)
.L_621:
        /*0074*/ 	.word	0x00000000
.L_622:


//--------------------- .nv.info._ZN7cutlass13device_kernelIN5flash19enable_sm80_to_sm89INS1_16FlashAttnBwdSm80INS1_25CollectiveMainloopBwdSm80ILi2ELi2EN4cute5tupleIJNS5_1CILi64EEENS7_ILi128EEES8_EEENS_10bfloat16_tEfNS_4arch4Sm80ELb1ELb0ELb0ELb0ELb0ELb0ELb0ELb0ELi2ELi2ELi4ELi2ELb1EEENS1_24CollectiveEpilogueBwdGQAISA_fSD_Li256ELb0ELb0EEENS1_25SingleTileBwdLPTSchedulerILb0ELi128ELb0EEEEEEEEEvNT_6ParamsE --------------------------
	.section	.nv.info._ZN7cutlass13device_kernelIN5flash19enable_sm80_to_sm89INS1_16FlashAttnBwdSm80INS1_25CollectiveMainloopBwdSm80ILi2ELi2EN4cute5tupleIJNS5_1CILi64EEENS7_ILi128EEES8_EEENS_10bfloat16_tEfNS_4arch4Sm80ELb1ELb0ELb0ELb0ELb0ELb0ELb0ELb0ELi2ELi2ELi4ELi2ELb1EEENS1_24CollectiveEpilogueBwdGQAISA_fSD_Li256ELb0ELb0EEENS1_25SingleTileBwdLPTSchedulerILb0ELi128ELb0EEEEEEEEEvNT_6ParamsE,"",@"SHT_CUDA_INFO"
	.sectionflags	@""
	.align	4


	//----- nvinfo : EIATTR_CUDA_API_VERSION
	.align		4
        /*0000*/ 	.byte	0x04, 0x37
        /*0002*/ 	.short	(.L_624 - .L_623)
.L_623:
        /*0004*/ 	.word	0x00000082


	//----- nvinfo : EIATTR_SW2861232_WAR
	.align		4
.L_624:
        /*0008*/ 	.byte	0x01, 0x35
	.zero		2


	//----- nvinfo : EIATTR_PARAM_CBANK
	.align		4
        /*000c*/ 	.byte	0x04, 0x0a
        /*000e*/ 	.short	(.L_626 - .L_625)
	.align		4
.L_625:
        /*0010*/ 	.word	index@(.nv.constant0._ZN7cutlass13device_kernelIN5flash19enable_sm80_to_sm89INS1_16FlashAttnBwdSm80INS1_25CollectiveMainloopBwdSm80ILi2ELi2EN4cute5tupleIJNS5_1CILi64EEENS7_ILi128EEES8_EEENS_10bfloat16_tEfNS_4arch4Sm80ELb1ELb0ELb0ELb0ELb0ELb0ELb0ELb0ELi2ELi2ELi4ELi2ELb1EEENS1_24CollectiveEpilogueBwdGQAISA_fSD_Li256ELb0ELb0EEENS1_25SingleTileBwdLPTSchedulerILb0ELi128ELb0EEEEEEEEEvNT_6ParamsE)
        /*0014*/ 	.short	0x0160
        /*0016*/ 	.short	0x0290


	//----- nvinfo : EIATTR_CBANK_PARAM_SIZE
	.align		4
.L_626:
        /*0018*/ 	.byte	0x03, 0x19
        /*001a*/ 	.short	0x0290


	//----- nvinfo : EIATTR_KPARAM_INFO
	.align		4
        /*001c*/ 	.byte	0x04, 0x17
        /*001e*/ 	.short	(.L_628 - .L_627)
.L_627:
        /*0020*/ 	.word	0x00000000
        /*0024*/ 	.short	0x0000
        /*0026*/ 	.short	0x0000
        /*0028*/ 	.byte	0x00, 0xf0, 0x41, 0x0a


	//----- nvinfo : EIATTR_MAXREG_COUNT
	.align		4
.L_628:
        /*002c*/ 	.byte	0x03, 0x1b
        /*002e*/ 	.short	0x00ff


	//----- nvinfo : EIATTR_NUM_BARRIERS
	.align		4
        /*0030*/ 	.byte	0x02, 0x4c
        /*0032*/ 	.byte	0x02
	.zero		1


	//----- nvinfo : EIATTR_MERCURY_ISA_VERSION
	.align		4
        /*0034*/ 	.byte	0x03, 0x5f
        /*0036*/ 	.short	0x0000


	//----- nvinfo : EIATTR_COOP_GROUP_MASK_REGIDS
	.align		4
        /*0038*/ 	.byte	0x04, 0x29
        /*003a*/ 	.short	(.L_630 - .L_629)


	//   ....[0]....
.L_629:
        /*003c*/ 	.word	0xffffffff


	//----- nvinfo : EIATTR_COOP_GROUP_INSTR_OFFSETS
	.align		4
.L_630:
        /*0040*/ 	.byte	0x04, 0x28
        /*0042*/ 	.short	(.L_632 - .L_631)


	//   ....[0]....
.L_631:
        /*0044*/ 	.word	0x00000040


	//----- nvinfo : EIATTR_EXIT_INSTR_OFFSETS
	.align		4
.L_632:
        /*0048*/ 	.byte	0x04, 0x1c
        /*004a*/ 	.short	(.L_634 - .L_633)


	//   ....[0]....
.L_633:
        /*004c*/ 	.word	0x00000470


	//   ....[1]....
        /*0050*/ 	.word	0x00004ae0


	//   ....[2]....
        /*0054*/ 	.word	0x000050f0


	//----- nvinfo : EIATTR_MAX_THREADS
	.align		4
.L_634:
        /*0058*/ 	.byte	0x04, 0x05
        /*005a*/ 	.short	(.L_636 - .L_635)
.L_635:
        /*005c*/ 	.word	0x00000100
        /*0060*/ 	.word	0x00000001
        /*0064*/ 	.word	0x00000001


	//----- nvinfo : EIATTR_CRS_STACK_SIZE
	.align		4
.L_636:
        /*0068*/ 	.byte	0x04, 0x1e
        /*006a*/ 	.short	(.L_638 - .L_637)
.L_637:
        /*006c*/ 	.word	0x00000000
.L_638:


//--------------------- .nv.info._ZN7cutlass13device_kernelIN5flash19enable_sm80_to_sm89INS1_16FlashAttnBwdSm80INS1_25CollectiveMainloopBwdSm80ILi2ELi2EN4cute5tupleIJNS5_1CILi64EEENS7_ILi128EEES8_EEENS_10bfloat16_tEfNS_4arch4Sm80ELb1ELb0ELb0ELb0ELb1ELb0ELb0ELb0ELi2ELi2ELi4ELi2ELb1EEENS1_24CollectiveEpilogueBwdGQAISA_fSD_Li256ELb0ELb1EEENS1_25SingleTileBwdLPTSchedulerILb0ELi128ELb1EEEEEEEEEvNT_6ParamsE --------------------------
	.section	.nv.info._ZN7cutlass13device_kernelIN5flash19enable_sm80_to_sm89INS1_16FlashAttnBwdSm80INS1_25CollectiveMainloopBwdSm80ILi2ELi2EN4cute5tupleIJNS5_1CILi64EEENS7_ILi128EEES8_EEENS_10bfloat16_tEfNS_4arch4Sm80ELb1ELb0ELb0ELb0ELb1ELb0ELb0ELb0ELi2ELi2ELi4ELi2ELb1EEENS1_24CollectiveEpilogueBwdGQAISA_fSD_Li256ELb0ELb1EEENS1_25SingleTileBwdLPTSchedulerILb0ELi128ELb1EEEEEEEEEvNT_6ParamsE,"",@"SHT_CUDA_INFO"
	.sectionflags	@""
	.align	4


	//----- nvinfo : EIATTR_CUDA_API_VERSION
	.align		4
        /*0000*/ 	.byte	0x04, 0x37
        /*0002*/ 	.short	(.L_640 - .L_639)
.L_639:
        /*0004*/ 	.word	0x00000082


	//----- nvinfo : EIATTR_SW2861232_WAR
	.align		4
.L_640:
        /*0008*/ 	.byte	0x01, 0x35
	.zero		2


	//----- nvinfo : EIATTR_PARAM_CBANK
	.align		4
        /*000c*/ 	.byte	0x04, 0x0a
        /*000e*/ 	.short	(.L_642 - .L_641)
	.align		4
.L_641:
        /*0010*/ 	.word	index@(.nv.constant0._ZN7cutlass13device_kernelIN5flash19enable_sm80_to_sm89INS1_16FlashAttnBwdSm80INS1_25CollectiveMainloopBwdSm80ILi2ELi2EN4cute5tupleIJNS5_1CILi64EEENS7_ILi128EEES8_EEENS_10bfloat16_tEfNS_4arch4Sm80ELb1ELb0ELb0ELb0ELb1ELb0ELb0ELb0ELi2ELi2ELi4ELi2ELb1EEENS1_24CollectiveEpilogueBwdGQAISA_fSD_Li256ELb0ELb1EEENS1_25SingleTileBwdLPTSchedulerILb0ELi128ELb1EEEEEEEEEvNT_6ParamsE)
        /*0014*/ 	.short	0x0160
        /*0016*/ 	.short	0x0290


	//----- nvinfo : EIATTR_CBANK_PARAM_SIZE
	.align		4
.L_642:
        /*0018*/ 	.byte	0x03, 0x19
        /*001a*/ 	.short	0x0290


	//----- nvinfo : EIATTR_KPARAM_INFO
	.align		4
        /*001c*/ 	.byte	0x04, 0x17
        /*001e*/ 	.short	(.L_644 - .L_643)
.L_643:
        /*0020*/ 	.word	0x00000000
        /*0024*/ 	.short	0x0000
        /*0026*/ 	.short	0x0000
        /*0028*/ 	.byte	0x00, 0xf0, 0x41, 0x0a


	//----- nvinfo : EIATTR_MAXREG_COUNT
	.align		4
.L_644:
        /*002c*/ 	.byte	0x03, 0x1b
        /*002e*/ 	.short	0x00ff


	//----- nvinfo : EIATTR_NUM_BARRIERS
	.align		4
        /*0030*/ 	.byte	0x02, 0x4c
        /*0032*/ 	.byte	0x02
	.zero		1


	//----- nvinfo : EIATTR_MERCURY_ISA_VERSION
	.align		4
        /*0034*/ 	.byte	0x03, 0x5f
        /*0036*/ 	.short	0x0000


	//----- nvinfo : EIATTR_COOP_GROUP_MASK_REGIDS
	.align		4
        /*0038*/ 	.byte	0x04, 0x29
        /*003a*/ 	.short	(.L_646 - .L_645)


	//   ....[0]....
.L_645:
        /*003c*/ 	.word	0xffffffff


	//   ....[1]....
        /*0040*/ 	.word	0xffffffff


	//   ....[2]....
        /*0044*/ 	.word	0xffffffff


	//   ....[3]....
        /*0048*/ 	.word	0xffffffff


	//   ....[4]....
        /*004c*/ 	.word	0xffffffff


	//   ....[5]....
        /*0050*/ 	.word	0xffffffff


	//   ....[6]....
        /*0054*/ 	.word	0xffffffff


	//   ....[7]....
        /*0058*/ 	.word	0xffffffff


	//   ....[8]....
        /*005c*/ 	.word	0xffffffff


	//----- nvinfo : EIATTR_COOP_GROUP_INSTR_OFFSETS
	.align		4
.L_646:
        /*0060*/ 	.byte	0x04, 0x28
        /*0062*/ 	.short	(.L_648 - .L_647)


	//   ....[0]....
.L_647:
        /*0064*/ 	.word	0x00000040


	//   ....[1]....
        /*0068*/ 	.word	0x00004d40


	//   ....[2]....
        /*006c*/ 	.word	0x00004d70


	//   ....[3]....
        /*0070*/ 	.word	0x00005060


	//   ....[4]....
        /*0074*/ 	.word	0x00005070


	//   ....[5]....
        /*0078*/ 	.word	0x00005200


	//   ....[6]....
        /*007c*/ 	.word	0x00005250


	//   ....[7]....
        /*0080*/ 	.word	0x00005500


	//   ....[8]....
        /*0084*/ 	.word	0x00005510


	//----- nvinfo : EIATTR_EXIT_INSTR_OFFSETS
	.align		4
.L_648:
        /*0088*/ 	.byte	0x04, 0x1c
        /*008a*/ 	.short	(.L_650 - .L_649)


	//   ....[0]....
.L_649:
        /*008c*/ 	.word	0x000004b0


	//   ....[1]....
        /*0090*/ 	.word	0x00004b20


	//   ....[2]....
        /*0094*/ 	.word	0x00005520


	//   ....[3]....
        /*0098*/ 	.word	0x000055c0


	//----- nvinfo : EIATTR_MAX_THREADS
	.align		4
.L_650:
        /*009c*/ 	.byte	0x04, 0x05
        /*009e*/ 	.short	(.L_652 - .L_651)
.L_651:
        /*00a0*/ 	.word	0x00000100
        /*00a4*/ 	.word	0x00000001
        /*00a8*/ 	.word	0x00000001


	//----- nvinfo : EIATTR_CRS_STACK_SIZE
	.align		4
.L_652:
        /*00ac*/ 	.byte	0x04, 0x1e
        /*00ae*/ 	.short	(.L_654 - .L_653)
.L_653:
        /*00b0*/ 	.word	0x00000000
.L_654:


//--------------------- .nv.info._ZN7cutlass13device_kernelIN5flash22FlashAttnBwdPreprocessIN4cute5tupleIJNS3_1CILi64EEES6_EEENS_10bfloat16_tEfNS_4arch4Sm80ELb1ELb0EEEEEvNT_6ParamsE --------------------------
	.section	.nv.info._ZN7cutlass13device_kernelIN5flash22FlashAttnBwdPreprocessIN4cute5tupleIJNS3_1CILi64EEES6_EEENS_10bfloat16_tEfNS_4arch4Sm80ELb1ELb0EEEEEvNT_6ParamsE,"",@"SHT_CUDA_INFO"
	.sectionflags	@""
	.align	4


	//----- nvinfo : EIATTR_CUDA_API_VERSION
	.align		4
        /*0000*/ 	.byte	0x04, 0x37
        /*0002*/ 	.short	(.L_656 - .L_655)
.L_655:
        /*0004*/ 	.word	0x00000082


	//----- nvinfo : EIATTR_SW2861232_WAR
	.align		4
.L_656:
        /*0008*/ 	.byte	0x01, 0x35
	.zero		2


	//----- nvinfo : EIATTR_PARAM_CBANK
	.align		4
        /*000c*/ 	.byte	0x04, 0x0a
        /*000e*/ 	.short	(.L_658 - .L_657)
	.align		4
.L_657:
        /*0010*/ 	.word	index@(.nv.constant0._ZN7cutlass13device_kernelIN5flash22FlashAttnBwdPreprocessIN4cute5tupleIJNS3_1CILi64EEES6_EEENS_10bfloat16_tEfNS_4arch4Sm80ELb1ELb0EEEEEvNT_6ParamsE)
        /*0014*/ 	.short	0x0160
        /*0016*/ 	.short	0x00f0


	//----- nvinfo : EIATTR_CBANK_PARAM_SIZE
	.align		4
.L_658:
        /*0018*/ 	.byte	0x03, 0x19
        /*001a*/ 	.short	0x00f0


	//----- nvinfo : EIATTR_KPARAM_INFO
	.align		4
        /*001c*/ 	.byte	0x04, 0x17
        /*001e*/ 	.short	(.L_660 - .L_659)
.L_659:
        /*0020*/ 	.word	0x00000000
        /*0024*/ 	.short	0x0000
        /*0026*/ 	.short	0x0000
        /*0028*/ 	.byte	0x00, 0xf0, 0xc1, 0x03


	//----- nvinfo : EIATTR_MAXREG_COUNT
	.align		4
.L_660:
        /*002c*/ 	.byte	0x03, 0x1b
        /*002e*/ 	.short	0x0080


	//----- nvinfo : EIATTR_MERCURY_ISA_VERSION
	.align		4
        /*0030*/ 	.byte	0x03, 0x5f
        /*0032*/ 	.short	0x0000


	//----- nvinfo : EIATTR_COOP_GROUP_MASK_REGIDS
	.align		4
        /*0034*/ 	.byte	0x04, 0x29
        /*0036*/ 	.short	(.L_662 - .L_661)


	//   ....[0]....
.L_661:
        /*0038*/ 	.word	0xffffffff


	//   ....[1]....
        /*003c*/ 	.word	0xffffffff


	//   ....[2]....
        /*0040*/ 	.word	0xffffffff


	//   ....[3]....
        /*0044*/ 	.word	0xffffffff


	//   ....[4]....
        /*0048*/ 	.word	0xffffffff


	//   ....[5]....
        /*004c*/ 	.word	0xffffffff


	//----- nvinfo : EIATTR_COOP_GROUP_INSTR_OFFSETS
	.align		4
.L_662:
        /*0050*/ 	.byte	0x04, 0x28
        /*0052*/ 	.short	(.L_664 - .L_663)


	//   ....[0]....
.L_663:
        /*0054*/ 	.word	0x000009f0


	//   ....[1]....
        /*0058*/ 	.word	0x00000a20


	//   ....[2]....
        /*005c*/ 	.word	0x00000a80


	//   ....[3]....
        /*0060*/ 	.word	0x00000ac0


	//   ....[4]....
        /*0064*/ 	.word	0x00000b40


	//   ....[5]....
        /*0068*/ 	.word	0x00000b60


	//----- nvinfo : EIATTR_EXIT_INSTR_OFFSETS
	.align		4
.L_664:
        /*006c*/ 	.byte	0x04, 0x1c
        /*006e*/ 	.short	(.L_666 - .L_665)


	//   ....[0]....
.L_665:
        /*0070*/ 	.word	0x00000e40


	//   ....[1]....
        /*0074*/ 	.word	0x00000ea0


	//----- nvinfo : EIATTR_CTAIDZ_USED
	.align		4
.L_666:
        /*0078*/ 	.byte	0x01, 0x04
	.zero		2


	//----- nvinfo : EIATTR_MAX_THREADS
	.align		4
        /*007c*/ 	.byte	0x04, 0x05
        /*007e*/ 	.short	(.L_668 - .L_667)
.L_667:
        /*0080*/ 	.word	0x00000100
        /*0084*/ 	.word	0x00000001
        /*0088*/ 	.word	0x00000001


	//----- nvinfo : EIATTR_CRS_STACK_SIZE
	.align		4
.L_668:
        /*008c*/ 	.byte	0x04, 0x1e
        /*008e*/ 	.short	(.L_670 - .L_669)
.L_669:
        /*0090*/ 	.word	0x00000000
.L_670:


//--------------------- .nv.info._ZN7cutlass13device_kernelIN5flash19enable_sm80_to_sm89INS1_16FlashAttnBwdSm80INS1_25CollectiveMainloopBwdSm80ILi2ELi2EN4cute5tupleIJNS5_1CILi64EEENS7_ILi128EEES8_EEENS_10bfloat16_tEfNS_4arch4Sm80ELb1ELb0ELb0ELb1ELb0ELb0ELb0ELb0ELi2ELi2ELi4ELi2ELb1EEENS1_21CollectiveEpilogueBwdISA_SB_SD_Li256ELb1ELb0ELi2EEENS1_25SingleTileBwdLPTSchedulerILb1ELi128ELb0EEEEEEEEEvNT_6ParamsE --------------------------
	.section	.nv.info._ZN7cutlass13device_kernelIN5flash19enable_sm80_to_sm89INS1_16FlashAttnBwdSm80INS1_25CollectiveMainloopBwdSm80ILi2ELi2EN4cute5tupleIJNS5_1CILi64EEENS7_ILi128EEES8_EEENS_10bfloat16_tEfNS_4arch4Sm80ELb1ELb0ELb0ELb1ELb0ELb0ELb0ELb0ELi2ELi2ELi4ELi2ELb1EEENS1_21CollectiveEpilogueBwdISA_SB_SD_Li256ELb1ELb0ELi2EEENS1_25SingleTileBwdLPTSchedulerILb1ELi128ELb0EEEEEEEEEvNT_6ParamsE,"",@"SHT_CUDA_INFO"
	.sectionflags	@""
	.align	4


	//----- nvinfo : EIATTR_CUDA_API_VERSION
	.align		4
        /*0000*/ 	.byte	0x04, 0x37
        /*0002*/ 	.short	(.L_672 - .L_671)
.L_671:
        /*0004*/ 	.word	0x00000082


	//----- nvinfo : EIATTR_SW2861232_WAR
	.align		4
.L_672:
        /*0008*/ 	.byte	0x01, 0x35
	.zero		2


	//----- nvinfo : EIATTR_PARAM_CBANK
	.align		4
        /*000c*/ 	.byte	0x04, 0x0a
        /*000e*/ 	.short	(.L_674 - .L_673)
	.align		4
.L_673:
        /*0010*/ 	.word	index@(.nv.constant0._ZN7cutlass13device_kernelIN5flash19enable_sm80_to_sm89INS1_16FlashAttnBwdSm80INS1_25CollectiveMainloopBwdSm80ILi2ELi2EN4cute5tupleIJNS5_1CILi64EEENS7_ILi128EEES8_EEENS_10bfloat16_tEfNS_4arch4Sm80ELb1ELb0ELb0ELb1ELb0ELb0ELb0ELb0ELi2ELi2ELi4ELi2ELb1EEENS1_21CollectiveEpilogueBwdISA_SB_SD_Li256ELb1ELb0ELi2EEENS1_25SingleTileBwdLPTSchedulerILb1ELi128ELb0EEEEEEEEEvNT_6ParamsE)
        /*0014*/ 	.short	0x0160
        /*0016*/ 	.short	0x0288


	//----- nvinfo : EIATTR_CBANK_PARAM_SIZE
	.align		4
.L_674:
        /*0018*/ 	.byte	0x03, 0x19
        /*001a*/ 	.short	0x0288


	//----- nvinfo : EIATTR_KPARAM_INFO
	.align		4
        /*001c*/ 	.byte	0x04, 0x17
        /*001e*/ 	.short	(.L_676 - .L_675)
.L_675:
        /*0020*/ 	.word	0x00000000
        /*0024*/ 	.short	0x0000
        /*0026*/ 	.short	0x0000
        /*0028*/ 	.byte	0x00, 0xf0, 0x21, 0x0a


	//----- nvinfo : EIATTR_MAXREG_COUNT
	.align		4
.L_676:
        /*002c*/ 	.byte	0x03, 0x1b
        /*002e*/ 	.short	0x00ff


	//----- nvinfo : EIATTR_NUM_BARRIERS
	.align		4
        /*0030*/ 	.byte	0x02, 0x4c
        /*0032*/ 	.byte	0x02
	.zero		1


	//----- nvinfo : EIATTR_MERCURY_ISA_VERSION
	.align		4
        /*0034*/ 	.byte	0x03, 0x5f
        /*0036*/ 	.short	0x0000


	//----- nvinfo : EIATTR_COOP_GROUP_MASK_REGIDS
	.align		4
        /*0038*/ 	.byte	0x04, 0x29
        /*003a*/ 	.short	(.L_678 - .L_677)


	//   ....[0]....
.L_677:
        /*003c*/ 	.word	0xffffffff


	//----- nvinfo : EIATTR_COOP_GROUP_INSTR_OFFSETS
	.align		4
.L_678:
        /*0040*/ 	.byte	0x04, 0x28
        /*0042*/ 	.short	(.L_680 - .L_679)


	//   ....[0]....
.L_679:
        /*0044*/ 	.word	0x00000050


	//----- nvinfo : EIATTR_EXIT_INSTR_OFFSETS
	.align		4
.L_680:
        /*0048*/ 	.byte	0x04, 0x1c
        /*004a*/ 	.short	(.L_682 - .L_681)


	//   ....[0]....
.L_681:
        /*004c*/ 	.word	0x00000760


	//   ....[1]....
        /*0050*/ 	.word	0x000061e0


	//   ....[2]....
        /*0054*/ 	.word	0x000062a0


	//   ....[3]....
        /*0058*/ 	.word	0x00006c80


	//   ....[4]....
        /*005c*/ 	.word	0x00006d40


	//----- nvinfo : EIATTR_MAX_THREADS
	.align		4
.L_682:
        /*0060*/ 	.byte	0x04, 0x05
        /*0062*/ 	.short	(.L_684 - .L_683)
.L_683:
        /*0064*/ 	.word	0x00000100
        /*0068*/ 	.word	0x00000001
        /*006c*/ 	.word	0x00000001


	//----- nvinfo : EIATTR_CRS_STACK_SIZE
	.align		4
.L_684:
        /*0070*/ 	.byte	0x04, 0x1e
        /*0072*/ 	.short	(.L_686 - .L_685)
.L_685:
        /*0074*/ 	.word	0x00000000
.L_686:


//--------------------- .nv.info._ZN7cutlass13device_kernelIN5flash19enable_sm80_to_sm89INS1_16FlashAttnBwdSm80INS1_25CollectiveMainloopBwdSm80ILi2ELi2EN4cute5tupleIJNS5_1CILi64EEENS7_ILi128EEES8_EEENS_10bfloat16_tEfNS_4arch4Sm80ELb1ELb0ELb0ELb1ELb1ELb0ELb0ELb0ELi2ELi2ELi4ELi2ELb1EEENS1_21CollectiveEpilogueBwdISA_SB_SD_Li256ELb1ELb0ELi2EEENS1_25SingleTileBwdLPTSchedulerILb1ELi128ELb1EEEEEEEEEvNT_6ParamsE --------------------------
	.section	.nv.info._ZN7cutlass13device_kernelIN5flash19enable_sm80_to_sm89INS1_16FlashAttnBwdSm80INS1_25CollectiveMainloopBwdSm80ILi2ELi2EN4cute5tupleIJNS5_1CILi64EEENS7_ILi128EEES8_EEENS_10bfloat16_tEfNS_4arch4Sm80ELb1ELb0ELb0ELb1ELb1ELb0ELb0ELb0ELi2ELi2ELi4ELi2ELb1EEENS1_21CollectiveEpilogueBwdISA_SB_SD_Li256ELb1ELb0ELi2EEENS1_25SingleTileBwdLPTSchedulerILb1ELi128ELb1EEEEEEEEEvNT_6ParamsE,"",@"SHT_CUDA_INFO"
	.sectionflags	@""
	.align	4


	//----- nvinfo : EIATTR_CUDA_API_VERSION
	.align		4
        /*0000*/ 	.byte	0x04, 0x37
        /*0002*/ 	.short	(.L_688 - .L_687)
.L_687:
        /*0004*/ 	.word	0x00000082


	//----- nvinfo : EIATTR_SW2861232_WAR
	.align		4
.L_688:
        /*0008*/ 	.byte	0x01, 0x35
	.zero		2


	//----- nvinfo : EIATTR_PARAM_CBANK
	.align		4
        /*000c*/ 	.byte	0x04, 0x0a
        /*000e*/ 	.short	(.L_690 - .L_689)
	.align		4
.L_689:
        /*0010*/ 	.word	index@(.nv.constant0._ZN7cutlass13device_kernelIN5flash19enable_sm80_to_sm89INS1_16FlashAttnBwdSm80INS1_25CollectiveMainloopBwdSm80ILi2ELi2EN4cute5tupleIJNS5_1CILi64EEENS7_ILi128EEES8_EEENS_10bfloat16_tEfNS_4arch4Sm80ELb1ELb0ELb0ELb1ELb1ELb0ELb0ELb0ELi2ELi2ELi4ELi2ELb1EEENS1_21CollectiveEpilogueBwdISA_SB_SD_Li256ELb1ELb0ELi2EEENS1_25SingleTileBwdLPTSchedulerILb1ELi128ELb1EEEEEEEEEvNT_6ParamsE)
        /*0014*/ 	.short	0x0160
        /*0016*/ 	.short	0x0288


	//----- nvinfo : EIATTR_CBANK_PARAM_SIZE
	.align		4
.L_690:
        /*0018*/ 	.byte	0x03, 0x19
        /*001a*/ 	.short	0x0288


	//----- nvinfo : EIATTR_KPARAM_INFO
	.align		4
        /*001c*/ 	.byte	0x04, 0x17
        /*001e*/ 	.short	(.L_692 - .L_691)
.L_691:
        /*0020*/ 	.word	0x00000000
        /*0024*/ 	.short	0x0000
        /*0026*/ 	.short	0x0000
        /*0028*/ 	.byte	0x00, 0xf0, 0x21, 0x0a


	//----- nvinfo : EIATTR_MAXREG_COUNT
	.align		4
.L_692:
        /*002c*/ 	.byte	0x03, 0x1b
        /*002e*/ 	.short	0x00ff


	//----- nvinfo : EIATTR_NUM_BARRIERS
	.align		4
        /*0030*/ 	.byte	0x02, 0x4c
        /*0032*/ 	.byte	0x02
	.zero		1


	//----- nvinfo : EIATTR_MERCURY_ISA_VERSION
	.align		4
        /*0034*/ 	.byte	0x03, 0x5f
        /*0036*/ 	.short	0x0000


	//----- nvinfo : EIATTR_COOP_GROUP_MASK_REGIDS
	.align		4
        /*0038*/ 	.byte	0x04, 0x29
        /*003a*/ 	.short	(.L_694 - .L_693)


	//   ....[0]....
.L_693:
        /*003c*/ 	.word	0xffffffff


	//----- nvinfo : EIATTR_COOP_GROUP_INSTR_OFFSETS
	.align		4
.L_694:
        /*0040*/ 	.byte	0x04, 0x28
        /*0042*/ 	.short	(.L_696 - .L_695)


	//   ....[0]....
.L_695:
        /*0044*/ 	.word	0x00000050


	//----- nvinfo : EIATTR_EXIT_INSTR_OFFSETS
	.align		4
.L_696:
        /*0048*/ 	.byte	0x04, 0x1c
        /*004a*/ 	.short	(.L_698 - .L_697)


	//   ....[0]....
.L_697:
        /*004c*/ 	.word	0x000007a0


	//   ....[1]....
        /*0050*/ 	.word	0x00006210


	//   ....[2]....
        /*0054*/ 	.word	0x000062d0


	//   ....[3]....
        /*0058*/ 	.word	0x00006cc0


	//   ....[4]....
        /*005c*/ 	.word	0x00006d80


	//----- nvinfo : EIATTR_MAX_THREADS
	.align		4
.L_698:
        /*0060*/ 	.byte	0x04, 0x05
        /*0062*/ 	.short	(.L_700 - .L_699)
.L_699:
        /*0064*/ 	.word	0x00000100
        /*0068*/ 	.word	0x00000001
        /*006c*/ 	.word	0x00000001


	//----- nvinfo : EIATTR_CRS_STACK_SIZE
	.align		4
.L_700:
        /*0070*/ 	.byte	0x04, 0x1e
        /*0072*/ 	.short	(.L_702 - .L_701)
.L_701:
        /*0074*/ 	.word	0x00000000
.L_702:


//--------------------- .nv.info._ZN7cutlass13device_kernelIN5flash19enable_sm80_to_sm89INS1_16FlashAttnBwdSm80INS1_25CollectiveMainloopBwdSm80ILi2ELi2EN4cute5tupleIJNS5_1CILi64EEENS7_ILi128EEES8_EEENS_10bfloat16_tEfNS_4arch4Sm80ELb1ELb0ELb0ELb1ELb0ELb0ELb0ELb0ELi2ELi2ELi4ELi2ELb1EEENS1_24CollectiveEpilogueBwdGQAISA_fSD_Li256ELb1ELb0EEENS1_25SingleTileBwdLPTSchedulerILb1ELi128ELb0EEEEEEEEEvNT_6ParamsE --------------------------
	.section	.nv.info._ZN7cutlass13device_kernelIN5flash19enable_sm80_to_sm89INS1_16FlashAttnBwdSm80INS1_25CollectiveMainloopBwdSm80ILi2ELi2EN4cute5tupleIJNS5_1CILi64EEENS7_ILi128EEES8_EEENS_10bfloat16_tEfNS_4arch4Sm80ELb1ELb0ELb0ELb1ELb0ELb0ELb0ELb0ELi2ELi2ELi4ELi2ELb1EEENS1_24CollectiveEpilogueBwdGQAISA_fSD_Li256ELb1ELb0EEENS1_25SingleTileBwdLPTSchedulerILb1ELi128ELb0EEEEEEEEEvNT_6ParamsE,"",@"SHT_CUDA_INFO"
	.sectionflags	@""
	.align	4


	//----- nvinfo : EIATTR_CUDA_API_VERSION
	.align		4
        /*0000*/ 	.byte	0x04, 0x37
        /*0002*/ 	.short	(.L_704 - .L_703)
.L_703:
        /*0004*/ 	.word	0x00000082


	//----- nvinfo : EIATTR_SW2861232_WAR
	.align		4
.L_704:
        /*0008*/ 	.byte	0x01, 0x35
	.zero		2


	//----- nvinfo : EIATTR_PARAM_CBANK
	.align		4
        /*000c*/ 	.byte	0x04, 0x0a
        /*000e*/ 	.short	(.L_706 - .L_705)
	.align		4
.L_705:
        /*0010*/ 	.word	index@(.nv.constant0._ZN7cutlass13device_kernelIN5flash19enable_sm80_to_sm89INS1_16FlashAttnBwdSm80INS1_25CollectiveMainloopBwdSm80ILi2ELi2EN4cute5tupleIJNS5_1CILi64EEENS7_ILi128EEES8_EEENS_10bfloat16_tEfNS_4arch4Sm80ELb1ELb0ELb0ELb1ELb0ELb0ELb0ELb0ELi2ELi2ELi4ELi2ELb1EEENS1_24CollectiveEpilogueBwdGQAISA_fSD_Li256ELb1ELb0EEENS1_25SingleTileBwdLPTSchedulerILb1ELi128ELb0EEEEEEEEEvNT_6ParamsE)
        /*0014*/ 	.short	0x0160
        /*0016*/ 	.short	0x0290


	//----- nvinfo : EIATTR_CBANK_PARAM_SIZE
	.align		4
.L_706:
        /*0018*/ 	.byte	0x03, 0x19
        /*001a*/ 	.short	0x0290


	//----- nvinfo : EIATTR_KPARAM_INFO
	.align		4
        /*001c*/ 	.byte	0x04, 0x17
        /*001e*/ 	.short	(.L_708 - .L_707)
.L_707:
        /*0020*/ 	.word	0x00000000
        /*0024*/ 	.short	0x0000
        /*0026*/ 	.short	0x0000
        /*0028*/ 	.byte	0x00, 0xf0, 0x41, 0x0a


	//----- nvinfo : EIATTR_MAXREG_COUNT
	.align		4
.L_708:
        /*002c*/ 	.byte	0x03, 0x1b
        /*002e*/ 	.short	0x00ff


	//----- nvinfo : EIATTR_NUM_BARRIERS
	.align		4
        /*0030*/ 	.byte	0x02, 0x4c
        /*0032*/ 	.byte	0x02
	.zero		1


	//----- nvinfo : EIATTR_MERCURY_ISA_VERSION
	.align		4
        /*0034*/ 	.byte	0x03, 0x5f
        /*0036*/ 	.short	0x0000


	//----- nvinfo : EIATTR_COOP_GROUP_MASK_REGIDS
	.align		4
        /*0038*/ 	.byte	0x04, 0x29
        /*003a*/ 	.short	(.L_710 - .L_709)


	//   ....[0]....
.L_709:
        /*003c*/ 	.word	0xffffffff


	//----- nvinfo : EIATTR_COOP_GROUP_INSTR_OFFSETS
	.align		4
.L_710:
        /*0040*/ 	.byte	0x04, 0x28
        /*0042*/ 	.short	(.L_712 - .L_711)


	//   ....[0]....
.L_711:
        /*0044*/ 	.word	0x00000050


	//----- nvinfo : EIATTR_EXIT_INSTR_OFFSETS
	.align		4
.L_712:
        /*0048*/ 	.byte	0x04, 0x1c
        /*004a*/ 	.short	(.L_714 - .L_713)


	//   ....[0]....
.L_713:
        /*004c*/ 	.word	0x00000760


	//   ....[1]....
        /*0050*/ 	.word	0x00005110


	//   ....[2]....
        /*0054*/ 	.word	0x00005810


	//----- nvinfo : EIATTR_MAX_THREADS
	.align		4
.L_714:
        /*0058*/ 	.byte	0x04, 0x05
        /*005a*/ 	.short	(.L_716 - .L_715)
.L_715:
        /*005c*/ 	.word	0x00000100
        /*0060*/ 	.word	0x00000001
        /*0064*/ 	.word	0x00000001


	//----- nvinfo : EIATTR_CRS_STACK_SIZE
	.align		4
.L_716:
        /*0068*/ 	.byte	0x04, 0x1e
        /*006a*/ 	.short	(.L_718 - .L_717)
.L_717:
        /*006c*/ 	.word	0x00000000
.L_718:


//--------------------- .nv.info._ZN7cutlass13device_kernelIN5flash32FlashAttnBwdPostprocessConvertdQIN4cute5tupleIJNS3_1CILi64EEES6_EEENS_10bfloat16_tEfNS_4arch4Sm80ELi256ENS3_8TiledMMAINS3_8MMA_AtomIJNS3_30SM80_16x8x16_F32BF16BF16F32_TNEEEENS3_6LayoutINS4_IJNS5_ILi2EEENS5_ILi4EEENS5_ILi1EEEEEENS4_IJSI_SG_NS5_ILi0EEEEEEEENS4_IJNS5_ILi32EEES6_NS5_ILi16EEEEEEEELb0EEEEEvNT_6ParamsE --------------------------
	.section	.nv.info._ZN7cutlass13device_kernelIN5flash32FlashAttnBwdPostprocessConvertdQIN4cute5tupleIJNS3_1CILi64EEES6_EEENS_10bfloat16_tEfNS_4arch4Sm80ELi256ENS3_8TiledMMAINS3_8MMA_AtomIJNS3_30SM80_16x8x16_F32BF16BF16F32_TNEEEENS3_6LayoutINS4_IJNS5_ILi2EEENS5_ILi4EEENS5_ILi1EEEEEENS4_IJSI_SG_NS5_ILi0EEEEEEEENS4_IJNS5_ILi32EEES6_NS5_ILi16EEEEEEEELb0EEEEEvNT_6ParamsE,"",@"SHT_CUDA_INFO"
	.sectionflags	@""
	.align	4


	//----- nvinfo : EIATTR_CUDA_API_VERSION
	.align		4
        /*0000*/ 	.byte	0x04, 0x37
        /*0002*/ 	.short	(.L_720 - .L_719)
.L_719:
        /*0004*/ 	.word	0x00000082


	//----- nvinfo : EIATTR_SW2861232_WAR
	.align		4
.L_720:
        /*0008*/ 	.byte	0x01, 0x35
	.zero		2


	//----- nvinfo : EIATTR_PARAM_CBANK
	.align		4
        /*000c*/ 	.byte	0x04, 0x0a
        /*000e*/ 	.short	(.L_722 - .L_721)
	.align		4
.L_721:
        /*0010*/ 	.word	index@(.nv.constant0._ZN7cutlass13device_kernelIN5flash32FlashAttnBwdPostprocessConvertdQIN4cute5tupleIJNS3_1CILi64EEES6_EEENS_10bfloat16_tEfNS_4arch4Sm80ELi256ENS3_8TiledMMAINS3_8MMA_AtomIJNS3_30SM80_16x8x16_F32BF16BF16F32_TNEEEENS3_6LayoutINS4_IJNS5_ILi2EEENS5_ILi4EEENS5_ILi1EEEEEENS4_IJSI_SG_NS5_ILi0EEEEEEEENS4_IJNS5_ILi32EEES6_NS5_ILi16EEEEEEEELb0EEEEEvNT_6ParamsE)
        /*0014*/ 	.short	0x0160
        /*0016*/ 	.short	0x0070


	//----- nvinfo : EIATTR_CBANK_PARAM_SIZE
	.align		4
.L_722:
        /*0018*/ 	.byte	0x03, 0x19
        /*001a*/ 	.short	0x0070


	//----- nvinfo : EIATTR_KPARAM_INFO
	.align		4
        /*001c*/ 	.byte	0x04, 0x17
        /*001e*/ 	.short	(.L_724 - .L_723)
.L_723:
        /*0020*/ 	.word	0x00000000
        /*0024*/ 	.short	0x0000
        /*0026*/ 	.short	0x0000
        /*0028*/ 	.byte	0x00, 0xf0, 0xc1, 0x01


	//----- nvinfo : EIATTR_MAXREG_COUNT
	.align		4
.L_724:
        /*002c*/ 	.byte	0x03, 0x1b
        /*002e*/ 	.short	0x0080


	//----- nvinfo : EIATTR_NUM_BARRIERS
	.align		4
        /*0030*/ 	.byte	0x02, 0x4c
        /*0032*/ 	.byte	0x01
	.zero		1


	//----- nvinfo : EIATTR_MERCURY_ISA_VERSION
	.align		4
        /*0034*/ 	.byte	0x03, 0x5f
        /*0036*/ 	.short	0x0000


	//----- nvinfo : EIATTR_EXIT_INSTR_OFFSETS
	.align		4
        /*0038*/ 	.byte	0x04, 0x1c
        /*003a*/ 	.short	(.L_726 - .L_725)


	//   ....[0]....
.L_725:
        /*003c*/ 	.word	0x00000180


	//   ....[1]....
        /*0040*/ 	.word	0x00000ca0


	//   ....[2]....
        /*0044*/ 	.word	0x00000d60


	//----- nvinfo : EIATTR_CTAIDZ_USED
	.align		4
.L_726:
        /*0048*/ 	.byte	0x01, 0x04
	.zero		2


	//----- nvinfo : EIATTR_MAX_THREADS
	.align		4
        /*004c*/ 	.byte	0x04, 0x05
        /*004e*/ 	.short	(.L_728 - .L_727)
.L_727:
        /*0050*/ 	.word	0x00000100
        /*0054*/ 	.word	0x00000001
        /*0058*/ 	.word	0x00000001


	//----- nvinfo : EIATTR_CRS_STACK_SIZE
	.align		4
.L_728:
        /*005c*/ 	.byte	0x04, 0x1e
        /*005e*/ 	.short	(.L_730 - .L_729)
.L_729:
        /*0060*/ 	.word	0x00000000
.L_730:


//--------------------- .nv.info._ZN7cutlass13device_kernelIN5flash19enable_sm80_to_sm89INS1_16FlashAttnBwdSm80INS1_25CollectiveMainloopBwdSm80ILi2ELi2EN4cute5tupleIJNS5_1CILi64EEENS7_ILi128EEES8_EEENS_10bfloat16_tEfNS_4arch4Sm80ELb1ELb0ELb0ELb1ELb1ELb0ELb0ELb0ELi2ELi2ELi4ELi2ELb1EEENS1_24CollectiveEpilogueBwdGQAISA_fSD_Li256ELb1ELb1EEENS1_25SingleTileBwdLPTSchedulerILb1ELi128ELb1EEEEEEEEEvNT_6ParamsE --------------------------
	.section	.nv.info._ZN7cutlass13device_kernelIN5flash19enable_sm80_to_sm89INS1_16FlashAttnBwdSm80INS1_25CollectiveMainloopBwdSm80ILi2ELi2EN4cute5tupleIJNS5_1CILi64EEENS7_ILi128EEES8_EEENS_10bfloat16_tEfNS_4arch4Sm80ELb1ELb0ELb0ELb1ELb1ELb0ELb0ELb0ELi2ELi2ELi4ELi2ELb1EEENS1_24CollectiveEpilogueBwdGQAISA_fSD_Li256ELb1ELb1EEENS1_25SingleTileBwdLPTSchedulerILb1ELi128ELb1EEEEEEEEEvNT_6ParamsE,"",@"SHT_CUDA_INFO"
	.sectionflags	@""
	.align	4


	//----- nvinfo : EIATTR_CUDA_API_VERSION
	.align		4
        /*0000*/ 	.byte	0x04, 0x37
        /*0002*/ 	.short	(.L_732 - .L_731)
.L_731:
        /*0004*/ 	.word	0x00000082


	//----- nvinfo : EIATTR_SW2861232_WAR
	.align		4
.L_732:
        /*0008*/ 	.byte	0x01, 0x35
	.zero		2


	//----- nvinfo : EIATTR_PARAM_CBANK
	.align		4
        /*000c*/ 	.byte	0x04, 0x0a
        /*000e*/ 	.short	(.L_734 - .L_733)
	.align		4
.L_733:
        /*0010*/ 	.word	index@(.nv.constant0._ZN7cutlass13device_kernelIN5flash19enable_sm80_to_sm89INS1_16FlashAttnBwdSm80INS1_25CollectiveMainloopBwdSm80ILi2ELi2EN4cute5tupleIJNS5_1CILi64EEENS7_ILi128EEES8_EEENS_10bfloat16_tEfNS_4arch4Sm80ELb1ELb0ELb0ELb1ELb1ELb0ELb0ELb0ELi2ELi2ELi4ELi2ELb1EEENS1_24CollectiveEpilogueBwdGQAISA_fSD_Li256ELb1ELb1EEENS1_25SingleTileBwdLPTSchedulerILb1ELi128ELb1EEEEEEEEEvNT_6ParamsE)
        /*0014*/ 	.short	0x0160
        /*0016*/ 	.short	0x0290


	//----- nvinfo : EIATTR_CBANK_PARAM_SIZE
	.align		4
.L_734:
        /*0018*/ 	.byte	0x03, 0x19
        /*001a*/ 	.short	0x0290


	//----- nvinfo : EIATTR_KPARAM_INFO
	.align		4
        /*001c*/ 	.byte	0x04, 0x17
        /*001e*/ 	.short	(.L_736 - .L_735)
.L_735:
        /*0020*/ 	.word	0x00000000
        /*0024*/ 	.short	0x0000
        /*0026*/ 	.short	0x0000
        /*0028*/ 	.byte	0x00, 0xf0, 0x41, 0x0a


	//----- nvinfo : EIATTR_MAXREG_COUNT
	.align		4
.L_736:
        /*002c*/ 	.byte	0x03, 0x1b
        /*002e*/ 	.short	0x00ff


	//----- nvinfo : EIATTR_NUM_BARRIERS
	.align		4
        /*0030*/ 	.byte	0x02, 0x4c
        /*0032*/ 	.byte	0x02
	.zero		1


	//----- nvinfo : EIATTR_MERCURY_ISA_VERSION
	.align		4
        /*0034*/ 	.byte	0x03, 0x5f
        /*0036*/ 	.short	0x0000


	//----- nvinfo : EIATTR_COOP_GROUP_MASK_REGIDS
	.align		4
        /*0038*/ 	.byte	0x04, 0x29
        /*003a*/ 	.short	(.L_738 - .L_737)


	//   ....[0]....
.L_737:
        /*003c*/ 	.word	0xffffffff


	//   ....[1]....
        /*0040*/ 	.word	0xffffffff


	//   ....[2]....
        /*0044*/ 	.word	0xffffffff


	//   ....[3]....
        /*0048*/ 	.word	0xffffffff


	//   ....[4]....
        /*004c*/ 	.word	0xffffffff


	//   ....[5]....
        /*0050*/ 	.word	0xffffffff


	//   ....[6]....
        /*0054*/ 	.word	0xffffffff


	//   ....[7]....
        /*0058*/ 	.word	0xffffffff


	//   ....[8]....
        /*005c*/ 	.word	0xffffffff


	//----- nvinfo : EIATTR_COOP_GROUP_INSTR_OFFSETS
	.align		4
.L_738:
        /*0060*/ 	.byte	0x04, 0x28
        /*0062*/ 	.short	(.L_740 - .L_739)


	//   ....[0]....
.L_739:
        /*0064*/ 	.word	0x00000050


	//   ....[1]....
        /*0068*/ 	.word	0x00005450


	//   ....[2]....
        /*006c*/ 	.word	0x00005470


	//   ....[3]....
        /*0070*/ 	.word	0x00005780


	//   ....[4]....
        /*0074*/ 	.word	0x00005790


	//   ....[5]....
        /*0078*/ 	.word	0x00005920


	//   ....[6]....
        /*007c*/ 	.word	0x00005970


	//   ....[7]....
        /*0080*/ 	.word	0x00005c20


	//   ....[8]....
        /*0084*/ 	.word	0x00005c30


	//----- nvinfo : EIATTR_EXIT_INSTR_OFFSETS
	.align		4
.L_740:
        /*0088*/ 	.byte	0x04, 0x1c
        /*008a*/ 	.short	(.L_742 - .L_741)


	//   ....[0]....
.L_741:
        /*008c*/ 	.word	0x000007a0


	//   ....[1]....
        /*0090*/ 	.word	0x00005140


	//   ....[2]....
        /*0094*/ 	.word	0x00005c40


	//   ....[3]....
        /*0098*/ 	.word	0x00005ce0


	//----- nvinfo : EIATTR_MAX_THREADS
	.align		4
.L_742:
        /*009c*/ 	.byte	0x04, 0x05
        /*009e*/ 	.short	(.L_744 - .L_743)
.L_743:
        /*00a0*/ 	.word	0x00000100
        /*00a4*/ 	.word	0x00000001
        /*00a8*/ 	.word	0x00000001


	//----- nvinfo : EIATTR_CRS_STACK_SIZE
	.align		4
.L_744:
        /*00ac*/ 	.byte	0x04, 0x1e
        /*00ae*/ 	.short	(.L_746 - .L_745)
.L_745:
        /*00b0*/ 	.word	0x00000000
.L_746:


//--------------------- .nv.info._ZN7cutlass13device_kernelIN5flash22FlashAttnBwdPreprocessIN4cute5tupleIJNS3_1CILi64EEES6_EEENS_10bfloat16_tEfNS_4arch4Sm80ELb1ELb1EEEEEvNT_6ParamsE --------------------------
	.section	.nv.info._ZN7cutlass13device_kernelIN5flash22FlashAttnBwdPreprocessIN4cute5tupleIJNS3_1CILi64EEES6_EEENS_10bfloat16_tEfNS_4arch4Sm80ELb1ELb1EEEEEvNT_6ParamsE,"",@"SHT_CUDA_INFO"
	.sectionflags	@""
	.align	4


	//----- nvinfo : EIATTR_CUDA_API_VERSION
	.align		4
        /*0000*/ 	.byte	0x04, 0x37
        /*0002*/ 	.short	(.L_748 - .L_747)
.L_747:
        /*0004*/ 	.word	0x00000082


	//----- nvinfo : EIATTR_SW2861232_WAR
	.align		4
.L_748:
        /*0008*/ 	.byte	0x01, 0x35
	.zero		2


	//----- nvinfo : EIATTR_PARAM_CBANK
	.align		4
        /*000c*/ 	.byte	0x04, 0x0a
        /*000e*/ 	.short	(.L_750 - .L_749)
	.align		4
.L_749:
        /*0010*/ 	.word	index@(.nv.constant0._ZN7cutlass13device_kernelIN5flash22FlashAttnBwdPreprocessIN4cute5tupleIJNS3_1CILi64EEES6_EEENS_10bfloat16_tEfNS_4arch4Sm80ELb1ELb1EEEEEvNT_6ParamsE)
        /*0014*/ 	.short	0x0160
        /*0016*/ 	.short	0x00f0


	//----- nvinfo : EIATTR_CBANK_PARAM_SIZE
	.align		4
.L_750:
        /*0018*/ 	.byte	0x03, 0x19
        /*001a*/ 	.short	0x00f0


	//----- nvinfo : EIATTR_KPARAM_INFO
	.align		4
        /*001c*/ 	.byte	0x04, 0x17
        /*001e*/ 	.short	(.L_752 - .L_751)
.L_751:
        /*0020*/ 	.word	0x00000000
        /*0024*/ 	.short	0x0000
        /*0026*/ 	.short	0x0000
        /*0028*/ 	.byte	0x00, 0xf0, 0xc1, 0x03


	//----- nvinfo : EIATTR_MAXREG_COUNT
	.align		4
.L_752:
        /*002c*/ 	.byte	0x03, 0x1b
        /*002e*/ 	.short	0x0080


	//----- nvinfo : EIATTR_MERCURY_ISA_VERSION
	.align		4
        /*0030*/ 	.byte	0x03, 0x5f
        /*0032*/ 	.short	0x0000


	//----- nvinfo : EIATTR_COOP_GROUP_MASK_REGIDS
	.align		4
        /*0034*/ 	.byte	0x04, 0x29
        /*0036*/ 	.short	(.L_754 - .L_753)


	//   ....[0]....
.L_753:
        /*0038*/ 	.word	0xffffffff


	//   ....[1]....
        /*003c*/ 	.word	0xffffffff


	//   ....[2]....
        /*0040*/ 	.word	0xffffffff


	//   ....[3]....
        /*0044*/ 	.word	0xffffffff


	//   ....[4]....
        /*0048*/ 	.word	0xffffffff


	//   ....[5]....
        /*004c*/ 	.word	0xffffffff


	//----- nvinfo : EIATTR_COOP_GROUP_INSTR_OFFSETS
	.align		4
.L_754:
        /*0050*/ 	.byte	0x04, 0x28
        /*0052*/ 	.short	(.L_756 - .L_755)


	//   ....[0]....
.L_755:
        /*0054*/ 	.word	0x00000af0


	//   ....[1]....
        /*0058*/ 	.word	0x00000b00


	//   ....[2]....
        /*005c*/ 	.word	0x00000b30


	//   ....[3]....
        /*0060*/ 	.word	0x00000b50


	//   ....[4]....
        /*0064*/ 	.word	0x00000bc0


	//   ....[5]....
        /*0068*/ 	.word	0x00000be0


	//----- nvinfo : EIATTR_EXIT_INSTR_OFFSETS
	.align		4
.L_756:
        /*006c*/ 	.byte	0x04, 0x1c
        /*006e*/ 	.short	(.L_758 - .L_757)


	//   ....[0]....
.L_757:
        /*0070*/ 	.word	0x00000180


	//   ....[1]....
        /*0074*/ 	.word	0x00001090


	//   ....[2]....
        /*0078*/ 	.word	0x000010e0


	//----- nvinfo : EIATTR_CTAIDZ_USED
	.align		4
.L_758:
        /*007c*/ 	.byte	0x01, 0x04
	.zero		2


	//----- nvinfo : EIATTR_MAX_THREADS
	.align		4
        /*0080*/ 	.byte	0x04, 0x05
        /*0082*/ 	.short	(.L_760 - .L_759)
.L_759:
        /*0084*/ 	.word	0x00000100
        /*0088*/ 	.word	0x00000001
        /*008c*/ 	.word	0x00000001


	//----- nvinfo : EIATTR_CRS_STACK_SIZE
	.align		4
.L_760:
        /*0090*/ 	.byte	0x04, 0x1e
        /*0092*/ 	.short	(.L_762 - .L_761)
.L_761:
        /*0094*/ 	.word	0x00000000
.L_762:


//--------------------- .nv.info._ZN7cutlass13device_kernelIN5flash19enable_sm80_to_sm89INS1_16FlashAttnBwdSm80INS1_25CollectiveMainloopBwdSm80ILi2ELi2EN4cute5tupleIJNS5_1CILi128EEES8_NS7_ILi64EEEEEENS_10bfloat16_tEfNS_4arch4Sm80ELb0ELb0ELb0ELb0ELb0ELb0ELb0ELb0ELi2ELi4ELi4ELi4ELb0EEENS1_21CollectiveEpilogueBwdISA_SB_SD_Li256ELb0ELb0ELi2EEENS1_19SingleTileSchedulerILb0ELb0ELb0ELi128EEEEEEEEEvNT_6ParamsE --------------------------
	.section	.nv.info._ZN7cutlass13device_kernelIN5flash19enable_sm80_to_sm89INS1_16FlashAttnBwdSm80INS1_25CollectiveMainloopBwdSm80ILi2ELi2EN4cute5tupleIJNS5_1CILi128EEES8_NS7_ILi64EEEEEENS_10bfloat16_tEfNS_4arch4Sm80ELb0ELb0ELb0ELb0ELb0ELb0ELb0ELb0ELi2ELi4ELi4ELi4ELb0EEENS1_21CollectiveEpilogueBwdISA_SB_SD_Li256ELb0ELb0ELi2EEENS1_19SingleTileSchedulerILb0ELb0ELb0ELi128EEEEEEEEEvNT_6ParamsE,"",@"SHT_CUDA_INFO"
	.sectionflags	@""
	.align	4


	//----- nvinfo : EIATTR_CUDA_API_VERSION
	.align		4
        /*0000*/ 	.byte	0x04, 0x37
        /*0002*/ 	.short	(.L_764 - .L_763)
.L_763:
        /*0004*/ 	.word	0x00000082


	//----- nvinfo : EIATTR_SW2861232_WAR
	.align		4
.L_764:
        /*0008*/ 	.byte	0x01, 0x35
	.zero		2


	//----- nvinfo : EIATTR_PARAM_CBANK
	.align		4
        /*000c*/ 	.byte	0x04, 0x0a
        /*000e*/ 	.short	(.L_766 - .L_765)
	.align		4
.L_765:
        /*0010*/ 	.word	index@(.nv.constant0._ZN7cutlass13device_kernelIN5flash19enable_sm80_to_sm89INS1_16FlashAttnBwdSm80INS1_25CollectiveMainloopBwdSm80ILi2ELi2EN4cute5tupleIJNS5_1CILi128EEES8_NS7_ILi64EEEEEENS_10bfloat16_tEfNS_4arch4Sm80ELb0ELb0ELb0ELb0ELb0ELb0ELb0ELb0ELi2ELi4ELi4ELi4ELb0EEENS1_21CollectiveEpilogueBwdISA_SB_SD_Li256ELb0ELb0ELi2EEENS1_19SingleTileSchedulerILb0ELb0ELb0ELi128EEEEEEEEEvNT_6ParamsE)
        /*0014*/ 	.short	0x0160
        /*0016*/ 	.short	0x0270


	//----- nvinfo : EIATTR_CBANK_PARAM_SIZE
	.align		4
.L_766:
        /*0018*/ 	.byte	0x03, 0x19
        /*001a*/ 	.short	0x0270


	//----- nvinfo : EIATTR_KPARAM_INFO
	.align		4
        /*001c*/ 	.byte	0x04, 0x17
        /*001e*/ 	.short	(.L_768 - .L_767)
.L_767:
        /*0020*/ 	.word	0x00000000
        /*0024*/ 	.short	0x0000
        /*0026*/ 	.short	0x0000
        /*0028*/ 	.byte	0x00, 0xf0, 0xc1, 0x09


	//----- nvinfo : EIATTR_MAXREG_COUNT
	.align		4
.L_768:
        /*002c*/ 	.byte	0x03, 0x1b
        /*002e*/ 	.short	0x00ff


	//----- nvinfo : EIATTR_NUM_BARRIERS
	.align		4
        /*0030*/ 	.byte	0x02, 0x4c
        /*0032*/ 	.byte	0x02
	.zero		1


	//----- nvinfo : EIATTR_MERCURY_ISA_VERSION
	.align		4
        /*0034*/ 	.byte	0x03, 0x5f
        /*0036*/ 	.short	0x0000


	//----- nvinfo : EIATTR_EXIT_INSTR_OFFSETS
	.align		4
        /*0038*/ 	.byte	0x04, 0x1c
        /*003a*/ 	.short	(.L_770 - .L_769)


	//   ....[0]....
.L_769:
        /*003c*/ 	.word	0x00000030


	//   ....[1]....
        /*0040*/ 	.word	0x000076d0


	//   ....[2]....
        /*0044*/ 	.word	0x00007790


	//----- nvinfo : EIATTR_CTAIDZ_USED
	.align		4
.L_770:
        /*0048*/ 	.byte	0x01, 0x04
	.zero		2


	//----- nvinfo : EIATTR_MAX_THREADS
	.align		4
        /*004c*/ 	.byte	0x04, 0x05
        /*004e*/ 	.short	(.L_772 - .L_771)
.L_771:
        /*0050*/ 	.word	0x00000100
        /*0054*/ 	.word	0x00000001
        /*0058*/ 	.word	0x00000001


	//----- nvinfo : EIATTR_CRS_STACK_SIZE
	.align		4
.L_772:
        /*005c*/ 	.byte	0x04, 0x1e
        /*005e*/ 	.short	(.L_774 - .L_773)
.L_773:
        /*0060*/ 	.word	0x00000000
.L_774:


//--------------------- .nv.info._ZN7cutlass13device_kernelIN5flash19enable_sm80_to_sm89INS1_16FlashAttnBwdSm80INS1_25CollectiveMainloopBwdSm80ILi2ELi2EN4cute5tupleIJNS5_1CILi128EEES8_NS7_ILi64EEEEEENS_10bfloat16_tEfNS_4arch4Sm80ELb0ELb0ELb0ELb0ELb1ELb0ELb0ELb0ELi2ELi4ELi4ELi4ELb0EEENS1_21CollectiveEpilogueBwdISA_SB_SD_Li256ELb0ELb0ELi2EEENS1_19SingleTileSchedulerILb0ELb0ELb0ELi128EEEEEEEEEvNT_6ParamsE --------------------------
	.section	.nv.info._ZN7cutlass13device_kernelIN5flash19enable_sm80_to_sm89INS1_16FlashAttnBwdSm80INS1_25CollectiveMainloopBwdSm80ILi2ELi2EN4cute5tupleIJNS5_1CILi128EEES8_NS7_ILi64EEEEEENS_10bfloat16_tEfNS_4arch4Sm80ELb0ELb0ELb0ELb0ELb1ELb0ELb0ELb0ELi2ELi4ELi4ELi4ELb0EEENS1_21CollectiveEpilogueBwdISA_SB_SD_Li256ELb0ELb0ELi2EEENS1_19SingleTileSchedulerILb0ELb0ELb0ELi128EEEEEEEEEvNT_6ParamsE,"",@"SHT_CUDA_INFO"
	.sectionflags	@""
	.align	4


	//----- nvinfo : EIATTR_CUDA_API_VERSION
	.align		4
        /*0000*/ 	.byte	0x04, 0x37
        /*0002*/ 	.short	(.L_776 - .L_775)
.L_775:
        /*0004*/ 	.word	0x00000082


	//----- nvinfo : EIATTR_SW2861232_WAR
	.align		4
.L_776:
        /*0008*/ 	.byte	0x01, 0x35
	.zero		2


	//----- nvinfo : EIATTR_PARAM_CBANK
	.align		4
        /*000c*/ 	.byte	0x04, 0x0a
        /*000e*/ 	.short	(.L_778 - .L_777)
	.align		4
.L_777:
        /*0010*/ 	.word	index@(.nv.constant0._ZN7cutlass13device_kernelIN5flash19enable_sm80_to_sm89INS1_16FlashAttnBwdSm80INS1_25CollectiveMainloopBwdSm80ILi2ELi2EN4cute5tupleIJNS5_1CILi128EEES8_NS7_ILi64EEEEEENS_10bfloat16_tEfNS_4arch4Sm80ELb0ELb0ELb0ELb0ELb1ELb0ELb0ELb0ELi2ELi4ELi4ELi4ELb0EEENS1_21CollectiveEpilogueBwdISA_SB_SD_Li256ELb0ELb0ELi2EEENS1_19SingleTileSchedulerILb0ELb0ELb0ELi128EEEEEEEEEvNT_6ParamsE)
        /*0014*/ 	.short	0x0160
        /*0016*/ 	.short	0x0270


	//----- nvinfo : EIATTR_CBANK_PARAM_SIZE
	.align		4
.L_778:
        /*0018*/ 	.byte	0x03, 0x19
        /*001a*/ 	.short	0x0270


	//----- nvinfo : EIATTR_KPARAM_INFO
	.align		4
        /*001c*/ 	.byte	0x04, 0x17
        /*001e*/ 	.short	(.L_780 - .L_779)
.L_779:
        /*0020*/ 	.word	0x00000000
        /*0024*/ 	.short	0x0000
        /*0026*/ 	.short	0x0000
        /*0028*/ 	.byte	0x00, 0xf0, 0xc1, 0x09


	//----- nvinfo : EIATTR_MAXREG_COUNT
	.align		4
.L_780:
        /*002c*/ 	.byte	0x03, 0x1b
        /*002e*/ 	.short	0x00ff


	//----- nvinfo : EIATTR_NUM_BARRIERS
	.align		4
        /*0030*/ 	.byte	0x02, 0x4c
        /*0032*/ 	.byte	0x02
	.zero		1


	//----- nvinfo : EIATTR_MERCURY_ISA_VERSION
	.align		4
        /*0034*/ 	.byte	0x03, 0x5f
        /*0036*/ 	.short	0x0000


	//----- nvinfo : EIATTR_EXIT_INSTR_OFFSETS
	.align		4
        /*0038*/ 	.byte	0x04, 0x1c
        /*003a*/ 	.short	(.L_782 - .L_781)


	//   ....[0]....
.L_781:
        /*003c*/ 	.word	0x00000030


	//   ....[1]....
        /*0040*/ 	.word	0x000076d0


	//   ....[2]....
        /*0044*/ 	.word	0x00007790


	//----- nvinfo : EIATTR_CTAIDZ_USED
	.align		4
.L_782:
        /*0048*/ 	.byte	0x01, 0x04
	.zero		2


	//----- nvinfo : EIATTR_MAX_THREADS
	.align		4
        /*004c*/ 	.byte	0x04, 0x05
        /*004e*/ 	.short	(.L_784 - .L_783)
.L_783:
        /*0050*/ 	.word	0x00000100
        /*0054*/ 	.word	0x00000001
        /*0058*/ 	.word	0x00000001


	//----- nvinfo : EIATTR_CRS_STACK_SIZE
	.align		4
.L_784:
        /*005c*/ 	.byte	0x04, 0x1e
        /*005e*/ 	.short	(.L_786 - .L_785)
.L_785:
        /*0060*/ 	.word	0x00000000
.L_786:


//--------------------- .nv.info._ZN7cutlass13device_kernelIN5flash19enable_sm80_to_sm89INS1_16FlashAttnBwdSm80INS1_25CollectiveMainloopBwdSm80ILi2ELi2EN4cute5tupleIJNS5_1CILi128EEES8_NS7_ILi64EEEEEENS_10bfloat16_tEfNS_4arch4Sm80ELb0ELb0ELb0ELb0ELb0ELb0ELb0ELb0ELi2ELi4ELi4ELi4ELb0EEENS1_24CollectiveEpilogueBwdGQAISA_fSD_Li256ELb0ELb0EEENS1_19SingleTileSchedulerILb0ELb0ELb0ELi128EEEEEEEEEvNT_6ParamsE --------------------------
	.section	.nv.info._ZN7cutlass13device_kernelIN5flash19enable_sm80_to_sm89INS1_16FlashAttnBwdSm80INS1_25CollectiveMainloopBwdSm80ILi2ELi2EN4cute5tupleIJNS5_1CILi128EEES8_NS7_ILi64EEEEEENS_10bfloat16_tEfNS_4arch4Sm80ELb0ELb0ELb0ELb0ELb0ELb0ELb0ELb0ELi2ELi4ELi4ELi4ELb0EEENS1_24CollectiveEpilogueBwdGQAISA_fSD_Li256ELb0ELb0EEENS1_19SingleTileSchedulerILb0ELb0ELb0ELi128EEEEEEEEEvNT_6ParamsE,"",@"SHT_CUDA_INFO"
	.sectionflags	@""
	.align	4


	//----- nvinfo : EIATTR_CUDA_API_VERSION
	.align		4
        /*0000*/ 	.byte	0x04, 0x37
        /*0002*/ 	.short	(.L_788 - .L_787)
.L_787:
        /*0004*/ 	.word	0x00000082


	//----- nvinfo : EIATTR_SW2861232_WAR
	.align		4
.L_788:
        /*0008*/ 	.byte	0x01, 0x35
	.zero		2


	//----- nvinfo : EIATTR_PARAM_CBANK
	.align		4
        /*000c*/ 	.byte	0x04, 0x0a
        /*000e*/ 	.short	(.L_790 - .L_789)
	.align		4
.L_789:
        /*0010*/ 	.word	index@(.nv.constant0._ZN7cutlass13device_kernelIN5flash19enable_sm80_to_sm89INS1_16FlashAttnBwdSm80INS1_25CollectiveMainloopBwdSm80ILi2ELi2EN4cute5tupleIJNS5_1CILi128EEES8_NS7_ILi64EEEEEENS_10bfloat16_tEfNS_4arch4Sm80ELb0ELb0ELb0ELb0ELb0ELb0ELb0ELb0ELi2ELi4ELi4ELi4ELb0EEENS1_24CollectiveEpilogueBwdGQAISA_fSD_Li256ELb0ELb0EEENS1_19SingleTileSchedulerILb0ELb0ELb0ELi128EEEEEEEEEvNT_6ParamsE)
        /*0014*/ 	.short	0x0160
        /*0016*/ 	.short	0x0278


	//----- nvinfo : EIATTR_CBANK_PARAM_SIZE
	.align		4
.L_790:
        /*0018*/ 	.byte	0x03, 0x19
        /*001a*/ 	.short	0x0278


	//----- nvinfo : EIATTR_KPARAM_INFO
	.align		4
        /*001c*/ 	.byte	0x04, 0x17
        /*001e*/ 	.short	(.L_792 - .L_791)
.L_791:
        /*0020*/ 	.word	0x00000000
        /*0024*/ 	.short	0x0000
        /*0026*/ 	.short	0x0000
        /*0028*/ 	.byte	0x00, 0xf0, 0xe1, 0x09


	//----- nvinfo : EIATTR_MAXREG_COUNT
	.align		4
.L_792:
        /*002c*/ 	.byte	0x03, 0x1b
        /*002e*/ 	.short	0x00ff


	//----- nvinfo : EIATTR_NUM_BARRIERS
	.align		4
        /*0030*/ 	.byte	0x02, 0x4c
        /*0032*/ 	.byte	0x02
	.zero		1


	//----- nvinfo : EIATTR_ANNOTATIONS
	.align		4
        /*0034*/ 	.byte	0x04, 0x55
        /*0036*/ 	.short	(.L_794 - .L_793)


	//   ....[0]....
.L_793:
        /*0038*/ 	.word	0x00000001
        /*003c*/ 	.byte	0x00, 0x03, 0x00, 0x00, 0x01, 0x00, 0x00, 0x00, 0x30, 0x03, 0x00, 0x00, 0x01, 0x00, 0x00, 0x00
        /* <DEDUP_REMOVED lines=10> */
        /*00ec*/ 	.byte	0x80, 0x58, 0x00, 0x00


	//----- nvinfo : EIATTR_MERCURY_ISA_VERSION
	.align		4
.L_794:
        /*00f0*/ 	.byte	0x03, 0x5f
        /*00f2*/ 	.short	0x0000


	//----- nvinfo : EIATTR_EXIT_INSTR_OFFSETS
	.align		4
        /*00f4*/ 	.byte	0x04, 0x1c
        /*00f6*/ 	.short	(.L_796 - .L_795)


	//   ....[0]....
.L_795:
        /*00f8*/ 	.word	0x00000040


	//   ....[1]....
        /*00fc*/ 	.word	0x00006f90


	//----- nvinfo : EIATTR_CTAIDZ_USED
	.align		4
.L_796:
        /*0100*/ 	.byte	0x01, 0x04
	.zero		2


	//----- nvinfo : EIATTR_MAX_THREADS
	.align		4
        /*0104*/ 	.byte	0x04, 0x05
        /*0106*/ 	.short	(.L_798 - .L_797)
.L_797:
        /*0108*/ 	.word	0x00000100
        /*010c*/ 	.word	0x00000001
        /*0110*/ 	.word	0x00000001


	//----- nvinfo : EIATTR_CRS_STACK_SIZE
	.align		4
.L_798:
        /*0114*/ 	.byte	0x04, 0x1e
        /*0116*/ 	.short	(.L_800 - .L_799)
.L_799:
        /*0118*/ 	.word	0x00000000
.L_800:


//--------------------- .nv.info._ZN7cutlass13device_kernelIN5flash19enable_sm80_to_sm89INS1_16FlashAttnBwdSm80INS1_25CollectiveMainloopBwdSm80ILi2ELi2EN4cute5tupleIJNS5_1CILi128EEES8_NS7_ILi64EEEEEENS_10bfloat16_tEfNS_4arch4Sm80ELb0ELb0ELb0ELb0ELb1ELb0ELb0ELb0ELi2ELi4ELi4ELi4ELb0EEENS1_24CollectiveEpilogueBwdGQAISA_fSD_Li256ELb0ELb1EEENS1_19SingleTileSchedulerILb0ELb0ELb0ELi128EEEEEEEEEvNT_6ParamsE --------------------------
	.section	.nv.info._ZN7cutlass13device_kernelIN5flash19enable_sm80_to_sm89INS1_16FlashAttnBwdSm80INS1_25CollectiveMainloopBwdSm80ILi2ELi2EN4cute5tupleIJNS5_1CILi128EEES8_NS7_ILi64EEEEEENS_10bfloat16_tEfNS_4arch4Sm80ELb0ELb0ELb0ELb0ELb1ELb0ELb0ELb0ELi2ELi4ELi4ELi4ELb0EEENS1_24CollectiveEpilogueBwdGQAISA_fSD_Li256ELb0ELb1EEENS1_19SingleTileSchedulerILb0ELb0ELb0ELi128EEEEEEEEEvNT_6ParamsE,"",@"SHT_CUDA_INFO"
	.sectionflags	@""
	.align	4


	//----- nvinfo : EIATTR_CUDA_API_VERSION
	.align		4
        /*0000*/ 	.byte	0x04, 0x37
        /*0002*/ 	.short	(.L_802 - .L_801)
.L_801:
        /*0004*/ 	.word	0x00000082


	//----- nvinfo : EIATTR_SW2861232_WAR
	.align		4
.L_802:
        /*0008*/ 	.byte	0x01, 0x35
	.zero		2


	//----- nvinfo : EIATTR_PARAM_CBANK
	.align		4
        /*000c*/ 	.byte	0x04, 0x0a
        /*000e*/ 	.short	(.L_804 - .L_803)
	.align		4
.L_803:
        /*0010*/ 	.word	index@(.nv.constant0._ZN7cutlass13device_kernelIN5flash19enable_sm80_to_sm89INS1_16FlashAttnBwdSm80INS1_25CollectiveMainloopBwdSm80ILi2ELi2EN4cute5tupleIJNS5_1CILi128EEES8_NS7_ILi64EEEEEENS_10bfloat16_tEfNS_4arch4Sm80ELb0ELb0ELb0ELb0ELb1ELb0ELb0ELb0ELi2ELi4ELi4ELi4ELb0EEENS1_24CollectiveEpilogueBwdGQAISA_fSD_Li256ELb0ELb1EEENS1_19SingleTileSchedulerILb0ELb0ELb0ELi128EEEEEEEEEvNT_6ParamsE)
        /*0014*/ 	.short	0x0160
        /*0016*/ 	.short	0x0278


	//----- nvinfo : EIATTR_CBANK_PARAM_SIZE
	.align		4
.L_804:
        /*0018*/ 	.byte	0x03, 0x19
        /*001a*/ 	.short	0x0278


	//----- nvinfo : EIATTR_KPARAM_INFO
	.align		4
        /*001c*/ 	.byte	0x04, 0x17
        /*001e*/ 	.short	(.L_806 - .L_805)
.L_805:
        /*0020*/ 	.word	0x00000000
        /*0024*/ 	.short	0x0000
        /*0026*/ 	.short	0x0000
        /*0028*/ 	.byte	0x00, 0xf0, 0xe1, 0x09


	//----- nvinfo : EIATTR_MAXREG_COUNT
	.align		4
.L_806:
        /*002c*/ 	.byte	0x03, 0x1b
        /*002e*/ 	.short	0x00ff


	//----- nvinfo : EIATTR_NUM_BARRIERS
	.align		4
        /*0030*/ 	.byte	0x02, 0x4c
        /*0032*/ 	.byte	0x02
	.zero		1


	//----- nvinfo : EIATTR_ANNOTATIONS
	.align		4
        /*0034*/ 	.byte	0x04, 0x55
        /*0036*/ 	.short	(.L_808 - .L_807)


	//   ....[0]....
.L_807:
        /* <DEDUP_REMOVED lines=13> */
        /*00fc*/ 	.byte	0x20, 0x67, 0x00, 0x00, 0x01, 0x00, 0x00, 0x00, 0x30, 0x6c, 0x00, 0x00


	//----- nvinfo : EIATTR_MERCURY_ISA_VERSION
	.align		4
.L_808:
        /*0108*/ 	.byte	0x03, 0x5f
        /*010a*/ 	.short	0x0000


	//----- nvinfo : EIATTR_COOP_GROUP_MASK_REGIDS
	.align		4
        /*010c*/ 	.byte	0x04, 0x29
        /*010e*/ 	.short	(.L_810 - .L_809)


	//   ....[0]....
.L_809:
        /*0110*/ 	.word	0xffffffff


	//   ....[1]....
        /*0114*/ 	.word	0xffffffff


	//   ....[2]....
        /*0118*/ 	.word	0xffffffff


	//   ....[3]....
        /*011c*/ 	.word	0xffffffff


	//   ....[4]....
        /*0120*/ 	.word	0xffffffff


	//   ....[5]....
        /*0124*/ 	.word	0xffffffff


	//   ....[6]....
        /*0128*/ 	.word	0xffffffff


	//   ....[7]....
        /*012c*/ 	.word	0xffffffff


	//----- nvinfo : EIATTR_COOP_GROUP_INSTR_OFFSETS
	.align		4
.L_810:
        /*0130*/ 	.byte	0x04, 0x28
        /*0132*/ 	.short	(.L_812 - .L_811)


	//   ....[0]....
.L_811:
        /*0134*/ 	.word	0x00006c20


	//   ....[1]....
        /*0138*/ 	.word	0x00006c70


	//   ....[2]....
        /*013c*/ 	.word	0x00006fa0


	//   ....[3]....
        /*0140*/ 	.word	0x00006fb0


	//   ....[4]....
        /*0144*/ 	.word	0x00007170


	//   ....[5]....
        /*0148*/ 	.word	0x00007260


	//   ....[6]....
        /*014c*/ 	.word	0x00007490


	//   ....[7]....
        /*0150*/ 	.word	0x000074a0


	//----- nvinfo : EIATTR_EXIT_INSTR_OFFSETS
	.align		4
.L_812:
        /*0154*/ 	.byte	0x04, 0x1c
        /*0156*/ 	.short	(.L_814 - .L_813)


	//   ....[0]....
.L_813:
        /*0158*/ 	.word	0x00000040


	//   ....[1]....
        /*015c*/ 	.word	0x000074b0


	//   ....[2]....
        /*0160*/ 	.word	0x00007550


	//----- nvinfo : EIATTR_CTAIDZ_USED
	.align		4
.L_814:
        /*0164*/ 	.byte	0x01, 0x04
	.zero		2


	//----- nvinfo : EIATTR_MAX_THREADS
	.align		4
        /*0168*/ 	.byte	0x04, 0x05
        /*016a*/ 	.short	(.L_816 - .L_815)
.L_815:
        /*016c*/ 	.word	0x00000100
        /*0170*/ 	.word	0x00000001
        /*0174*/ 	.word	0x00000001


	//----- nvinfo : EIATTR_CRS_STACK_SIZE
	.align		4
.L_816:
        /*0178*/ 	.byte	0x04, 0x1e
        /*017a*/ 	.short	(.L_818 - .L_817)
.L_817:
        /*017c*/ 	.word	0x00000000
.L_818:


//--------------------- .nv.info._ZN7cutlass13device_kernelIN5flash19enable_sm80_to_sm89INS1_16FlashAttnBwdSm80INS1_25CollectiveMainloopBwdSm80ILi2ELi2EN4cute5tupleIJNS5_1CILi128EEES8_NS7_ILi64EEEEEENS_10bfloat16_tEfNS_4arch4Sm80ELb0ELb0ELb0ELb1ELb0ELb0ELb0ELb0ELi2ELi4ELi4ELi4ELb0EEENS1_21CollectiveEpilogueBwdISA_SB_SD_Li256ELb1ELb0ELi2EEENS1_19SingleTileSchedulerILb1ELb0ELb0ELi128EEEEEEEEEvNT_6ParamsE --------------------------
	.section	.nv.info._ZN7cutlass13device_kernelIN5flash19enable_sm80_to_sm89INS1_16FlashAttnBwdSm80INS1_25CollectiveMainloopBwdSm80ILi2ELi2EN4cute5tupleIJNS5_1CILi128EEES8_NS7_ILi64EEEEEENS_10bfloat16_tEfNS_4arch4Sm80ELb0ELb0ELb0ELb1ELb0ELb0ELb0ELb0ELi2ELi4ELi4ELi4ELb0EEENS1_21CollectiveEpilogueBwdISA_SB_SD_Li256ELb1ELb0ELi2EEENS1_19SingleTileSchedulerILb1ELb0ELb0ELi128EEEEEEEEEvNT_6ParamsE,"",@"SHT_CUDA_INFO"
	.sectionflags	@""
	.align	4


	//----- nvinfo : EIATTR_CUDA_API_VERSION
	.align		4
        /*0000*/ 	.byte	0x04, 0x37
        /*0002*/ 	.short	(.L_820 - .L_819)
.L_819:
        /*0004*/ 	.word	0x00000082


	//----- nvinfo : EIATTR_SW2861232_WAR
	.align		4
.L_820:
        /*0008*/ 	.byte	0x01, 0x35
	.zero		2


	//----- nvinfo : EIATTR_PARAM_CBANK
	.align		4
        /*000c*/ 	.byte	0x04, 0x0a
        /*000e*/ 	.short	(.L_822 - .L_821)
	.align		4
.L_821:
        /*0010*/ 	.word	index@(.nv.constant0._ZN7cutlass13device_kernelIN5flash19enable_sm80_to_sm89INS1_16FlashAttnBwdSm80INS1_25CollectiveMainloopBwdSm80ILi2ELi2EN4cute5tupleIJNS5_1CILi128EEES8_NS7_ILi64EEEEEENS_10bfloat16_tEfNS_4arch4Sm80ELb0ELb0ELb0ELb1ELb0ELb0ELb0ELb0ELi2ELi4ELi4ELi4ELb0EEENS1_21CollectiveEpilogueBwdISA_SB_SD_Li256ELb1ELb0ELi2EEENS1_19SingleTileSchedulerILb1ELb0ELb0ELi128EEEEEEEEEvNT_6ParamsE)
        /*0014*/ 	.short	0x0160
        /*0016*/ 	.short	0x0270


	//----- nvinfo : EIATTR_CBANK_PARAM_SIZE
	.align		4
.L_822:
        /*0018*/ 	.byte	0x03, 0x19
        /*001a*/ 	.short	0x0270


	//----- nvinfo : EIATTR_KPARAM_INFO
	.align		4
        /*001c*/ 	.byte	0x04, 0x17
        /*001e*/ 	.short	(.L_824 - .L_823)
.L_823:
        /*0020*/ 	.word	0x00000000
        /*0024*/ 	.short	0x0000
        /*0026*/ 	.short	0x0000
        /*0028*/ 	.byte	0x00, 0xf0, 0xc1, 0x09


	//----- nvinfo : EIATTR_MAXREG_COUNT
	.align		4
.L_824:
        /*002c*/ 	.byte	0x03, 0x1b
        /*002e*/ 	.short	0x00ff


	//----- nvinfo : EIATTR_NUM_BARRIERS
	.align		4
        /*0030*/ 	.byte	0x02, 0x4c
        /*0032*/ 	.byte	0x02
	.zero		1


	//----- nvinfo : EIATTR_ANNOTATIONS
	.align		4
        /*0034*/ 	.byte	0x04, 0x55
        /*0036*/ 	.short	(.L_826 - .L_825)


	//   ....[0]....
.L_825:
        /* <DEDUP_REMOVED lines=16> */


	//----- nvinfo : EIATTR_MERCURY_ISA_VERSION
	.align		4
.L_826:
        /*0120*/ 	.byte	0x03, 0x5f
        /*0122*/ 	.short	0x0000


	//----- nvinfo : EIATTR_COOP_GROUP_MASK_REGIDS
	.align		4
        /*0124*/ 	.byte	0x04, 0x29
        /*0126*/ 	.short	(.L_828 - .L_827)


	//   ....[0]....
.L_827:
        /*0128*/ 	.word	0xffffffff


	//----- nvinfo : EIATTR_COOP_GROUP_INSTR_OFFSETS
	.align		4
.L_828:
        /*012c*/ 	.byte	0x04, 0x28
        /*012e*/ 	.short	(.L_830 - .L_829)


	//   ....[0]....
.L_829:
        /*0130*/ 	.word	0x000000a0


	//----- nvinfo : EIATTR_EXIT_INSTR_OFFSETS
	.align		4
.L_830:
        /*0134*/ 	.byte	0x04, 0x1c
        /*0136*/ 	.short	(.L_832 - .L_831)


	//   ....[0]....
.L_831:
        /*0138*/ 	.word	0x00000340


	//   ....[1]....
        /*013c*/ 	.word	0x00007d50


	//   ....[2]....
        /*0140*/ 	.word	0x00007e10


	//   ....[3]....
        /*0144*/ 	.word	0x00008810


	//   ....[4]....
        /*0148*/ 	.word	0x000088c0


	//----- nvinfo : EIATTR_CTAIDZ_USED
	.align		4
.L_832:
        /*014c*/ 	.byte	0x01, 0x04
	.zero		2


	//----- nvinfo : EIATTR_MAX_THREADS
	.align		4
        /*0150*/ 	.byte	0x04, 0x05
        /*0152*/ 	.short	(.L_834 - .L_833)
.L_833:
        /*0154*/ 	.word	0x00000100
        /*0158*/ 	.word	0x00000001
        /*015c*/ 	.word	0x00000001


	//----- nvinfo : EIATTR_CRS_STACK_SIZE
	.align		4
.L_834:
        /*0160*/ 	.byte	0x04, 0x1e
        /*0162*/ 	.short	(.L_836 - .L_835)
.L_835:
        /*0164*/ 	.word	0x00000000
.L_836:


//--------------------- .nv.info._ZN7cutlass13device_kernelIN5flash19enable_sm80_to_sm89INS1_16FlashAttnBwdSm80INS1_25CollectiveMainloopBwdSm80ILi2ELi2EN4cute5tupleIJNS5_1CILi128EEES8_NS7_ILi64EEEEEENS_10bfloat16_tEfNS_4arch4Sm80ELb0ELb0ELb0ELb1ELb1ELb0ELb0ELb0ELi2ELi4ELi4ELi4ELb0EEENS1_21CollectiveEpilogueBwdISA_SB_SD_Li256ELb1ELb0ELi2EEENS1_19SingleTileSchedulerILb1ELb0ELb0ELi128EEEEEEEEEvNT_6ParamsE --------------------------
	.section	.nv.info._ZN7cutlass13device_kernelIN5flash19enable_sm80_to_sm89INS1_16FlashAttnBwdSm80INS1_25CollectiveMainloopBwdSm80ILi2ELi2EN4cute5tupleIJNS5_1CILi128EEES8_NS7_ILi64EEEEEENS_10bfloat16_tEfNS_4arch4Sm80ELb0ELb0ELb0ELb1ELb1ELb0ELb0ELb0ELi2ELi4ELi4ELi4ELb0EEENS1_21CollectiveEpilogueBwdISA_SB_SD_Li256ELb1ELb0ELi2EEENS1_19SingleTileSchedulerILb1ELb0ELb0ELi128EEEEEEEEEvNT_6ParamsE,"",@"SHT_CUDA_INFO"
	.sectionflags	@""
	.align	4


	//----- nvinfo : EIATTR_CUDA_API_VERSION
	.align		4
        /*0000*/ 	.byte	0x04, 0x37
        /*0002*/ 	.short	(.L_838 - .L_837)
.L_837:
        /*0004*/ 	.word	0x00000082


	//----- nvinfo : EIATTR_SW2861232_WAR
	.align		4
.L_838:
        /*0008*/ 	.byte	0x01, 0x35
	.zero		2


	//----- nvinfo : EIATTR_PARAM_CBANK
	.align		4
        /*000c*/ 	.byte	0x04, 0x0a
        /*000e*/ 	.short	(.L_840 - .L_839)
	.align		4
.L_839:
        /*0010*/ 	.word	index@(.nv.constant0._ZN7cutlass13device_kernelIN5flash19enable_sm80_to_sm89INS1_16FlashAttnBwdSm80INS1_25CollectiveMainloopBwdSm80ILi2ELi2EN4cute5tupleIJNS5_1CILi128EEES8_NS7_ILi64EEEEEENS_10bfloat16_tEfNS_4arch4Sm80ELb0ELb0ELb0ELb1ELb1ELb0ELb0ELb0ELi2ELi4ELi4ELi4ELb0EEENS1_21CollectiveEpilogueBwdISA_SB_SD_Li256ELb1ELb0ELi2EEENS1_19SingleTileSchedulerILb1ELb0ELb0ELi128EEEEEEEEEvNT_6ParamsE)
        /*0014*/ 	.short	0x0160
        /*0016*/ 	.short	0x0270


	//----- nvinfo : EIATTR_CBANK_PARAM_SIZE
	.align		4
.L_840:
        /*0018*/ 	.byte	0x03, 0x19
        /*001a*/ 	.short	0x0270


	//----- nvinfo : EIATTR_KPARAM_INFO
	.align		4
        /*001c*/ 	.byte	0x04, 0x17
        /*001e*/ 	.short	(.L_842 - .L_841)
.L_841:
        /*0020*/ 	.word	0x00000000
        /*0024*/ 	.short	0x0000
        /*0026*/ 	.short	0x0000
        /*0028*/ 	.byte	0x00, 0xf0, 0xc1, 0x09


	//----- nvinfo : EIATTR_MAXREG_COUNT
	.align		4
.L_842:
        /*002c*/ 	.byte	0x03, 0x1b
        /*002e*/ 	.short	0x00ff


	//----- nvinfo : EIATTR_NUM_BARRIERS
	.align		4
        /*0030*/ 	.byte	0x02, 0x4c
        /*0032*/ 	.byte	0x02
	.zero		1


	//----- nvinfo : EIATTR_ANNOTATIONS
	.align		4
        /*0034*/ 	.byte	0x04, 0x55
        /*0036*/ 	.short	(.L_844 - .L_843)


	//   ....[0]....
.L_843:
        /* <DEDUP_REMOVED lines=16> */


	//----- nvinfo : EIATTR_MERCURY_ISA_VERSION
	.align		4
.L_844:
        /*0120*/ 	.byte	0x03, 0x5f
        /*0122*/ 	.short	0x0000


	//----- nvinfo : EIATTR_COOP_GROUP_MASK_REGIDS
	.align		4
        /*0124*/ 	.byte	0x04, 0x29
        /*0126*/ 	.short	(.L_846 - .L_845)


	//   ....[0]....
.L_845:
        /*0128*/ 	.word	0xffffffff


	//----- nvinfo : EIATTR_COOP_GROUP_INSTR_OFFSETS
	.align		4
.L_846:
        /*012c*/ 	.byte	0x04, 0x28
        /*012e*/ 	.short	(.L_848 - .L_847)


	//   ....[0]....
.L_847:
        /*0130*/ 	.word	0x000000a0


	//----- nvinfo : EIATTR_EXIT_INSTR_OFFSETS
	.align		4
.L_848:
        /*0134*/ 	.byte	0x04, 0x1c
        /*0136*/ 	.short	(.L_850 - .L_849)


	//   ....[0]....
.L_849:
        /*0138*/ 	.word	0x00000340


	//   ....[1]....
        /*013c*/ 	.word	0x00007d50


	//   ....[2]....
        /*0140*/ 	.word	0x00007e10


	//   ....[3]....
        /*0144*/ 	.word	0x00008810


	//   ....[4]....
        /*0148*/ 	.word	0x000088c0


	//----- nvinfo : EIATTR_CTAIDZ_USED
	.align		4
.L_850:
        /*014c*/ 	.byte	0x01, 0x04
	.zero		2


	//----- nvinfo : EIATTR_MAX_THREADS
	.align		4
        /*0150*/ 	.byte	0x04, 0x05
        /*0152*/ 	.short	(.L_852 - .L_851)
.L_851:
        /*0154*/ 	.word	0x00000100
        /*0158*/ 	.word	0x00000001
        /*015c*/ 	.word	0x00000001


	//----- nvinfo : EIATTR_CRS_STACK_SIZE
	.align		4
.L_852:
        /*0160*/ 	.byte	0x04, 0x1e
        /*0162*/ 	.short	(.L_854 - .L_853)
.L_853:
        /*0164*/ 	.word	0x00000000
.L_854:


//--------------------- .nv.info._ZN7cutlass13device_kernelIN5flash19enable_sm80_to_sm89INS1_16FlashAttnBwdSm80INS1_25CollectiveMainloopBwdSm80ILi2ELi2EN4cute5tupleIJNS5_1CILi128EEES8_NS7_ILi64EEEEEENS_10bfloat16_tEfNS_4arch4Sm80ELb0ELb0ELb0ELb1ELb0ELb0ELb0ELb0ELi2ELi4ELi4ELi4ELb0EEENS1_24CollectiveEpilogueBwdGQAISA_fSD_Li256ELb1ELb0EEENS1_19SingleTileSchedulerILb1ELb0ELb0ELi128EEEEEEEEEvNT_6ParamsE --------------------------
	.section	.nv.info._ZN7cutlass13device_kernelIN5flash19enable_sm80_to_sm89INS1_16FlashAttnBwdSm80INS1_25CollectiveMainloopBwdSm80ILi2ELi2EN4cute5tupleIJNS5_1CILi128EEES8_NS7_ILi64EEEEEENS_10bfloat16_tEfNS_4arch4Sm80ELb0ELb0ELb0ELb1ELb0ELb0ELb0ELb0ELi2ELi4ELi4ELi4ELb0EEENS1_24CollectiveEpilogueBwdGQAISA_fSD_Li256ELb1ELb0EEENS1_19SingleTileSchedulerILb1ELb0ELb0ELi128EEEEEEEEEvNT_6ParamsE,"",@"SHT_CUDA_INFO"
	.sectionflags	@""
	.align	4


	//----- nvinfo : EIATTR_CUDA_API_VERSION
	.align		4
        /*0000*/ 	.byte	0x04, 0x37
        /*0002*/ 	.short	(.L_856 - .L_855)
.L_855:
        /*0004*/ 	.word	0x00000082


	//----- nvinfo : EIATTR_SW2861232_WAR
	.align		4
.L_856:
        /*0008*/ 	.byte	0x01, 0x35
	.zero		2


	//----- nvinfo : EIATTR_PARAM_CBANK
	.align		4
        /*000c*/ 	.byte	0x04, 0x0a
        /*000e*/ 	.short	(.L_858 - .L_857)
	.align		4
.L_857:
        /*0010*/ 	.word	index@(.nv.constant0._ZN7cutlass13device_kernelIN5flash19enable_sm80_to_sm89INS1_16FlashAttnBwdSm80INS1_25CollectiveMainloopBwdSm80ILi2ELi2EN4cute5tupleIJNS5_1CILi128EEES8_NS7_ILi64EEEEEENS_10bfloat16_tEfNS_4arch4Sm80ELb0ELb0ELb0ELb1ELb0ELb0ELb0ELb0ELi2ELi4ELi4ELi4ELb0EEENS1_24CollectiveEpilogueBwdGQAISA_fSD_Li256ELb1ELb0EEENS1_19SingleTileSchedulerILb1ELb0ELb0ELi128EEEEEEEEEvNT_6ParamsE)
        /*0014*/ 	.short	0x0160
        /*0016*/ 	.short	0x0278


	//----- nvinfo : EIATTR_CBANK_PARAM_SIZE
	.align		4
.L_858:
        /*0018*/ 	.byte	0x03, 0x19
        /*001a*/ 	.short	0x0278


	//----- nvinfo : EIATTR_KPARAM_INFO
	.align		4
        /*001c*/ 	.byte	0x04, 0x17
        /*001e*/ 	.short	(.L_860 - .L_859)
.L_859:
        /*0020*/ 	.word	0x00000000
        /*0024*/ 	.short	0x0000
        /*0026*/ 	.short	0x0000
        /*0028*/ 	.byte	0x00, 0xf0, 0xe1, 0x09


	//----- nvinfo : EIATTR_MAXREG_COUNT
	.align		4
.L_860:
        /*002c*/ 	.byte	0x03, 0x1b
        /*002e*/ 	.short	0x00ff


	//----- nvinfo : EIATTR_NUM_BARRIERS
	.align		4
        /*0030*/ 	.byte	0x02, 0x4c
        /*0032*/ 	.byte	0x02
	.zero		1


	//----- nvinfo : EIATTR_ANNOTATIONS
	.align		4
        /*0034*/ 	.byte	0x04, 0x55
        /*0036*/ 	.short	(.L_862 - .L_861)


	//   ....[0]....
.L_861:
        /* <DEDUP_REMOVED lines=15> */


	//----- nvinfo : EIATTR_MERCURY_ISA_VERSION
	.align		4
.L_862:
        /*0118*/ 	.byte	0x03, 0x5f
        /*011a*/ 	.short	0x0000


	//----- nvinfo : EIATTR_COOP_GROUP_MASK_REGIDS
	.align		4
        /*011c*/ 	.byte	0x04, 0x29
        /*011e*/ 	.short	(.L_864 - .L_863)


	//   ....[0]....
.L_863:
        /*0120*/ 	.word	0xffffffff


	//----- nvinfo : EIATTR_COOP_GROUP_INSTR_OFFSETS
	.align		4
.L_864:
        /*0124*/ 	.byte	0x04, 0x28
        /*0126*/ 	.short	(.L_866 - .L_865)


	//   ....[0]....
.L_865:
        /*0128*/ 	.word	0x000000a0


	//----- nvinfo : EIATTR_EXIT_INSTR_OFFSETS
	.align		4
.L_866:
        /*012c*/ 	.byte	0x04, 0x1c
        /*012e*/ 	.short	(.L_868 - .L_867)


	//   ....[0]....
.L_867:
        /*0130*/ 	.word	0x00000340


	//   ....[1]....
        /*0134*/ 	.word	0x00006c00


	//   ....[2]....
        /*0138*/ 	.word	0x00007340


	//----- nvinfo : EIATTR_CTAIDZ_USED
	.align		4
.L_868:
        /*013c*/ 	.byte	0x01, 0x04
	.zero		2


	//----- nvinfo : EIATTR_MAX_THREADS
	.align		4
        /*0140*/ 	.byte	0x04, 0x05
        /*0142*/ 	.short	(.L_870 - .L_869)
.L_869:
        /*0144*/ 	.word	0x00000100
        /*0148*/ 	.word	0x00000001
        /*014c*/ 	.word	0x00000001


	//----- nvinfo : EIATTR_CRS_STACK_SIZE
	.align		4
.L_870:
        /*0150*/ 	.byte	0x04, 0x1e
        /*0152*/ 	.short	(.L_872 - .L_871)
.L_871:
        /*0154*/ 	.word	0x00000000
.L_872:


//--------------------- .nv.info._ZN7cutlass13device_kernelIN5flash19enable_sm80_to_sm89INS1_16FlashAttnBwdSm80INS1_25CollectiveMainloopBwdSm80ILi2ELi2EN4cute5tupleIJNS5_1CILi128EEES8_NS7_ILi64EEEEEENS_10bfloat16_tEfNS_4arch4Sm80ELb0ELb0ELb0ELb1ELb1ELb0ELb0ELb0ELi2ELi4ELi4ELi4ELb0EEENS1_24CollectiveEpilogueBwdGQAISA_fSD_Li256ELb1ELb1EEENS1_19SingleTileSchedulerILb1ELb0ELb0ELi128EEEEEEEEEvNT_6ParamsE --------------------------
	.section	.nv.info._ZN7cutlass13device_kernelIN5flash19enable_sm80_to_sm89INS1_16FlashAttnBwdSm80INS1_25CollectiveMainloopBwdSm80ILi2ELi2EN4cute5tupleIJNS5_1CILi128EEES8_NS7_ILi64EEEEEENS_10bfloat16_tEfNS_4arch4Sm80ELb0ELb0ELb0ELb1ELb1ELb0ELb0ELb0ELi2ELi4ELi4ELi4ELb0EEENS1_24CollectiveEpilogueBwdGQAISA_fSD_Li256ELb1ELb1EEENS1_19SingleTileSchedulerILb1ELb0ELb0ELi128EEEEEEEEEvNT_6ParamsE,"",@"SHT_CUDA_INFO"
	.sectionflags	@""
	.align	4


	//----- nvinfo : EIATTR_CUDA_API_VERSION
	.align		4
        /*0000*/ 	.byte	0x04, 0x37
        /*0002*/ 	.short	(.L_874 - .L_873)
.L_873:
        /*0004*/ 	.word	0x00000082


	//----- nvinfo : EIATTR_SW2861232_WAR
	.align		4
.L_874:
        /*0008*/ 	.byte	0x01, 0x35
	.zero		2


	//----- nvinfo : EIATTR_PARAM_CBANK
	.align		4
        /*000c*/ 	.byte	0x04, 0x0a
        /*000e*/ 	.short	(.L_876 - .L_875)
	.align		4
.L_875:
        /*0010*/ 	.word	index@(.nv.constant0._ZN7cutlass13device_kernelIN5flash19enable_sm80_to_sm89INS1_16FlashAttnBwdSm80INS1_25CollectiveMainloopBwdSm80ILi2ELi2EN4cute5tupleIJNS5_1CILi128EEES8_NS7_ILi64EEEEEENS_10bfloat16_tEfNS_4arch4Sm80ELb0ELb0ELb0ELb1ELb1ELb0ELb0ELb0ELi2ELi4ELi4ELi4ELb0EEENS1_24CollectiveEpilogueBwdGQAISA_fSD_Li256ELb1ELb1EEENS1_19SingleTileSchedulerILb1ELb0ELb0ELi128EEEEEEEEEvNT_6ParamsE)
        /*0014*/ 	.short	0x0160
        /*0016*/ 	.short	0x0278


	//----- nvinfo : EIATTR_CBANK_PARAM_SIZE
	.align		4
.L_876:
        /*0018*/ 	.byte	0x03, 0x19
        /*001a*/ 	.short	0x0278


	//----- nvinfo : EIATTR_KPARAM_INFO
	.align		4
        /*001c*/ 	.byte	0x04, 0x17
        /*001e*/ 	.short	(.L_878 - .L_877)
.L_877:
        /*0020*/ 	.word	0x00000000
        /*0024*/ 	.short	0x0000
        /*0026*/ 	.short	0x0000
        /*0028*/ 	.byte	0x00, 0xf0, 0xe1, 0x09


	//----- nvinfo : EIATTR_MAXREG_COUNT
	.align		4
.L_878:
        /*002c*/ 	.byte	0x03, 0x1b
        /*002e*/ 	.short	0x00ff


	//----- nvinfo : EIATTR_NUM_BARRIERS
	.align		4
        /*0030*/ 	.byte	0x02, 0x4c
        /*0032*/ 	.byte	0x02
	.zero		1


	//----- nvinfo : EIATTR_ANNOTATIONS
	.align		4
        /*0034*/ 	.byte	0x04, 0x55
        /*0036*/ 	.short	(.L_880 - .L_879)


	//   ....[0]....
.L_879:
        /* <DEDUP_REMOVED lines=15> */


	//----- nvinfo : EIATTR_MERCURY_ISA_VERSION
	.align		4
.L_880:
        /*0118*/ 	.byte	0x03, 0x5f
        /*011a*/ 	.short	0x0000


	//----- nvinfo : EIATTR_COOP_GROUP_MASK_REGIDS
	.align		4
        /*011c*/ 	.byte	0x04, 0x29
        /*011e*/ 	.short	(.L_882 - .L_881)


	//   ....[0]....
.L_881:
        /*0120*/ 	.word	0xffffffff


	//   ....[1]....
        /*0124*/ 	.word	0xffffffff


	//   ....[2]....
        /*0128*/ 	.word	0xffffffff


	//   ....[3]....
        /*012c*/ 	.word	0xffffffff


	//   ....[4]....
        /*0130*/ 	.word	0xffffffff


	//   ....[5]....
        /*0134*/ 	.word	0xffffffff


	//   ....[6]....
        /*0138*/ 	.word	0xffffffff


	//   ....[7]....
        /*013c*/ 	.word	0xffffffff


	//   ....[8]....
        /*0140*/ 	.word	0xffffffff


	//----- nvinfo : EIATTR_COOP_GROUP_INSTR_OFFSETS
	.align		4
.L_882:
        /*0144*/ 	.byte	0x04, 0x28
        /*0146*/ 	.short	(.L_884 - .L_883)


	//   ....[0]....
.L_883:
        /*0148*/ 	.word	0x000000a0


	//   ....[1]....
        /*014c*/ 	.word	0x00006f90


	//   ....[2]....
        /*0150*/ 	.word	0x00006fd0


	//   ....[3]....
        /*0154*/ 	.word	0x000072c0


	//   ....[4]....
        /*0158*/ 	.word	0x000072d0


	//   ....[5]....
        /*015c*/ 	.word	0x00007460


	//   ....[6]....
        /*0160*/ 	.word	0x000074c0


	//   ....[7]....
        /*0164*/ 	.word	0x00007760


	//   ....[8]....
        /*0168*/ 	.word	0x00007770


	//----- nvinfo : EIATTR_EXIT_INSTR_OFFSETS
	.align		4
.L_884:
        /*016c*/ 	.byte	0x04, 0x1c
        /*016e*/ 	.short	(.L_886 - .L_885)


	//   ....[0]....
.L_885:
        /*0170*/ 	.word	0x00000340


	//   ....[1]....
        /*0174*/ 	.word	0x00006c20


	//   ....[2]....
        /*0178*/ 	.word	0x00007780


	//   ....[3]....
        /*017c*/ 	.word	0x00007820


	//----- nvinfo : EIATTR_CTAIDZ_USED
	.align		4
.L_886:
        /*0180*/ 	.byte	0x01, 0x04
	.zero		2


	//----- nvinfo : EIATTR_MAX_THREADS
	.align		4
        /*0184*/ 	.byte	0x04, 0x05
        /*0186*/ 	.short	(.L_888 - .L_887)
.L_887:
        /*0188*/ 	.word	0x00000100
        /*018c*/ 	.word	0x00000001
        /*0190*/ 	.word	0x00000001


	//----- nvinfo : EIATTR_CRS_STACK_SIZE
	.align		4
.L_888:
        /*0194*/ 	.byte	0x04, 0x1e
        /*0196*/ 	.short	(.L_890 - .L_889)
.L_889:
        /*0198*/ 	.word	0x00000000
.L_890:


//--------------------- .nv.info._ZN7cutlass13device_kernelIN5flash19enable_sm80_to_sm89INS1_16FlashAttnBwdSm80INS1_25CollectiveMainloopBwdSm80ILi2ELi2EN4cute5tupleIJNS5_1CILi128EEES8_NS7_ILi64EEEEEENS_10bfloat16_tEfNS_4arch4Sm80ELb0ELb1ELb0ELb0ELb0ELb0ELb0ELb0ELi2ELi4ELi4ELi4ELb0EEENS1_21CollectiveEpilogueBwdISA_SB_SD_Li256ELb0ELb0ELi2EEENS1_19SingleTileSchedulerILb0ELb0ELb0ELi128EEEEEEEEEvNT_6ParamsE --------------------------
	.section	.nv.info._ZN7cutlass13device_kernelIN5flash19enable_sm80_to_sm89INS1_16FlashAttnBwdSm80INS1_25CollectiveMainloopBwdSm80ILi2ELi2EN4cute5tupleIJNS5_1CILi128EEES8_NS7_ILi64EEEEEENS_10bfloat16_tEfNS_4arch4Sm80ELb0ELb1ELb0ELb0ELb0ELb0ELb0ELb0ELi2ELi4ELi4ELi4ELb0EEENS1_21CollectiveEpilogueBwdISA_SB_SD_Li256ELb0ELb0ELi2EEENS1_19SingleTileSchedulerILb0ELb0ELb0ELi128EEEEEEEEEvNT_6ParamsE,"",@"SHT_CUDA_INFO"
	.sectionflags	@""
	.align	4


	//----- nvinfo : EIATTR_CUDA_API_VERSION
	.align		4
        /*0000*/ 	.byte	0x04, 0x37
        /*0002*/ 	.short	(.L_892 - .L_891)
.L_891:
        /*0004*/ 	.word	0x00000082


	//----- nvinfo : EIATTR_SW2861232_WAR
	.align		4
.L_892:
        /*0008*/ 	.byte	0x01, 0x35
	.zero		2


	//----- nvinfo : EIATTR_PARAM_CBANK
	.align		4
        /*000c*/ 	.byte	0x04, 0x0a
        /*000e*/ 	.short	(.L_894 - .L_893)
	.align		4
.L_893:
        /*0010*/ 	.word	index@(.nv.constant0._ZN7cutlass13device_kernelIN5flash19enable_sm80_to_sm89INS1_16FlashAttnBwdSm80INS1_25CollectiveMainloopBwdSm80ILi2ELi2EN4cute5tupleIJNS5_1CILi128EEES8_NS7_ILi64EEEEEENS_10bfloat16_tEfNS_4arch4Sm80ELb0ELb1ELb0ELb0ELb0ELb0ELb0ELb0ELi2ELi4ELi4ELi4ELb0EEENS1_21CollectiveEpilogueBwdISA_SB_SD_Li256ELb0ELb0ELi2EEENS1_19SingleTileSchedulerILb0ELb0ELb0ELi128EEEEEEEEEvNT_6ParamsE)
        /*0014*/ 	.short	0x0160
        /*0016*/ 	.short	0x0270


	//----- nvinfo : EIATTR_CBANK_PARAM_SIZE
	.align		4
.L_894:
        /*0018*/ 	.byte	0x03, 0x19
        /*001a*/ 	.short	0x0270


	//----- nvinfo : EIATTR_KPARAM_INFO
	.align		4
        /*001c*/ 	.byte	0x04, 0x17
        /*001e*/ 	.short	(.L_896 - .L_895)
.L_895:
        /*0020*/ 	.word	0x00000000
        /*0024*/ 	.short	0x0000
        /*0026*/ 	.short	0x0000
        /*0028*/ 	.byte	0x00, 0xf0, 0xc1, 0x09


	//----- nvinfo : EIATTR_MAXREG_COUNT
	.align		4
.L_896:
        /*002c*/ 	.byte	0x03, 0x1b
        /*002e*/ 	.short	0x00ff


	//----- nvinfo : EIATTR_NUM_BARRIERS
	.align		4
        /*0030*/ 	.byte	0x02, 0x4c
        /*0032*/ 	.byte	0x02
	.zero		1


	//----- nvinfo : EIATTR_ANNOTATIONS
	.align		4
        /*0034*/ 	.byte	0x04, 0x55
        /*0036*/ 	.short	(.L_898 - .L_897)


	//   ....[0]....
.L_897:
        /* <DEDUP_REMOVED lines=19> */


	//----- nvinfo : EIATTR_MERCURY_ISA_VERSION
	.align		4
.L_898:
        /*0158*/ 	.byte	0x03, 0x5f
        /*015a*/ 	.short	0x0000


	//----- nvinfo : EIATTR_EXIT_INSTR_OFFSETS
	.align		4
        /*015c*/ 	.byte	0x04, 0x1c
        /*015e*/ 	.short	(.L_900 - .L_899)


	//   ....[0]....
.L_899:
        /*0160*/ 	.word	0x00000040


	//   ....[1]....
        /*0164*/ 	.word	0x00008d30


	//   ....[2]....
        /*0168*/ 	.word	0x00008df0


	//   ....[3]....
        /*016c*/ 	.word	0x000096a0


	//   ....[4]....
        /*0170*/ 	.word	0x00009750


	//----- nvinfo : EIATTR_CTAIDZ_USED
	.align		4
.L_900:
        /*0174*/ 	.byte	0x01, 0x04
	.zero		2


	//----- nvinfo : EIATTR_MAX_THREADS
	.align		4
        /*0178*/ 	.byte	0x04, 0x05
        /*017a*/ 	.short	(.L_902 - .L_901)
.L_901:
        /*017c*/ 	.word	0x00000100
        /*0180*/ 	.word	0x00000001
        /*0184*/ 	.word	0x00000001


	//----- nvinfo : EIATTR_CRS_STACK_SIZE
	.align		4
.L_902:
        /*0188*/ 	.byte	0x04, 0x1e
        /*018a*/ 	.short	(.L_904 - .L_903)
.L_903:
        /*018c*/ 	.word	0x00000000
.L_904:


//--------------------- .nv.info._ZN7cutlass13device_kernelIN5flash19enable_sm80_to_sm89INS1_16FlashAttnBwdSm80INS1_25CollectiveMainloopBwdSm80ILi2ELi2EN4cute5tupleIJNS5_1CILi128EEES8_NS7_ILi64EEEEEENS_10bfloat16_tEfNS_4arch4Sm80ELb0ELb1ELb0ELb0ELb1ELb0ELb0ELb0ELi2ELi4ELi4ELi4ELb0EEENS1_21CollectiveEpilogueBwdISA_SB_SD_Li256ELb0ELb0ELi2EEENS1_19SingleTileSchedulerILb0ELb0ELb0ELi128EEEEEEEEEvNT_6ParamsE --------------------------
	.section	.nv.info._ZN7cutlass13device_kernelIN5flash19enable_sm80_to_sm89INS1_16FlashAttnBwdSm80INS1_25CollectiveMainloopBwdSm80ILi2ELi2EN4cute5tupleIJNS5_1CILi128EEES8_NS7_ILi64EEEEEENS_10bfloat16_tEfNS_4arch4Sm80ELb0ELb1ELb0ELb0ELb1ELb0ELb0ELb0ELi2ELi4ELi4ELi4ELb0EEENS1_21CollectiveEpilogueBwdISA_SB_SD_Li256ELb0ELb0ELi2EEENS1_19SingleTileSchedulerILb0ELb0ELb0ELi128EEEEEEEEEvNT_6ParamsE,"",@"SHT_CUDA_INFO"
	.sectionflags	@""
	.align	4


	//----- nvinfo : EIATTR_CUDA_API_VERSION
	.align		4
        /*0000*/ 	.byte	0x04, 0x37
        /*0002*/ 	.short	(.L_906 - .L_905)
.L_905:
        /*0004*/ 	.word	0x00000082


	//----- nvinfo : EIATTR_SW2861232_WAR
	.align		4
.L_906:
        /*0008*/ 	.byte	0x01, 0x35
	.zero		2


	//----- nvinfo : EIATTR_PARAM_CBANK
	.align		4
        /*000c*/ 	.byte	0x04, 0x0a
        /*000e*/ 	.short	(.L_908 - .L_907)
	.align		4
.L_907:
        /*0010*/ 	.word	index@(.nv.constant0._ZN7cutlass13device_kernelIN5flash19enable_sm80_to_sm89INS1_16FlashAttnBwdSm80INS1_25CollectiveMainloopBwdSm80ILi2ELi2EN4cute5tupleIJNS5_1CILi128EEES8_NS7_ILi64EEEEEENS_10bfloat16_tEfNS_4arch4Sm80ELb0ELb1ELb0ELb0ELb1ELb0ELb0ELb0ELi2ELi4ELi4ELi4ELb0EEENS1_21CollectiveEpilogueBwdISA_SB_SD_Li256ELb0ELb0ELi2EEENS1_19SingleTileSchedulerILb0ELb0ELb0ELi128EEEEEEEEEvNT_6ParamsE)
        /*0014*/ 	.short	0x0160
        /*0016*/ 	.short	0x0270


	//----- nvinfo : EIATTR_CBANK_PARAM_SIZE
	.align		4
.L_908:
        /*0018*/ 	.byte	0x03, 0x19
        /*001a*/ 	.short	0x0270


	//----- nvinfo : EIATTR_KPARAM_INFO
	.align		4
        /*001c*/ 	.byte	0x04, 0x17
        /*001e*/ 	.short	(.L_910 - .L_909)
.L_909:
        /*0020*/ 	.word	0x00000000
        /*0024*/ 	.short	0x0000
        /*0026*/ 	.short	0x0000
        /*0028*/ 	.byte	0x00, 0xf0, 0xc1, 0x09


	//----- nvinfo : EIATTR_MAXREG_COUNT
	.align		4
.L_910:
        /*002c*/ 	.byte	0x03, 0x1b
        /*002e*/ 	.short	0x00ff


	//----- nvinfo : EIATTR_NUM_BARRIERS
	.align		4
        /*0030*/ 	.byte	0x02, 0x4c
        /*0032*/ 	.byte	0x02
	.zero		1


	//----- nvinfo : EIATTR_ANNOTATIONS
	.align		4
        /*0034*/ 	.byte	0x04, 0x55
        /*0036*/ 	.short	(.L_912 - .L_911)


	//   ....[0]....
.L_911:
        /* <DEDUP_REMOVED lines=19> */


	//----- nvinfo : EIATTR_MERCURY_ISA_VERSION
	.align		4
.L_912:
        /*0158*/ 	.byte	0x03, 0x5f
        /*015a*/ 	.short	0x0000


	//----- nvinfo : EIATTR_EXIT_INSTR_OFFSETS
	.align		4
        /*015c*/ 	.byte	0x04, 0x1c
        /*015e*/ 	.short	(.L_914 - .L_913)


	//   ....[0]....
.L_913:
        /*0160*/ 	.word	0x00000040


	//   ....[1]....
        /*0164*/ 	.word	0x00008d30


	//   ....[2]....
        /*0168*/ 	.word	0x00008df0


	//   ....[3]....
        /*016c*/ 	.word	0x000096a0


	//   ....[4]....
        /*0170*/ 	.word	0x00009750


	//----- nvinfo : EIATTR_CTAIDZ_USED
	.align		4
.L_914:
        /*0174*/ 	.byte	0x01, 0x04
	.zero		2


	//----- nvinfo : EIATTR_MAX_THREADS
	.align		4
        /*0178*/ 	.byte	0x04, 0x05
        /*017a*/ 	.short	(.L_916 - .L_915)
.L_915:
        /*017c*/ 	.word	0x00000100
        /*0180*/ 	.word	0x00000001
        /*0184*/ 	.word	0x00000001


	//----- nvinfo : EIATTR_CRS_STACK_SIZE
	.align		4
.L_916:
        /*0188*/ 	.byte	0x04, 0x1e
        /*018a*/ 	.short	(.L_918 - .L_917)
.L_917:
        /*018c*/ 	.word	0x00000000
.L_918:


//--------------------- .nv.info._ZN7cutlass13device_kernelIN5flash19enable_sm80_to_sm89INS1_16FlashAttnBwdSm80INS1_25CollectiveMainloopBwdSm80ILi2ELi2EN4cute5tupleIJNS5_1CILi128EEES8_NS7_ILi64EEEEEENS_10bfloat16_tEfNS_4arch4Sm80ELb0ELb1ELb0ELb0ELb0ELb0ELb0ELb0ELi2ELi4ELi4ELi4ELb0EEENS1_24CollectiveEpilogueBwdGQAISA_fSD_Li256ELb0ELb0EEENS1_19SingleTileSchedulerILb0ELb0ELb0ELi128EEEEEEEEEvNT_6ParamsE --------------------------
	.section	.nv.info._ZN7cutlass13device_kernelIN5flash19enable_sm80_to_sm89INS1_16FlashAttnBwdSm80INS1_25CollectiveMainloopBwdSm80ILi2ELi2EN4cute5tupleIJNS5_1CILi128EEES8_NS7_ILi64EEEEEENS_10bfloat16_tEfNS_4arch4Sm80ELb0ELb1ELb0ELb0ELb0ELb0ELb0ELb0ELi2ELi4ELi4ELi4ELb0EEENS1_24CollectiveEpilogueBwdGQAISA_fSD_Li256ELb0ELb0EEENS1_19SingleTileSchedulerILb0ELb0ELb0ELi128EEEEEEEEEvNT_6ParamsE,"",@"SHT_CUDA_INFO"
	.sectionflags	@""
	.align	4


	//----- nvinfo : EIATTR_CUDA_API_VERSION
	.align		4
        /*0000*/ 	.byte	0x04, 0x37
        /*0002*/ 	.short	(.L_920 - .L_919)
.L_919:
        /*0004*/ 	.word	0x00000082


	//----- nvinfo : EIATTR_SW2861232_WAR
	.align		4
.L_920:
        /*0008*/ 	.byte	0x01, 0x35
	.zero		2


	//----- nvinfo : EIATTR_PARAM_CBANK
	.align		4
        /*000c*/ 	.byte	0x04, 0x0a
        /*000e*/ 	.short	(.L_922 - .L_921)
	.align		4
.L_921:
        /*0010*/ 	.word	index@(.nv.constant0._ZN7cutlass13device_kernelIN5flash19enable_sm80_to_sm89INS1_16FlashAttnBwdSm80INS1_25CollectiveMainloopBwdSm80ILi2ELi2EN4cute5tupleIJNS5_1CILi128EEES8_NS7_ILi64EEEEEENS_10bfloat16_tEfNS_4arch4Sm80ELb0ELb1ELb0ELb0ELb0ELb0ELb0ELb0ELi2ELi4ELi4ELi4ELb0EEENS1_24CollectiveEpilogueBwdGQAISA_fSD_Li256ELb0ELb0EEENS1_19SingleTileSchedulerILb0ELb0ELb0ELi128EEEEEEEEEvNT_6ParamsE)
        /*0014*/ 	.short	0x0160
        /*0016*/ 	.short	0x0278


	//----- nvinfo : EIATTR_CBANK_PARAM_SIZE
	.align		4
.L_922:
        /*0018*/ 	.byte	0x03, 0x19
        /*001a*/ 	.short	0x0278


	//----- nvinfo : EIATTR_KPARAM_INFO
	.align		4
        /*001c*/ 	.byte	0x04, 0x17
        /*001e*/ 	.short	(.L_924 - .L_923)
.L_923:
        /*0020*/ 	.word	0x00000000
        /*0024*/ 	.short	0x0000
        /*0026*/ 	.short	0x0000
        /*0028*/ 	.byte	0x00, 0xf0, 0xe1, 0x09


	//----- nvinfo : EIATTR_MAXREG_COUNT
	.align		4
.L_924:
        /*002c*/ 	.byte	0x03, 0x1b
        /*002e*/ 	.short	0x00ff


	//----- nvinfo : EIATTR_NUM_BARRIERS
	.align		4
        /*0030*/ 	.byte	0x02, 0x4c
        /*0032*/ 	.byte	0x02
	.zero		1


	//----- nvinfo : EIATTR_ANNOTATIONS
	.align		4
        /*0034*/ 	.byte	0x04, 0x55
        /*0036*/ 	.short	(.L_926 - .L_925)


	//   ....[0]....
.L_925:
        /* <DEDUP_REMOVED lines=19> */


	//----- nvinfo : EIATTR_MERCURY_ISA_VERSION
	.align		4
.L_926:
        /*0158*/ 	.byte	0x03, 0x5f
        /*015a*/ 	.short	0x0000


	//----- nvinfo : EIATTR_EXIT_INSTR_OFFSETS
	.align		4
        /*015c*/ 	.byte	0x04, 0x1c
        /*015e*/ 	.short	(.L_928 - .L_927)


	//   ....[0]....
.L_927:
        /*0160*/ 	.word	0x00000040


	//   ....[1]....
        /*0164*/ 	.word	0x00007c50


	//   ....[2]....
        /*0168*/ 	.word	0x00008280


	//----- nvinfo : EIATTR_CTAIDZ_USED
	.align		4
.L_928:
        /*016c*/ 	.byte	0x01, 0x04
	.zero		2


	//----- nvinfo : EIATTR_MAX_THREADS
	.align		4
        /*0170*/ 	.byte	0x04, 0x05
        /*0172*/ 	.short	(.L_930 - .L_929)
.L_929:
        /*0174*/ 	.word	0x00000100
        /*0178*/ 	.word	0x00000001
        /*017c*/ 	.word	0x00000001


	//----- nvinfo : EIATTR_CRS_STACK_SIZE
	.align		4
.L_930:
        /*0180*/ 	.byte	0x04, 0x1e
        /*0182*/ 	.short	(.L_932 - .L_931)
.L_931:
        /*0184*/ 	.word	0x00000000
.L_932:


//--------------------- .nv.info._ZN7cutlass13device_kernelIN5flash19enable_sm80_to_sm89INS1_16FlashAttnBwdSm80INS1_25CollectiveMainloopBwdSm80ILi2ELi2EN4cute5tupleIJNS5_1CILi128EEES8_NS7_ILi64EEEEEENS_10bfloat16_tEfNS_4arch4Sm80ELb0ELb1ELb0ELb0ELb1ELb0ELb0ELb0ELi2ELi4ELi4ELi4ELb0EEENS1_24CollectiveEpilogueBwdGQAISA_fSD_Li256ELb0ELb1EEENS1_19SingleTileSchedulerILb0ELb0ELb0ELi128EEEEEEEEEvNT_6ParamsE --------------------------
	.section	.nv.info._ZN7cutlass13device_kernelIN5flash19enable_sm80_to_sm89INS1_16FlashAttnBwdSm80INS1_25CollectiveMainloopBwdSm80ILi2ELi2EN4cute5tupleIJNS5_1CILi128EEES8_NS7_ILi64EEEEEENS_10bfloat16_tEfNS_4arch4Sm80ELb0ELb1ELb0ELb0ELb1ELb0ELb0ELb0ELi2ELi4ELi4ELi4ELb0EEENS1_24CollectiveEpilogueBwdGQAISA_fSD_Li256ELb0ELb1EEENS1_19SingleTileSchedulerILb0ELb0ELb0ELi128EEEEEEEEEvNT_6ParamsE,"",@"SHT_CUDA_INFO"
	.sectionflags	@""
	.align	4


	//----- nvinfo : EIATTR_CUDA_API_VERSION
	.align		4
        /*0000*/ 	.byte	0x04, 0x37
        /*0002*/ 	.short	(.L_934 - .L_933)
.L_933:
        /*0004*/ 	.word	0x00000082


	//----- nvinfo : EIATTR_SW2861232_WAR
	.align		4
.L_934:
        /*0008*/ 	.byte	0x01, 0x35
	.zero		2


	//----- nvinfo : EIATTR_PARAM_CBANK
	.align		4
        /*000c*/ 	.byte	0x04, 0x0a
        /*000e*/ 	.short	(.L_936 - .L_935)
	.align		4
.L_935:
        /*0010*/ 	.word	index@(.nv.constant0._ZN7cutlass13device_kernelIN5flash19enable_sm80_to_sm89INS1_16FlashAttnBwdSm80INS1_25CollectiveMainloopBwdSm80ILi2ELi2EN4cute5tupleIJNS5_1CILi128EEES8_NS7_ILi64EEEEEENS_10bfloat16_tEfNS_4arch4Sm80ELb0ELb1ELb0ELb0ELb1ELb0ELb0ELb0ELi2ELi4ELi4ELi4ELb0EEENS1_24CollectiveEpilogueBwdGQAISA_fSD_Li256ELb0ELb1EEENS1_19SingleTileSchedulerILb0ELb0ELb0ELi128EEEEEEEEEvNT_6ParamsE)
        /*0014*/ 	.short	0x0160
        /*0016*/ 	.short	0x0278


	//----- nvinfo : EIATTR_CBANK_PARAM_SIZE
	.align		4
.L_936:
        /*0018*/ 	.byte	0x03, 0x19
        /*001a*/ 	.short	0x0278


	//----- nvinfo : EIATTR_KPARAM_INFO
	.align		4
        /*001c*/ 	.byte	0x04, 0x17
        /*001e*/ 	.short	(.L_938 - .L_937)
.L_937:
        /*0020*/ 	.word	0x00000000
        /*0024*/ 	.short	0x0000
        /*0026*/ 	.short	0x0000
        /*0028*/ 	.byte	0x00, 0xf0, 0xe1, 0x09


	//----- nvinfo : EIATTR_MAXREG_COUNT
	.align		4
.L_938:
        /*002c*/ 	.byte	0x03, 0x1b
        /*002e*/ 	.short	0x00ff


	//----- nvinfo : EIATTR_NUM_BARRIERS
	.align		4
        /*0030*/ 	.byte	0x02, 0x4c
        /*0032*/ 	.byte	0x02
	.zero		1


	//----- nvinfo : EIATTR_ANNOTATIONS
	.align		4
        /*0034*/ 	.byte	0x04, 0x55
        /*0036*/ 	.short	(.L_940 - .L_939)


	//   ....[0]....
.L_939:
        /* <DEDUP_REMOVED lines=17> */


	//----- nvinfo : EIATTR_MERCURY_ISA_VERSION
	.align		4
.L_940:
        /*0130*/ 	.byte	0x03, 0x5f
        /*0132*/ 	.short	0x0000


	//----- nvinfo : EIATTR_COOP_GROUP_MASK_REGIDS
	.align		4
        /*0134*/ 	.byte	0x04, 0x29
        /*0136*/ 	.short	(.L_942 - .L_941)


	//   ....[0]....
.L_941:
        /*0138*/ 	.word	0xffffffff


	//   ....[1]....
        /*013c*/ 	.word	0xffffffff


	//   ....[2]....
        /*0140*/ 	.word	0xffffffff


	//   ....[3]....
        /*0144*/ 	.word	0xffffffff


	//   ....[4]....
        /*0148*/ 	.word	0xffffffff


	//   ....[5]....
        /*014c*/ 	.word	0xffffffff


	//   ....[6]....
        /*0150*/ 	.word	0xffffffff


	//   ....[7]....
        /*0154*/ 	.word	0xffffffff


	//----- nvinfo : EIATTR_COOP_GROUP_INSTR_OFFSETS
	.align		4
.L_942:
        /*0158*/ 	.byte	0x04, 0x28
        /*015a*/ 	.short	(.L_944 - .L_943)


	//   ....[0]....
.L_943:
        /*015c*/ 	.word	0x00007ed0


	//   ....[1]....
        /*0160*/ 	.word	0x00007f00


	//   ....[2]....
        /*0164*/ 	.word	0x000081f0


	//   ....[3]....
        /*0168*/ 	.word	0x00008200


	//   ....[4]....
        /*016c*/ 	.word	0x00008390


	//   ....[5]....
        /*0170*/ 	.word	0x000083e0


	//   ....[6]....
        /*0174*/ 	.word	0x00008690


	//   ....[7]....
        /*0178*/ 	.word	0x000086a0


	//----- nvinfo : EIATTR_EXIT_INSTR_OFFSETS
	.align		4
.L_944:
        /*017c*/ 	.byte	0x04, 0x1c
        /*017e*/ 	.short	(.L_946 - .L_945)


	//   ....[0]....
.L_945:
        /*0180*/ 	.word	0x00000040


	//   ....[1]....
        /*0184*/ 	.word	0x00007c60


	//   ....[2]....
        /*0188*/ 	.word	0x000086b0


	//   ....[3]....
        /*018c*/ 	.word	0x00008750


	//----- nvinfo : EIATTR_CTAIDZ_USED
	.align		4
.L_946:
        /*0190*/ 	.byte	0x01, 0x04
	.zero		2


	//----- nvinfo : EIATTR_MAX_THREADS
	.align		4
        /*0194*/ 	.byte	0x04, 0x05
        /*0196*/ 	.short	(.L_948 - .L_947)
.L_947:
        /*0198*/ 	.word	0x00000100
        /*019c*/ 	.word	0x00000001
        /*01a0*/ 	.word	0x00000001


	//----- nvinfo : EIATTR_CRS_STACK_SIZE
	.align		4
.L_948:
        /*01a4*/ 	.byte	0x04, 0x1e
        /*01a6*/ 	.short	(.L_950 - .L_949)
.L_949:
        /*01a8*/ 	.word	0x00000000
.L_950:


//--------------------- .nv.info._ZN7cutlass13device_kernelIN5flash19enable_sm80_to_sm89INS1_16FlashAttnBwdSm80INS1_25CollectiveMainloopBwdSm80ILi2ELi2EN4cute5tupleIJNS5_1CILi128EEES8_NS7_ILi64EEEEEENS_10bfloat16_tEfNS_4arch4Sm80ELb0ELb1ELb0ELb1ELb0ELb0ELb0ELb0ELi2ELi4ELi4ELi4ELb0EEENS1_21CollectiveEpilogueBwdISA_SB_SD_Li256ELb1ELb0ELi2EEENS1_19SingleTileSchedulerILb1ELb0ELb0ELi128EEEEEEEEEvNT_6ParamsE --------------------------
	.section	.nv.info._ZN7cutlass13device_kernelIN5flash19enable_sm80_to_sm89INS1_16FlashAttnBwdSm80INS1_25CollectiveMainloopBwdSm80ILi2ELi2EN4cute5tupleIJNS5_1CILi128EEES8_NS7_ILi64EEEEEENS_10bfloat16_tEfNS_4arch4Sm80ELb0ELb1ELb0ELb1ELb0ELb0ELb0ELb0ELi2ELi4ELi4ELi4ELb0EEENS1_21CollectiveEpilogueBwdISA_SB_SD_Li256ELb1ELb0ELi2EEENS1_19SingleTileSchedulerILb1ELb0ELb0ELi128EEEEEEEEEvNT_6ParamsE,"",@"SHT_CUDA_INFO"
	.sectionflags	@""
	.align	4


	//----- nvinfo : EIATTR_CUDA_API_VERSION
	.align		4
        /*0000*/ 	.byte	0x04, 0x37
        /*0002*/ 	.short	(.L_952 - .L_951)
.L_951:
        /*0004*/ 	.word	0x00000082


	//----- nvinfo : EIATTR_SW2861232_WAR
	.align		4
.L_952:
        /*0008*/ 	.byte	0x01, 0x35
	.zero		2


	//----- nvinfo : EIATTR_PARAM_CBANK
	.align		4
        /*000c*/ 	.byte	0x04, 0x0a
        /*000e*/ 	.short	(.L_954 - .L_953)
	.align		4
.L_953:
        /*0010*/ 	.word	index@(.nv.constant0._ZN7cutlass13device_kernelIN5flash19enable_sm80_to_sm89INS1_16FlashAttnBwdSm80INS1_25CollectiveMainloopBwdSm80ILi2ELi2EN4cute5tupleIJNS5_1CILi128EEES8_NS7_ILi64EEEEEENS_10bfloat16_tEfNS_4arch4Sm80ELb0ELb1ELb0ELb1ELb0ELb0ELb0ELb0ELi2ELi4ELi4ELi4ELb0EEENS1_21CollectiveEpilogueBwdISA_SB_SD_Li256ELb1ELb0ELi2EEENS1_19SingleTileSchedulerILb1ELb0ELb0ELi128EEEEEEEEEvNT_6ParamsE)
        /*0014*/ 	.short	0x0160
        /*0016*/ 	.short	0x0270


	//----- nvinfo : EIATTR_CBANK_PARAM_SIZE
	.align		4
.L_954:
        /*0018*/ 	.byte	0x03, 0x19
        /*001a*/ 	.short	0x0270


	//----- nvinfo : EIATTR_KPARAM_INFO
	.align		4
        /*001c*/ 	.byte	0x04, 0x17
        /*001e*/ 	.short	(.L_956 - .L_955)
.L_955:
        /*0020*/ 	.word	0x00000000
        /*0024*/ 	.short	0x0000
        /*0026*/ 	.short	0x0000
        /*0028*/ 	.byte	0x00, 0xf0, 0xc1, 0x09


	//----- nvinfo : EIATTR_MAXREG_COUNT
	.align		4
.L_956:
        /*002c*/ 	.byte	0x03, 0x1b
        /*002e*/ 	.short	0x00ff


	//----- nvinfo : EIATTR_NUM_BARRIERS
	.align		4
        /*0030*/ 	.byte	0x02, 0x4c
        /*0032*/ 	.byte	0x02
	.zero		1


	//----- nvinfo : EIATTR_ANNOTATIONS
	.align		4
        /*0034*/ 	.byte	0x04, 0x55
        /*0036*/ 	.short	(.L_958 - .L_957)


	//   ....[0]....
.L_957:
        /* <DEDUP_REMOVED lines=25> */


	//----- nvinfo : EIATTR_MERCURY_ISA_VERSION
	.align		4
.L_958:
        /*01b8*/ 	.byte	0x03, 0x5f
        /*01ba*/ 	.short	0x0000


	//----- nvinfo : EIATTR_COOP_GROUP_MASK_REGIDS
	.align		4
        /*01bc*/ 	.byte	0x04, 0x29
        /*01be*/ 	.short	(.L_960 - .L_959)


	//   ....[0]....
.L_959:
        /*01c0*/ 	.word	0xffffffff


	//----- nvinfo : EIATTR_COOP_GROUP_INSTR_OFFSETS
	.align		4
.L_960:
        /*01c4*/ 	.byte	0x04, 0x28
        /*01c6*/ 	.short	(.L_962 - .L_961)


	//   ....[0]....
.L_961:
        /*01c8*/ 	.word	0x000000a0


	//----- nvinfo : EIATTR_EXIT_INSTR_OFFSETS
	.align		4
.L_962:
        /*01cc*/ 	.byte	0x04, 0x1c
        /*01ce*/ 	.short	(.L_964 - .L_963)


	//   ....[0]....
.L_963:
        /*01d0*/ 	.word	0x00000340


	//   ....[1]....
        /*01d4*/ 	.word	0x00009060


	//   ....[2]....
        /*01d8*/ 	.word	0x00009120


	//   ....[3]....
        /*01dc*/ 	.word	0x00009b20


	//   ....[4]....
        /*01e0*/ 	.word	0x00009bd0


	//----- nvinfo : EIATTR_CTAIDZ_USED
	.align		4
.L_964:
        /*01e4*/ 	.byte	0x01, 0x04
	.zero		2


	//----- nvinfo : EIATTR_MAX_THREADS
	.align		4
        /*01e8*/ 	.byte	0x04, 0x05
        /*01ea*/ 	.short	(.L_966 - .L_965)
.L_965:
        /*01ec*/ 	.word	0x00000100
        /*01f0*/ 	.word	0x00000001
        /*01f4*/ 	.word	0x00000001


	//----- nvinfo : EIATTR_CRS_STACK_SIZE
	.align		4
.L_966:
        /*01f8*/ 	.byte	0x04, 0x1e
        /*01fa*/ 	.short	(.L_968 - .L_967)
.L_967:
        /*01fc*/ 	.word	0x00000000
.L_968:


//--------------------- .nv.info._ZN7cutlass13device_kernelIN5flash19enable_sm80_to_sm89INS1_16FlashAttnBwdSm80INS1_25CollectiveMainloopBwdSm80ILi2ELi2EN4cute5tupleIJNS5_1CILi128EEES8_NS7_ILi64EEEEEENS_10bfloat16_tEfNS_4arch4Sm80ELb0ELb1ELb0ELb1ELb1ELb0ELb0ELb0ELi2ELi4ELi4ELi4ELb0EEENS1_21CollectiveEpilogueBwdISA_SB_SD_Li256ELb1ELb0ELi2EEENS1_19SingleTileSchedulerILb1ELb0ELb0ELi128EEEEEEEEEvNT_6ParamsE --------------------------
	.section	.nv.info._ZN7cutlass13device_kernelIN5flash19enable_sm80_to_sm89INS1_16FlashAttnBwdSm80INS1_25CollectiveMainloopBwdSm80ILi2ELi2EN4cute5tupleIJNS5_1CILi128EEES8_NS7_ILi64EEEEEENS_10bfloat16_tEfNS_4arch4Sm80ELb0ELb1ELb0ELb1ELb1ELb0ELb0ELb0ELi2ELi4ELi4ELi4ELb0EEENS1_21CollectiveEpilogueBwdISA_SB_SD_Li256ELb1ELb0ELi2EEENS1_19SingleTileSchedulerILb1ELb0ELb0ELi128EEEEEEEEEvNT_6ParamsE,"",@"SHT_CUDA_INFO"
	.sectionflags	@""
	.align	4


	//----- nvinfo : EIATTR_CUDA_API_VERSION
	.align		4
        /*0000*/ 	.byte	0x04, 0x37
        /*0002*/ 	.short	(.L_970 - .L_969)
.L_969:
        /*0004*/ 	.word	0x00000082


	//----- nvinfo : EIATTR_SW2861232_WAR
	.align		4
.L_970:
        /*0008*/ 	.byte	0x01, 0x35
	.zero		2


	//----- nvinfo : EIATTR_PARAM_CBANK
	.align		4
        /*000c*/ 	.byte	0x04, 0x0a
        /*000e*/ 	.short	(.L_972 - .L_971)
	.align		4
.L_971:
        /*0010*/ 	.word	index@(.nv.constant0._ZN7cutlass13device_kernelIN5flash19enable_sm80_to_sm89INS1_16FlashAttnBwdSm80INS1_25CollectiveMainloopBwdSm80ILi2ELi2EN4cute5tupleIJNS5_1CILi128EEES8_NS7_ILi64EEEEEENS_10bfloat16_tEfNS_4arch4Sm80ELb0ELb1ELb0ELb1ELb1ELb0ELb0ELb0ELi2ELi4ELi4ELi4ELb0EEENS1_21CollectiveEpilogueBwdISA_SB_SD_Li256ELb1ELb0ELi2EEENS1_19SingleTileSchedulerILb1ELb0ELb0ELi128EEEEEEEEEvNT_6ParamsE)
        /*0014*/ 	.short	0x0160
        /*0016*/ 	.short	0x0270


	//----- nvinfo : EIATTR_CBANK_PARAM_SIZE
	.align		4
.L_972:
        /*0018*/ 	.byte	0x03, 0x19
        /*001a*/ 	.short	0x0270


	//----- nvinfo : EIATTR_KPARAM_INFO
	.align		4
        /*001c*/ 	.byte	0x04, 0x17
        /*001e*/ 	.short	(.L_974 - .L_973)
.L_973:
        /*0020*/ 	.word	0x00000000
        /*0024*/ 	.short	0x0000
        /*0026*/ 	.short	0x0000
        /*0028*/ 	.byte	0x00, 0xf0, 0xc1, 0x09


	//----- nvinfo : EIATTR_MAXREG_COUNT
	.align		4
.L_974:
        /*002c*/ 	.byte	0x03, 0x1b
        /*002e*/ 	.short	0x00ff


	//----- nvinfo : EIATTR_NUM_BARRIERS
	.align		4
        /*0030*/ 	.byte	0x02, 0x4c
        /*0032*/ 	.byte	0x02
	.zero		1


	//----- nvinfo : EIATTR_ANNOTATIONS
	.align		4
        /*0034*/ 	.byte	0x04, 0x55
        /*0036*/ 	.short	(.L_976 - .L_975)


	//   ....[0]....
.L_975:
        /* <DEDUP_REMOVED lines=25> */


	//----- nvinfo : EIATTR_MERCURY_ISA_VERSION
	.align		4
.L_976:
        /*01b8*/ 	.byte	0x03, 0x5f
        /*01ba*/ 	.short	0x0000


	//----- nvinfo : EIATTR_COOP_GROUP_MASK_REGIDS
	.align		4
        /*01bc*/ 	.byte	0x04, 0x29
        /*01be*/ 	.short	(.L_978 - .L_977)


	//   ....[0]....
.L_977:
        /*01c0*/ 	.word	0xffffffff


	//----- nvinfo : EIATTR_COOP_GROUP_INSTR_OFFSETS
	.align		4
.L_978:
        /*01c4*/ 	.byte	0x04, 0x28
        /*01c6*/ 	.short	(.L_980 - .L_979)


	//   ....[0]....
.L_979:
        /*01c8*/ 	.word	0x000000a0


	//----- nvinfo : EIATTR_EXIT_INSTR_OFFSETS
	.align		4
.L_980:
        /*01cc*/ 	.byte	0x04, 0x1c
        /*01ce*/ 	.short	(.L_982 - .L_981)


	//   ....[0]....
.L_981:
        /*01d0*/ 	.word	0x00000340


	//   ....[1]....
        /*01d4*/ 	.word	0x00009060


	//   ....[2]....
        /*01d8*/ 	.word	0x00009120


	//   ....[3]....
        /*01dc*/ 	.word	0x00009b20


	//   ....[4]....
        /*01e0*/ 	.word	0x00009bd0


	//----- nvinfo : EIATTR_CTAIDZ_USED
	.align		4
.L_982:
        /*01e4*/ 	.byte	0x01, 0x04
	.zero		2


	//----- nvinfo : EIATTR_MAX_THREADS
	.align		4
        /*01e8*/ 	.byte	0x04, 0x05
        /*01ea*/ 	.short	(.L_984 - .L_983)
.L_983:
        /*01ec*/ 	.word	0x00000100
        /*01f0*/ 	.word	0x00000001
        /*01f4*/ 	.word	0x00000001


	//----- nvinfo : EIATTR_CRS_STACK_SIZE
	.align		4
.L_984:
        /*01f8*/ 	.byte	0x04, 0x1e
        /*01fa*/ 	.short	(.L_986 - .L_985)
.L_985:
        /*01fc*/ 	.word	0x00000000
.L_986:


//--------------------- .nv.info._ZN7cutlass13device_kernelIN5flash19enable_sm80_to_sm89INS1_16FlashAttnBwdSm80INS1_25CollectiveMainloopBwdSm80ILi2ELi2EN4cute5tupleIJNS5_1CILi128EEES8_NS7_ILi64EEEEEENS_10bfloat16_tEfNS_4arch4Sm80ELb0ELb1ELb0ELb1ELb0ELb0ELb0ELb0ELi2ELi4ELi4ELi4ELb0EEENS1_24CollectiveEpilogueBwdGQAISA_fSD_Li256ELb1ELb0EEENS1_19SingleTileSchedulerILb1ELb0ELb0ELi128EEEEEEEEEvNT_6ParamsE --------------------------
	.section	.nv.info._ZN7cutlass13device_kernelIN5flash19enable_sm80_to_sm89INS1_16FlashAttnBwdSm80INS1_25CollectiveMainloopBwdSm80ILi2ELi2EN4cute5tupleIJNS5_1CILi128EEES8_NS7_ILi64EEEEEENS_10bfloat16_tEfNS_4arch4Sm80ELb0ELb1ELb0ELb1ELb0ELb0ELb0ELb0ELi2ELi4ELi4ELi4ELb0EEENS1_24CollectiveEpilogueBwdGQAISA_fSD_Li256ELb1ELb0EEENS1_19SingleTileSchedulerILb1ELb0ELb0ELi128EEEEEEEEEvNT_6ParamsE,"",@"SHT_CUDA_INFO"
	.sectionflags	@""
	.align	4


	//----- nvinfo : EIATTR_CUDA_API_VERSION
	.align		4
        /*0000*/ 	.byte	0x04, 0x37
        /*0002*/ 	.short	(.L_988 - .L_987)
.L_987:
        /*0004*/ 	.word	0x00000082


	//----- nvinfo : EIATTR_SW2861232_WAR
	.align		4
.L_988:
        /*0008*/ 	.byte	0x01, 0x35
	.zero		2


	//----- nvinfo : EIATTR_PARAM_CBANK
	.align		4
        /*000c*/ 	.byte	0x04, 0x0a
        /*000e*/ 	.short	(.L_990 - .L_989)
	.align		4
.L_989:
        /*0010*/ 	.word	index@(.nv.constant0._ZN7cutlass13device_kernelIN5flash19enable_sm80_to_sm89INS1_16FlashAttnBwdSm80INS1_25CollectiveMainloopBwdSm80ILi2ELi2EN4cute5tupleIJNS5_1CILi128EEES8_NS7_ILi64EEEEEENS_10bfloat16_tEfNS_4arch4Sm80ELb0ELb1ELb0ELb1ELb0ELb0ELb0ELb0ELi2ELi4ELi4ELi4ELb0EEENS1_24CollectiveEpilogueBwdGQAISA_fSD_Li256ELb1ELb0EEENS1_19SingleTileSchedulerILb1ELb0ELb0ELi128EEEEEEEEEvNT_6ParamsE)
        /*0014*/ 	.short	0x0160
        /*0016*/ 	.short	0x0278


	//----- nvinfo : EIATTR_CBANK_PARAM_SIZE
	.align		4
.L_990:
        /*0018*/ 	.byte	0x03, 0x19
        /*001a*/ 	.short	0x0278


	//----- nvinfo : EIATTR_KPARAM_INFO
	.align		4
        /*001c*/ 	.byte	0x04, 0x17
        /*001e*/ 	.short	(.L_992 - .L_991)
.L_991:
        /*0020*/ 	.word	0x00000000
        /*0024*/ 	.short	0x0000
        /*0026*/ 	.short	0x0000
        /*0028*/ 	.byte	0x00, 0xf0, 0xe1, 0x09


	//----- nvinfo : EIATTR_MAXREG_COUNT
	.align		4
.L_992:
        /*002c*/ 	.byte	0x03, 0x1b
        /*002e*/ 	.short	0x00ff


	//----- nvinfo : EIATTR_NUM_BARRIERS
	.align		4
        /*0030*/ 	.byte	0x02, 0x4c
        /*0032*/ 	.byte	0x02
	.zero		1


	//----- nvinfo : EIATTR_ANNOTATIONS
	.align		4
        /*0034*/ 	.byte	0x04, 0x55
        /*0036*/ 	.short	(.L_994 - .L_993)


	//   ....[0]....
.L_993:
        /* <DEDUP_REMOVED lines=25> */


	//----- nvinfo : EIATTR_MERCURY_ISA_VERSION
	.align		4
.L_994:
        /*01b0*/ 	.byte	0x03, 0x5f
        /*01b2*/ 	.short	0x0000


	//----- nvinfo : EIATTR_COOP_GROUP_MASK_REGIDS
	.align		4
        /*01b4*/ 	.byte	0x04, 0x29
        /*01b6*/ 	.short	(.L_996 - .L_995)


	//   ....[0]....
.L_995:
        /*01b8*/ 	.word	0xffffffff


	//----- nvinfo : EIATTR_COOP_GROUP_INSTR_OFFSETS
	.align		4
.L_996:
        /*01bc*/ 	.byte	0x04, 0x28
        /*01be*/ 	.short	(.L_998 - .L_997)


	//   ....[0]....
.L_997:
        /*01c0*/ 	.word	0x000000a0


	//----- nvinfo : EIATTR_EXIT_INSTR_OFFSETS
	.align		4
.L_998:
        /*01c4*/ 	.byte	0x04, 0x1c
        /*01c6*/ 	.short	(.L_1000 - .L_999)


	//   ....[0]....
.L_999:
        /*01c8*/ 	.word	0x00000340


	//   ....[1]....
        /*01cc*/ 	.word	0x00007f00


	//   ....[2]....
        /*01d0*/ 	.word	0x00008630


	//----- nvinfo : EIATTR_CTAIDZ_USED
	.align		4
.L_1000:
        /*01d4*/ 	.byte	0x01, 0x04
	.zero		2


	//----- nvinfo : EIATTR_MAX_THREADS
	.align		4
        /*01d8*/ 	.byte	0x04, 0x05
        /*01da*/ 	.short	(.L_1002 - .L_1001)
.L_1001:
        /*01dc*/ 	.word	0x00000100
        /*01e0*/ 	.word	0x00000001
        /*01e4*/ 	.word	0x00000001


	//----- nvinfo : EIATTR_CRS_STACK_SIZE
	.align		4
.L_1002:
        /*01e8*/ 	.byte	0x04, 0x1e
        /*01ea*/ 	.short	(.L_1004 - .L_1003)
.L_1003:
        /*01ec*/ 	.word	0x00000000
.L_1004:


//--------------------- .nv.info._ZN7cutlass13device_kernelIN5flash19enable_sm80_to_sm89INS1_16FlashAttnBwdSm80INS1_25CollectiveMainloopBwdSm80ILi2ELi2EN4cute5tupleIJNS5_1CILi128EEES8_NS7_ILi64EEEEEENS_10bfloat16_tEfNS_4arch4Sm80ELb0ELb1ELb0ELb1ELb1ELb0ELb0ELb0ELi2ELi4ELi4ELi4ELb0EEENS1_24CollectiveEpilogueBwdGQAISA_fSD_Li256ELb1ELb1EEENS1_19SingleTileSchedulerILb1ELb0ELb0ELi128EEEEEEEEEvNT_6ParamsE --------------------------
	.section	.nv.info._ZN7cutlass13device_kernelIN5flash19enable_sm80_to_sm89INS1_16FlashAttnBwdSm80INS1_25CollectiveMainloopBwdSm80ILi2ELi2EN4cute5tupleIJNS5_1CILi128EEES8_NS7_ILi64EEEEEENS_10bfloat16_tEfNS_4arch4Sm80ELb0ELb1ELb0ELb1ELb1ELb0ELb0ELb0ELi2ELi4ELi4ELi4ELb0EEENS1_24CollectiveEpilogueBwdGQAISA_fSD_Li256ELb1ELb1EEENS1_19SingleTileSchedulerILb1ELb0ELb0ELi128EEEEEEEEEvNT_6ParamsE,"",@"SHT_CUDA_INFO"
	.sectionflags	@""
	.align	4


	//----- nvinfo : EIATTR_CUDA_API_VERSION
	.align		4
        /*0000*/ 	.byte	0x04, 0x37
        /*0002*/ 	.short	(.L_1006 - .L_1005)
.L_1005:
        /*0004*/ 	.word	0x00000082


	//----- nvinfo : EIATTR_SW2861232_WAR
	.align		4
.L_1006:
        /*0008*/ 	.byte	0x01, 0x35
	.zero		2


	//----- nvinfo : EIATTR_PARAM_CBANK
	.align		4
        /*000c*/ 	.byte	0x04, 0x0a
        /*000e*/ 	.short	(.L_1008 - .L_1007)
	.align		4
.L_1007:
        /*0010*/ 	.word	index@(.nv.constant0._ZN7cutlass13device_kernelIN5flash19enable_sm80_to_sm89INS1_16FlashAttnBwdSm80INS1_25CollectiveMainloopBwdSm80ILi2ELi2EN4cute5tupleIJNS5_1CILi128EEES8_NS7_ILi64EEEEEENS_10bfloat16_tEfNS_4arch4Sm80ELb0ELb1ELb0ELb1ELb1ELb0ELb0ELb0ELi2ELi4ELi4ELi4ELb0EEENS1_24CollectiveEpilogueBwdGQAISA_fSD_Li256ELb1ELb1EEENS1_19SingleTileSchedulerILb1ELb0ELb0ELi128EEEEEEEEEvNT_6ParamsE)
        /*0014*/ 	.short	0x0160
        /*0016*/ 	.short	0x0278


	//----- nvinfo : EIATTR_CBANK_PARAM_SIZE
	.align		4
.L_1008:
        /*0018*/ 	.byte	0x03, 0x19
        /*001a*/ 	.short	0x0278


	//----- nvinfo : EIATTR_KPARAM_INFO
	.align		4
        /*001c*/ 	.byte	0x04, 0x17
        /*001e*/ 	.short	(.L_1010 - .L_1009)
.L_1009:
        /*0020*/ 	.word	0x00000000
        /*0024*/ 	.short	0x0000
        /*0026*/ 	.short	0x0000
        /*0028*/ 	.byte	0x00, 0xf0, 0xe1, 0x09


	//----- nvinfo : EIATTR_MAXREG_COUNT
	.align		4
.L_1010:
        /*002c*/ 	.byte	0x03, 0x1b
        /*002e*/ 	.short	0x00ff


	//----- nvinfo : EIATTR_NUM_BARRIERS
	.align		4
        /*0030*/ 	.byte	0x02, 0x4c
        /*0032*/ 	.byte	0x02
	.zero		1


	//----- nvinfo : EIATTR_ANNOTATIONS
	.align		4
        /*0034*/ 	.byte	0x04, 0x55
        /*0036*/ 	.short	(.L_1012 - .L_1011)


	//   ....[0]....
.L_1011:
        /* <DEDUP_REMOVED lines=25> */


	//----- nvinfo : EIATTR_MERCURY_ISA_VERSION
	.align		4
.L_1012:
        /*01b0*/ 	.byte	0x03, 0x5f
        /*01b2*/ 	.short	0x0000


	//----- nvinfo : EIATTR_COOP_GROUP_MASK_REGIDS
	.align		4
        /*01b4*/ 	.byte	0x04, 0x29
        /*01b6*/ 	.short	(.L_1014 - .L_1013)


	//   ....[0]....
.L_1013:
        /*01b8*/ 	.word	0xffffffff


	//   ....[1]....
        /*01bc*/ 	.word	0xffffffff


	//   ....[2]....
        /*01c0*/ 	.word	0xffffffff


	//   ....[3]....
        /*01c4*/ 	.word	0xffffffff


	//   ....[4]....
        /*01c8*/ 	.word	0xffffffff


	//   ....[5]....
        /*01cc*/ 	.word	0xffffffff


	//   ....[6]....
        /*01d0*/ 	.word	0xffffffff


	//   ....[7]....
        /*01d4*/ 	.word	0xffffffff


	//   ....[8]....
        /*01d8*/ 	.word	0xffffffff


	//----- nvinfo : EIATTR_COOP_GROUP_INSTR_OFFSETS
	.align		4
.L_1014:
        /*01dc*/ 	.byte	0x04, 0x28
        /*01de*/ 	.short	(.L_1016 - .L_1015)


	//   ....[0]....
.L_1015:
        /*01e0*/ 	.word	0x000000a0


	//   ....[1]....
        /*01e4*/ 	.word	0x00008290


	//   ....[2]....
        /*01e8*/ 	.word	0x000082d0


	//   ....[3]....
        /*01ec*/ 	.word	0x000085c0


	//   ....[4]....
        /*01f0*/ 	.word	0x000085d0


	//   ....[5]....
        /*01f4*/ 	.word	0x00008760


	//   ....[6]....
        /*01f8*/ 	.word	0x000087b0


	//   ....[7]....
        /*01fc*/ 	.word	0x00008a60


	//   ....[8]....
        /*0200*/ 	.word	0x00008a70


	//----- nvinfo : EIATTR_EXIT_INSTR_OFFSETS
	.align		4
.L_1016:
        /*0204*/ 	.byte	0x04, 0x1c
        /*0206*/ 	.short	(.L_1018 - .L_1017)


	//   ....[0]....
.L_1017:
        /*0208*/ 	.word	0x00000340


	//   ....[1]....
        /*020c*/ 	.word	0x00007f30


	//   ....[2]....
        /*0210*/ 	.word	0x00008a80


	//   ....[3]....
        /*0214*/ 	.word	0x00008b20


	//----- nvinfo : EIATTR_CTAIDZ_USED
	.align		4
.L_1018:
        /*0218*/ 	.byte	0x01, 0x04
	.zero		2


	//----- nvinfo : EIATTR_MAX_THREADS
	.align		4
        /*021c*/ 	.byte	0x04, 0x05
        /*021e*/ 	.short	(.L_1020 - .L_1019)
.L_1019:
        /*0220*/ 	.word	0x00000100
        /*0224*/ 	.word	0x00000001
        /*0228*/ 	.word	0x00000001


	//----- nvinfo : EIATTR_CRS_STACK_SIZE
	.align		4
.L_1020:
        /*022c*/ 	.byte	0x04, 0x1e
        /*022e*/ 	.short	(.L_1022 - .L_1021)
.L_1021:
        /*0230*/ 	.word	0x00000000
.L_1022:


//--------------------- .nv.info._ZN7cutlass13device_kernelIN5flash19enable_sm80_to_sm89INS1_16FlashAttnBwdSm80INS1_25CollectiveMainloopBwdSm80ILi2ELi2EN4cute5tupleIJNS5_1CILi128EEES8_NS7_ILi64EEEEEENS_10bfloat16_tEfNS_4arch4Sm80ELb1ELb0ELb0ELb0ELb0ELb0ELb0ELb0ELi2ELi4ELi4ELi4ELb0EEENS1_21CollectiveEpilogueBwdISA_SB_SD_Li256ELb0ELb0ELi2EEENS1_25SingleTileBwdLPTSchedulerILb0ELi128ELb0EEEEEEEEEvNT_6ParamsE --------------------------
	.section	.nv.info._ZN7cutlass13device_kernelIN5flash19enable_sm80_to_sm89INS1_16FlashAttnBwdSm80INS1_25CollectiveMainloopBwdSm80ILi2ELi2EN4cute5tupleIJNS5_1CILi128EEES8_NS7_ILi64EEEEEENS_10bfloat16_tEfNS_4arch4Sm80ELb1ELb0ELb0ELb0ELb0ELb0ELb0ELb0ELi2ELi4ELi4ELi4ELb0EEENS1_21CollectiveEpilogueBwdISA_SB_SD_Li256ELb0ELb0ELi2EEENS1_25SingleTileBwdLPTSchedulerILb0ELi128ELb0EEEEEEEEEvNT_6ParamsE,"",@"SHT_CUDA_INFO"
	.sectionflags	@""
	.align	4


	//----- nvinfo : EIATTR_CUDA_API_VERSION
	.align		4
        /*0000*/ 	.byte	0x04, 0x37
        /*0002*/ 	.short	(.L_1024 - .L_1023)
.L_1023:
        /*0004*/ 	.word	0x00000082


	//----- nvinfo : EIATTR_SW2861232_WAR
	.align		4
.L_1024:
        /*0008*/ 	.byte	0x01, 0x35
	.zero		2


	//----- nvinfo : EIATTR_PARAM_CBANK
	.align		4
        /*000c*/ 	.byte	0x04, 0x0a
        /*000e*/ 	.short	(.L_1026 - .L_1025)
	.align		4
.L_1025:
        /*0010*/ 	.word	index@(.nv.constant0._ZN7cutlass13device_kernelIN5flash19enable_sm80_to_sm89INS1_16FlashAttnBwdSm80INS1_25CollectiveMainloopBwdSm80ILi2ELi2EN4cute5tupleIJNS5_1CILi128EEES8_NS7_ILi64EEEEEENS_10bfloat16_tEfNS_4arch4Sm80ELb1ELb0ELb0ELb0ELb0ELb0ELb0ELb0ELi2ELi4ELi4ELi4ELb0EEENS1_21CollectiveEpilogueBwdISA_SB_SD_Li256ELb0ELb0ELi2EEENS1_25SingleTileBwdLPTSchedulerILb0ELi128ELb0EEEEEEEEEvNT_6ParamsE)
        /*0014*/ 	.short	0x0160
        /*0016*/ 	.short	0x0288


	//----- nvinfo : EIATTR_CBANK_PARAM_SIZE
	.align		4
.L_1026:
        /*0018*/ 	.byte	0x03, 0x19
        /*001a*/ 	.short	0x0288


	//----- nvinfo : EIATTR_KPARAM_INFO
	.align		4
        /*001c*/ 	.byte	0x04, 0x17
        /*001e*/ 	.short	(.L_1028 - .L_1027)
.L_1027:
        /*0020*/ 	.word	0x00000000
        /*0024*/ 	.short	0x0000
        /*0026*/ 	.short	0x0000
        /*0028*/ 	.byte	0x00, 0xf0, 0x21, 0x0a


	//----- nvinfo : EIATTR_MAXREG_COUNT
	.align		4
.L_1028:
        /*002c*/ 	.byte	0x03, 0x1b
        /*002e*/ 	.short	0x00ff


	//----- nvinfo : EIATTR_NUM_BARRIERS
	.align		4
        /*0030*/ 	.byte	0x02, 0x4c
        /*0032*/ 	.byte	0x02
	.zero		1


	//----- nvinfo : EIATTR_ANNOTATIONS
	.align		4
        /*0034*/ 	.byte	0x04, 0x55
        /*0036*/ 	.short	(.L_1030 - .L_1029)


	//   ....[0]....
.L_1029:
        /* <DEDUP_REMOVED lines=17> */


	//----- nvinfo : EIATTR_MERCURY_ISA_VERSION
	.align		4
.L_1030:
        /*0138*/ 	.byte	0x03, 0x5f
        /*013a*/ 	.short	0x0000


	//----- nvinfo : EIATTR_COOP_GROUP_MASK_REGIDS
	.align		4
        /*013c*/ 	.byte	0x04, 0x29
        /*013e*/ 	.short	(.L_1032 - .L_1031)


	//   ....[0]....
.L_1031:
        /*0140*/ 	.word	0xffffffff


	//----- nvinfo : EIATTR_COOP_GROUP_INSTR_OFFSETS
	.align		4
.L_1032:
        /*0144*/ 	.byte	0x04, 0x28
        /*0146*/ 	.short	(.L_1034 - .L_1033)


	//   ....[0]....
.L_1033:
        /*0148*/ 	.word	0x00000090


	//----- nvinfo : EIATTR_EXIT_INSTR_OFFSETS
	.align		4
.L_1034:
        /*014c*/ 	.byte	0x04, 0x1c
        /*014e*/ 	.short	(.L_1036 - .L_1035)


	//   ....[0]....
.L_1035:
        /*0150*/ 	.word	0x00000580


	//   ....[1]....
        /*0154*/ 	.word	0x000085d0


	//   ....[2]....
        /*0158*/ 	.word	0x00008690


	//   ....[3]....
        /*015c*/ 	.word	0x00008fb0


	//   ....[4]....
        /*0160*/ 	.word	0x00009060


	//----- nvinfo : EIATTR_MAX_THREADS
	.align		4
.L_1036:
        /*0164*/ 	.byte	0x04, 0x05
        /*0166*/ 	.short	(.L_1038 - .L_1037)
.L_1037:
        /*0168*/ 	.word	0x00000100
        /*016c*/ 	.word	0x00000001
        /*0170*/ 	.word	0x00000001


	//----- nvinfo : EIATTR_CRS_STACK_SIZE
	.align		4
.L_1038:
        /*0174*/ 	.byte	0x04, 0x1e
        /*0176*/ 	.short	(.L_1040 - .L_1039)
.L_1039:
        /*0178*/ 	.word	0x00000000
.L_1040:


//--------------------- .nv.info._ZN7cutlass13device_kernelIN5flash19enable_sm80_to_sm89INS1_16FlashAttnBwdSm80INS1_25CollectiveMainloopBwdSm80ILi2ELi2EN4cute5tupleIJNS5_1CILi128EEES8_NS7_ILi64EEEEEENS_10bfloat16_tEfNS_4arch4Sm80ELb1ELb0ELb0ELb0ELb1ELb0ELb0ELb0ELi2ELi4ELi4ELi4ELb0EEENS1_21CollectiveEpilogueBwdISA_SB_SD_Li256ELb0ELb0ELi2EEENS1_25SingleTileBwdLPTSchedulerILb0ELi128ELb1EEEEEEEEEvNT_6ParamsE --------------------------
	.section	.nv.info._ZN7cutlass13device_kernelIN5flash19enable_sm80_to_sm89INS1_16FlashAttnBwdSm80INS1_25CollectiveMainloopBwdSm80ILi2ELi2EN4cute5tupleIJNS5_1CILi128EEES8_NS7_ILi64EEEEEENS_10bfloat16_tEfNS_4arch4Sm80ELb1ELb0ELb0ELb0ELb1ELb0ELb0ELb0ELi2ELi4ELi4ELi4ELb0EEENS1_21CollectiveEpilogueBwdISA_SB_SD_Li256ELb0ELb0ELi2EEENS1_25SingleTileBwdLPTSchedulerILb0ELi128ELb1EEEEEEEEEvNT_6ParamsE,"",@"SHT_CUDA_INFO"
	.sectionflags	@""
	.align	4


	//----- nvinfo : EIATTR_CUDA_API_VERSION
	.align		4
        /*0000*/ 	.byte	0x04, 0x37
        /*0002*/ 	.short	(.L_1042 - .L_1041)
.L_1041:
        /*0004*/ 	.word	0x00000082


	//----- nvinfo : EIATTR_SW2861232_WAR
	.align		4
.L_1042:
        /*0008*/ 	.byte	0x01, 0x35
	.zero		2


	//----- nvinfo : EIATTR_PARAM_CBANK
	.align		4
        /*000c*/ 	.byte	0x04, 0x0a
        /*000e*/ 	.short	(.L_1044 - .L_1043)
	.align		4
.L_1043:
        /*0010*/ 	.word	index@(.nv.constant0._ZN7cutlass13device_kernelIN5flash19enable_sm80_to_sm89INS1_16FlashAttnBwdSm80INS1_25CollectiveMainloopBwdSm80ILi2ELi2EN4cute5tupleIJNS5_1CILi128EEES8_NS7_ILi64EEEEEENS_10bfloat16_tEfNS_4arch4Sm80ELb1ELb0ELb0ELb0ELb1ELb0ELb0ELb0ELi2ELi4ELi4ELi4ELb0EEENS1_21CollectiveEpilogueBwdISA_SB_SD_Li256ELb0ELb0ELi2EEENS1_25SingleTileBwdLPTSchedulerILb0ELi128ELb1EEEEEEEEEvNT_6ParamsE)
        /*0014*/ 	.short	0x0160
        /*0016*/ 	.short	0x0288


	//----- nvinfo : EIATTR_CBANK_PARAM_SIZE
	.align		4
.L_1044:
        /*0018*/ 	.byte	0x03, 0x19
        /*001a*/ 	.short	0x0288


	//----- nvinfo : EIATTR_KPARAM_INFO
	.align		4
        /*001c*/ 	.byte	0x04, 0x17
        /*001e*/ 	.short	(.L_1046 - .L_1045)
.L_1045:
        /*0020*/ 	.word	0x00000000
        /*0024*/ 	.short	0x0000
        /*0026*/ 	.short	0x0000
        /*0028*/ 	.byte	0x00, 0xf0, 0x21, 0x0a


	//----- nvinfo : EIATTR_MAXREG_COUNT
	.align		4
.L_1046:
        /*002c*/ 	.byte	0x03, 0x1b
        /*002e*/ 	.short	0x00ff


	//----- nvinfo : EIATTR_NUM_BARRIERS
	.align		4
        /*0030*/ 	.byte	0x02, 0x4c
        /*0032*/ 	.byte	0x02
	.zero		1


	//----- nvinfo : EIATTR_ANNOTATIONS
	.align		4
        /*0034*/ 	.byte	0x04, 0x55
        /*0036*/ 	.short	(.L_1048 - .L_1047)


	//   ....[0]....
.L_1047:
        /* <DEDUP_REMOVED lines=17> */


	//----- nvinfo : EIATTR_MERCURY_ISA_VERSION
	.align		4
.L_1048:
        /*0138*/ 	.byte	0x03, 0x5f
        /*013a*/ 	.short	0x0000


	//----- nvinfo : EIATTR_COOP_GROUP_MASK_REGIDS
	.align		4
        /*013c*/ 	.byte	0x04, 0x29
        /*013e*/ 	.short	(.L_1050 - .L_1049)


	//   ....[0]....
.L_1049:
        /*0140*/ 	.word	0xffffffff


	//----- nvinfo : EIATTR_COOP_GROUP_INSTR_OFFSETS
	.align		4
.L_1050:
        /*0144*/ 	.byte	0x04, 0x28
        /*0146*/ 	.short	(.L_1052 - .L_1051)


	//   ....[0]....
.L_1051:
        /*0148*/ 	.word	0x00000090


	//----- nvinfo : EIATTR_EXIT_INSTR_OFFSETS
	.align		4
.L_1052:
        /*014c*/ 	.byte	0x04, 0x1c
        /*014e*/ 	.short	(.L_1054 - .L_1053)


	//   ....[0]....
.L_1053:
        /*0150*/ 	.word	0x000005e0


	//   ....[1]....
        /*0154*/ 	.word	0x00008630


	//   ....[2]....
        /*0158*/ 	.word	0x000086f0


	//   ....[3]....
        /*015c*/ 	.word	0x00009010


	//   ....[4]....
        /*0160*/ 	.word	0x000090c0


	//----- nvinfo : EIATTR_MAX_THREADS
	.align		4
.L_1054:
        /*0164*/ 	.byte	0x04, 0x05
        /*0166*/ 	.short	(.L_1056 - .L_1055)
.L_1055:
        /*0168*/ 	.word	0x00000100
        /*016c*/ 	.word	0x00000001
        /*0170*/ 	.word	0x00000001


	//----- nvinfo : EIATTR_CRS_STACK_SIZE
	.align		4
.L_1056:
        /*0174*/ 	.byte	0x04, 0x1e
        /*0176*/ 	.short	(.L_1058 - .L_1057)
.L_1057:
        /*0178*/ 	.word	0x00000000
.L_1058:


//--------------------- .nv.info._ZN7cutlass13device_kernelIN5flash19enable_sm80_to_sm89INS1_16FlashAttnBwdSm80INS1_25CollectiveMainloopBwdSm80ILi2ELi2EN4cute5tupleIJNS5_1CILi128EEES8_NS7_ILi64EEEEEENS_10bfloat16_tEfNS_4arch4Sm80ELb1ELb0ELb0ELb0ELb0ELb0ELb0ELb0ELi2ELi4ELi4ELi4ELb0EEENS1_24CollectiveEpilogueBwdGQAISA_fSD_Li256ELb0ELb0EEENS1_25SingleTileBwdLPTSchedulerILb0ELi128ELb0EEEEEEEEEvNT_6ParamsE --------------------------
	.section	.nv.info._ZN7cutlass13device_kernelIN5flash19enable_sm80_to_sm89INS1_16FlashAttnBwdSm80INS1_25CollectiveMainloopBwdSm80ILi2ELi2EN4cute5tupleIJNS5_1CILi128EEES8_NS7_ILi64EEEEEENS_10bfloat16_tEfNS_4arch4Sm80ELb1ELb0ELb0ELb0ELb0ELb0ELb0ELb0ELi2ELi4ELi4ELi4ELb0EEENS1_24CollectiveEpilogueBwdGQAISA_fSD_Li256ELb0ELb0EEENS1_25SingleTileBwdLPTSchedulerILb0ELi128ELb0EEEEEEEEEvNT_6ParamsE,"",@"SHT_CUDA_INFO"
	.sectionflags	@""
	.align	4


	//----- nvinfo : EIATTR_CUDA_API_VERSION
	.align		4
        /*0000*/ 	.byte	0x04, 0x37
        /*0002*/ 	.short	(.L_1060 - .L_1059)
.L_1059:
        /*0004*/ 	.word	0x00000082


	//----- nvinfo : EIATTR_SW2861232_WAR
	.align		4
.L_1060:
        /*0008*/ 	.byte	0x01, 0x35
	.zero		2


	//----- nvinfo : EIATTR_PARAM_CBANK
	.align		4
        /*000c*/ 	.byte	0x04, 0x0a
        /*000e*/ 	.short	(.L_1062 - .L_1061)
	.align		4
.L_1061:
        /*0010*/ 	.word	index@(.nv.constant0._ZN7cutlass13device_kernelIN5flash19enable_sm80_to_sm89INS1_16FlashAttnBwdSm80INS1_25CollectiveMainloopBwdSm80ILi2ELi2EN4cute5tupleIJNS5_1CILi128EEES8_NS7_ILi64EEEEEENS_10bfloat16_tEfNS_4arch4Sm80ELb1ELb0ELb0ELb0ELb0ELb0ELb0ELb0ELi2ELi4ELi4ELi4ELb0EEENS1_24CollectiveEpilogueBwdGQAISA_fSD_Li256ELb0ELb0EEENS1_25SingleTileBwdLPTSchedulerILb0ELi128ELb0EEEEEEEEEvNT_6ParamsE)
        /*0014*/ 	.short	0x0160
        /*0016*/ 	.short	0x0290


	//----- nvinfo : EIATTR_CBANK_PARAM_SIZE
	.align		4
.L_1062:
        /*0018*/ 	.byte	0x03, 0x19
        /*001a*/ 	.short	0x0290


	//----- nvinfo : EIATTR_KPARAM_INFO
	.align		4
        /*001c*/ 	.byte	0x04, 0x17
        /*001e*/ 	.short	(.L_1064 - .L_1063)
.L_1063:
        /*0020*/ 	.word	0x00000000
        /*0024*/ 	.short	0x0000
        /*0026*/ 	.short	0x0000
        /*0028*/ 	.byte	0x00, 0xf0, 0x41, 0x0a


	//----- nvinfo : EIATTR_MAXREG_COUNT
	.align		4
.L_1064:
        /*002c*/ 	.byte	0x03, 0x1b
        /*002e*/ 	.short	0x00ff


	//----- nvinfo : EIATTR_NUM_BARRIERS
	.align		4
        /*0030*/ 	.byte	0x02, 0x4c
        /*0032*/ 	.byte	0x02
	.zero		1


	//----- nvinfo : EIATTR_ANNOTATIONS
	.align		4
        /*0034*/ 	.byte	0x04, 0x55
        /*0036*/ 	.short	(.L_1066 - .L_1065)


	//   ....[0]....
.L_1065:
        /* <DEDUP_REMOVED lines=19> */


	//----- nvinfo : EIATTR_MERCURY_ISA_VERSION
	.align		4
.L_1066:
        /*0158*/ 	.byte	0x03, 0x5f
        /*015a*/ 	.short	0x0000


	//----- nvinfo : EIATTR_COOP_GROUP_MASK_REGIDS
	.align		4
        /*015c*/ 	.byte	0x04, 0x29
        /*015e*/ 	.short	(.L_1068 - .L_1067)


	//   ....[0]....
.L_1067:
        /*0160*/ 	.word	0xffffffff


	//----- nvinfo : EIATTR_COOP_GROUP_INSTR_OFFSETS
	.align		4
.L_1068:
        /*0164*/ 	.byte	0x04, 0x28
        /*0166*/ 	.short	(.L_1070 - .L_1069)


	//   ....[0]....
.L_1069:
        /*0168*/ 	.word	0x00000090


	//----- nvinfo : EIATTR_EXIT_INSTR_OFFSETS
	.align		4
.L_1070:
        /*016c*/ 	.byte	0x04, 0x1c
        /*016e*/ 	.short	(.L_1072 - .L_1071)


	//   ....[0]....
.L_1071:
        /*0170*/ 	.word	0x00000580


	//   ....[1]....
        /*0174*/ 	.word	0x000072e0


	//   ....[2]....
        /*0178*/ 	.word	0x00007980


	//----- nvinfo : EIATTR_MAX_THREADS
	.align		4
.L_1072:
        /*017c*/ 	.byte	0x04, 0x05
        /*017e*/ 	.short	(.L_1074 - .L_1073)
.L_1073:
        /*0180*/ 	.word	0x00000100
        /*0184*/ 	.word	0x00000001
        /*0188*/ 	.word	0x00000001


	//----- nvinfo : EIATTR_CRS_STACK_SIZE
	.align		4
.L_1074:
        /*018c*/ 	.byte	0x04, 0x1e
        /*018e*/ 	.short	(.L_1076 - .L_1075)
.L_1075:
        /*0190*/ 	.word	0x00000000
.L_1076:


//--------------------- .nv.info._ZN7cutlass13device_kernelIN5flash19enable_sm80_to_sm89INS1_16FlashAttnBwdSm80INS1_25CollectiveMainloopBwdSm80ILi2ELi2EN4cute5tupleIJNS5_1CILi128EEES8_NS7_ILi64EEEEEENS_10bfloat16_tEfNS_4arch4Sm80ELb1ELb0ELb0ELb0ELb1ELb0ELb0ELb0ELi2ELi4ELi4ELi4ELb0EEENS1_24CollectiveEpilogueBwdGQAISA_fSD_Li256ELb0ELb1EEENS1_25SingleTileBwdLPTSchedulerILb0ELi128ELb1EEEEEEEEEvNT_6ParamsE --------------------------
	.section	.nv.info._ZN7cutlass13device_kernelIN5flash19enable_sm80_to_sm89INS1_16FlashAttnBwdSm80INS1_25CollectiveMainloopBwdSm80ILi2ELi2EN4cute5tupleIJNS5_1CILi128EEES8_NS7_ILi64EEEEEENS_10bfloat16_tEfNS_4arch4Sm80ELb1ELb0ELb0ELb0ELb1ELb0ELb0ELb0ELi2ELi4ELi4ELi4ELb0EEENS1_24CollectiveEpilogueBwdGQAISA_fSD_Li256ELb0ELb1EEENS1_25SingleTileBwdLPTSchedulerILb0ELi128ELb1EEEEEEEEEvNT_6ParamsE,"",@"SHT_CUDA_INFO"
	.sectionflags	@""
	.align	4


	//----- nvinfo : EIATTR_CUDA_API_VERSION
	.align		4
        /*0000*/ 	.byte	0x04, 0x37
        /*0002*/ 	.short	(.L_1078 - .L_1077)
.L_1077:
        /*0004*/ 	.word	0x00000082


	//----- nvinfo : EIATTR_SW2861232_WAR
	.align		4
.L_1078:
        /*0008*/ 	.byte	0x01, 0x35
	.zero		2


	//----- nvinfo : EIATTR_PARAM_CBANK
	.align		4
        /*000c*/ 	.byte	0x04, 0x0a
        /*000e*/ 	.short	(.L_1080 - .L_1079)
	.align		4
.L_1079:
        /*0010*/ 	.word	index@(.nv.constant0._ZN7cutlass13device_kernelIN5flash19enable_sm80_to_sm89INS1_16FlashAttnBwdSm80INS1_25CollectiveMainloopBwdSm80ILi2ELi2EN4cute5tupleIJNS5_1CILi128EEES8_NS7_ILi64EEEEEENS_10bfloat16_tEfNS_4arch4Sm80ELb1ELb0ELb0ELb0ELb1ELb0ELb0ELb0ELi2ELi4ELi4ELi4ELb0EEENS1_24CollectiveEpilogueBwdGQAISA_fSD_Li256ELb0ELb1EEENS1_25SingleTileBwdLPTSchedulerILb0ELi128ELb1EEEEEEEEEvNT_6ParamsE)
        /*0014*/ 	.short	0x0160
        /*0016*/ 	.short	0x0290


	//----- nvinfo : EIATTR_CBANK_PARAM_SIZE
	.align		4
.L_1080:
        /*0018*/ 	.byte	0x03, 0x19
        /*001a*/ 	.short	0x0290


	//----- nvinfo : EIATTR_KPARAM_INFO
	.align		4
        /*001c*/ 	.byte	0x04, 0x17
        /*001e*/ 	.short	(.L_1082 - .L_1081)
.L_1081:
        /*0020*/ 	.word	0x00000000
        /*0024*/ 	.short	0x0000
        /*0026*/ 	.short	0x0000
        /*0028*/ 	.byte	0x00, 0xf0, 0x41, 0x0a


	//----- nvinfo : EIATTR_MAXREG_COUNT
	.align		4
.L_1082:
        /*002c*/ 	.byte	0x03, 0x1b
        /*002e*/ 	.short	0x00ff


	//----- nvinfo : EIATTR_NUM_BARRIERS
	.align		4
        /*0030*/ 	.byte	0x02, 0x4c
        /*0032*/ 	.byte	0x02
	.zero		1


	//----- nvinfo : EIATTR_ANNOTATIONS
	.align		4
        /*0034*/ 	.byte	0x04, 0x55
        /*0036*/ 	.short	(.L_1084 - .L_1083)


	//   ....[0]....
.L_1083:
        /* <DEDUP_REMOVED lines=17> */


	//----- nvinfo : EIATTR_MERCURY_ISA_VERSION
	.align		4
.L_1084:
        /*0138*/ 	.byte	0x03, 0x5f
        /*013a*/ 	.short	0x0000


	//----- nvinfo : EIATTR_COOP_GROUP_MASK_REGIDS
	.align		4
        /*013c*/ 	.byte	0x04, 0x29
        /*013e*/ 	.short	(.L_1086 - .L_1085)


	//   ....[0]....
.L_1085:
        /*0140*/ 	.word	0xffffffff


	//   ....[1]....
        /*0144*/ 	.word	0xffffffff


	//   ....[2]....
        /*0148*/ 	.word	0xffffffff


	//   ....[3]....
        /*014c*/ 	.word	0xffffffff


	//   ....[4]....
        /*0150*/ 	.word	0xffffffff


	//   ....[5]....
        /*0154*/ 	.word	0xffffffff


	//   ....[6]....
        /*0158*/ 	.word	0xffffffff


	//   ....[7]....
        /*015c*/ 	.word	0xffffffff


	//   ....[8]....
        /*0160*/ 	.word	0xffffffff


	//----- nvinfo : EIATTR_COOP_GROUP_INSTR_OFFSETS
	.align		4
.L_1086:
        /*0164*/ 	.byte	0x04, 0x28
        /*0166*/ 	.short	(.L_1088 - .L_1087)


	//   ....[0]....
.L_1087:
        /*0168*/ 	.word	0x00000090


	//   ....[1]....
        /*016c*/ 	.word	0x00007600


	//   ....[2]....
        /*0170*/ 	.word	0x00007650


	//   ....[3]....
        /*0174*/ 	.word	0x00007970


	//   ....[4]....
        /*0178*/ 	.word	0x00007980


	//   ....[5]....
        /*017c*/ 	.word	0x00007b40


	//   ....[6]....
        /*0180*/ 	.word	0x00007c50


	//   ....[7]....
        /*0184*/ 	.word	0x00007e80


	//   ....[8]....
        /*0188*/ 	.word	0x00007e90


	//----- nvinfo : EIATTR_EXIT_INSTR_OFFSETS
	.align		4
.L_1088:
        /*018c*/ 	.byte	0x04, 0x1c
        /*018e*/ 	.short	(.L_1090 - .L_1089)


	//   ....[0]....
.L_1089:
        /*0190*/ 	.word	0x000005e0


	//   ....[1]....
        /*0194*/ 	.word	0x00007370


	//   ....[2]....
        /*0198*/ 	.word	0x00007ea0


	//   ....[3]....
        /*019c*/ 	.word	0x00007f40


	//----- nvinfo : EIATTR_MAX_THREADS
	.align		4
.L_1090:
        /*01a0*/ 	.byte	0x04, 0x05
        /*01a2*/ 	.short	(.L_1092 - .L_1091)
.L_1091:
        /*01a4*/ 	.word	0x00000100
        /*01a8*/ 	.word	0x00000001
        /*01ac*/ 	.word	0x00000001


	//----- nvinfo : EIATTR_CRS_STACK_SIZE
	.align		4
.L_1092:
        /*01b0*/ 	.byte	0x04, 0x1e
        /*01b2*/ 	.short	(.L_1094 - .L_1093)
.L_1093:
        /*01b4*/ 	.word	0x00000000
.L_1094:


//--------------------- .nv.info._ZN7cutlass13device_kernelIN5flash22FlashAttnBwdPreprocessIN4cute5tupleIJNS3_1CILi128EEENS5_ILi64EEEEEENS_10bfloat16_tEfNS_4arch4Sm80ELb1ELb0EEEEEvNT_6ParamsE --------------------------
	.section	.nv.info._ZN7cutlass13device_kernelIN5flash22FlashAttnBwdPreprocessIN4cute5tupleIJNS3_1CILi128EEENS5_ILi64EEEEEENS_10bfloat16_tEfNS_4arch4Sm80ELb1ELb0EEEEEvNT_6ParamsE,"",@"SHT_CUDA_INFO"
	.sectionflags	@""
	.align	4


	//----- nvinfo : EIATTR_CUDA_API_VERSION
	.align		4
        /*0000*/ 	.byte	0x04, 0x37
        /*0002*/ 	.short	(.L_1096 - .L_1095)
.L_1095:
        /*0004*/ 	.word	0x00000082


	//----- nvinfo : EIATTR_SW2861232_WAR
	.align		4
.L_1096:
        /*0008*/ 	.byte	0x01, 0x35
	.zero		2


	//----- nvinfo : EIATTR_PARAM_CBANK
	.align		4
        /*000c*/ 	.byte	0x04, 0x0a
        /*000e*/ 	.short	(.L_1098 - .L_1097)
	.align		4
.L_1097:
        /*0010*/ 	.word	index@(.nv.constant0._ZN7cutlass13device_kernelIN5flash22FlashAttnBwdPreprocessIN4cute5tupleIJNS3_1CILi128EEENS5_ILi64EEEEEENS_10bfloat16_tEfNS_4arch4Sm80ELb1ELb0EEEEEvNT_6ParamsE)
        /*0014*/ 	.short	0x0160
        /*0016*/ 	.short	0x00f0


	//----- nvinfo : EIATTR_CBANK_PARAM_SIZE
	.align		4
.L_1098:
        /*0018*/ 	.byte	0x03, 0x19
        /*001a*/ 	.short	0x00f0


	//----- nvinfo : EIATTR_KPARAM_INFO
	.align		4
        /*001c*/ 	.byte	0x04, 0x17
        /*001e*/ 	.short	(.L_1100 - .L_1099)
.L_1099:
        /*0020*/ 	.word	0x00000000
        /*0024*/ 	.short	0x0000
        /*0026*/ 	.short	0x0000
        /*0028*/ 	.byte	0x00, 0xf0, 0xc1, 0x03


	//----- nvinfo : EIATTR_MAXREG_COUNT
	.align		4
.L_1100:
        /*002c*/ 	.byte	0x03, 0x1b
        /*002e*/ 	.short	0x0080


	//----- nvinfo : EIATTR_MERCURY_ISA_VERSION
	.align		4
        /*0030*/ 	.byte	0x03, 0x5f
        /*0032*/ 	.short	0x0000


	//----- nvinfo : EIATTR_COOP_GROUP_MASK_REGIDS
	.align		4
        /*0034*/ 	.byte	0x04, 0x29
        /*0036*/ 	.short	(.L_1102 - .L_1101)


	//   ....[0]....
.L_1101:
        /*0038*/ 	.word	0xffffffff


	//   ....[1]....
        /*003c*/ 	.word	0xffffffff


	//   ....[2]....
        /*0040*/ 	.word	0xffffffff


	//   ....[3]....
        /*0044*/ 	.word	0xffffffff


	//   ....[4]....
        /*0048*/ 	.word	0xffffffff


	//   ....[5]....
        /*004c*/ 	.word	0xffffffff


	//   ....[6]....
        /*0050*/ 	.word	0xffffffff


	//   ....[7]....
        /*0054*/ 	.word	0xffffffff


	//   ....[8]....
        /*0058*/ 	.word	0xffffffff


	//   ....[9]....
        /*005c*/ 	.word	0xffffffff


	//   ....[10]....
        /*0060*/ 	.word	0xffffffff


	//   ....[11]....
        /*0064*/ 	.word	0xffffffff


	//----- nvinfo : EIATTR_COOP_GROUP_INSTR_OFFSETS
	.align		4
.L_1102:
        /*0068*/ 	.byte	0x04, 0x28
        /*006a*/ 	.short	(.L_1104 - .L_1103)


	//   ....[0]....
.L_1103:
        /*006c*/ 	.word	0x00000fb0


	//   ....[1]....
        /*0070*/ 	.word	0x00000fc0


	//   ....[2]....
        /*0074*/ 	.word	0x00000fd0


	//   ....[3]....
        /*0078*/ 	.word	0x00000fe0


	//   ....[4]....
        /*007c*/ 	.word	0x00001010


	//   ....[5]....
        /*0080*/ 	.word	0x00001030


	//   ....[6]....
        /*0084*/ 	.word	0x00001050


	//   ....[7]....
        /*0088*/ 	.word	0x00001060


	//   ....[8]....
        /*008c*/ 	.word	0x00001090


	//   ....[9]....
        /*0090*/ 	.word	0x00001100


	//   ....[10]....
        /*0094*/ 	.word	0x00001120


	//   ....[11]....
        /*0098*/ 	.word	0x00001140


	//----- nvinfo : EIATTR_EXIT_INSTR_OFFSETS
	.align		4
.L_1104:
        /*009c*/ 	.byte	0x04, 0x1c
        /*009e*/ 	.short	(.L_1106 - .L_1105)


	//   ....[0]....
.L_1105:
        /*00a0*/ 	.word	0x00001610


	//   ....[1]....
        /*00a4*/ 	.word	0x00001670


	//----- nvinfo : EIATTR_CTAIDZ_USED
	.align		4
.L_1106:
        /*00a8*/ 	.byte	0x01, 0x04
	.zero		2


	//----- nvinfo : EIATTR_MAX_THREADS
	.align		4
        /*00ac*/ 	.byte	0x04, 0x05
        /*00ae*/ 	.short	(.L_1108 - .L_1107)
.L_1107:
        /*00b0*/ 	.word	0x00000100
        /*00b4*/ 	.word	0x00000001
        /*00b8*/ 	.word	0x00000001


	//----- nvinfo : EIATTR_CRS_STACK_SIZE
	.align		4
.L_1108:
        /*00bc*/ 	.byte	0x04, 0x1e
        /*00be*/ 	.short	(.L_1110 - .L_1109)
.L_1109:
        /*00c0*/ 	.word	0x00000000
.L_1110:


//--------------------- .nv.info._ZN7cutlass13device_kernelIN5flash19enable_sm80_to_sm89INS1_16FlashAttnBwdSm80INS1_25CollectiveMainloopBwdSm80ILi2ELi2EN4cute5tupleIJNS5_1CILi128EEES8_NS7_ILi64EEEEEENS_10bfloat16_tEfNS_4arch4Sm80ELb1ELb0ELb0ELb1ELb0ELb0ELb0ELb0ELi2ELi4ELi4ELi4ELb0EEENS1_21CollectiveEpilogueBwdISA_SB_SD_Li256ELb1ELb0ELi2EEENS1_25SingleTileBwdLPTSchedulerILb1ELi128ELb0EEEEEEEEEvNT_6ParamsE --------------------------
	.section	.nv.info._ZN7cutlass13device_kernelIN5flash19enable_sm80_to_sm89INS1_16FlashAttnBwdSm80INS1_25CollectiveMainloopBwdSm80ILi2ELi2EN4cute5tupleIJNS5_1CILi128EEES8_NS7_ILi64EEEEEENS_10bfloat16_tEfNS_4arch4Sm80ELb1ELb0ELb0ELb1ELb0ELb0ELb0ELb0ELi2ELi4ELi4ELi4ELb0EEENS1_21CollectiveEpilogueBwdISA_SB_SD_Li256ELb1ELb0ELi2EEENS1_25SingleTileBwdLPTSchedulerILb1ELi128ELb0EEEEEEEEEvNT_6ParamsE,"",@"SHT_CUDA_INFO"
	.sectionflags	@""
	.align	4


	//----- nvinfo : EIATTR_CUDA_API_VERSION
	.align		4
        /*0000*/ 	.byte	0x04, 0x37
        /*0002*/ 	.short	(.L_1112 - .L_1111)
.L_1111:
        /*0004*/ 	.word	0x00000082


	//----- nvinfo : EIATTR_SW2861232_WAR
	.align		4
.L_1112:
        /*0008*/ 	.byte	0x01, 0x35
	.zero		2


	//----- nvinfo : EIATTR_PARAM_CBANK
	.align		4
        /*000c*/ 	.byte	0x04, 0x0a
        /*000e*/ 	.short	(.L_1114 - .L_1113)
	.align		4
.L_1113:
        /*0010*/ 	.word	index@(.nv.constant0._ZN7cutlass13device_kernelIN5flash19enable_sm80_to_sm89INS1_16FlashAttnBwdSm80INS1_25CollectiveMainloopBwdSm80ILi2ELi2EN4cute5tupleIJNS5_1CILi128EEES8_NS7_ILi64EEEEEENS_10bfloat16_tEfNS_4arch4Sm80ELb1ELb0ELb0ELb1ELb0ELb0ELb0ELb0ELi2ELi4ELi4ELi4ELb0EEENS1_21CollectiveEpilogueBwdISA_SB_SD_Li256ELb1ELb0ELi2EEENS1_25SingleTileBwdLPTSchedulerILb1ELi128ELb0EEEEEEEEEvNT_6ParamsE)
        /*0014*/ 	.short	0x0160
        /*0016*/ 	.short	0x0288


	//----- nvinfo : EIATTR_CBANK_PARAM_SIZE
	.align		4
.L_1114:
        /*0018*/ 	.byte	0x03, 0x19
        /*001a*/ 	.short	0x0288


	//----- nvinfo : EIATTR_KPARAM_INFO
	.align		4
        /*001c*/ 	.byte	0x04, 0x17
        /*001e*/ 	.short	(.L_1116 - .L_1115)
.L_1115:
        /*0020*/ 	.word	0x00000000
        /*0024*/ 	.short	0x0000
        /*0026*/ 	.short	0x0000
        /*0028*/ 	.byte	0x00, 0xf0, 0x21, 0x0a


	//----- nvinfo : EIATTR_MAXREG_COUNT
	.align		4
.L_1116:
        /*002c*/ 	.byte	0x03, 0x1b
        /*002e*/ 	.short	0x00ff


	//----- nvinfo : EIATTR_NUM_BARRIERS
	.align		4
        /*0030*/ 	.byte	0x02, 0x4c
        /*0032*/ 	.byte	0x02
	.zero		1


	//----- nvinfo : EIATTR_ANNOTATIONS
	.align		4
        /*0034*/ 	.byte	0x04, 0x55
        /*0036*/ 	.short	(.L_1118 - .L_1117)


	//   ....[0]....
.L_1117:
        /* <DEDUP_REMOVED lines=18> */


	//----- nvinfo : EIATTR_MERCURY_ISA_VERSION
	.align		4
.L_1118:
        /*0148*/ 	.byte	0x03, 0x5f
        /*014a*/ 	.short	0x0000


	//----- nvinfo : EIATTR_COOP_GROUP_MASK_REGIDS
	.align		4
        /*014c*/ 	.byte	0x04, 0x29
        /*014e*/ 	.short	(.L_1120 - .L_1119)


	//   ....[0]....
.L_1119:
        /*0150*/ 	.word	0xffffffff


	//----- nvinfo : EIATTR_COOP_GROUP_INSTR_OFFSETS
	.align		4
.L_1120:
        /*0154*/ 	.byte	0x04, 0x28
        /*0156*/ 	.short	(.L_1122 - .L_1121)


	//   ....[0]....
.L_1121:
        /*0158*/ 	.word	0x00000060


	//----- nvinfo : EIATTR_EXIT_INSTR_OFFSETS
	.align		4
.L_1122:
        /*015c*/ 	.byte	0x04, 0x1c
        /*015e*/ 	.short	(.L_1124 - .L_1123)


	//   ....[0]....
.L_1123:
        /*0160*/ 	.word	0x000009d0


	//   ....[1]....
        /*0164*/ 	.word	0x00008ff0


	//   ....[2]....
        /*0168*/ 	.word	0x000090b0


	//   ....[3]....
        /*016c*/ 	.word	0x00009bd0


	//   ....[4]....
        /*0170*/ 	.word	0x00009c80


	//----- nvinfo : EIATTR_MAX_THREADS
	.align		4
.L_1124:
        /*0174*/ 	.byte	0x04, 0x05
        /*0176*/ 	.short	(.L_1126 - .L_1125)
.L_1125:
        /*0178*/ 	.word	0x00000100
        /*017c*/ 	.word	0x00000001
        /*0180*/ 	.word	0x00000001


	//----- nvinfo : EIATTR_CRS_STACK_SIZE
	.align		4
.L_1126:
        /*0184*/ 	.byte	0x04, 0x1e
        /*0186*/ 	.short	(.L_1128 - .L_1127)
.L_1127:
        /*0188*/ 	.word	0x00000000
.L_1128:


//--------------------- .nv.info._ZN7cutlass13device_kernelIN5flash19enable_sm80_to_sm89INS1_16FlashAttnBwdSm80INS1_25CollectiveMainloopBwdSm80ILi2ELi2EN4cute5tupleIJNS5_1CILi128EEES8_NS7_ILi64EEEEEENS_10bfloat16_tEfNS_4arch4Sm80ELb1ELb0ELb0ELb1ELb1ELb0ELb0ELb0ELi2ELi4ELi4ELi4ELb0EEENS1_21CollectiveEpilogueBwdISA_SB_SD_Li256ELb1ELb0ELi2EEENS1_25SingleTileBwdLPTSchedulerILb1ELi128ELb1EEEEEEEEEvNT_6ParamsE --------------------------
	.section	.nv.info._ZN7cutlass13device_kernelIN5flash19enable_sm80_to_sm89INS1_16FlashAttnBwdSm80INS1_25CollectiveMainloopBwdSm80ILi2ELi2EN4cute5tupleIJNS5_1CILi128EEES8_NS7_ILi64EEEEEENS_10bfloat16_tEfNS_4arch4Sm80ELb1ELb0ELb0ELb1ELb1ELb0ELb0ELb0ELi2ELi4ELi4ELi4ELb0EEENS1_21CollectiveEpilogueBwdISA_SB_SD_Li256ELb1ELb0ELi2EEENS1_25SingleTileBwdLPTSchedulerILb1ELi128ELb1EEEEEEEEEvNT_6ParamsE,"",@"SHT_CUDA_INFO"
	.sectionflags	@""
	.align	4


	//----- nvinfo : EIATTR_CUDA_API_VERSION
	.align		4
        /*0000*/ 	.byte	0x04, 0x37
        /*0002*/ 	.short	(.L_1130 - .L_1129)
.L_1129:
        /*0004*/ 	.word	0x00000082


	//----- nvinfo : EIATTR_SW2861232_WAR
	.align		4
.L_1130:
        /*0008*/ 	.byte	0x01, 0x35
	.zero		2


	//----- nvinfo : EIATTR_PARAM_CBANK
	.align		4
        /*000c*/ 	.byte	0x04, 0x0a
        /*000e*/ 	.short	(.L_1132 - .L_1131)
	.align		4
.L_1131:
        /*0010*/ 	.word	index@(.nv.constant0._ZN7cutlass13device_kernelIN5flash19enable_sm80_to_sm89INS1_16FlashAttnBwdSm80INS1_25CollectiveMainloopBwdSm80ILi2ELi2EN4cute5tupleIJNS5_1CILi128EEES8_NS7_ILi64EEEEEENS_10bfloat16_tEfNS_4arch4Sm80ELb1ELb0ELb0ELb1ELb1ELb0ELb0ELb0ELi2ELi4ELi4ELi4ELb0EEENS1_21CollectiveEpilogueBwdISA_SB_SD_Li256ELb1ELb0ELi2EEENS1_25SingleTileBwdLPTSchedulerILb1ELi128ELb1EEEEEEEEEvNT_6ParamsE)
        /*0014*/ 	.short	0x0160
        /*0016*/ 	.short	0x0288


	//----- nvinfo : EIATTR_CBANK_PARAM_SIZE
	.align		4
.L_1132:
        /*0018*/ 	.byte	0x03, 0x19
        /*001a*/ 	.short	0x0288


	//----- nvinfo : EIATTR_KPARAM_INFO
	.align		4
        /*001c*/ 	.byte	0x04, 0x17
        /*001e*/ 	.short	(.L_1134 - .L_1133)
.L_1133:
        /*0020*/ 	.word	0x00000000
        /*0024*/ 	.short	0x0000
        /*0026*/ 	.short	0x0000
        /*0028*/ 	.byte	0x00, 0xf0, 0x21, 0x0a


	//----- nvinfo : EIATTR_MAXREG_COUNT
	.align		4
.L_1134:
        /*002c*/ 	.byte	0x03, 0x1b
        /*002e*/ 	.short	0x00ff


	//----- nvinfo : EIATTR_NUM_BARRIERS
	.align		4
        /*0030*/ 	.byte	0x02, 0x4c
        /*0032*/ 	.byte	0x02
	.zero		1


	//----- nvinfo : EIATTR_ANNOTATIONS
	.align		4
        /*0034*/ 	.byte	0x04, 0x55
        /*0036*/ 	.short	(.L_1136 - .L_1135)


	//   ....[0]....
.L_1135:
        /* <DEDUP_REMOVED lines=21> */


	//----- nvinfo : EIATTR_MERCURY_ISA_VERSION
	.align		4
.L_1136:
        /*0170*/ 	.byte	0x03, 0x5f
        /*0172*/ 	.short	0x0000


	//----- nvinfo : EIATTR_COOP_GROUP_MASK_REGIDS
	.align		4
        /*0174*/ 	.byte	0x04, 0x29
        /*0176*/ 	.short	(.L_1138 - .L_1137)


	//   ....[0]....
.L_1137:
        /*0178*/ 	.word	0xffffffff


	//----- nvinfo : EIATTR_COOP_GROUP_INSTR_OFFSETS
	.align		4
.L_1138:
        /*017c*/ 	.byte	0x04, 0x28
        /*017e*/ 	.short	(.L_1140 - .L_1139)


	//   ....[0]....
.L_1139:
        /*0180*/ 	.word	0x00000060


	//----- nvinfo : EIATTR_EXIT_INSTR_OFFSETS
	.align		4
.L_1140:
        /*0184*/ 	.byte	0x04, 0x1c
        /*0186*/ 	.short	(.L_1142 - .L_1141)


	//   ....[0]....
.L_1141:
        /*0188*/ 	.word	0x00000a10


	//   ....[1]....
        /*018c*/ 	.word	0x00008f20


	//   ....[2]....
        /*0190*/ 	.word	0x00008fe0


	//   ....[3]....
        /*0194*/ 	.word	0x00009ad0


	//   ....[4]....
        /*0198*/ 	.word	0x00009b80


	//----- nvinfo : EIATTR_MAX_THREADS
	.align		4
.L_1142:
        /*019c*/ 	.byte	0x04, 0x05
        /*019e*/ 	.short	(.L_1144 - .L_1143)
.L_1143:
        /*01a0*/ 	.word	0x00000100
        /*01a4*/ 	.word	0x00000001
        /*01a8*/ 	.word	0x00000001


	//----- nvinfo : EIATTR_CRS_STACK_SIZE
	.align		4
.L_1144:
        /*01ac*/ 	.byte	0x04, 0x1e
        /*01ae*/ 	.short	(.L_1146 - .L_1145)
.L_1145:
        /*01b0*/ 	.word	0x00000000
.L_1146:


//--------------------- .nv.info._ZN7cutlass13device_kernelIN5flash19enable_sm80_to_sm89INS1_16FlashAttnBwdSm80INS1_25CollectiveMainloopBwdSm80ILi2ELi2EN4cute5tupleIJNS5_1CILi128EEES8_NS7_ILi64EEEEEENS_10bfloat16_tEfNS_4arch4Sm80ELb1ELb0ELb0ELb1ELb0ELb0ELb0ELb0ELi2ELi4ELi4ELi4ELb0EEENS1_24CollectiveEpilogueBwdGQAISA_fSD_Li256ELb1ELb0EEENS1_25SingleTileBwdLPTSchedulerILb1ELi128ELb0EEEEEEEEEvNT_6ParamsE --------------------------
	.section	.nv.info._ZN7cutlass13device_kernelIN5flash19enable_sm80_to_sm89INS1_16FlashAttnBwdSm80INS1_25CollectiveMainloopBwdSm80ILi2ELi2EN4cute5tupleIJNS5_1CILi128EEES8_NS7_ILi64EEEEEENS_10bfloat16_tEfNS_4arch4Sm80ELb1ELb0ELb0ELb1ELb0ELb0ELb0ELb0ELi2ELi4ELi4ELi4ELb0EEENS1_24CollectiveEpilogueBwdGQAISA_fSD_Li256ELb1ELb0EEENS1_25SingleTileBwdLPTSchedulerILb1ELi128ELb0EEEEEEEEEvNT_6ParamsE,"",@"SHT_CUDA_INFO"
	.sectionflags	@""
	.align	4


	//----- nvinfo : EIATTR_CUDA_API_VERSION
	.align		4
        /*0000*/ 	.byte	0x04, 0x37
        /*0002*/ 	.short	(.L_1148 - .L_1147)
.L_1147:
        /*0004*/ 	.word	0x00000082


	//----- nvinfo : EIATTR_SW2861232_WAR
	.align		4
.L_1148:
        /*0008*/ 	.byte	0x01, 0x35
	.zero		2


	//----- nvinfo : EIATTR_PARAM_CBANK
	.align		4
        /*000c*/ 	.byte	0x04, 0x0a
        /*000e*/ 	.short	(.L_1150 - .L_1149)
	.align		4
.L_1149:
        /*0010*/ 	.word	index@(.nv.constant0._ZN7cutlass13device_kernelIN5flash19enable_sm80_to_sm89INS1_16FlashAttnBwdSm80INS1_25CollectiveMainloopBwdSm80ILi2ELi2EN4cute5tupleIJNS5_1CILi128EEES8_NS7_ILi64EEEEEENS_10bfloat16_tEfNS_4arch4Sm80ELb1ELb0ELb0ELb1ELb0ELb0ELb0ELb0ELi2ELi4ELi4ELi4ELb0EEENS1_24CollectiveEpilogueBwdGQAISA_fSD_Li256ELb1ELb0EEENS1_25SingleTileBwdLPTSchedulerILb1ELi128ELb0EEEEEEEEEvNT_6ParamsE)
        /*0014*/ 	.short	0x0160
        /*0016*/ 	.short	0x0290


	//----- nvinfo : EIATTR_CBANK_PARAM_SIZE
	.align		4
.L_1150:
        /*0018*/ 	.byte	0x03, 0x19
        /*001a*/ 	.short	0x0290


	//----- nvinfo : EIATTR_KPARAM_INFO
	.align		4
        /*001c*/ 	.byte	0x04, 0x17
        /*001e*/ 	.short	(.L_1152 - .L_1151)
.L_1151:
        /*0020*/ 	.word	0x00000000
        /*0024*/ 	.short	0x0000
        /*0026*/ 	.short	0x0000
        /*0028*/ 	.byte	0x00, 0xf0, 0x41, 0x0a


	//----- nvinfo : EIATTR_MAXREG_COUNT
	.align		4
.L_1152:
        /*002c*/ 	.byte	0x03, 0x1b
        /*002e*/ 	.short	0x00ff


	//----- nvinfo : EIATTR_NUM_BARRIERS
	.align		4
        /*0030*/ 	.byte	0x02, 0x4c
        /*0032*/ 	.byte	0x02
	.zero		1


	//----- nvinfo : EIATTR_ANNOTATIONS
	.align		4
        /*0034*/ 	.byte	0x04, 0x55
        /*0036*/ 	.short	(.L_1154 - .L_1153)


	//   ....[0]....
.L_1153:
        /* <DEDUP_REMOVED lines=21> */


	//----- nvinfo : EIATTR_MERCURY_ISA_VERSION
	.align		4
.L_1154:
        /*0178*/ 	.byte	0x03, 0x5f
        /*017a*/ 	.short	0x0000


	//----- nvinfo : EIATTR_COOP_GROUP_MASK_REGIDS
	.align		4
        /*017c*/ 	.byte	0x04, 0x29
        /*017e*/ 	.short	(.L_1156 - .L_1155)


	//   ....[0]....
.L_1155:
        /*0180*/ 	.word	0xffffffff


	//----- nvinfo : EIATTR_COOP_GROUP_INSTR_OFFSETS
	.align		4
.L_1156:
        /*0184*/ 	.byte	0x04, 0x28
        /*0186*/ 	.short	(.L_1158 - .L_1157)


	//   ....[0]....
.L_1157:
        /*0188*/ 	.word	0x00000060


	//----- nvinfo : EIATTR_EXIT_INSTR_OFFSETS
	.align		4
.L_1158:
        /*018c*/ 	.byte	0x04, 0x1c
        /*018e*/ 	.short	(.L_1160 - .L_1159)


	//   ....[0]....
.L_1159:
        /*0190*/ 	.word	0x00000a00


	//   ....[1]....
        /*0194*/ 	.word	0x00007bd0


	//   ....[2]....
        /*0198*/ 	.word	0x00008350


	//----- nvinfo : EIATTR_MAX_THREADS
	.align		4
.L_1160:
        /*019c*/ 	.byte	0x04, 0x05
        /*019e*/ 	.short	(.L_1162 - .L_1161)
.L_1161:
        /*01a0*/ 	.word	0x00000100
        /*01a4*/ 	.word	0x00000001
        /*01a8*/ 	.word	0x00000001


	//----- nvinfo : EIATTR_CRS_STACK_SIZE
	.align		4
.L_1162:
        /*01ac*/ 	.byte	0x04, 0x1e
        /*01ae*/ 	.short	(.L_1164 - .L_1163)
.L_1163:
        /*01b0*/ 	.word	0x00000000
.L_1164:


//--------------------- .nv.info._ZN7cutlass13device_kernelIN5flash32FlashAttnBwdPostprocessConvertdQIN4cute5tupleIJNS3_1CILi128EEENS5_ILi64EEEEEENS_10bfloat16_tEfNS_4arch4Sm80ELi256ENS3_8TiledMMAINS3_8MMA_AtomIJNS3_30SM80_16x8x16_F32BF16BF16F32_TNEEEENS3_6LayoutINS4_IJNS5_ILi4EEENS5_ILi2EEENS5_ILi1EEEEEENS4_IJSJ_SH_NS5_ILi0EEEEEEEENS4_IJS7_NS5_ILi32EEENS5_ILi16EEEEEEEELb0EEEEEvNT_6ParamsE --------------------------
	.section	.nv.info._ZN7cutlass13device_kernelIN5flash32FlashAttnBwdPostprocessConvertdQIN4cute5tupleIJNS3_1CILi128EEENS5_ILi64EEEEEENS_10bfloat16_tEfNS_4arch4Sm80ELi256ENS3_8TiledMMAINS3_8MMA_AtomIJNS3_30SM80_16x8x16_F32BF16BF16F32_TNEEEENS3_6LayoutINS4_IJNS5_ILi4EEENS5_ILi2EEENS5_ILi1EEEEEENS4_IJSJ_SH_NS5_ILi0EEEEEEEENS4_IJS7_NS5_ILi32EEENS5_ILi16EEEEEEEELb0EEEEEvNT_6ParamsE,"",@"SHT_CUDA_INFO"
	.sectionflags	@""
	.align	4


	//----- nvinfo : EIATTR_CUDA_API_VERSION
	.align		4
        /*0000*/ 	.byte	0x04, 0x37
        /*0002*/ 	.short	(.L_1166 - .L_1165)
.L_1165:
        /*0004*/ 	.word	0x00000082


	//----- nvinfo : EIATTR_SW2861232_WAR
	.align		4
.L_1166:
        /*0008*/ 	.byte	0x01, 0x35
	.zero		2


	//----- nvinfo : EIATTR_PARAM_CBANK
	.align		4
        /*000c*/ 	.byte	0x04, 0x0a
        /*000e*/ 	.short	(.L_1168 - .L_1167)
	.align		4
.L_1167:
        /*0010*/ 	.word	index@(.nv.constant0._ZN7cutlass13device_kernelIN5flash32FlashAttnBwdPostprocessConvertdQIN4cute5tupleIJNS3_1CILi128EEENS5_ILi64EEEEEENS_10bfloat16_tEfNS_4arch4Sm80ELi256ENS3_8TiledMMAINS3_8MMA_AtomIJNS3_30SM80_16x8x16_F32BF16BF16F32_TNEEEENS3_6LayoutINS4_IJNS5_ILi4EEENS5_ILi2EEENS5_ILi1EEEEEENS4_IJSJ_SH_NS5_ILi0EEEEEEEENS4_IJS7_NS5_ILi32EEENS5_ILi16EEEEEEEELb0EEEEEvNT_6ParamsE)
        /*0014*/ 	.short	0x0160
        /*0016*/ 	.short	0x0070


	//----- nvinfo : EIATTR_CBANK_PARAM_SIZE
	.align		4
.L_1168:
        /*0018*/ 	.byte	0x03, 0x19
        /*001a*/ 	.short	0x0070


	//----- nvinfo : EIATTR_KPARAM_INFO
	.align		4
        /*001c*/ 	.byte	0x04, 0x17
        /*001e*/ 	.short	(.L_1170 - .L_1169)
.L_1169:
        /*0020*/ 	.word	0x00000000
        /*0024*/ 	.short	0x0000
        /*0026*/ 	.short	0x0000
        /*0028*/ 	.byte	0x00, 0xf0, 0xc1, 0x01


	//----- nvinfo : EIATTR_MAXREG_COUNT
	.align		4
.L_1170:
        /*002c*/ 	.byte	0x03, 0x1b
        /*002e*/ 	.short	0x0080


	//----- nvinfo : EIATTR_NUM_BARRIERS
	.align		4
        /*0030*/ 	.byte	0x02, 0x4c
        /*0032*/ 	.byte	0x01
	.zero		1


	//----- nvinfo : EIATTR_MERCURY_ISA_VERSION
	.align		4
        /*0034*/ 	.byte	0x03, 0x5f
        /*0036*/ 	.short	0x0000


	//----- nvinfo : EIATTR_EXIT_INSTR_OFFSETS
	.align		4
        /*0038*/ 	.byte	0x04, 0x1c
        /*003a*/ 	.short	(.L_1172 - .L_1171)


	//   ....[0]....
.L_1171:
        /*003c*/ 	.word	0x00000180


	//   ....[1]....
        /*0040*/ 	.word	0x00001220


	//   ....[2]....
        /*0044*/ 	.word	0x000012e0


	//----- nvinfo : EIATTR_CTAIDZ_USED
	.align		4
.L_1172:
        /*0048*/ 	.byte	0x01, 0x04
	.zero		2


	//----- nvinfo : EIATTR_MAX_THREADS
	.align		4
        /*004c*/ 	.byte	0x04, 0x05
        /*004e*/ 	.short	(.L_1174 - .L_1173)
.L_1173:
        /*0050*/ 	.word	0x00000100
        /*0054*/ 	.word	0x00000001
        /*0058*/ 	.word	0x00000001


	//----- nvinfo : EIATTR_CRS_STACK_SIZE
	.align		4
.L_1174:
        /*005c*/ 	.byte	0x04, 0x1e
        /*005e*/ 	.short	(.L_1176 - .L_1175)
.L_1175:
        /*0060*/ 	.word	0x00000000
.L_1176:


//--------------------- .nv.info._ZN7cutlass13device_kernelIN5flash19enable_sm80_to_sm89INS1_16FlashAttnBwdSm80INS1_25CollectiveMainloopBwdSm80ILi2ELi2EN4cute5tupleIJNS5_1CILi128EEES8_NS7_ILi64EEEEEENS_10bfloat16_tEfNS_4arch4Sm80ELb1ELb0ELb0ELb1ELb1ELb0ELb0ELb0ELi2ELi4ELi4ELi4ELb0EEENS1_24CollectiveEpilogueBwdGQAISA_fSD_Li256ELb1ELb1EEENS1_25SingleTileBwdLPTSchedulerILb1ELi128ELb1EEEEEEEEEvNT_6ParamsE --------------------------
	.section	.nv.info._ZN7cutlass13device_kernelIN5flash19enable_sm80_to_sm89INS1_16FlashAttnBwdSm80INS1_25CollectiveMainloopBwdSm80ILi2ELi2EN4cute5tupleIJNS5_1CILi128EEES8_NS7_ILi64EEEEEENS_10bfloat16_tEfNS_4arch4Sm80ELb1ELb0ELb0ELb1ELb1ELb0ELb0ELb0ELi2ELi4ELi4ELi4ELb0EEENS1_24CollectiveEpilogueBwdGQAISA_fSD_Li256ELb1ELb1EEENS1_25SingleTileBwdLPTSchedulerILb1ELi128ELb1EEEEEEEEEvNT_6ParamsE,"",@"SHT_CUDA_INFO"
	.sectionflags	@""
	.align	4


	//----- nvinfo : EIATTR_CUDA_API_VERSION
	.align		4
        /*0000*/ 	.byte	0x04, 0x37
        /*0002*/ 	.short	(.L_1178 - .L_1177)
.L_1177:
        /*0004*/ 	.word	0x00000082


	//----- nvinfo : EIATTR_SW2861232_WAR
	.align		4
.L_1178:
        /*0008*/ 	.byte	0x01, 0x35
	.zero		2


	//----- nvinfo : EIATTR_PARAM_CBANK
	.align		4
        /*000c*/ 	.byte	0x04, 0x0a
        /*000e*/ 	.short	(.L_1180 - .L_1179)
	.align		4
.L_1179:
        /*0010*/ 	.word	index@(.nv.constant0._ZN7cutlass13device_kernelIN5flash19enable_sm80_to_sm89INS1_16FlashAttnBwdSm80INS1_25CollectiveMainloopBwdSm80ILi2ELi2EN4cute5tupleIJNS5_1CILi128EEES8_NS7_ILi64EEEEEENS_10bfloat16_tEfNS_4arch4Sm80ELb1ELb0ELb0ELb1ELb1ELb0ELb0ELb0ELi2ELi4ELi4ELi4ELb0EEENS1_24CollectiveEpilogueBwdGQAISA_fSD_Li256ELb1ELb1EEENS1_25SingleTileBwdLPTSchedulerILb1ELi128ELb1EEEEEEEEEvNT_6ParamsE)
        /*0014*/ 	.short	0x0160
        /*0016*/ 	.short	0x0290


	//----- nvinfo : EIATTR_CBANK_PARAM_SIZE
	.align		4
.L_1180:
        /*0018*/ 	.byte	0x03, 0x19
        /*001a*/ 	.short	0x0290


	//----- nvinfo : EIATTR_KPARAM_INFO
	.align		4
        /*001c*/ 	.byte	0x04, 0x17
        /*001e*/ 	.short	(.L_1182 - .L_1181)
.L_1181:
        /*0020*/ 	.word	0x00000000
        /*0024*/ 	.short	0x0000
        /*0026*/ 	.short	0x0000
        /*0028*/ 	.byte	0x00, 0xf0, 0x41, 0x0a


	//----- nvinfo : EIATTR_MAXREG_COUNT
	.align		4
.L_1182:
        /*002c*/ 	.byte	0x03, 0x1b
        /*002e*/ 	.short	0x00ff


	//----- nvinfo : EIATTR_NUM_BARRIERS
	.align		4
        /*0030*/ 	.byte	0x02, 0x4c
        /*0032*/ 	.byte	0x02
	.zero		1


	//----- nvinfo : EIATTR_ANNOTATIONS
	.align		4
        /*0034*/ 	.byte	0x04, 0x55
        /*0036*/ 	.short	(.L_1184 - .L_1183)


	//   ....[0]....
.L_1183:
        /* <DEDUP_REMOVED lines=18> */


	//----- nvinfo : EIATTR_MERCURY_ISA_VERSION
	.align		4
.L_1184:
        /*0148*/ 	.byte	0x03, 0x5f
        /*014a*/ 	.short	0x0000


	//----- nvinfo : EIATTR_COOP_GROUP_MASK_REGIDS
	.align		4
        /*014c*/ 	.byte	0x04, 0x29
        /*014e*/ 	.short	(.L_1186 - .L_1185)


	//   ....[0]....
.L_1185:
        /*0150*/ 	.word	0xffffffff


	//   ....[1]....
        /*0154*/ 	.word	0xffffffff


	//   ....[2]....
        /*0158*/ 	.word	0xffffffff


	//   ....[3]....
        /*015c*/ 	.word	0xffffffff


	//   ....[4]....
        /*0160*/ 	.word	0xffffffff


	//   ....[5]....
        /*0164*/ 	.word	0xffffffff


	//   ....[6]....
        /*0168*/ 	.word	0xffffffff


	//   ....[7]....
        /*016c*/ 	.word	0xffffffff


	//   ....[8]....
        /*0170*/ 	.word	0xffffffff


	//----- nvinfo : EIATTR_COOP_GROUP_INSTR_OFFSETS
	.align		4
.L_1186:
        /*0174*/ 	.byte	0x04, 0x28
        /*0176*/ 	.short	(.L_1188 - .L_1187)


	//   ....[0]....
.L_1187:
        /*0178*/ 	.word	0x00000060


	//   ....[1]....
        /*017c*/ 	.word	0x000081d0


	//   ....[2]....
        /*0180*/ 	.word	0x00008210


	//   ....[3]....
        /*0184*/ 	.word	0x00008560


	//   ....[4]....
        /*0188*/ 	.word	0x00008570


	//   ....[5]....
        /*018c*/ 	.word	0x00008730


	//   ....[6]....
        /*0190*/ 	.word	0x00008830


	//   ....[7]....
        /*0194*/ 	.word	0x00008a60


	//   ....[8]....
        /*0198*/ 	.word	0x00008a70


	//----- nvinfo : EIATTR_EXIT_INSTR_OFFSETS
	.align		4
.L_1188:
        /*019c*/ 	.byte	0x04, 0x1c
        /*019e*/ 	.short	(.L_1190 - .L_1189)


	//   ....[0]....
.L_1189:
        /*01a0*/ 	.word	0x000009d0


	//   ....[1]....
        /*01a4*/ 	.word	0x00007dd0


	//   ....[2]....
        /*01a8*/ 	.word	0x00008a80


	//   ....[3]....
        /*01ac*/ 	.word	0x00008b20


	//----- nvinfo : EIATTR_MAX_THREADS
	.align		4
.L_1190:
        /*01b0*/ 	.byte	0x04, 0x05
        /*01b2*/ 	.short	(.L_1192 - .L_1191)
.L_1191:
        /*01b4*/ 	.word	0x00000100
        /*01b8*/ 	.word	0x00000001
        /*01bc*/ 	.word	0x00000001


	//----- nvinfo : EIATTR_CRS_STACK_SIZE
	.align		4
.L_1192:
        /*01c0*/ 	.byte	0x04, 0x1e
        /*01c2*/ 	.short	(.L_1194 - .L_1193)
.L_1193:
        /*01c4*/ 	.word	0x00000000
.L_1194:


//--------------------- .nv.info._ZN7cutlass13device_kernelIN5flash22FlashAttnBwdPreprocessIN4cute5tupleIJNS3_1CILi128EEENS5_ILi64EEEEEENS_10bfloat16_tEfNS_4arch4Sm80ELb1ELb1EEEEEvNT_6ParamsE --------------------------
	.section	.nv.info._ZN7cutlass13device_kernelIN5flash22FlashAttnBwdPreprocessIN4cute5tupleIJNS3_1CILi128EEENS5_ILi64EEEEEENS_10bfloat16_tEfNS_4arch4Sm80ELb1ELb1EEEEEvNT_6ParamsE,"",@"SHT_CUDA_INFO"
	.sectionflags	@""
	.align	4


	//----- nvinfo : EIATTR_CUDA_API_VERSION
	.align		4
        /*0000*/ 	.byte	0x04, 0x37
        /*0002*/ 	.short	(.L_1196 - .L_1195)
.L_1195:
        /*0004*/ 	.word	0x00000082


	//----- nvinfo : EIATTR_SW2861232_WAR
	.align		4
.L_1196:
        /*0008*/ 	.byte	0x01, 0x35
	.zero		2


	//----- nvinfo : EIATTR_PARAM_CBANK
	.align		4
        /*000c*/ 	.byte	0x04, 0x0a
        /*000e*/ 	.short	(.L_1198 - .L_1197)
	.align		4
.L_1197:
        /*0010*/ 	.word	index@(.nv.constant0._ZN7cutlass13device_kernelIN5flash22FlashAttnBwdPreprocessIN4cute5tupleIJNS3_1CILi128EEENS5_ILi64EEEEEENS_10bfloat16_tEfNS_4arch4Sm80ELb1ELb1EEEEEvNT_6ParamsE)
        /*0014*/ 	.short	0x0160
        /*0016*/ 	.short	0x00f0


	//----- nvinfo : EIATTR_CBANK_PARAM_SIZE
	.align		4
.L_1198:
        /*0018*/ 	.byte	0x03, 0x19
        /*001a*/ 	.short	0x00f0


	//----- nvinfo : EIATTR_KPARAM_INFO
	.align		4
        /*001c*/ 	.byte	0x04, 0x17
        /*001e*/ 	.short	(.L_1200 - .L_1199)
.L_1199:
        /*0020*/ 	.word	0x00000000
        /*0024*/ 	.short	0x0000
        /*0026*/ 	.short	0x0000
        /*0028*/ 	.byte	0x00, 0xf0, 0xc1, 0x03


	//----- nvinfo : EIATTR_MAXREG_COUNT
	.align		4
.L_1200:
        /*002c*/ 	.byte	0x03, 0x1b
        /*002e*/ 	.short	0x0080


	//----- nvinfo : EIATTR_MERCURY_ISA_VERSION
	.align		4
        /*0030*/ 	.byte	0x03, 0x5f
        /*0032*/ 	.short	0x0000


	//----- nvinfo : EIATTR_COOP_GROUP_MASK_REGIDS
	.align		4
        /*0034*/ 	.byte	0x04, 0x29
        /*0036*/ 	.short	(.L_1202 - .L_1201)


	//   ....[0]....
.L_1201:
        /*0038*/ 	.word	0xffffffff


	//   ....[1]....
        /*003c*/ 	.word	0xffffffff


	//   ....[2]....
        /*0040*/ 	.word	0xffffffff


	//   ....[3]....
        /*0044*/ 	.word	0xffffffff


	//   ....[4]....
        /*0048*/ 	.word	0xffffffff


	//   ....[5]....
        /*004c*/ 	.word	0xffffffff


	//   ....[6]....
        /*0050*/ 	.word	0xffffffff


	//   ....[7]....
        /*0054*/ 	.word	0xffffffff


	//   ....[8]....
        /*0058*/ 	.word	0xffffffff


	//   ....[9]....
        /*005c*/ 	.word	0xffffffff


	//   ....[10]....
        /*0060*/ 	.word	0xffffffff


	//   ....[11]....
        /*0064*/ 	.word	0xffffffff


	//----- nvinfo : EIATTR_COOP_GROUP_INSTR_OFFSETS
	.align		4
.L_1202:
        /*0068*/ 	.byte	0x04, 0x28
        /*006a*/ 	.short	(.L_1204 - .L_1203)


	//   ....[0]....
.L_1203:
        /*006c*/ 	.word	0x00001150


	//   ....[1]....
        /*0070*/ 	.word	0x00001170


	//   ....[2]....
        /*0074*/ 	.word	0x00001180


	//   ....[3]....
        /*0078*/ 	.word	0x00001190


	//   ....[4]....
        /*007c*/ 	.word	0x000011c0


	//   ....[5]....
        /*0080*/ 	.word	0x000011f0


	//   ....[6]....
        /*0084*/ 	.word	0x00001200


	//   ....[7]....
        /*0088*/ 	.word	0x00001210


	//   ....[8]....
        /*008c*/ 	.word	0x00001260


	//   ....[9]....
        /*0090*/ 	.word	0x00001290


	//   ....[10]....
        /*0094*/ 	.word	0x000012b0


	//   ....[11]....
        /*0098*/ 	.word	0x000012c0


	//----- nvinfo : EIATTR_EXIT_INSTR_OFFSETS
	.align		4
.L_1204:
        /*009c*/ 	.byte	0x04, 0x1c
        /*009e*/ 	.short	(.L_1206 - .L_1205)


	//   ....[0]....
.L_1205:
        /*00a0*/ 	.word	0x00000180


	//   ....[1]....
        /*00a4*/ 	.word	0x00001880


	//   ....[2]....
        /*00a8*/ 	.word	0x000018d0


	//----- nvinfo : EIATTR_CTAIDZ_USED
	.align		4
.L_1206:
        /*00ac*/ 	.byte	0x01, 0x04
	.zero		2


	//----- nvinfo : EIATTR_MAX_THREADS
	.align		4
        /*00b0*/ 	.byte	0x04, 0x05
        /*00b2*/ 	.short	(.L_1208 - .L_1207)
.L_1207:
        /*00b4*/ 	.word	0x00000100
        /*00b8*/ 	.word	0x00000001
        /*00bc*/ 	.word	0x00000001


	//----- nvinfo : EIATTR_CRS_STACK_SIZE
	.align		4
.L_1208:
        /*00c0*/ 	.byte	0x04, 0x1e
        /*00c2*/ 	.short	(.L_1210 - .L_1209)
.L_1209:
        /*00c4*/ 	.word	0x00000000
.L_1210:


//--------------------- .nv.callgraph             --------------------------
	.section	.nv.callgraph,"",@"SHT_CUDA_CALLGRAPH"
	.align	4
	.sectionentsize	8
	.align		4
        /*0000*/ 	.word	0x00000000
	.align		4
        /*0004*/ 	.word	0xffffffff
	.align		4
        /*0008*/ 	.word	0x00000000
	.align		4
        /*000c*/ 	.word	0xfffffffe
	.align		4
        /*0010*/ 	.word	0x00000000
	.align		4
        /*0014*/ 	.word	0xfffffffd
	.align		4
        /*0018*/ 	.word	0x00000000
	.align		4
        /*001c*/ 	.word	0xfffffffc


//--------------------- .nv.rel.action            --------------------------
	.section	.nv.rel.action,"",@"SHT_CUDA_RELOCINFO"
	.align	8
	.sectionentsize	8
        /*0000*/ 	.byte	0x73, 0x00, 0x00, 0x00, 0x00, 0x00, 0x00, 0x00, 0x00, 0x00, 0x00, 0x11, 0x25, 0x00, 0x05, 0x36


//--------------------- .nv.constant4             --------------------------
	.section	.nv.constant4,"a",@progbits
	.align	8
	.align		8
.nv.constant4:
        /*0000*/ 	.dword	_ZN65_INTERNAL_ebbe5436_29_flash_bwd_hdim64_bf16_sm80_cu_49158569_28934cuda3std3__45__cpo5beginE
	.align		8
        /*0008*/ 	.dword	_ZN65_INTERNAL_ebbe5436_29_flash_bwd_hdim64_bf16_sm80_cu_49158569_28934cuda3std3__45__cpo3endE
	.align		8
        /*0010*/ 	.dword	_ZN65_INTERNAL_ebbe5436_29_flash_bwd_hdim64_bf16_sm80_cu_49158569_28934cuda3std3__45__cpo6cbeginE
	.align		8
        /*0018*/ 	.dword	_ZN65_INTERNAL_ebbe5436_29_flash_bwd_hdim64_bf16_sm80_cu_49158569_28934cuda3std3__45__cpo4cendE
	.align		8
        /*0020*/ 	.dword	_ZN65_INTERNAL_ebbe5436_29_flash_bwd_hdim64_bf16_sm80_cu_49158569_28934cuda3std3__467_GLOBAL__N__ebbe5436_29_flash_bwd_hdim64_bf16_sm80_cu_49158569_28936ignoreE
	.align		8
        /*0028*/ 	.dword	_ZN65_INTERNAL_ebbe5436_29_flash_bwd_hdim64_bf16_sm80_cu_49158569_28934cuda3std3__419piecewise_constructE
	.align		8
        /*0030*/ 	.dword	_ZN65_INTERNAL_ebbe5436_29_flash_bwd_hdim64_bf16_sm80_cu_49158569_28934cuda3std3__48in_placeE
	.align		8
        /*0038*/ 	.dword	_ZN65_INTERNAL_ebbe5436_29_flash_bwd_hdim64_bf16_sm80_cu_49158569_28934cuda3std6ranges3__45__cpo4swapE
	.align		8
        /*0040*/ 	.dword	_ZN65_INTERNAL_ebbe5436_29_flash_bwd_hdim64_bf16_sm80_cu_49158569_28934cuda3std6ranges3__45__cpo9iter_moveE
	.align		8
        /*0048*/ 	.dword	_ZN65_INTERNAL_ebbe5436_29_flash_bwd_hdim64_bf16_sm80_cu_49158569_28934cute7productE
	.align		8
        /*0050*/ 	.dword	_ZN65_INTERNAL_ebbe5436_29_flash_bwd_hdim64_bf16_sm80_cu_49158569_28934cute1_E


//--------------------- .nv.constant0._ZN7cutlass13device_kernelIN5flash19enable_sm80_to_sm89INS1_16FlashAttnBwdSm80INS1_25CollectiveMainloopBwdSm80ILi2ELi2EN4cute5tupleIJNS5_1CILi64EEENS7_ILi128EEES8_EEENS_10bfloat16_tEfNS_4arch4Sm80ELb0ELb0ELb0ELb0ELb0ELb0ELb0ELb0ELi2ELi2ELi4ELi2ELb1EEENS1_21CollectiveEpilogueBwdISA_SB_SD_Li256ELb0ELb0ELi2EEENS1_19SingleTileSchedulerILb0ELb0ELb0ELi128EEEEEEEEEvNT_6ParamsE --------------------------
	.section	.nv.constant0._ZN7cutlass13device_kernelIN5flash19enable_sm80_to_sm89INS1_16FlashAttnBwdSm80INS1_25CollectiveMainloopBwdSm80ILi2ELi2EN4cute5tupleIJNS5_1CILi64EEENS7_ILi128EEES8_EEENS_10bfloat16_tEfNS_4arch4Sm80ELb0ELb0ELb0ELb0ELb0ELb0ELb0ELb0ELi2ELi2ELi4ELi2ELb1EEENS1_21CollectiveEpilogueBwdISA_SB_SD_Li256ELb0ELb0ELi2EEENS1_19SingleTileSchedulerILb0ELb0ELb0ELi128EEEEEEEEEvNT_6ParamsE,"a",@progbits
	.sectionflags	@""
	.align	4
.nv.constant0._ZN7cutlass13device_kernelIN5flash19enable_sm80_to_sm89INS1_16FlashAttnBwdSm80INS1_25CollectiveMainloopBwdSm80ILi2ELi2EN4cute5tupleIJNS5_1CILi64EEENS7_ILi128EEES8_EEENS_10bfloat16_tEfNS_4arch4Sm80ELb0ELb0ELb0ELb0ELb0ELb0ELb0ELb0ELi2ELi2ELi4ELi2ELb1EEENS1_21CollectiveEpilogueBwdISA_SB_SD_Li256ELb0ELb0ELi2EEENS1_19SingleTileSchedulerILb0ELb0ELb0ELi128EEEEEEEEEvNT_6ParamsE:
	.zero		976


//--------------------- .nv.constant0._ZN7cutlass13device_kernelIN5flash19enable_sm80_to_sm89INS1_16FlashAttnBwdSm80INS1_25CollectiveMainloopBwdSm80ILi2ELi2EN4cute5tupleIJNS5_1CILi64EEENS7_ILi128EEES8_EEENS_10bfloat16_tEfNS_4arch4Sm80ELb0ELb0ELb0ELb0ELb1ELb0ELb0ELb0ELi2ELi2ELi4ELi2ELb1EEENS1_21CollectiveEpilogueBwdISA_SB_SD_Li256ELb0ELb0ELi2EEENS1_19SingleTileSchedulerILb0ELb0ELb0ELi128EEEEEEEEEvNT_6ParamsE --------------------------
	.section	.nv.constant0._ZN7cutlass13device_kernelIN5flash19enable_sm80_to_sm89INS1_16FlashAttnBwdSm80INS1_25CollectiveMainloopBwdSm80ILi2ELi2EN4cute5tupleIJNS5_1CILi64EEENS7_ILi128EEES8_EEENS_10bfloat16_tEfNS_4arch4Sm80ELb0ELb0ELb0ELb0ELb1ELb0ELb0ELb0ELi2ELi2ELi4ELi2ELb1EEENS1_21CollectiveEpilogueBwdISA_SB_SD_Li256ELb0ELb0ELi2EEENS1_19SingleTileSchedulerILb0ELb0ELb0ELi128EEEEEEEEEvNT_6ParamsE,"a",@progbits
	.sectionflags	@""
	.align	4
.nv.constant0._ZN7cutlass13device_kernelIN5flash19enable_sm80_to_sm89INS1_16FlashAttnBwdSm80INS1_25CollectiveMainloopBwdSm80ILi2ELi2EN4cute5tupleIJNS5_1CILi64EEENS7_ILi128EEES8_EEENS_10bfloat16_tEfNS_4arch4Sm80ELb0ELb0ELb0ELb0ELb1ELb0ELb0ELb0ELi2ELi2ELi4ELi2ELb1EEENS1_21CollectiveEpilogueBwdISA_SB_SD_Li256ELb0ELb0ELi2EEENS1_19SingleTileSchedulerILb0ELb0ELb0ELi128EEEEEEEEEvNT_6ParamsE:
	.zero		976


//--------------------- .nv.constant0._ZN7cutlass13device_kernelIN5flash19enable_sm80_to_sm89INS1_16FlashAttnBwdSm80INS1_25CollectiveMainloopBwdSm80ILi2ELi2EN4cute5tupleIJNS5_1CILi64EEENS7_ILi128EEES8_EEENS_10bfloat16_tEfNS_4arch4Sm80ELb0ELb0ELb0ELb0ELb0ELb0ELb0ELb0ELi2ELi2ELi4ELi2ELb1EEENS1_24CollectiveEpilogueBwdGQAISA_fSD_Li256ELb0ELb0EEENS1_19SingleTileSchedulerILb0ELb0ELb0ELi128EEEEEEEEEvNT_6ParamsE --------------------------
	.section	.nv.constant0._ZN7cutlass13device_kernelIN5flash19enable_sm80_to_sm89INS1_16FlashAttnBwdSm80INS1_25CollectiveMainloopBwdSm80ILi2ELi2EN4cute5tupleIJNS5_1CILi64EEENS7_ILi128EEES8_EEENS_10bfloat16_tEfNS_4arch4Sm80ELb0ELb0ELb0ELb0ELb0ELb0ELb0ELb0ELi2ELi2ELi4ELi2ELb1EEENS1_24CollectiveEpilogueBwdGQAISA_fSD_Li256ELb0ELb0EEENS1_19SingleTileSchedulerILb0ELb0ELb0ELi128EEEEEEEEEvNT_6ParamsE,"a",@progbits
	.sectionflags	@""
	.align	4
.nv.constant0._ZN7cutlass13device_kernelIN5flash19enable_sm80_to_sm89INS1_16FlashAttnBwdSm80INS1_25CollectiveMainloopBwdSm80ILi2ELi2EN4cute5tupleIJNS5_1CILi64EEENS7_ILi128EEES8_EEENS_10bfloat16_tEfNS_4arch4Sm80ELb0ELb0ELb0ELb0ELb0ELb0ELb0ELb0ELi2ELi2ELi4ELi2ELb1EEENS1_24CollectiveEpilogueBwdGQAISA_fSD_Li256ELb0ELb0EEENS1_19SingleTileSchedulerILb0ELb0ELb0ELi128EEEEEEEEEvNT_6ParamsE:
	.zero		984


//--------------------- .nv.constant0._ZN7cutlass13device_kernelIN5flash19enable_sm80_to_sm89INS1_16FlashAttnBwdSm80INS1_25CollectiveMainloopBwdSm80ILi2ELi2EN4cute5tupleIJNS5_1CILi64EEENS7_ILi128EEES8_EEENS_10bfloat16_tEfNS_4arch4Sm80ELb0ELb0ELb0ELb0ELb1ELb0ELb0ELb0ELi2ELi2ELi4ELi2ELb1EEENS1_24CollectiveEpilogueBwdGQAISA_fSD_Li256ELb0ELb1EEENS1_19SingleTileSchedulerILb0ELb0ELb0ELi128EEEEEEEEEvNT_6ParamsE --------------------------
	.section	.nv.constant0._ZN7cutlass13device_kernelIN5flash19enable_sm80_to_sm89INS1_16FlashAttnBwdSm80INS1_25CollectiveMainloopBwdSm80ILi2ELi2EN4cute5tupleIJNS5_1CILi64EEENS7_ILi128EEES8_EEENS_10bfloat16_tEfNS_4arch4Sm80ELb0ELb0ELb0ELb0ELb1ELb0ELb0ELb0ELi2ELi2ELi4ELi2ELb1EEENS1_24CollectiveEpilogueBwdGQAISA_fSD_Li256ELb0ELb1EEENS1_19SingleTileSchedulerILb0ELb0ELb0ELi128EEEEEEEEEvNT_6ParamsE,"a",@progbits
	.sectionflags	@""
	.align	4
.nv.constant0._ZN7cutlass13device_kernelIN5flash19enable_sm80_to_sm89INS1_16FlashAttnBwdSm80INS1_25CollectiveMainloopBwdSm80ILi2ELi2EN4cute5tupleIJNS5_1CILi64EEENS7_ILi128EEES8_EEENS_10bfloat16_tEfNS_4arch4Sm80ELb0ELb0ELb0ELb0ELb1ELb0ELb0ELb0ELi2ELi2ELi4ELi2ELb1EEENS1_24CollectiveEpilogueBwdGQAISA_fSD_Li256ELb0ELb1EEENS1_19SingleTileSchedulerILb0ELb0ELb0ELi128EEEEEEEEEvNT_6ParamsE:
	.zero		984


//--------------------- .nv.constant0._ZN7cutlass13device_kernelIN5flash19enable_sm80_to_sm89INS1_16FlashAttnBwdSm80INS1_25CollectiveMainloopBwdSm80ILi2ELi2EN4cute5tupleIJNS5_1CILi64EEENS7_ILi128EEES8_EEENS_10bfloat16_tEfNS_4arch4Sm80ELb0ELb0ELb0ELb1ELb0ELb0ELb0ELb0ELi2ELi2ELi4ELi2ELb1EEENS1_21CollectiveEpilogueBwdISA_SB_SD_Li256ELb1ELb0ELi2EEENS1_19SingleTileSchedulerILb1ELb0ELb0ELi128EEEEEEEEEvNT_6ParamsE --------------------------
	.section	.nv.constant0._ZN7cutlass13device_kernelIN5flash19enable_sm80_to_sm89INS1_16FlashAttnBwdSm80INS1_25CollectiveMainloopBwdSm80ILi2ELi2EN4cute5tupleIJNS5_1CILi64EEENS7_ILi128EEES8_EEENS_10bfloat16_tEfNS_4arch4Sm80ELb0ELb0ELb0ELb1ELb0ELb0ELb0ELb0ELi2ELi2ELi4ELi2ELb1EEENS1_21CollectiveEpilogueBwdISA_SB_SD_Li256ELb1ELb0ELi2EEENS1_19SingleTileSchedulerILb1ELb0ELb0ELi128EEEEEEEEEvNT_6ParamsE,"a",@progbits
	.sectionflags	@""
	.align	4
.nv.constant0._ZN7cutlass13device_kernelIN5flash19enable_sm80_to_sm89INS1_16FlashAttnBwdSm80INS1_25CollectiveMainloopBwdSm80ILi2ELi2EN4cute5tupleIJNS5_1CILi64EEENS7_ILi128EEES8_EEENS_10bfloat16_tEfNS_4arch4Sm80ELb0ELb0ELb0ELb1ELb0ELb0ELb0ELb0ELi2ELi2ELi4ELi2ELb1EEENS1_21CollectiveEpilogueBwdISA_SB_SD_Li256ELb1ELb0ELi2EEENS1_19SingleTileSchedulerILb1ELb0ELb0ELi128EEEEEEEEEvNT_6ParamsE:
	.zero		976


//--------------------- .nv.constant0._ZN7cutlass13device_kernelIN5flash19enable_sm80_to_sm89INS1_16FlashAttnBwdSm80INS1_25CollectiveMainloopBwdSm80ILi2ELi2EN4cute5tupleIJNS5_1CILi64EEENS7_ILi128EEES8_EEENS_10bfloat16_tEfNS_4arch4Sm80ELb0ELb0ELb0ELb1ELb1ELb0ELb0ELb0ELi2ELi2ELi4ELi2ELb1EEENS1_21CollectiveEpilogueBwdISA_SB_SD_Li256ELb1ELb0ELi2EEENS1_19SingleTileSchedulerILb1ELb0ELb0ELi128EEEEEEEEEvNT_6ParamsE --------------------------
	.section	.nv.constant0._ZN7cutlass13device_kernelIN5flash19enable_sm80_to_sm89INS1_16FlashAttnBwdSm80INS1_25CollectiveMainloopBwdSm80ILi2ELi2EN4cute5tupleIJNS5_1CILi64EEENS7_ILi128EEES8_EEENS_10bfloat16_tEfNS_4arch4Sm80ELb0ELb0ELb0ELb1ELb1ELb0ELb0ELb0ELi2ELi2ELi4ELi2ELb1EEENS1_21CollectiveEpilogueBwdISA_SB_SD_Li256ELb1ELb0ELi2EEENS1_19SingleTileSchedulerILb1ELb0ELb0ELi128EEEEEEEEEvNT_6ParamsE,"a",@progbits
	.sectionflags	@""
	.align	4
.nv.constant0._ZN7cutlass13device_kernelIN5flash19enable_sm80_to_sm89INS1_16FlashAttnBwdSm80INS1_25CollectiveMainloopBwdSm80ILi2ELi2EN4cute5tupleIJNS5_1CILi64EEENS7_ILi128EEES8_EEENS_10bfloat16_tEfNS_4arch4Sm80ELb0ELb0ELb0ELb1ELb1ELb0ELb0ELb0ELi2ELi2ELi4ELi2ELb1EEENS1_21CollectiveEpilogueBwdISA_SB_SD_Li256ELb1ELb0ELi2EEENS1_19SingleTileSchedulerILb1ELb0ELb0ELi128EEEEEEEEEvNT_6ParamsE:
	.zero		976


//--------------------- .nv.constant0._ZN7cutlass13device_kernelIN5flash19enable_sm80_to_sm89INS1_16FlashAttnBwdSm80INS1_25CollectiveMainloopBwdSm80ILi2ELi2EN4cute5tupleIJNS5_1CILi64EEENS7_ILi128EEES8_EEENS_10bfloat16_tEfNS_4arch4Sm80ELb0ELb0ELb0ELb1ELb0ELb0ELb0ELb0ELi2ELi2ELi4ELi2ELb1EEENS1_24CollectiveEpilogueBwdGQAISA_fSD_Li256ELb1ELb0EEENS1_19SingleTileSchedulerILb1ELb0ELb0ELi128EEEEEEEEEvNT_6ParamsE --------------------------
	.section	.nv.constant0._ZN7cutlass13device_kernelIN5flash19enable_sm80_to_sm89INS1_16FlashAttnBwdSm80INS1_25CollectiveMainloopBwdSm80ILi2ELi2EN4cute5tupleIJNS5_1CILi64EEENS7_ILi128EEES8_EEENS_10bfloat16_tEfNS_4arch4Sm80ELb0ELb0ELb0ELb1ELb0ELb0ELb0ELb0ELi2ELi2ELi4ELi2ELb1EEENS1_24CollectiveEpilogueBwdGQAISA_fSD_Li256ELb1ELb0EEENS1_19SingleTileSchedulerILb1ELb0ELb0ELi128EEEEEEEEEvNT_6ParamsE,"a",@progbits
	.sectionflags	@""
	.align	4
.nv.constant0._ZN7cutlass13device_kernelIN5flash19enable_sm80_to_sm89INS1_16FlashAttnBwdSm80INS1_25CollectiveMainloopBwdSm80ILi2ELi2EN4cute5tupleIJNS5_1CILi64EEENS7_ILi128EEES8_EEENS_10bfloat16_tEfNS_4arch4Sm80ELb0ELb0ELb0ELb1ELb0ELb0ELb0ELb0ELi2ELi2ELi4ELi2ELb1EEENS1_24CollectiveEpilogueBwdGQAISA_fSD_Li256ELb1ELb0EEENS1_19SingleTileSchedulerILb1ELb0ELb0ELi128EEEEEEEEEvNT_6ParamsE:
	.zero		984


//--------------------- .nv.constant0._ZN7cutlass13device_kernelIN5flash19enable_sm80_to_sm89INS1_16FlashAttnBwdSm80INS1_25CollectiveMainloopBwdSm80ILi2ELi2EN4cute5tupleIJNS5_1CILi64EEENS7_ILi128EEES8_EEENS_10bfloat16_tEfNS_4arch4Sm80ELb0ELb0ELb0ELb1ELb1ELb0ELb0ELb0ELi2ELi2ELi4ELi2ELb1EEENS1_24CollectiveEpilogueBwdGQAISA_fSD_Li256ELb1ELb1EEENS1_19SingleTileSchedulerILb1ELb0ELb0ELi128EEEEEEEEEvNT_6ParamsE --------------------------
	.section	.nv.constant0._ZN7cutlass13device_kernelIN5flash19enable_sm80_to_sm89INS1_16FlashAttnBwdSm80INS1_25CollectiveMainloopBwdSm80ILi2ELi2EN4cute5tupleIJNS5_1CILi64EEENS7_ILi128EEES8_EEENS_10bfloat16_tEfNS_4arch4Sm80ELb0ELb0ELb0ELb1ELb1ELb0ELb0ELb0ELi2ELi2ELi4ELi2ELb1EEENS1_24CollectiveEpilogueBwdGQAISA_fSD_Li256ELb1ELb1EEENS1_19SingleTileSchedulerILb1ELb0ELb0ELi128EEEEEEEEEvNT_6ParamsE,"a",@progbits
	.sectionflags	@""
	.align	4
.nv.constant0._ZN7cutlass13device_kernelIN5flash19enable_sm80_to_sm89INS1_16FlashAttnBwdSm80INS1_25CollectiveMainloopBwdSm80ILi2ELi2EN4cute5tupleIJNS5_1CILi64EEENS7_ILi128EEES8_EEENS_10bfloat16_tEfNS_4arch4Sm80ELb0ELb0ELb0ELb1ELb1ELb0ELb0ELb0ELi2ELi2ELi4ELi2ELb1EEENS1_24CollectiveEpilogueBwdGQAISA_fSD_Li256ELb1ELb1EEENS1_19SingleTileSchedulerILb1ELb0ELb0ELi128EEEEEEEEEvNT_6ParamsE:
	.zero		984


//--------------------- .nv.constant0._ZN7cutlass13device_kernelIN5flash19enable_sm80_to_sm89INS1_16FlashAttnBwdSm80INS1_25CollectiveMainloopBwdSm80ILi2ELi2EN4cute5tupleIJNS5_1CILi64EEENS7_ILi128EEES8_EEENS_10bfloat16_tEfNS_4arch4Sm80ELb0ELb1ELb0ELb0ELb0ELb0ELb0ELb0ELi2ELi2ELi4ELi2ELb1EEENS1_21CollectiveEpilogueBwdISA_SB_SD_Li256ELb0ELb0ELi2EEENS1_19SingleTileSchedulerILb0ELb0ELb0ELi128EEEEEEEEEvNT_6ParamsE --------------------------
	.section	.nv.constant0._ZN7cutlass13device_kernelIN5flash19enable_sm80_to_sm89INS1_16FlashAttnBwdSm80INS1_25CollectiveMainloopBwdSm80ILi2ELi2EN4cute5tupleIJNS5_1CILi64EEENS7_ILi128EEES8_EEENS_10bfloat16_tEfNS_4arch4Sm80ELb0ELb1ELb0ELb0ELb0ELb0ELb0ELb0ELi2ELi2ELi4ELi2ELb1EEENS1_21CollectiveEpilogueBwdISA_SB_SD_Li256ELb0ELb0ELi2EEENS1_19SingleTileSchedulerILb0ELb0ELb0ELi128EEEEEEEEEvNT_6ParamsE,"a",@progbits
	.sectionflags	@""
	.align	4
.nv.constant0._ZN7cutlass13device_kernelIN5flash19enable_sm80_to_sm89INS1_16FlashAttnBwdSm80INS1_25CollectiveMainloopBwdSm80ILi2ELi2EN4cute5tupleIJNS5_1CILi64EEENS7_ILi128EEES8_EEENS_10bfloat16_tEfNS_4arch4Sm80ELb0ELb1ELb0ELb0ELb0ELb0ELb0ELb0ELi2ELi2ELi4ELi2ELb1EEENS1_21CollectiveEpilogueBwdISA_SB_SD_Li256ELb0ELb0ELi2EEENS1_19SingleTileSchedulerILb0ELb0ELb0ELi128EEEEEEEEEvNT_6ParamsE:
	.zero		976


//--------------------- .nv.constant0._ZN7cutlass13device_kernelIN5flash19enable_sm80_to_sm89INS1_16FlashAttnBwdSm80INS1_25CollectiveMainloopBwdSm80ILi2ELi2EN4cute5tupleIJNS5_1CILi64EEENS7_ILi128EEES8_EEENS_10bfloat16_tEfNS_4arch4Sm80ELb0ELb1ELb0ELb0ELb1ELb0ELb0ELb0ELi2ELi2ELi4ELi2ELb1EEENS1_21CollectiveEpilogueBwdISA_SB_SD_Li256ELb0ELb0ELi2EEENS1_19SingleTileSchedulerILb0ELb0ELb0ELi128EEEEEEEEEvNT_6ParamsE --------------------------
	.section	.nv.constant0._ZN7cutlass13device_kernelIN5flash19enable_sm80_to_sm89INS1_16FlashAttnBwdSm80INS1_25CollectiveMainloopBwdSm80ILi2ELi2EN4cute5tupleIJNS5_1CILi64EEENS7_ILi128EEES8_EEENS_10bfloat16_tEfNS_4arch4Sm80ELb0ELb1ELb0ELb0ELb1ELb0ELb0ELb0ELi2ELi2ELi4ELi2ELb1EEENS1_21CollectiveEpilogueBwdISA_SB_SD_Li256ELb0ELb0ELi2EEENS1_19SingleTileSchedulerILb0ELb0ELb0ELi128EEEEEEEEEvNT_6ParamsE,"a",@progbits
	.sectionflags	@""
	.align	4
.nv.constant0._ZN7cutlass13device_kernelIN5flash19enable_sm80_to_sm89INS1_16FlashAttnBwdSm80INS1_25CollectiveMainloopBwdSm80ILi2ELi2EN4cute5tupleIJNS5_1CILi64EEENS7_ILi128EEES8_EEENS_10bfloat16_tEfNS_4arch4Sm80ELb0ELb1ELb0ELb0ELb1ELb0ELb0ELb0ELi2ELi2ELi4ELi2ELb1EEENS1_21CollectiveEpilogueBwdISA_SB_SD_Li256ELb0ELb0ELi2EEENS1_19SingleTileSchedulerILb0ELb0ELb0ELi128EEEEEEEEEvNT_6ParamsE:
	.zero		976


//--------------------- .nv.constant0._ZN7cutlass13device_kernelIN5flash19enable_sm80_to_sm89INS1_16FlashAttnBwdSm80INS1_25CollectiveMainloopBwdSm80ILi2ELi2EN4cute5tupleIJNS5_1CILi64EEENS7_ILi128EEES8_EEENS_10bfloat16_tEfNS_4arch4Sm80ELb0ELb1ELb0ELb0ELb0ELb0ELb0ELb0ELi2ELi2ELi4ELi2ELb1EEENS1_24CollectiveEpilogueBwdGQAISA_fSD_Li256ELb0ELb0EEENS1_19SingleTileSchedulerILb0ELb0ELb0ELi128EEEEEEEEEvNT_6ParamsE --------------------------
	.section	.nv.constant0._ZN7cutlass13device_kernelIN5flash19enable_sm80_to_sm89INS1_16FlashAttnBwdSm80INS1_25CollectiveMainloopBwdSm80ILi2ELi2EN4cute5tupleIJNS5_1CILi64EEENS7_ILi128EEES8_EEENS_10bfloat16_tEfNS_4arch4Sm80ELb0ELb1ELb0ELb0ELb0ELb0ELb0ELb0ELi2ELi2ELi4ELi2ELb1EEENS1_24CollectiveEpilogueBwdGQAISA_fSD_Li256ELb0ELb0EEENS1_19SingleTileSchedulerILb0ELb0ELb0ELi128EEEEEEEEEvNT_6ParamsE,"a",@progbits
	.sectionflags	@""
	.align	4
.nv.constant0._ZN7cutlass13device_kernelIN5flash19enable_sm80_to_sm89INS1_16FlashAttnBwdSm80INS1_25CollectiveMainloopBwdSm80ILi2ELi2EN4cute5tupleIJNS5_1CILi64EEENS7_ILi128EEES8_EEENS_10bfloat16_tEfNS_4arch4Sm80ELb0ELb1ELb0ELb0ELb0ELb0ELb0ELb0ELi2ELi2ELi4ELi2ELb1EEENS1_24CollectiveEpilogueBwdGQAISA_fSD_Li256ELb0ELb0EEENS1_19SingleTileSchedulerILb0ELb0ELb0ELi128EEEEEEEEEvNT_6ParamsE:
	.zero		984


//--------------------- .nv.constant0._ZN7cutlass13device_kernelIN5flash19enable_sm80_to_sm89INS1_16FlashAttnBwdSm80INS1_25CollectiveMainloopBwdSm80ILi2ELi2EN4cute5tupleIJNS5_1CILi64EEENS7_ILi128EEES8_EEENS_10bfloat16_tEfNS_4arch4Sm80ELb0ELb1ELb0ELb0ELb1ELb0ELb0ELb0ELi2ELi2ELi4ELi2ELb1EEENS1_24CollectiveEpilogueBwdGQAISA_fSD_Li256ELb0ELb1EEENS1_19SingleTileSchedulerILb0ELb0ELb0ELi128EEEEEEEEEvNT_6ParamsE --------------------------
	.section	.nv.constant0._ZN7cutlass13device_kernelIN5flash19enable_sm80_to_sm89INS1_16FlashAttnBwdSm80INS1_25CollectiveMainloopBwdSm80ILi2ELi2EN4cute5tupleIJNS5_1CILi64EEENS7_ILi128EEES8_EEENS_10bfloat16_tEfNS_4arch4Sm80ELb0ELb1ELb0ELb0ELb1ELb0ELb0ELb0ELi2ELi2ELi4ELi2ELb1EEENS1_24CollectiveEpilogueBwdGQAISA_fSD_Li256ELb0ELb1EEENS1_19SingleTileSchedulerILb0ELb0ELb0ELi128EEEEEEEEEvNT_6ParamsE,"a",@progbits
	.sectionflags	@""
	.align	4
.nv.constant0._ZN7cutlass13device_kernelIN5flash19enable_sm80_to_sm89INS1_16FlashAttnBwdSm80INS1_25CollectiveMainloopBwdSm80ILi2ELi2EN4cute5tupleIJNS5_1CILi64EEENS7_ILi128EEES8_EEENS_10bfloat16_tEfNS_4arch4Sm80ELb0ELb1ELb0ELb0ELb1ELb0ELb0ELb0ELi2ELi2ELi4ELi2ELb1EEENS1_24CollectiveEpilogueBwdGQAISA_fSD_Li256ELb0ELb1EEENS1_19SingleTileSchedulerILb0ELb0ELb0ELi128EEEEEEEEEvNT_6ParamsE:
	.zero		984


//--------------------- .nv.constant0._ZN7cutlass13device_kernelIN5flash19enable_sm80_to_sm89INS1_16FlashAttnBwdSm80INS1_25CollectiveMainloopBwdSm80ILi2ELi2EN4cute5tupleIJNS5_1CILi64EEENS7_ILi128EEES8_EEENS_10bfloat16_tEfNS_4arch4Sm80ELb0ELb1ELb0ELb1ELb0ELb0ELb0ELb0ELi2ELi2ELi4ELi2ELb1EEENS1_21CollectiveEpilogueBwdISA_SB_SD_Li256ELb1ELb0ELi2EEENS1_19SingleTileSchedulerILb1ELb0ELb0ELi128EEEEEEEEEvNT_6ParamsE --------------------------
	.section	.nv.constant0._ZN7cutlass13device_kernelIN5flash19enable_sm80_to_sm89INS1_16FlashAttnBwdSm80INS1_25CollectiveMainloopBwdSm80ILi2ELi2EN4cute5tupleIJNS5_1CILi64EEENS7_ILi128EEES8_EEENS_10bfloat16_tEfNS_4arch4Sm80ELb0ELb1ELb0ELb1ELb0ELb0ELb0ELb0ELi2ELi2ELi4ELi2ELb1EEENS1_21CollectiveEpilogueBwdISA_SB_SD_Li256ELb1ELb0ELi2EEENS1_19SingleTileSchedulerILb1ELb0ELb0ELi128EEEEEEEEEvNT_6ParamsE,"a",@progbits
	.sectionflags	@""
	.align	4
.nv.constant0._ZN7cutlass13device_kernelIN5flash19enable_sm80_to_sm89INS1_16FlashAttnBwdSm80INS1_25CollectiveMainloopBwdSm80ILi2ELi2EN4cute5tupleIJNS5_1CILi64EEENS7_ILi128EEES8_EEENS_10bfloat16_tEfNS_4arch4Sm80ELb0ELb1ELb0ELb1ELb0ELb0ELb0ELb0ELi2ELi2ELi4ELi2ELb1EEENS1_21CollectiveEpilogueBwdISA_SB_SD_Li256ELb1ELb0ELi2EEENS1_19SingleTileSchedulerILb1ELb0ELb0ELi128EEEEEEEEEvNT_6ParamsE:
	.zero		976


//--------------------- .nv.constant0._ZN7cutlass13device_kernelIN5flash19enable_sm80_to_sm89INS1_16FlashAttnBwdSm80INS1_25CollectiveMainloopBwdSm80ILi2ELi2EN4cute5tupleIJNS5_1CILi64EEENS7_ILi128EEES8_EEENS_10bfloat16_tEfNS_4arch4Sm80ELb0ELb1ELb0ELb1ELb1ELb0ELb0ELb0ELi2ELi2ELi4ELi2ELb1EEENS1_21CollectiveEpilogueBwdISA_SB_SD_Li256ELb1ELb0ELi2EEENS1_19SingleTileSchedulerILb1ELb0ELb0ELi128EEEEEEEEEvNT_6ParamsE --------------------------
	.section	.nv.constant0._ZN7cutlass13device_kernelIN5flash19enable_sm80_to_sm89INS1_16FlashAttnBwdSm80INS1_25CollectiveMainloopBwdSm80ILi2ELi2EN4cute5tupleIJNS5_1CILi64EEENS7_ILi128EEES8_EEENS_10bfloat16_tEfNS_4arch4Sm80ELb0ELb1ELb0ELb1ELb1ELb0ELb0ELb0ELi2ELi2ELi4ELi2ELb1EEENS1_21CollectiveEpilogueBwdISA_SB_SD_Li256ELb1ELb0ELi2EEENS1_19SingleTileSchedulerILb1ELb0ELb0ELi128EEEEEEEEEvNT_6ParamsE,"a",@progbits
	.sectionflags	@""
	.align	4
.nv.constant0._ZN7cutlass13device_kernelIN5flash19enable_sm80_to_sm89INS1_16FlashAttnBwdSm80INS1_25CollectiveMainloopBwdSm80ILi2ELi2EN4cute5tupleIJNS5_1CILi64EEENS7_ILi128EEES8_EEENS_10bfloat16_tEfNS_4arch4Sm80ELb0ELb1ELb0ELb1ELb1ELb0ELb0ELb0ELi2ELi2ELi4ELi2ELb1EEENS1_21CollectiveEpilogueBwdISA_SB_SD_Li256ELb1ELb0ELi2EEENS1_19SingleTileSchedulerILb1ELb0ELb0ELi128EEEEEEEEEvNT_6ParamsE:
	.zero		976


//--------------------- .nv.constant0._ZN7cutlass13device_kernelIN5flash19enable_sm80_to_sm89INS1_16FlashAttnBwdSm80INS1_25CollectiveMainloopBwdSm80ILi2ELi2EN4cute5tupleIJNS5_1CILi64EEENS7_ILi128EEES8_EEENS_10bfloat16_tEfNS_4arch4Sm80ELb0ELb1ELb0ELb1ELb0ELb0ELb0ELb0ELi2ELi2ELi4ELi2ELb1EEENS1_24CollectiveEpilogueBwdGQAISA_fSD_Li256ELb1ELb0EEENS1_19SingleTileSchedulerILb1ELb0ELb0ELi128EEEEEEEEEvNT_6ParamsE --------------------------
	.section	.nv.constant0._ZN7cutlass13device_kernelIN5flash19enable_sm80_to_sm89INS1_16FlashAttnBwdSm80INS1_25CollectiveMainloopBwdSm80ILi2ELi2EN4cute5tupleIJNS5_1CILi64EEENS7_ILi128EEES8_EEENS_10bfloat16_tEfNS_4arch4Sm80ELb0ELb1ELb0ELb1ELb0ELb0ELb0ELb0ELi2ELi2ELi4ELi2ELb1EEENS1_24CollectiveEpilogueBwdGQAISA_fSD_Li256ELb1ELb0EEENS1_19SingleTileSchedulerILb1ELb0ELb0ELi128EEEEEEEEEvNT_6ParamsE,"a",@progbits
	.sectionflags	@""
	.align	4
.nv.constant0._ZN7cutlass13device_kernelIN5flash19enable_sm80_to_sm89INS1_16FlashAttnBwdSm80INS1_25CollectiveMainloopBwdSm80ILi2ELi2EN4cute5tupleIJNS5_1CILi64EEENS7_ILi128EEES8_EEENS_10bfloat16_tEfNS_4arch4Sm80ELb0ELb1ELb0ELb1ELb0ELb0ELb0ELb0ELi2ELi2ELi4ELi2ELb1EEENS1_24CollectiveEpilogueBwdGQAISA_fSD_Li256ELb1ELb0EEENS1_19SingleTileSchedulerILb1ELb0ELb0ELi128EEEEEEEEEvNT_6ParamsE:
	.zero		984


//--------------------- .nv.constant0._ZN7cutlass13device_kernelIN5flash19enable_sm80_to_sm89INS1_16FlashAttnBwdSm80INS1_25CollectiveMainloopBwdSm80ILi2ELi2EN4cute5tupleIJNS5_1CILi64EEENS7_ILi128EEES8_EEENS_10bfloat16_tEfNS_4arch4Sm80ELb0ELb1ELb0ELb1ELb1ELb0ELb0ELb0ELi2ELi2ELi4ELi2ELb1EEENS1_24CollectiveEpilogueBwdGQAISA_fSD_Li256ELb1ELb1EEENS1_19SingleTileSchedulerILb1ELb0ELb0ELi128EEEEEEEEEvNT_6ParamsE --------------------------
	.section	.nv.constant0._ZN7cutlass13device_kernelIN5flash19enable_sm80_to_sm89INS1_16FlashAttnBwdSm80INS1_25CollectiveMainloopBwdSm80ILi2ELi2EN4cute5tupleIJNS5_1CILi64EEENS7_ILi128EEES8_EEENS_10bfloat16_tEfNS_4arch4Sm80ELb0ELb1ELb0ELb1ELb1ELb0ELb0ELb0ELi2ELi2ELi4ELi2ELb1EEENS1_24CollectiveEpilogueBwdGQAISA_fSD_Li256ELb1ELb1EEENS1_19SingleTileSchedulerILb1ELb0ELb0ELi128EEEEEEEEEvNT_6ParamsE,"a",@progbits
	.sectionflags	@""
	.align	4
.nv.constant0._ZN7cutlass13device_kernelIN5flash19enable_sm80_to_sm89INS1_16FlashAttnBwdSm80INS1_25CollectiveMainloopBwdSm80ILi2ELi2EN4cute5tupleIJNS5_1CILi64EEENS7_ILi128EEES8_EEENS_10bfloat16_tEfNS_4arch4Sm80ELb0ELb1ELb0ELb1ELb1ELb0ELb0ELb0ELi2ELi2ELi4ELi2ELb1EEENS1_24CollectiveEpilogueBwdGQAISA_fSD_Li256ELb1ELb1EEENS1_19SingleTileSchedulerILb1ELb0ELb0ELi128EEEEEEEEEvNT_6ParamsE:
	.zero		984


//--------------------- .nv.constant0._ZN7cutlass13device_kernelIN5flash19enable_sm80_to_sm89INS1_16FlashAttnBwdSm80INS1_25CollectiveMainloopBwdSm80ILi2ELi2EN4cute5tupleIJNS5_1CILi64EEENS7_ILi128EEES8_EEENS_10bfloat16_tEfNS_4arch4Sm80ELb1ELb0ELb0ELb0ELb0ELb0ELb0ELb0ELi2ELi2ELi4ELi2ELb1EEENS1_21CollectiveEpilogueBwdISA_SB_SD_Li256ELb0ELb0ELi2EEENS1_25SingleTileBwdLPTSchedulerILb0ELi128ELb0EEEEEEEEEvNT_6ParamsE --------------------------
	.section	.nv.constant0._ZN7cutlass13device_kernelIN5flash19enable_sm80_to_sm89INS1_16FlashAttnBwdSm80INS1_25CollectiveMainloopBwdSm80ILi2ELi2EN4cute5tupleIJNS5_1CILi64EEENS7_ILi128EEES8_EEENS_10bfloat16_tEfNS_4arch4Sm80ELb1ELb0ELb0ELb0ELb0ELb0ELb0ELb0ELi2ELi2ELi4ELi2ELb1EEENS1_21CollectiveEpilogueBwdISA_SB_SD_Li256ELb0ELb0ELi2EEENS1_25SingleTileBwdLPTSchedulerILb0ELi128ELb0EEEEEEEEEvNT_6ParamsE,"a",@progbits
	.sectionflags	@""
	.align	4
.nv.constant0._ZN7cutlass13device_kernelIN5flash19enable_sm80_to_sm89INS1_16FlashAttnBwdSm80INS1_25CollectiveMainloopBwdSm80ILi2ELi2EN4cute5tupleIJNS5_1CILi64EEENS7_ILi128EEES8_EEENS_10bfloat16_tEfNS_4arch4Sm80ELb1ELb0ELb0ELb0ELb0ELb0ELb0ELb0ELi2ELi2ELi4ELi2ELb1EEENS1_21CollectiveEpilogueBwdISA_SB_SD_Li256ELb0ELb0ELi2EEENS1_25SingleTileBwdLPTSchedulerILb0ELi128ELb0EEEEEEEEEvNT_6ParamsE:
	.zero		1000


//--------------------- .nv.constant0._ZN7cutlass13device_kernelIN5flash19enable_sm80_to_sm89INS1_16FlashAttnBwdSm80INS1_25CollectiveMainloopBwdSm80ILi2ELi2EN4cute5tupleIJNS5_1CILi64EEENS7_ILi128EEES8_EEENS_10bfloat16_tEfNS_4arch4Sm80ELb1ELb0ELb0ELb0ELb1ELb0ELb0ELb0ELi2ELi2ELi4ELi2ELb1EEENS1_21CollectiveEpilogueBwdISA_SB_SD_Li256ELb0ELb0ELi2EEENS1_25SingleTileBwdLPTSchedulerILb0ELi128ELb1EEEEEEEEEvNT_6ParamsE --------------------------
	.section	.nv.constant0._ZN7cutlass13device_kernelIN5flash19enable_sm80_to_sm89INS1_16FlashAttnBwdSm80INS1_25CollectiveMainloopBwdSm80ILi2ELi2EN4cute5tupleIJNS5_1CILi64EEENS7_ILi128EEES8_EEENS_10bfloat16_tEfNS_4arch4Sm80ELb1ELb0ELb0ELb0ELb1ELb0ELb0ELb0ELi2ELi2ELi4ELi2ELb1EEENS1_21CollectiveEpilogueBwdISA_SB_SD_Li256ELb0ELb0ELi2EEENS1_25SingleTileBwdLPTSchedulerILb0ELi128ELb1EEEEEEEEEvNT_6ParamsE,"a",@progbits
	.sectionflags	@""
	.align	4
.nv.constant0._ZN7cutlass13device_kernelIN5flash19enable_sm80_to_sm89INS1_16FlashAttnBwdSm80INS1_25CollectiveMainloopBwdSm80ILi2ELi2EN4cute5tupleIJNS5_1CILi64EEENS7_ILi128EEES8_EEENS_10bfloat16_tEfNS_4arch4Sm80ELb1ELb0ELb0ELb0ELb1ELb0ELb0ELb0ELi2ELi2ELi4ELi2ELb1EEENS1_21CollectiveEpilogueBwdISA_SB_SD_Li256ELb0ELb0ELi2EEENS1_25SingleTileBwdLPTSchedulerILb0ELi128ELb1EEEEEEEEEvNT_6ParamsE:
	.zero		1000


//--------------------- .nv.constant0._ZN7cutlass13device_kernelIN5flash19enable_sm80_to_sm89INS1_16FlashAttnBwdSm80INS1_25CollectiveMainloopBwdSm80ILi2ELi2EN4cute5tupleIJNS5_1CILi64EEENS7_ILi128EEES8_EEENS_10bfloat16_tEfNS_4arch4Sm80ELb1ELb0ELb0ELb0ELb0ELb0ELb0ELb0ELi2ELi2ELi4ELi2ELb1EEENS1_24CollectiveEpilogueBwdGQAISA_fSD_Li256ELb0ELb0EEENS1_25SingleTileBwdLPTSchedulerILb0ELi128ELb0EEEEEEEEEvNT_6ParamsE --------------------------
	.section	.nv.constant0._ZN7cutlass13device_kernelIN5flash19enable_sm80_to_sm89INS1_16FlashAttnBwdSm80INS1_25CollectiveMainloopBwdSm80ILi2ELi2EN4cute5tupleIJNS5_1CILi64EEENS7_ILi128EEES8_EEENS_10bfloat16_tEfNS_4arch4Sm80ELb1ELb0ELb0ELb0ELb0ELb0ELb0ELb0ELi2ELi2ELi4ELi2ELb1EEENS1_24CollectiveEpilogueBwdGQAISA_fSD_Li256ELb0ELb0EEENS1_25SingleTileBwdLPTSchedulerILb0ELi128ELb0EEEEEEEEEvNT_6ParamsE,"a",@progbits
	.sectionflags	@""
	.align	4
.nv.constant0._ZN7cutlass13device_kernelIN5flash19enable_sm80_to_sm89INS1_16FlashAttnBwdSm80INS1_25CollectiveMainloopBwdSm80ILi2ELi2EN4cute5tupleIJNS5_1CILi64EEENS7_ILi128EEES8_EEENS_10bfloat16_tEfNS_4arch4Sm80ELb1ELb0ELb0ELb0ELb0ELb0ELb0ELb0ELi2ELi2ELi4ELi2ELb1EEENS1_24CollectiveEpilogueBwdGQAISA_fSD_Li256ELb0ELb0EEENS1_25SingleTileBwdLPTSchedulerILb0ELi128ELb0EEEEEEEEEvNT_6ParamsE:
	.zero		1008


//--------------------- .nv.constant0._ZN7cutlass13device_kernelIN5flash19enable_sm80_to_sm89INS1_16FlashAttnBwdSm80INS1_25CollectiveMainloopBwdSm80ILi2ELi2EN4cute5tupleIJNS5_1CILi64EEENS7_ILi128EEES8_EEENS_10bfloat16_tEfNS_4arch4Sm80ELb1ELb0ELb0ELb0ELb1ELb0ELb0ELb0ELi2ELi2ELi4ELi2ELb1EEENS1_24CollectiveEpilogueBwdGQAISA_fSD_Li256ELb0ELb1EEENS1_25SingleTileBwdLPTSchedulerILb0ELi128ELb1EEEEEEEEEvNT_6ParamsE --------------------------
	.section	.nv.constant0._ZN7cutlass13device_kernelIN5flash19enable_sm80_to_sm89INS1_16FlashAttnBwdSm80INS1_25CollectiveMainloopBwdSm80ILi2ELi2EN4cute5tupleIJNS5_1CILi64EEENS7_ILi128EEES8_EEENS_10bfloat16_tEfNS_4arch4Sm80ELb1ELb0ELb0ELb0ELb1ELb0ELb0ELb0ELi2ELi2ELi4ELi2ELb1EEENS1_24CollectiveEpilogueBwdGQAISA_fSD_Li256ELb0ELb1EEENS1_25SingleTileBwdLPTSchedulerILb0ELi128ELb1EEEEEEEEEvNT_6ParamsE,"a",@progbits
	.sectionflags	@""
	.align	4
.nv.constant0._ZN7cutlass13device_kernelIN5flash19enable_sm80_to_sm89INS1_16FlashAttnBwdSm80INS1_25CollectiveMainloopBwdSm80ILi2ELi2EN4cute5tupleIJNS5_1CILi64EEENS7_ILi128EEES8_EEENS_10bfloat16_tEfNS_4arch4Sm80ELb1ELb0ELb0ELb0ELb1ELb0ELb0ELb0ELi2ELi2ELi4ELi2ELb1EEENS1_24CollectiveEpilogueBwdGQAISA_fSD_Li256ELb0ELb1EEENS1_25SingleTileBwdLPTSchedulerILb0ELi128ELb1EEEEEEEEEvNT_6ParamsE:
	.zero		1008


//--------------------- .nv.constant0._ZN7cutlass13device_kernelIN5flash22FlashAttnBwdPreprocessIN4cute5tupleIJNS3_1CILi64EEES6_EEENS_10bfloat16_tEfNS_4arch4Sm80ELb1ELb0EEEEEvNT_6ParamsE --------------------------
	.section	.nv.constant0._ZN7cutlass13device_kernelIN5flash22FlashAttnBwdPreprocessIN4cute5tupleIJNS3_1CILi64EEES6_EEENS_10bfloat16_tEfNS_4arch4Sm80ELb1ELb0EEEEEvNT_6ParamsE,"a",@progbits
	.sectionflags	@""
	.align	4
.nv.constant0._ZN7cutlass13device_kernelIN5flash22FlashAttnBwdPreprocessIN4cute5tupleIJNS3_1CILi64EEES6_EEENS_10bfloat16_tEfNS_4arch4Sm80ELb1ELb0EEEEEvNT_6ParamsE:
	.zero		592


//--------------------- .nv.constant0._ZN7cutlass13device_kernelIN5flash19enable_sm80_to_sm89INS1_16FlashAttnBwdSm80INS1_25CollectiveMainloopBwdSm80ILi2ELi2EN4cute5tupleIJNS5_1CILi64EEENS7_ILi128EEES8_EEENS_10bfloat16_tEfNS_4arch4Sm80ELb1ELb0ELb0ELb1ELb0ELb0ELb0ELb0ELi2ELi2ELi4ELi2ELb1EEENS1_21CollectiveEpilogueBwdISA_SB_SD_Li256ELb1ELb0ELi2EEENS1_25SingleTileBwdLPTSchedulerILb1ELi128ELb0EEEEEEEEEvNT_6ParamsE --------------------------
	.section	.nv.constant0._ZN7cutlass13device_kernelIN5flash19enable_sm80_to_sm89INS1_16FlashAttnBwdSm80INS1_25CollectiveMainloopBwdSm80ILi2ELi2EN4cute5tupleIJNS5_1CILi64EEENS7_ILi128EEES8_EEENS_10bfloat16_tEfNS_4arch4Sm80ELb1ELb0ELb0ELb1ELb0ELb0ELb0ELb0ELi2ELi2ELi4ELi2ELb1EEENS1_21CollectiveEpilogueBwdISA_SB_SD_Li256ELb1ELb0ELi2EEENS1_25SingleTileBwdLPTSchedulerILb1ELi128ELb0EEEEEEEEEvNT_6ParamsE,"a",@progbits
	.sectionflags	@""
	.align	4
.nv.constant0._ZN7cutlass13device_kernelIN5flash19enable_sm80_to_sm89INS1_16FlashAttnBwdSm80INS1_25CollectiveMainloopBwdSm80ILi2ELi2EN4cute5tupleIJNS5_1CILi64EEENS7_ILi128EEES8_EEENS_10bfloat16_tEfNS_4arch4Sm80ELb1ELb0ELb0ELb1ELb0ELb0ELb0ELb0ELi2ELi2ELi4ELi2ELb1EEENS1_21CollectiveEpilogueBwdISA_SB_SD_Li256ELb1ELb0ELi2EEENS1_25SingleTileBwdLPTSchedulerILb1ELi128ELb0EEEEEEEEEvNT_6ParamsE:
	.zero		1000


//--------------------- .nv.constant0._ZN7cutlass13device_kernelIN5flash19enable_sm80_to_sm89INS1_16FlashAttnBwdSm80INS1_25CollectiveMainloopBwdSm80ILi2ELi2EN4cute5tupleIJNS5_1CILi64EEENS7_ILi128EEES8_EEENS_10bfloat16_tEfNS_4arch4Sm80ELb1ELb0ELb0ELb1ELb1ELb0ELb0ELb0ELi2ELi2ELi4ELi2ELb1EEENS1_21CollectiveEpilogueBwdISA_SB_SD_Li256ELb1ELb0ELi2EEENS1_25SingleTileBwdLPTSchedulerILb1ELi128ELb1EEEEEEEEEvNT_6ParamsE --------------------------
	.section	.nv.constant0._ZN7cutlass13device_kernelIN5flash19enable_sm80_to_sm89INS1_16FlashAttnBwdSm80INS1_25CollectiveMainloopBwdSm80ILi2ELi2EN4cute5tupleIJNS5_1CILi64EEENS7_ILi128EEES8_EEENS_10bfloat16_tEfNS_4arch4Sm80ELb1ELb0ELb0ELb1ELb1ELb0ELb0ELb0ELi2ELi2ELi4ELi2ELb1EEENS1_21CollectiveEpilogueBwdISA_SB_SD_Li256ELb1ELb0ELi2EEENS1_25SingleTileBwdLPTSchedulerILb1ELi128ELb1EEEEEEEEEvNT_6ParamsE,"a",@progbits
	.sectionflags	@""
	.align	4
.nv.constant0._ZN7cutlass13device_kernelIN5flash19enable_sm80_to_sm89INS1_16FlashAttnBwdSm80INS1_25CollectiveMainloopBwdSm80ILi2ELi2EN4cute5tupleIJNS5_1CILi64EEENS7_ILi128EEES8_EEENS_10bfloat16_tEfNS_4arch4Sm80ELb1ELb0ELb0ELb1ELb1ELb0ELb0ELb0ELi2ELi2ELi4ELi2ELb1EEENS1_21CollectiveEpilogueBwdISA_SB_SD_Li256ELb1ELb0ELi2EEENS1_25SingleTileBwdLPTSchedulerILb1ELi128ELb1EEEEEEEEEvNT_6ParamsE:
	.zero		1000


//--------------------- .nv.constant0._ZN7cutlass13device_kernelIN5flash19enable_sm80_to_sm89INS1_16FlashAttnBwdSm80INS1_25CollectiveMainloopBwdSm80ILi2ELi2EN4cute5tupleIJNS5_1CILi64EEENS7_ILi128EEES8_EEENS_10bfloat16_tEfNS_4arch4Sm80ELb1ELb0ELb0ELb1ELb0ELb0ELb0ELb0ELi2ELi2ELi4ELi2ELb1EEENS1_24CollectiveEpilogueBwdGQAISA_fSD_Li256ELb1ELb0EEENS1_25SingleTileBwdLPTSchedulerILb1ELi128ELb0EEEEEEEEEvNT_6ParamsE --------------------------
	.section	.nv.constant0._ZN7cutlass13device_kernelIN5flash19enable_sm80_to_sm89INS1_16FlashAttnBwdSm80INS1_25CollectiveMainloopBwdSm80ILi2ELi2EN4cute5tupleIJNS5_1CILi64EEENS7_ILi128EEES8_EEENS_10bfloat16_tEfNS_4arch4Sm80ELb1ELb0ELb0ELb1ELb0ELb0ELb0ELb0ELi2ELi2ELi4ELi2ELb1EEENS1_24CollectiveEpilogueBwdGQAISA_fSD_Li256ELb1ELb0EEENS1_25SingleTileBwdLPTSchedulerILb1ELi128ELb0EEEEEEEEEvNT_6ParamsE,"a",@progbits
	.sectionflags	@""
	.align	4
.nv.constant0._ZN7cutlass13device_kernelIN5flash19enable_sm80_to_sm89INS1_16FlashAttnBwdSm80INS1_25CollectiveMainloopBwdSm80ILi2ELi2EN4cute5tupleIJNS5_1CILi64EEENS7_ILi128EEES8_EEENS_10bfloat16_tEfNS_4arch4Sm80ELb1ELb0ELb0ELb1ELb0ELb0ELb0ELb0ELi2ELi2ELi4ELi2ELb1EEENS1_24CollectiveEpilogueBwdGQAISA_fSD_Li256ELb1ELb0EEENS1_25SingleTileBwdLPTSchedulerILb1ELi128ELb0EEEEEEEEEvNT_6ParamsE:
	.zero		1008


//--------------------- .nv.constant0._ZN7cutlass13device_kernelIN5flash32FlashAttnBwdPostprocessConvertdQIN4cute5tupleIJNS3_1CILi64EEES6_EEENS_10bfloat16_tEfNS_4arch4Sm80ELi256ENS3_8TiledMMAINS3_8MMA_AtomIJNS3_30SM80_16x8x16_F32BF16BF16F32_TNEEEENS3_6LayoutINS4_IJNS5_ILi2EEENS5_ILi4EEENS5_ILi1EEEEEENS4_IJSI_SG_NS5_ILi0EEEEEEEENS4_IJNS5_ILi32EEES6_NS5_ILi16EEEEEEEELb0EEEEEvNT_6ParamsE --------------------------
	.section	.nv.constant0._ZN7cutlass13device_kernelIN5flash32FlashAttnBwdPostprocessConvertdQIN4cute5tupleIJNS3_1CILi64EEES6_EEENS_10bfloat16_tEfNS_4arch4Sm80ELi256ENS3_8TiledMMAINS3_8MMA_AtomIJNS3_30SM80_16x8x16_F32BF16BF16F32_TNEEEENS3_6LayoutINS4_IJNS5_ILi2EEENS5_ILi4EEENS5_ILi1EEEEEENS4_IJSI_SG_NS5_ILi0EEEEEEEENS4_IJNS5_ILi32EEES6_NS5_ILi16EEEEEEEELb0EEEEEvNT_6ParamsE,"a",@progbits
	.sectionflags	@""
	.align	4
.nv.constant0._ZN7cutlass13device_kernelIN5flash32FlashAttnBwdPostprocessConvertdQIN4cute5tupleIJNS3_1CILi64EEES6_EEENS_10bfloat16_tEfNS_4arch4Sm80ELi256ENS3_8TiledMMAINS3_8MMA_AtomIJNS3_30SM80_16x8x16_F32BF16BF16F32_TNEEEENS3_6LayoutINS4_IJNS5_ILi2EEENS5_ILi4EEENS5_ILi1EEEEEENS4_IJSI_SG_NS5_ILi0EEEEEEEENS4_IJNS5_ILi32EEES6_NS5_ILi16EEEEEEEELb0EEEEEvNT_6ParamsE:
	.zero		464


//--------------------- .nv.constant0._ZN7cutlass13device_kernelIN5flash19enable_sm80_to_sm89INS1_16FlashAttnBwdSm80INS1_25CollectiveMainloopBwdSm80ILi2ELi2EN4cute5tupleIJNS5_1CILi64EEENS7_ILi128EEES8_EEENS_10bfloat16_tEfNS_4arch4Sm80ELb1ELb0ELb0ELb1ELb1ELb0ELb0ELb0ELi2ELi2ELi4ELi2ELb1EEENS1_24CollectiveEpilogueBwdGQAISA_fSD_Li256ELb1ELb1EEENS1_25SingleTileBwdLPTSchedulerILb1ELi128ELb1EEEEEEEEEvNT_6ParamsE --------------------------
	.section	.nv.constant0._ZN7cutlass13device_kernelIN5flash19enable_sm80_to_sm89INS1_16FlashAttnBwdSm80INS1_25CollectiveMainloopBwdSm80ILi2ELi2EN4cute5tupleIJNS5_1CILi64EEENS7_ILi128EEES8_EEENS_10bfloat16_tEfNS_4arch4Sm80ELb1ELb0ELb0ELb1ELb1ELb0ELb0ELb0ELi2ELi2ELi4ELi2ELb1EEENS1_24CollectiveEpilogueBwdGQAISA_fSD_Li256ELb1ELb1EEENS1_25SingleTileBwdLPTSchedulerILb1ELi128ELb1EEEEEEEEEvNT_6ParamsE,"a",@progbits
	.sectionflags	@""
	.align	4
.nv.constant0._ZN7cutlass13device_kernelIN5flash19enable_sm80_to_sm89INS1_16FlashAttnBwdSm80INS1_25CollectiveMainloopBwdSm80ILi2ELi2EN4cute5tupleIJNS5_1CILi64EEENS7_ILi128EEES8_EEENS_10bfloat16_tEfNS_4arch4Sm80ELb1ELb0ELb0ELb1ELb1ELb0ELb0ELb0ELi2ELi2ELi4ELi2ELb1EEENS1_24CollectiveEpilogueBwdGQAISA_fSD_Li256ELb1ELb1EEENS1_25SingleTileBwdLPTSchedulerILb1ELi128ELb1EEEEEEEEEvNT_6ParamsE:
	.zero		1008


//--------------------- .nv.constant0._ZN7cutlass13device_kernelIN5flash22FlashAttnBwdPreprocessIN4cute5tupleIJNS3_1CILi64EEES6_EEENS_10bfloat16_tEfNS_4arch4Sm80ELb1ELb1EEEEEvNT_6ParamsE --------------------------
	.section	.nv.constant0._ZN7cutlass13device_kernelIN5flash22FlashAttnBwdPreprocessIN4cute5tupleIJNS3_1CILi64EEES6_EEENS_10bfloat16_tEfNS_4arch4Sm80ELb1ELb1EEEEEvNT_6ParamsE,"a",@progbits
	.sectionflags	@""
	.align	4
.nv.constant0._ZN7cutlass13device_kernelIN5flash22FlashAttnBwdPreprocessIN4cute5tupleIJNS3_1CILi64EEES6_EEENS_10bfloat16_tEfNS_4arch4Sm80ELb1ELb1EEEEEvNT_6ParamsE:
	.zero		592


//--------------------- .nv.constant0._ZN7cutlass13device_kernelIN5flash19enable_sm80_to_sm89INS1_16FlashAttnBwdSm80INS1_25CollectiveMainloopBwdSm80ILi2ELi2EN4cute5tupleIJNS5_1CILi128EEES8_NS7_ILi64EEEEEENS_10bfloat16_tEfNS_4arch4Sm80ELb0ELb0ELb0ELb0ELb0ELb0ELb0ELb0ELi2ELi4ELi4ELi4ELb0EEENS1_21CollectiveEpilogueBwdISA_SB_SD_Li256ELb0ELb0ELi2EEENS1_19SingleTileSchedulerILb0ELb0ELb0ELi128EEEEEEEEEvNT_6ParamsE --------------------------
	.section	.nv.constant0._ZN7cutlass13device_kernelIN5flash19enable_sm80_to_sm89INS1_16FlashAttnBwdSm80INS1_25CollectiveMainloopBwdSm80ILi2ELi2EN4cute5tupleIJNS5_1CILi128EEES8_NS7_ILi64EEEEEENS_10bfloat16_tEfNS_4arch4Sm80ELb0ELb0ELb0ELb0ELb0ELb0ELb0ELb0ELi2ELi4ELi4ELi4ELb0EEENS1_21CollectiveEpilogueBwdISA_SB_SD_Li256ELb0ELb0ELi2EEENS1_19SingleTileSchedulerILb0ELb0ELb0ELi128EEEEEEEEEvNT_6ParamsE,"a",@progbits
	.sectionflags	@""
	.align	4
.nv.constant0._ZN7cutlass13device_kernelIN5flash19enable_sm80_to_sm89INS1_16FlashAttnBwdSm80INS1_25CollectiveMainloopBwdSm80ILi2ELi2EN4cute5tupleIJNS5_1CILi128EEES8_NS7_ILi64EEEEEENS_10bfloat16_tEfNS_4arch4Sm80ELb0ELb0ELb0ELb0ELb0ELb0ELb0ELb0ELi2ELi4ELi4ELi4ELb0EEENS1_21CollectiveEpilogueBwdISA_SB_SD_Li256ELb0ELb0ELi2EEENS1_19SingleTileSchedulerILb0ELb0ELb0ELi128EEEEEEEEEvNT_6ParamsE:
	.zero		976


//--------------------- .nv.constant0._ZN7cutlass13device_kernelIN5flash19enable_sm80_to_sm89INS1_16FlashAttnBwdSm80INS1_25CollectiveMainloopBwdSm80ILi2ELi2EN4cute5tupleIJNS5_1CILi128EEES8_NS7_ILi64EEEEEENS_10bfloat16_tEfNS_4arch4Sm80ELb0ELb0ELb0ELb0ELb1ELb0ELb0ELb0ELi2ELi4ELi4ELi4ELb0EEENS1_21CollectiveEpilogueBwdISA_SB_SD_Li256ELb0ELb0ELi2EEENS1_19SingleTileSchedulerILb0ELb0ELb0ELi128EEEEEEEEEvNT_6ParamsE --------------------------
	.section	.nv.constant0._ZN7cutlass13device_kernelIN5flash19enable_sm80_to_sm89INS1_16FlashAttnBwdSm80INS1_25CollectiveMainloopBwdSm80ILi2ELi2EN4cute5tupleIJNS5_1CILi128EEES8_NS7_ILi64EEEEEENS_10bfloat16_tEfNS_4arch4Sm80ELb0ELb0ELb0ELb0ELb1ELb0ELb0ELb0ELi2ELi4ELi4ELi4ELb0EEENS1_21CollectiveEpilogueBwdISA_SB_SD_Li256ELb0ELb0ELi2EEENS1_19SingleTileSchedulerILb0ELb0ELb0ELi128EEEEEEEEEvNT_6ParamsE,"a",@progbits
	.sectionflags	@""
	.align	4
.nv.constant0._ZN7cutlass13device_kernelIN5flash19enable_sm80_to_sm89INS1_16FlashAttnBwdSm80INS1_25CollectiveMainloopBwdSm80ILi2ELi2EN4cute5tupleIJNS5_1CILi128EEES8_NS7_ILi64EEEEEENS_10bfloat16_tEfNS_4arch4Sm80ELb0ELb0ELb0ELb0ELb1ELb0ELb0ELb0ELi2ELi4ELi4ELi4ELb0EEENS1_21CollectiveEpilogueBwdISA_SB_SD_Li256ELb0ELb0ELi2EEENS1_19SingleTileSchedulerILb0ELb0ELb0ELi128EEEEEEEEEvNT_6ParamsE:
	.zero		976


//--------------------- .nv.constant0._ZN7cutlass13device_kernelIN5flash19enable_sm80_to_sm89INS1_16FlashAttnBwdSm80INS1_25CollectiveMainloopBwdSm80ILi2ELi2EN4cute5tupleIJNS5_1CILi128EEES8_NS7_ILi64EEEEEENS_10bfloat16_tEfNS_4arch4Sm80ELb0ELb0ELb0ELb0ELb0ELb0ELb0ELb0ELi2ELi4ELi4ELi4ELb0EEENS1_24CollectiveEpilogueBwdGQAISA_fSD_Li256ELb0ELb0EEENS1_19SingleTileSchedulerILb0ELb0ELb0ELi128EEEEEEEEEvNT_6ParamsE --------------------------
	.section	.nv.constant0._ZN7cutlass13device_kernelIN5flash19enable_sm80_to_sm89INS1_16FlashAttnBwdSm80INS1_25CollectiveMainloopBwdSm80ILi2ELi2EN4cute5tupleIJNS5_1CILi128EEES8_NS7_ILi64EEEEEENS_10bfloat16_tEfNS_4arch4Sm80ELb0ELb0ELb0ELb0ELb0ELb0ELb0ELb0ELi2ELi4ELi4ELi4ELb0EEENS1_24CollectiveEpilogueBwdGQAISA_fSD_Li256ELb0ELb0EEENS1_19SingleTileSchedulerILb0ELb0ELb0ELi128EEEEEEEEEvNT_6ParamsE,"a",@progbits
	.sectionflags	@""
	.align	4
.nv.constant0._ZN7cutlass13device_kernelIN5flash19enable_sm80_to_sm89INS1_16FlashAttnBwdSm80INS1_25CollectiveMainloopBwdSm80ILi2ELi2EN4cute5tupleIJNS5_1CILi128EEES8_NS7_ILi64EEEEEENS_10bfloat16_tEfNS_4arch4Sm80ELb0ELb0ELb0ELb0ELb0ELb0ELb0ELb0ELi2ELi4ELi4ELi4ELb0EEENS1_24CollectiveEpilogueBwdGQAISA_fSD_Li256ELb0ELb0EEENS1_19SingleTileSchedulerILb0ELb0ELb0ELi128EEEEEEEEEvNT_6ParamsE:
	.zero		984


//--------------------- .nv.constant0._ZN7cutlass13device_kernelIN5flash19enable_sm80_to_sm89INS1_16FlashAttnBwdSm80INS1_25CollectiveMainloopBwdSm80ILi2ELi2EN4cute5tupleIJNS5_1CILi128EEES8_NS7_ILi64EEEEEENS_10bfloat16_tEfNS_4arch4Sm80ELb0ELb0ELb0ELb0ELb1ELb0ELb0ELb0ELi2ELi4ELi4ELi4ELb0EEENS1_24CollectiveEpilogueBwdGQAISA_fSD_Li256ELb0ELb1EEENS1_19SingleTileSchedulerILb0ELb0ELb0ELi128EEEEEEEEEvNT_6ParamsE --------------------------
	.section	.nv.constant0._ZN7cutlass13device_kernelIN5flash19enable_sm80_to_sm89INS1_16FlashAttnBwdSm80INS1_25CollectiveMainloopBwdSm80ILi2ELi2EN4cute5tupleIJNS5_1CILi128EEES8_NS7_ILi64EEEEEENS_10bfloat16_tEfNS_4arch4Sm80ELb0ELb0ELb0ELb0ELb1ELb0ELb0ELb0ELi2ELi4ELi4ELi4ELb0EEENS1_24CollectiveEpilogueBwdGQAISA_fSD_Li256ELb0ELb1EEENS1_19SingleTileSchedulerILb0ELb0ELb0ELi128EEEEEEEEEvNT_6ParamsE,"a",@progbits
	.sectionflags	@""
	.align	4
.nv.constant0._ZN7cutlass13device_kernelIN5flash19enable_sm80_to_sm89INS1_16FlashAttnBwdSm80INS1_25CollectiveMainloopBwdSm80ILi2ELi2EN4cute5tupleIJNS5_1CILi128EEES8_NS7_ILi64EEEEEENS_10bfloat16_tEfNS_4arch4Sm80ELb0ELb0ELb0ELb0ELb1ELb0ELb0ELb0ELi2ELi4ELi4ELi4ELb0EEENS1_24CollectiveEpilogueBwdGQAISA_fSD_Li256ELb0ELb1EEENS1_19SingleTileSchedulerILb0ELb0ELb0ELi128EEEEEEEEEvNT_6ParamsE:
	.zero		984


//--------------------- .nv.constant0._ZN7cutlass13device_kernelIN5flash19enable_sm80_to_sm89INS1_16FlashAttnBwdSm80INS1_25CollectiveMainloopBwdSm80ILi2ELi2EN4cute5tupleIJNS5_1CILi128EEES8_NS7_ILi64EEEEEENS_10bfloat16_tEfNS_4arch4Sm80ELb0ELb0ELb0ELb1ELb0ELb0ELb0ELb0ELi2ELi4ELi4ELi4ELb0EEENS1_21CollectiveEpilogueBwdISA_SB_SD_Li256ELb1ELb0ELi2EEENS1_19SingleTileSchedulerILb1ELb0ELb0ELi128EEEEEEEEEvNT_6ParamsE --------------------------
	.section	.nv.constant0._ZN7cutlass13device_kernelIN5flash19enable_sm80_to_sm89INS1_16FlashAttnBwdSm80INS1_25CollectiveMainloopBwdSm80ILi2ELi2EN4cute5tupleIJNS5_1CILi128EEES8_NS7_ILi64EEEEEENS_10bfloat16_tEfNS_4arch4Sm80ELb0ELb0ELb0ELb1ELb0ELb0ELb0ELb0ELi2ELi4ELi4ELi4ELb0EEENS1_21CollectiveEpilogueBwdISA_SB_SD_Li256ELb1ELb0ELi2EEENS1_19SingleTileSchedulerILb1ELb0ELb0ELi128EEEEEEEEEvNT_6ParamsE,"a",@progbits
	.sectionflags	@""
	.align	4
.nv.constant0._ZN7cutlass13device_kernelIN5flash19enable_sm80_to_sm89INS1_16FlashAttnBwdSm80INS1_25CollectiveMainloopBwdSm80ILi2ELi2EN4cute5tupleIJNS5_1CILi128EEES8_NS7_ILi64EEEEEENS_10bfloat16_tEfNS_4arch4Sm80ELb0ELb0ELb0ELb1ELb0ELb0ELb0ELb0ELi2ELi4ELi4ELi4ELb0EEENS1_21CollectiveEpilogueBwdISA_SB_SD_Li256ELb1ELb0ELi2EEENS1_19SingleTileSchedulerILb1ELb0ELb0ELi128EEEEEEEEEvNT_6ParamsE:
	.zero		976


//--------------------- .nv.constant0._ZN7cutlass13device_kernelIN5flash19enable_sm80_to_sm89INS1_16FlashAttnBwdSm80INS1_25CollectiveMainloopBwdSm80ILi2ELi2EN4cute5tupleIJNS5_1CILi128EEES8_NS7_ILi64EEEEEENS_10bfloat16_tEfNS_4arch4Sm80ELb0ELb0ELb0ELb1ELb1ELb0ELb0ELb0ELi2ELi4ELi4ELi4ELb0EEENS1_21CollectiveEpilogueBwdISA_SB_SD_Li256ELb1ELb0ELi2EEENS1_19SingleTileSchedulerILb1ELb0ELb0ELi128EEEEEEEEEvNT_6ParamsE --------------------------
	.section	.nv.constant0._ZN7cutlass13device_kernelIN5flash19enable_sm80_to_sm89INS1_16FlashAttnBwdSm80INS1_25CollectiveMainloopBwdSm80ILi2ELi2EN4cute5tupleIJNS5_1CILi128EEES8_NS7_ILi64EEEEEENS_10bfloat16_tEfNS_4arch4Sm80ELb0ELb0ELb0ELb1ELb1ELb0ELb0ELb0ELi2ELi4ELi4ELi4ELb0EEENS1_21CollectiveEpilogueBwdISA_SB_SD_Li256ELb1ELb0ELi2EEENS1_19SingleTileSchedulerILb1ELb0ELb0ELi128EEEEEEEEEvNT_6ParamsE,"a",@progbits
	.sectionflags	@""
	.align	4
.nv.constant0._ZN7cutlass13device_kernelIN5flash19enable_sm80_to_sm89INS1_16FlashAttnBwdSm80INS1_25CollectiveMainloopBwdSm80ILi2ELi2EN4cute5tupleIJNS5_1CILi128EEES8_NS7_ILi64EEEEEENS_10bfloat16_tEfNS_4arch4Sm80ELb0ELb0ELb0ELb1ELb1ELb0ELb0ELb0ELi2ELi4ELi4ELi4ELb0EEENS1_21CollectiveEpilogueBwdISA_SB_SD_Li256ELb1ELb0ELi2EEENS1_19SingleTileSchedulerILb1ELb0ELb0ELi128EEEEEEEEEvNT_6ParamsE:
	.zero		976


//--------------------- .nv.constant0._ZN7cutlass13device_kernelIN5flash19enable_sm80_to_sm89INS1_16FlashAttnBwdSm80INS1_25CollectiveMainloopBwdSm80ILi2ELi2EN4cute5tupleIJNS5_1CILi128EEES8_NS7_ILi64EEEEEENS_10bfloat16_tEfNS_4arch4Sm80ELb0ELb0ELb0ELb1ELb0ELb0ELb0ELb0ELi2ELi4ELi4ELi4ELb0EEENS1_24CollectiveEpilogueBwdGQAISA_fSD_Li256ELb1ELb0EEENS1_19SingleTileSchedulerILb1ELb0ELb0ELi128EEEEEEEEEvNT_6ParamsE --------------------------
	.section	.nv.constant0._ZN7cutlass13device_kernelIN5flash19enable_sm80_to_sm89INS1_16FlashAttnBwdSm80INS1_25CollectiveMainloopBwdSm80ILi2ELi2EN4cute5tupleIJNS5_1CILi128EEES8_NS7_ILi64EEEEEENS_10bfloat16_tEfNS_4arch4Sm80ELb0ELb0ELb0ELb1ELb0ELb0ELb0ELb0ELi2ELi4ELi4ELi4ELb0EEENS1_24CollectiveEpilogueBwdGQAISA_fSD_Li256ELb1ELb0EEENS1_19SingleTileSchedulerILb1ELb0ELb0ELi128EEEEEEEEEvNT_6ParamsE,"a",@progbits
	.sectionflags	@""
	.align	4
.nv.constant0._ZN7cutlass13device_kernelIN5flash19enable_sm80_to_sm89INS1_16FlashAttnBwdSm80INS1_25CollectiveMainloopBwdSm80ILi2ELi2EN4cute5tupleIJNS5_1CILi128EEES8_NS7_ILi64EEEEEENS_10bfloat16_tEfNS_4arch4Sm80ELb0ELb0ELb0ELb1ELb0ELb0ELb0ELb0ELi2ELi4ELi4ELi4ELb0EEENS1_24CollectiveEpilogueBwdGQAISA_fSD_Li256ELb1ELb0EEENS1_19SingleTileSchedulerILb1ELb0ELb0ELi128EEEEEEEEEvNT_6ParamsE:
	.zero		984


//--------------------- .nv.constant0._ZN7cutlass13device_kernelIN5flash19enable_sm80_to_sm89INS1_16FlashAttnBwdSm80INS1_25CollectiveMainloopBwdSm80ILi2ELi2EN4cute5tupleIJNS5_1CILi128EEES8_NS7_ILi64EEEEEENS_10bfloat16_tEfNS_4arch4Sm80ELb0ELb0ELb0ELb1ELb1ELb0ELb0ELb0ELi2ELi4ELi4ELi4ELb0EEENS1_24CollectiveEpilogueBwdGQAISA_fSD_Li256ELb1ELb1EEENS1_19SingleTileSchedulerILb1ELb0ELb0ELi128EEEEEEEEEvNT_6ParamsE --------------------------
	.section	.nv.constant0._ZN7cutlass13device_kernelIN5flash19enable_sm80_to_sm89INS1_16FlashAttnBwdSm80INS1_25CollectiveMainloopBwdSm80ILi2ELi2EN4cute5tupleIJNS5_1CILi128EEES8_NS7_ILi64EEEEEENS_10bfloat16_tEfNS_4arch4Sm80ELb0ELb0ELb0ELb1ELb1ELb0ELb0ELb0ELi2ELi4ELi4ELi4ELb0EEENS1_24CollectiveEpilogueBwdGQAISA_fSD_Li256ELb1ELb1EEENS1_19SingleTileSchedulerILb1ELb0ELb0ELi128EEEEEEEEEvNT_6ParamsE,"a",@progbits
	.sectionflags	@""
	.align	4
.nv.constant0._ZN7cutlass13device_kernelIN5flash19enable_sm80_to_sm89INS1_16FlashAttnBwdSm80INS1_25CollectiveMainloopBwdSm80ILi2ELi2EN4cute5tupleIJNS5_1CILi128EEES8_NS7_ILi64EEEEEENS_10bfloat16_tEfNS_4arch4Sm80ELb0ELb0ELb0ELb1ELb1ELb0ELb0ELb0ELi2ELi4ELi4ELi4ELb0EEENS1_24CollectiveEpilogueBwdGQAISA_fSD_Li256ELb1ELb1EEENS1_19SingleTileSchedulerILb1ELb0ELb0ELi128EEEEEEEEEvNT_6ParamsE:
	.zero		984


//--------------------- .nv.constant0._ZN7cutlass13device_kernelIN5flash19enable_sm80_to_sm89INS1_16FlashAttnBwdSm80INS1_25CollectiveMainloopBwdSm80ILi2ELi2EN4cute5tupleIJNS5_1CILi128EEES8_NS7_ILi64EEEEEENS_10bfloat16_tEfNS_4arch4Sm80ELb0ELb1ELb0ELb0ELb0ELb0ELb0ELb0ELi2ELi4ELi4ELi4ELb0EEENS1_21CollectiveEpilogueBwdISA_SB_SD_Li256ELb0ELb0ELi2EEENS1_19SingleTileSchedulerILb0ELb0ELb0ELi128EEEEEEEEEvNT_6ParamsE --------------------------
	.section	.nv.constant0._ZN7cutlass13device_kernelIN5flash19enable_sm80_to_sm89INS1_16FlashAttnBwdSm80INS1_25CollectiveMainloopBwdSm80ILi2ELi2EN4cute5tupleIJNS5_1CILi128EEES8_NS7_ILi64EEEEEENS_10bfloat16_tEfNS_4arch4Sm80ELb0ELb1ELb0ELb0ELb0ELb0ELb0ELb0ELi2ELi4ELi4ELi4ELb0EEENS1_21CollectiveEpilogueBwdISA_SB_SD_Li256ELb0ELb0ELi2EEENS1_19SingleTileSchedulerILb0ELb0ELb0ELi128EEEEEEEEEvNT_6ParamsE,"a",@progbits
	.sectionflags	@""
	.align	4
.nv.constant0._ZN7cutlass13device_kernelIN5flash19enable_sm80_to_sm89INS1_16FlashAttnBwdSm80INS1_25CollectiveMainloopBwdSm80ILi2ELi2EN4cute5tupleIJNS5_1CILi128EEES8_NS7_ILi64EEEEEENS_10bfloat16_tEfNS_4arch4Sm80ELb0ELb1ELb0ELb0ELb0ELb0ELb0ELb0ELi2ELi4ELi4ELi4ELb0EEENS1_21CollectiveEpilogueBwdISA_SB_SD_Li256ELb0ELb0ELi2EEENS1_19SingleTileSchedulerILb0ELb0ELb0ELi128EEEEEEEEEvNT_6ParamsE:
	.zero		976


//--------------------- .nv.constant0._ZN7cutlass13device_kernelIN5flash19enable_sm80_to_sm89INS1_16FlashAttnBwdSm80INS1_25CollectiveMainloopBwdSm80ILi2ELi2EN4cute5tupleIJNS5_1CILi128EEES8_NS7_ILi64EEEEEENS_10bfloat16_tEfNS_4arch4Sm80ELb0ELb1ELb0ELb0ELb1ELb0ELb0ELb0ELi2ELi4ELi4ELi4ELb0EEENS1_21CollectiveEpilogueBwdISA_SB_SD_Li256ELb0ELb0ELi2EEENS1_19SingleTileSchedulerILb0ELb0ELb0ELi128EEEEEEEEEvNT_6ParamsE --------------------------
	.section	.nv.constant0._ZN7cutlass13device_kernelIN5flash19enable_sm80_to_sm89INS1_16FlashAttnBwdSm80INS1_25CollectiveMainloopBwdSm80ILi2ELi2EN4cute5tupleIJNS5_1CILi128EEES8_NS7_ILi64EEEEEENS_10bfloat16_tEfNS_4arch4Sm80ELb0ELb1ELb0ELb0ELb1ELb0ELb0ELb0ELi2ELi4ELi4ELi4ELb0EEENS1_21CollectiveEpilogueBwdISA_SB_SD_Li256ELb0ELb0ELi2EEENS1_19SingleTileSchedulerILb0ELb0ELb0ELi128EEEEEEEEEvNT_6ParamsE,"a",@progbits
	.sectionflags	@""
	.align	4
.nv.constant0._ZN7cutlass13device_kernelIN5flash19enable_sm80_to_sm89INS1_16FlashAttnBwdSm80INS1_25CollectiveMainloopBwdSm80ILi2ELi2EN4cute5tupleIJNS5_1CILi128EEES8_NS7_ILi64EEEEEENS_10bfloat16_tEfNS_4arch4Sm80ELb0ELb1ELb0ELb0ELb1ELb0ELb0ELb0ELi2ELi4ELi4ELi4ELb0EEENS1_21CollectiveEpilogueBwdISA_SB_SD_Li256ELb0ELb0ELi2EEENS1_19SingleTileSchedulerILb0ELb0ELb0ELi128EEEEEEEEEvNT_6ParamsE:
	.zero		976


//--------------------- .nv.constant0._ZN7cutlass13device_kernelIN5flash19enable_sm80_to_sm89INS1_16FlashAttnBwdSm80INS1_25CollectiveMainloopBwdSm80ILi2ELi2EN4cute5tupleIJNS5_1CILi128EEES8_NS7_ILi64EEEEEENS_10bfloat16_tEfNS_4arch4Sm80ELb0ELb1ELb0ELb0ELb0ELb0ELb0ELb0ELi2ELi4ELi4ELi4ELb0EEENS1_24CollectiveEpilogueBwdGQAISA_fSD_Li256ELb0ELb0EEENS1_19SingleTileSchedulerILb0ELb0ELb0ELi128EEEEEEEEEvNT_6ParamsE --------------------------
	.section	.nv.constant0._ZN7cutlass13device_kernelIN5flash19enable_sm80_to_sm89INS1_16FlashAttnBwdSm80INS1_25CollectiveMainloopBwdSm80ILi2ELi2EN4cute5tupleIJNS5_1CILi128EEES8_NS7_ILi64EEEEEENS_10bfloat16_tEfNS_4arch4Sm80ELb0ELb1ELb0ELb0ELb0ELb0ELb0ELb0ELi2ELi4ELi4ELi4ELb0EEENS1_24CollectiveEpilogueBwdGQAISA_fSD_Li256ELb0ELb0EEENS1_19SingleTileSchedulerILb0ELb0ELb0ELi128EEEEEEEEEvNT_6ParamsE,"a",@progbits
	.sectionflags	@""
	.align	4
.nv.constant0._ZN7cutlass13device_kernelIN5flash19enable_sm80_to_sm89INS1_16FlashAttnBwdSm80INS1_25CollectiveMainloopBwdSm80ILi2ELi2EN4cute5tupleIJNS5_1CILi128EEES8_NS7_ILi64EEEEEENS_10bfloat16_tEfNS_4arch4Sm80ELb0ELb1ELb0ELb0ELb0ELb0ELb0ELb0ELi2ELi4ELi4ELi4ELb0EEENS1_24CollectiveEpilogueBwdGQAISA_fSD_Li256ELb0ELb0EEENS1_19SingleTileSchedulerILb0ELb0ELb0ELi128EEEEEEEEEvNT_6ParamsE:
	.zero		984


//--------------------- .nv.constant0._ZN7cutlass13device_kernelIN5flash19enable_sm80_to_sm89INS1_16FlashAttnBwdSm80INS1_25CollectiveMainloopBwdSm80ILi2ELi2EN4cute5tupleIJNS5_1CILi128EEES8_NS7_ILi64EEEEEENS_10bfloat16_tEfNS_4arch4Sm80ELb0ELb1ELb0ELb0ELb1ELb0ELb0ELb0ELi2ELi4ELi4ELi4ELb0EEENS1_24CollectiveEpilogueBwdGQAISA_fSD_Li256ELb0ELb1EEENS1_19SingleTileSchedulerILb0ELb0ELb0ELi128EEEEEEEEEvNT_6ParamsE --------------------------
	.section	.nv.constant0._ZN7cutlass13device_kernelIN5flash19enable_sm80_to_sm89INS1_16FlashAttnBwdSm80INS1_25CollectiveMainloopBwdSm80ILi2ELi2EN4cute5tupleIJNS5_1CILi128EEES8_NS7_ILi64EEEEEENS_10bfloat16_tEfNS_4arch4Sm80ELb0ELb1ELb0ELb0ELb1ELb0ELb0ELb0ELi2ELi4ELi4ELi4ELb0EEENS1_24CollectiveEpilogueBwdGQAISA_fSD_Li256ELb0ELb1EEENS1_19SingleTileSchedulerILb0ELb0ELb0ELi128EEEEEEEEEvNT_6ParamsE,"a",@progbits
	.sectionflags	@""
	.align	4
.nv.constant0._ZN7cutlass13device_kernelIN5flash19enable_sm80_to_sm89INS1_16FlashAttnBwdSm80INS1_25CollectiveMainloopBwdSm80ILi2ELi2EN4cute5tupleIJNS5_1CILi128EEES8_NS7_ILi64EEEEEENS_10bfloat16_tEfNS_4arch4Sm80ELb0ELb1ELb0ELb0ELb1ELb0ELb0ELb0ELi2ELi4ELi4ELi4ELb0EEENS1_24CollectiveEpilogueBwdGQAISA_fSD_Li256ELb0ELb1EEENS1_19SingleTileSchedulerILb0ELb0ELb0ELi128EEEEEEEEEvNT_6ParamsE:
	.zero		984


//--------------------- .nv.constant0._ZN7cutlass13device_kernelIN5flash19enable_sm80_to_sm89INS1_16FlashAttnBwdSm80INS1_25CollectiveMainloopBwdSm80ILi2ELi2EN4cute5tupleIJNS5_1CILi128EEES8_NS7_ILi64EEEEEENS_10bfloat16_tEfNS_4arch4Sm80ELb0ELb1ELb0ELb1ELb0ELb0ELb0ELb0ELi2ELi4ELi4ELi4ELb0EEENS1_21CollectiveEpilogueBwdISA_SB_SD_Li256ELb1ELb0ELi2EEENS1_19SingleTileSchedulerILb1ELb0ELb0ELi128EEEEEEEEEvNT_6ParamsE --------------------------
	.section	.nv.constant0._ZN7cutlass13device_kernelIN5flash19enable_sm80_to_sm89INS1_16FlashAttnBwdSm80INS1_25CollectiveMainloopBwdSm80ILi2ELi2EN4cute5tupleIJNS5_1CILi128EEES8_NS7_ILi64EEEEEENS_10bfloat16_tEfNS_4arch4Sm80ELb0ELb1ELb0ELb1ELb0ELb0ELb0ELb0ELi2ELi4ELi4ELi4ELb0EEENS1_21CollectiveEpilogueBwdISA_SB_SD_Li256ELb1ELb0ELi2EEENS1_19SingleTileSchedulerILb1ELb0ELb0ELi128EEEEEEEEEvNT_6ParamsE,"a",@progbits
	.sectionflags	@""
	.align	4
.nv.constant0._ZN7cutlass13device_kernelIN5flash19enable_sm80_to_sm89INS1_16FlashAttnBwdSm80INS1_25CollectiveMainloopBwdSm80ILi2ELi2EN4cute5tupleIJNS5_1CILi128EEES8_NS7_ILi64EEEEEENS_10bfloat16_tEfNS_4arch4Sm80ELb0ELb1ELb0ELb1ELb0ELb0ELb0ELb0ELi2ELi4ELi4ELi4ELb0EEENS1_21CollectiveEpilogueBwdISA_SB_SD_Li256ELb1ELb0ELi2EEENS1_19SingleTileSchedulerILb1ELb0ELb0ELi128EEEEEEEEEvNT_6ParamsE:
	.zero		976


//--------------------- .nv.constant0._ZN7cutlass13device_kernelIN5flash19enable_sm80_to_sm89INS1_16FlashAttnBwdSm80INS1_25CollectiveMainloopBwdSm80ILi2ELi2EN4cute5tupleIJNS5_1CILi128EEES8_NS7_ILi64EEEEEENS_10bfloat16_tEfNS_4arch4Sm80ELb0ELb1ELb0ELb1ELb1ELb0ELb0ELb0ELi2ELi4ELi4ELi4ELb0EEENS1_21CollectiveEpilogueBwdISA_SB_SD_Li256ELb1ELb0ELi2EEENS1_19SingleTileSchedulerILb1ELb0ELb0ELi128EEEEEEEEEvNT_6ParamsE --------------------------
	.section	.nv.constant0._ZN7cutlass13device_kernelIN5flash19enable_sm80_to_sm89INS1_16FlashAttnBwdSm80INS1_25CollectiveMainloopBwdSm80ILi2ELi2EN4cute5tupleIJNS5_1CILi128EEES8_NS7_ILi64EEEEEENS_10bfloat16_tEfNS_4arch4Sm80ELb0ELb1ELb0ELb1ELb1ELb0ELb0ELb0ELi2ELi4ELi4ELi4ELb0EEENS1_21CollectiveEpilogueBwdISA_SB_SD_Li256ELb1ELb0ELi2EEENS1_19SingleTileSchedulerILb1ELb0ELb0ELi128EEEEEEEEEvNT_6ParamsE,"a",@progbits
	.sectionflags	@""
	.align	4
.nv.constant0._ZN7cutlass13device_kernelIN5flash19enable_sm80_to_sm89INS1_16FlashAttnBwdSm80INS1_25CollectiveMainloopBwdSm80ILi2ELi2EN4cute5tupleIJNS5_1CILi128EEES8_NS7_ILi64EEEEEENS_10bfloat16_tEfNS_4arch4Sm80ELb0ELb1ELb0ELb1ELb1ELb0ELb0ELb0ELi2ELi4ELi4ELi4ELb0EEENS1_21CollectiveEpilogueBwdISA_SB_SD_Li256ELb1ELb0ELi2EEENS1_19SingleTileSchedulerILb1ELb0ELb0ELi128EEEEEEEEEvNT_6ParamsE:
	.zero		976


//--------------------- .nv.constant0._ZN7cutlass13device_kernelIN5flash19enable_sm80_to_sm89INS1_16FlashAttnBwdSm80INS1_25CollectiveMainloopBwdSm80ILi2ELi2EN4cute5tupleIJNS5_1CILi128EEES8_NS7_ILi64EEEEEENS_10bfloat16_tEfNS_4arch4Sm80ELb0ELb1ELb0ELb1ELb0ELb0ELb0ELb0ELi2ELi4ELi4ELi4ELb0EEENS1_24CollectiveEpilogueBwdGQAISA_fSD_Li256ELb1ELb0EEENS1_19SingleTileSchedulerILb1ELb0ELb0ELi128EEEEEEEEEvNT_6ParamsE --------------------------
	.section	.nv.constant0._ZN7cutlass13device_kernelIN5flash19enable_sm80_to_sm89INS1_16FlashAttnBwdSm80INS1_25CollectiveMainloopBwdSm80ILi2ELi2EN4cute5tupleIJNS5_1CILi128EEES8_NS7_ILi64EEEEEENS_10bfloat16_tEfNS_4arch4Sm80ELb0ELb1ELb0ELb1ELb0ELb0ELb0ELb0ELi2ELi4ELi4ELi4ELb0EEENS1_24CollectiveEpilogueBwdGQAISA_fSD_Li256ELb1ELb0EEENS1_19SingleTileSchedulerILb1ELb0ELb0ELi128EEEEEEEEEvNT_6ParamsE,"a",@progbits
	.sectionflags	@""
	.align	4
.nv.constant0._ZN7cutlass13device_kernelIN5flash19enable_sm80_to_sm89INS1_16FlashAttnBwdSm80INS1_25CollectiveMainloopBwdSm80ILi2ELi2EN4cute5tupleIJNS5_1CILi128EEES8_NS7_ILi64EEEEEENS_10bfloat16_tEfNS_4arch4Sm80ELb0ELb1ELb0ELb1ELb0ELb0ELb0ELb0ELi2ELi4ELi4ELi4ELb0EEENS1_24CollectiveEpilogueBwdGQAISA_fSD_Li256ELb1ELb0EEENS1_19SingleTileSchedulerILb1ELb0ELb0ELi128EEEEEEEEEvNT_6ParamsE:
	.zero		984


//--------------------- .nv.constant0._ZN7cutlass13device_kernelIN5flash19enable_sm80_to_sm89INS1_16FlashAttnBwdSm80INS1_25CollectiveMainloopBwdSm80ILi2ELi2EN4cute5tupleIJNS5_1CILi128EEES8_NS7_ILi64EEEEEENS_10bfloat16_tEfNS_4arch4Sm80ELb0ELb1ELb0ELb1ELb1ELb0ELb0ELb0ELi2ELi4ELi4ELi4ELb0EEENS1_24CollectiveEpilogueBwdGQAISA_fSD_Li256ELb1ELb1EEENS1_19SingleTileSchedulerILb1ELb0ELb0ELi128EEEEEEEEEvNT_6ParamsE --------------------------
	.section	.nv.constant0._ZN7cutlass13device_kernelIN5flash19enable_sm80_to_sm89INS1_16FlashAttnBwdSm80INS1_25CollectiveMainloopBwdSm80ILi2ELi2EN4cute5tupleIJNS5_1CILi128EEES8_NS7_ILi64EEEEEENS_10bfloat16_tEfNS_4arch4Sm80ELb0ELb1ELb0ELb1ELb1ELb0ELb0ELb0ELi2ELi4ELi4ELi4ELb0EEENS1_24CollectiveEpilogueBwdGQAISA_fSD_Li256ELb1ELb1EEENS1_19SingleTileSchedulerILb1ELb0ELb0ELi128EEEEEEEEEvNT_6ParamsE,"a",@progbits
	.sectionflags	@""
	.align	4
.nv.constant0._ZN7cutlass13device_kernelIN5flash19enable_sm80_to_sm89INS1_16FlashAttnBwdSm80INS1_25CollectiveMainloopBwdSm80ILi2ELi2EN4cute5tupleIJNS5_1CILi128EEES8_NS7_ILi64EEEEEENS_10bfloat16_tEfNS_4arch4Sm80ELb0ELb1ELb0ELb1ELb1ELb0ELb0ELb0ELi2ELi4ELi4ELi4ELb0EEENS1_24CollectiveEpilogueBwdGQAISA_fSD_Li256ELb1ELb1EEENS1_19SingleTileSchedulerILb1ELb0ELb0ELi128EEEEEEEEEvNT_6ParamsE:
	.zero		984


//--------------------- .nv.constant0._ZN7cutlass13device_kernelIN5flash19enable_sm80_to_sm89INS1_16FlashAttnBwdSm80INS1_25CollectiveMainloopBwdSm80ILi2ELi2EN4cute5tupleIJNS5_1CILi128EEES8_NS7_ILi64EEEEEENS_10bfloat16_tEfNS_4arch4Sm80ELb1ELb0ELb0ELb0ELb0ELb0ELb0ELb0ELi2ELi4ELi4ELi4ELb0EEENS1_21CollectiveEpilogueBwdISA_SB_SD_Li256ELb0ELb0ELi2EEENS1_25SingleTileBwdLPTSchedulerILb0ELi128ELb0EEEEEEEEEvNT_6ParamsE --------------------------
	.section	.nv.constant0._ZN7cutlass13device_kernelIN5flash19enable_sm80_to_sm89INS1_16FlashAttnBwdSm80INS1_25CollectiveMainloopBwdSm80ILi2ELi2EN4cute5tupleIJNS5_1CILi128EEES8_NS7_ILi64EEEEEENS_10bfloat16_tEfNS_4arch4Sm80ELb1ELb0ELb0ELb0ELb0ELb0ELb0ELb0ELi2ELi4ELi4ELi4ELb0EEENS1_21CollectiveEpilogueBwdISA_SB_SD_Li256ELb0ELb0ELi2EEENS1_25SingleTileBwdLPTSchedulerILb0ELi128ELb0EEEEEEEEEvNT_6ParamsE,"a",@progbits
	.sectionflags	@""
	.align	4
.nv.constant0._ZN7cutlass13device_kernelIN5flash19enable_sm80_to_sm89INS1_16FlashAttnBwdSm80INS1_25CollectiveMainloopBwdSm80ILi2ELi2EN4cute5tupleIJNS5_1CILi128EEES8_NS7_ILi64EEEEEENS_10bfloat16_tEfNS_4arch4Sm80ELb1ELb0ELb0ELb0ELb0ELb0ELb0ELb0ELi2ELi4ELi4ELi4ELb0EEENS1_21CollectiveEpilogueBwdISA_SB_SD_Li256ELb0ELb0ELi2EEENS1_25SingleTileBwdLPTSchedulerILb0ELi128ELb0EEEEEEEEEvNT_6ParamsE:
	.zero		1000


//--------------------- .nv.constant0._ZN7cutlass13device_kernelIN5flash19enable_sm80_to_sm89INS1_16FlashAttnBwdSm80INS1_25CollectiveMainloopBwdSm80ILi2ELi2EN4cute5tupleIJNS5_1CILi128EEES8_NS7_ILi64EEEEEENS_10bfloat16_tEfNS_4arch4Sm80ELb1ELb0ELb0ELb0ELb1ELb0ELb0ELb0ELi2ELi4ELi4ELi4ELb0EEENS1_21CollectiveEpilogueBwdISA_SB_SD_Li256ELb0ELb0ELi2EEENS1_25SingleTileBwdLPTSchedulerILb0ELi128ELb1EEEEEEEEEvNT_6ParamsE --------------------------
	.section	.nv.constant0._ZN7cutlass13device_kernelIN5flash19enable_sm80_to_sm89INS1_16FlashAttnBwdSm80INS1_25CollectiveMainloopBwdSm80ILi2ELi2EN4cute5tupleIJNS5_1CILi128EEES8_NS7_ILi64EEEEEENS_10bfloat16_tEfNS_4arch4Sm80ELb1ELb0ELb0ELb0ELb1ELb0ELb0ELb0ELi2ELi4ELi4ELi4ELb0EEENS1_21CollectiveEpilogueBwdISA_SB_SD_Li256ELb0ELb0ELi2EEENS1_25SingleTileBwdLPTSchedulerILb0ELi128ELb1EEEEEEEEEvNT_6ParamsE,"a",@progbits
	.sectionflags	@""
	.align	4
.nv.constant0._ZN7cutlass13device_kernelIN5flash19enable_sm80_to_sm89INS1_16FlashAttnBwdSm80INS1_25CollectiveMainloopBwdSm80ILi2ELi2EN4cute5tupleIJNS5_1CILi128EEES8_NS7_ILi64EEEEEENS_10bfloat16_tEfNS_4arch4Sm80ELb1ELb0ELb0ELb0ELb1ELb0ELb0ELb0ELi2ELi4ELi4ELi4ELb0EEENS1_21CollectiveEpilogueBwdISA_SB_SD_Li256ELb0ELb0ELi2EEENS1_25SingleTileBwdLPTSchedulerILb0ELi128ELb1EEEEEEEEEvNT_6ParamsE:
	.zero		1000


//--------------------- .nv.constant0._ZN7cutlass13device_kernelIN5flash19enable_sm80_to_sm89INS1_16FlashAttnBwdSm80INS1_25CollectiveMainloopBwdSm80ILi2ELi2EN4cute5tupleIJNS5_1CILi128EEES8_NS7_ILi64EEEEEENS_10bfloat16_tEfNS_4arch4Sm80ELb1ELb0ELb0ELb0ELb0ELb0ELb0ELb0ELi2ELi4ELi4ELi4ELb0EEENS1_24CollectiveEpilogueBwdGQAISA_fSD_Li256ELb0ELb0EEENS1_25SingleTileBwdLPTSchedulerILb0ELi128ELb0EEEEEEEEEvNT_6ParamsE --------------------------
	.section	.nv.constant0._ZN7cutlass13device_kernelIN5flash19enable_sm80_to_sm89INS1_16FlashAttnBwdSm80INS1_25CollectiveMainloopBwdSm80ILi2ELi2EN4cute5tupleIJNS5_1CILi128EEES8_NS7_ILi64EEEEEENS_10bfloat16_tEfNS_4arch4Sm80ELb1ELb0ELb0ELb0ELb0ELb0ELb0ELb0ELi2ELi4ELi4ELi4ELb0EEENS1_24CollectiveEpilogueBwdGQAISA_fSD_Li256ELb0ELb0EEENS1_25SingleTileBwdLPTSchedulerILb0ELi128ELb0EEEEEEEEEvNT_6ParamsE,"a",@progbits
	.sectionflags	@""
	.align	4
.nv.constant0._ZN7cutlass13device_kernelIN5flash19enable_sm80_to_sm89INS1_16FlashAttnBwdSm80INS1_25CollectiveMainloopBwdSm80ILi2ELi2EN4cute5tupleIJNS5_1CILi128EEES8_NS7_ILi64EEEEEENS_10bfloat16_tEfNS_4arch4Sm80ELb1ELb0ELb0ELb0ELb0ELb0ELb0ELb0ELi2ELi4ELi4ELi4ELb0EEENS1_24CollectiveEpilogueBwdGQAISA_fSD_Li256ELb0ELb0EEENS1_25SingleTileBwdLPTSchedulerILb0ELi128ELb0EEEEEEEEEvNT_6ParamsE:
	.zero		1008


//--------------------- .nv.constant0._ZN7cutlass13device_kernelIN5flash19enable_sm80_to_sm89INS1_16FlashAttnBwdSm80INS1_25CollectiveMainloopBwdSm80ILi2ELi2EN4cute5tupleIJNS5_1CILi128EEES8_NS7_ILi64EEEEEENS_10bfloat16_tEfNS_4arch4Sm80ELb1ELb0ELb0ELb0ELb1ELb0ELb0ELb0ELi2ELi4ELi4ELi4ELb0EEENS1_24CollectiveEpilogueBwdGQAISA_fSD_Li256ELb0ELb1EEENS1_25SingleTileBwdLPTSchedulerILb0ELi128ELb1EEEEEEEEEvNT_6ParamsE --------------------------
	.section	.nv.constant0._ZN7cutlass13device_kernelIN5flash19enable_sm80_to_sm89INS1_16FlashAttnBwdSm80INS1_25CollectiveMainloopBwdSm80ILi2ELi2EN4cute5tupleIJNS5_1CILi128EEES8_NS7_ILi64EEEEEENS_10bfloat16_tEfNS_4arch4Sm80ELb1ELb0ELb0ELb0ELb1ELb0ELb0ELb0ELi2ELi4ELi4ELi4ELb0EEENS1_24CollectiveEpilogueBwdGQAISA_fSD_Li256ELb0ELb1EEENS1_25SingleTileBwdLPTSchedulerILb0ELi128ELb1EEEEEEEEEvNT_6ParamsE,"a",@progbits
	.sectionflags	@""
	.align	4
.nv.constant0._ZN7cutlass13device_kernelIN5flash19enable_sm80_to_sm89INS1_16FlashAttnBwdSm80INS1_25CollectiveMainloopBwdSm80ILi2ELi2EN4cute5tupleIJNS5_1CILi128EEES8_NS7_ILi64EEEEEENS_10bfloat16_tEfNS_4arch4Sm80ELb1ELb0ELb0ELb0ELb1ELb0ELb0ELb0ELi2ELi4ELi4ELi4ELb0EEENS1_24CollectiveEpilogueBwdGQAISA_fSD_Li256ELb0ELb1EEENS1_25SingleTileBwdLPTSchedulerILb0ELi128ELb1EEEEEEEEEvNT_6ParamsE:
	.zero		1008


//--------------------- .nv.constant0._ZN7cutlass13device_kernelIN5flash22FlashAttnBwdPreprocessIN4cute5tupleIJNS3_1CILi128EEENS5_ILi64EEEEEENS_10bfloat16_tEfNS_4arch4Sm80ELb1ELb0EEEEEvNT_6ParamsE --------------------------
	.section	.nv.constant0._ZN7cutlass13device_kernelIN5flash22FlashAttnBwdPreprocessIN4cute5tupleIJNS3_1CILi128EEENS5_ILi64EEEEEENS_10bfloat16_tEfNS_4arch4Sm80ELb1ELb0EEEEEvNT_6ParamsE,"a",@progbits
	.sectionflags	@""
	.align	4
.nv.constant0._ZN7cutlass13device_kernelIN5flash22FlashAttnBwdPreprocessIN4cute5tupleIJNS3_1CILi128EEENS5_ILi64EEEEEENS_10bfloat16_tEfNS_4arch4Sm80ELb1ELb0EEEEEvNT_6ParamsE:
	.zero		592


//--------------------- .nv.constant0._ZN7cutlass13device_kernelIN5flash19enable_sm80_to_sm89INS1_16FlashAttnBwdSm80INS1_25CollectiveMainloopBwdSm80ILi2ELi2EN4cute5tupleIJNS5_1CILi128EEES8_NS7_ILi64EEEEEENS_10bfloat16_tEfNS_4arch4Sm80ELb1ELb0ELb0ELb1ELb0ELb0ELb0ELb0ELi2ELi4ELi4ELi4ELb0EEENS1_21CollectiveEpilogueBwdISA_SB_SD_Li256ELb1ELb0ELi2EEENS1_25SingleTileBwdLPTSchedulerILb1ELi128ELb0EEEEEEEEEvNT_6ParamsE --------------------------
	.section	.nv.constant0._ZN7cutlass13device_kernelIN5flash19enable_sm80_to_sm89INS1_16FlashAttnBwdSm80INS1_25CollectiveMainloopBwdSm80ILi2ELi2EN4cute5tupleIJNS5_1CILi128EEES8_NS7_ILi64EEEEEENS_10bfloat16_tEfNS_4arch4Sm80ELb1ELb0ELb0ELb1ELb0ELb0ELb0ELb0ELi2ELi4ELi4ELi4ELb0EEENS1_21CollectiveEpilogueBwdISA_SB_SD_Li256ELb1ELb0ELi2EEENS1_25SingleTileBwdLPTSchedulerILb1ELi128ELb0EEEEEEEEEvNT_6ParamsE,"a",@progbits
	.sectionflags	@""
	.align	4
.nv.constant0._ZN7cutlass13device_kernelIN5flash19enable_sm80_to_sm89INS1_16FlashAttnBwdSm80INS1_25CollectiveMainloopBwdSm80ILi2ELi2EN4cute5tupleIJNS5_1CILi128EEES8_NS7_ILi64EEEEEENS_10bfloat16_tEfNS_4arch4Sm80ELb1ELb0ELb0ELb1ELb0ELb0ELb0ELb0ELi2ELi4ELi4ELi4ELb0EEENS1_21CollectiveEpilogueBwdISA_SB_SD_Li256ELb1ELb0ELi2EEENS1_25SingleTileBwdLPTSchedulerILb1ELi128ELb0EEEEEEEEEvNT_6ParamsE:
	.zero		1000


//--------------------- .nv.constant0._ZN7cutlass13device_kernelIN5flash19enable_sm80_to_sm89INS1_16FlashAttnBwdSm80INS1_25CollectiveMainloopBwdSm80ILi2ELi2EN4cute5tupleIJNS5_1CILi128EEES8_NS7_ILi64EEEEEENS_10bfloat16_tEfNS_4arch4Sm80ELb1ELb0ELb0ELb1ELb1ELb0ELb0ELb0ELi2ELi4ELi4ELi4ELb0EEENS1_21CollectiveEpilogueBwdISA_SB_SD_Li256ELb1ELb0ELi2EEENS1_25SingleTileBwdLPTSchedulerILb1ELi128ELb1EEEEEEEEEvNT_6ParamsE --------------------------
	.section	.nv.constant0._ZN7cutlass13device_kernelIN5flash19enable_sm80_to_sm89INS1_16FlashAttnBwdSm80INS1_25CollectiveMainloopBwdSm80ILi2ELi2EN4cute5tupleIJNS5_1CILi128EEES8_NS7_ILi64EEEEEENS_10bfloat16_tEfNS_4arch4Sm80ELb1ELb0ELb0ELb1ELb1ELb0ELb0ELb0ELi2ELi4ELi4ELi4ELb0EEENS1_21CollectiveEpilogueBwdISA_SB_SD_Li256ELb1ELb0ELi2EEENS1_25SingleTileBwdLPTSchedulerILb1ELi128ELb1EEEEEEEEEvNT_6ParamsE,"a",@progbits
	.sectionflags	@""
	.align	4
.nv.constant0._ZN7cutlass13device_kernelIN5flash19enable_sm80_to_sm89INS1_16FlashAttnBwdSm80INS1_25CollectiveMainloopBwdSm80ILi2ELi2EN4cute5tupleIJNS5_1CILi128EEES8_NS7_ILi64EEEEEENS_10bfloat16_tEfNS_4arch4Sm80ELb1ELb0ELb0ELb1ELb1ELb0ELb0ELb0ELi2ELi4ELi4ELi4ELb0EEENS1_21CollectiveEpilogueBwdISA_SB_SD_Li256ELb1ELb0ELi2EEENS1_25SingleTileBwdLPTSchedulerILb1ELi128ELb1EEEEEEEEEvNT_6ParamsE:
	.zero		1000


//--------------------- .nv.constant0._ZN7cutlass13device_kernelIN5flash19enable_sm80_to_sm89INS1_16FlashAttnBwdSm80INS1_25CollectiveMainloopBwdSm80ILi2ELi2EN4cute5tupleIJNS5_1CILi128EEES8_NS7_ILi64EEEEEENS_10bfloat16_tEfNS_4arch4Sm80ELb1ELb0ELb0ELb1ELb0ELb0ELb0ELb0ELi2ELi4ELi4ELi4ELb0EEENS1_24CollectiveEpilogueBwdGQAISA_fSD_Li256ELb1ELb0EEENS1_25SingleTileBwdLPTSchedulerILb1ELi128ELb0EEEEEEEEEvNT_6ParamsE --------------------------
	.section	.nv.constant0._ZN7cutlass13device_kernelIN5flash19enable_sm80_to_sm89INS1_16FlashAttnBwdSm80INS1_25CollectiveMainloopBwdSm80ILi2ELi2EN4cute5tupleIJNS5_1CILi128EEES8_NS7_ILi64EEEEEENS_10bfloat16_tEfNS_4arch4Sm80ELb1ELb0ELb0ELb1ELb0ELb0ELb0ELb0ELi2ELi4ELi4ELi4ELb0EEENS1_24CollectiveEpilogueBwdGQAISA_fSD_Li256ELb1ELb0EEENS1_25SingleTileBwdLPTSchedulerILb1ELi128ELb0EEEEEEEEEvNT_6ParamsE,"a",@progbits
	.sectionflags	@""
	.align	4
.nv.constant0._ZN7cutlass13device_kernelIN5flash19enable_sm80_to_sm89INS1_16FlashAttnBwdSm80INS1_25CollectiveMainloopBwdSm80ILi2ELi2EN4cute5tupleIJNS5_1CILi128EEES8_NS7_ILi64EEEEEENS_10bfloat16_tEfNS_4arch4Sm80ELb1ELb0ELb0ELb1ELb0ELb0ELb0ELb0ELi2ELi4ELi4ELi4ELb0EEENS1_24CollectiveEpilogueBwdGQAISA_fSD_Li256ELb1ELb0EEENS1_25SingleTileBwdLPTSchedulerILb1ELi128ELb0EEEEEEEEEvNT_6ParamsE:
	.zero		1008


//--------------------- .nv.constant0._ZN7cutlass13device_kernelIN5flash32FlashAttnBwdPostprocessConvertdQIN4cute5tupleIJNS3_1CILi128EEENS5_ILi64EEEEEENS_10bfloat16_tEfNS_4arch4Sm80ELi256ENS3_8TiledMMAINS3_8MMA_AtomIJNS3_30SM80_16x8x16_F32BF16BF16F32_TNEEEENS3_6LayoutINS4_IJNS5_ILi4EEENS5_ILi2EEENS5_ILi1EEEEEENS4_IJSJ_SH_NS5_ILi0EEEEEEEENS4_IJS7_NS5_ILi32EEENS5_ILi16EEEEEEEELb0EEEEEvNT_6ParamsE --------------------------
	.section	.nv.constant0._ZN7cutlass13device_kernelIN5flash32FlashAttnBwdPostprocessConvertdQIN4cute5tupleIJNS3_1CILi128EEENS5_ILi64EEEEEENS_10bfloat16_tEfNS_4arch4Sm80ELi256ENS3_8TiledMMAINS3_8MMA_AtomIJNS3_30SM80_16x8x16_F32BF16BF16F32_TNEEEENS3_6LayoutINS4_IJNS5_ILi4EEENS5_ILi2EEENS5_ILi1EEEEEENS4_IJSJ_SH_NS5_ILi0EEEEEEEENS4_IJS7_NS5_ILi32EEENS5_ILi16EEEEEEEELb0EEEEEvNT_6ParamsE,"a",@progbits
	.sectionflags	@""
	.align	4
.nv.constant0._ZN7cutlass13device_kernelIN5flash32FlashAttnBwdPostprocessConvertdQIN4cute5tupleIJNS3_1CILi128EEENS5_ILi64EEEEEENS_10bfloat16_tEfNS_4arch4Sm80ELi256ENS3_8TiledMMAINS3_8MMA_AtomIJNS3_30SM80_16x8x16_F32BF16BF16F32_TNEEEENS3_6LayoutINS4_IJNS5_ILi4EEENS5_ILi2EEENS5_ILi1EEEEEENS4_IJSJ_SH_NS5_ILi0EEEEEEEENS4_IJS7_NS5_ILi32EEENS5_ILi16EEEEEEEELb0EEEEEvNT_6ParamsE:
	.zero		464


//--------------------- .nv.constant0._ZN7cutlass13device_kernelIN5flash19enable_sm80_to_sm89INS1_16FlashAttnBwdSm80INS1_25CollectiveMainloopBwdSm80ILi2ELi2EN4cute5tupleIJNS5_1CILi128EEES8_NS7_ILi64EEEEEENS_10bfloat16_tEfNS_4arch4Sm80ELb1ELb0ELb0ELb1ELb1ELb0ELb0ELb0ELi2ELi4ELi4ELi4ELb0EEENS1_24CollectiveEpilogueBwdGQAISA_fSD_Li256ELb1ELb1EEENS1_25SingleTileBwdLPTSchedulerILb1ELi128ELb1EEEEEEEEEvNT_6ParamsE --------------------------
	.section	.nv.constant0._ZN7cutlass13device_kernelIN5flash19enable_sm80_to_sm89INS1_16FlashAttnBwdSm80INS1_25CollectiveMainloopBwdSm80ILi2ELi2EN4cute5tupleIJNS5_1CILi128EEES8_NS7_ILi64EEEEEENS_10bfloat16_tEfNS_4arch4Sm80ELb1ELb0ELb0ELb1ELb1ELb0ELb0ELb0ELi2ELi4ELi4ELi4ELb0EEENS1_24CollectiveEpilogueBwdGQAISA_fSD_Li256ELb1ELb1EEENS1_25SingleTileBwdLPTSchedulerILb1ELi128ELb1EEEEEEEEEvNT_6ParamsE,"a",@progbits
	.sectionflags	@""
	.align	4
.nv.constant0._ZN7cutlass13device_kernelIN5flash19enable_sm80_to_sm89INS1_16FlashAttnBwdSm80INS1_25CollectiveMainloopBwdSm80ILi2ELi2EN4cute5tupleIJNS5_1CILi128EEES8_NS7_ILi64EEEEEENS_10bfloat16_tEfNS_4arch4Sm80ELb1ELb0ELb0ELb1ELb1ELb0ELb0ELb0ELi2ELi4ELi4ELi4ELb0EEENS1_24CollectiveEpilogueBwdGQAISA_fSD_Li256ELb1ELb1EEENS1_25SingleTileBwdLPTSchedulerILb1ELi128ELb1EEEEEEEEEvNT_6ParamsE:
	.zero		1008


//--------------------- .nv.constant0._ZN7cutlass13device_kernelIN5flash22FlashAttnBwdPreprocessIN4cute5tupleIJNS3_1CILi128EEENS5_ILi64EEEEEENS_10bfloat16_tEfNS_4arch4Sm80ELb1ELb1EEEEEvNT_6ParamsE --------------------------
	.section	.nv.constant0._ZN7cutlass13device_kernelIN5flash22FlashAttnBwdPreprocessIN4cute5tupleIJNS3_1CILi128EEENS5_ILi64EEEEEENS_10bfloat16_tEfNS_4arch4Sm80ELb1ELb1EEEEEvNT_6ParamsE,"a",@progbits
	.sectionflags	@""
	.align	4
.nv.constant0._ZN7cutlass13device_kernelIN5flash22FlashAttnBwdPreprocessIN4cute5tupleIJNS3_1CILi128EEENS5_ILi64EEEEEENS_10bfloat16_tEfNS_4arch4Sm80ELb1ELb1EEEEEvNT_6ParamsE:
	.zero		592


//--------------------- .text._ZN7cutlass13device_kernelIN5flash19enable_sm80_to_sm89INS1_16FlashAttnBwdSm80INS1_25CollectiveMainloopBwdSm80ILi2ELi2EN4cute5tupleIJNS5_1CILi64EEENS7_ILi128EEES8_EEENS_10bfloat16_tEfNS_4arch4Sm80ELb0ELb0ELb0ELb0ELb0ELb0ELb0ELb0ELi2ELi2ELi4ELi2ELb1EEENS1_21CollectiveEpilogueBwdISA_SB_SD_Li256ELb0ELb0ELi2EEENS1_19SingleTileSchedulerILb0ELb0ELb0ELi128EEEEEEEEEvNT_6ParamsE --------------------------
	.section	.text._ZN7cutlass13device_kernelIN5flash19enable_sm80_to_sm89INS1_16FlashAttnBwdSm80INS1_25CollectiveMainloopBwdSm80ILi2ELi2EN4cute5tupleIJNS5_1CILi64EEENS7_ILi128EEES8_EEENS_10bfloat16_tEfNS_4arch4Sm80ELb0ELb0ELb0ELb0ELb0ELb0ELb0ELb0ELi2ELi2ELi4ELi2ELb1EEENS1_21CollectiveEpilogueBwdISA_SB_SD_Li256ELb0ELb0ELi2EEENS1_19SingleTileSchedulerILb0ELb0ELb0ELi128EEEEEEEEEvNT_6ParamsE,"ax",@progbits
	.sectioninfo	@"SHI_REGISTERS=255"
	.align	128
.text._ZN7cutlass13device_kernelIN5flash19enable_sm80_to_sm89INS1_16FlashAttnBwdSm80INS1_25CollectiveMainloopBwdSm80ILi2ELi2EN4cute5tupleIJNS5_1CILi64EEENS7_ILi128EEES8_EEENS_10bfloat16_tEfNS_4arch4Sm80ELb0ELb0ELb0ELb0ELb0ELb0ELb0ELb0ELi2ELi2ELi4ELi2ELb1EEENS1_21CollectiveEpilogueBwdISA_SB_SD_Li256ELb0ELb0ELi2EEENS1_19SingleTileSchedulerILb0ELb0ELb0ELi128EEEEEEEEEvNT_6ParamsE:
        .type           _ZN7cutlass13device_kernelIN5flash19enable_sm80_to_sm89INS1_16FlashAttnBwdSm80INS1_25CollectiveMainloopBwdSm80ILi2ELi2EN4cute5tupleIJNS5_1CILi64EEENS7_ILi128EEES8_EEENS_10bfloat16_tEfNS_4arch4Sm80ELb0ELb0ELb0ELb0ELb0ELb0ELb0ELb0ELi2ELi2ELi4ELi2ELb1EEENS1_21CollectiveEpilogueBwdISA_SB_SD_Li256ELb0ELb0ELi2EEENS1_19SingleTileSchedulerILb0ELb0ELb0ELi128EEEEEEEEEvNT_6ParamsE,@function
        .size           _ZN7cutlass13device_kernelIN5flash19enable_sm80_to_sm89INS1_16FlashAttnBwdSm80INS1_25CollectiveMainloopBwdSm80ILi2ELi2EN4cute5tupleIJNS5_1CILi64EEENS7_ILi128EEES8_EEENS_10bfloat16_tEfNS_4arch4Sm80ELb0ELb0ELb0ELb0ELb0ELb0ELb0ELb0ELi2ELi2ELi4ELi2ELb1EEENS1_21CollectiveEpilogueBwdISA_SB_SD_Li256ELb0ELb0ELi2EEENS1_19SingleTileSchedulerILb0ELb0ELb0ELi128EEEEEEEEEvNT_6ParamsE,(.L_x_1792 - _ZN7cutlass13device_kernelIN5flash19enable_sm80_to_sm89INS1_16FlashAttnBwdSm80INS1_25CollectiveMainloopBwdSm80ILi2ELi2EN4cute5tupleIJNS5_1CILi64EEENS7_ILi128EEES8_EEENS_10bfloat16_tEfNS_4arch4Sm80ELb0ELb0ELb0ELb0ELb0ELb0ELb0ELb0ELi2ELi2ELi4ELi2ELb1EEENS1_21CollectiveEpilogueBwdISA_SB_SD_Li256ELb0ELb0ELi2EEENS1_19SingleTileSchedulerILb0ELb0ELb0ELi128EEEEEEEEEvNT_6ParamsE)
        .other          _ZN7cutlass13device_kernelIN5flash19enable_sm80_to_sm89INS1_16FlashAttnBwdSm80INS1_25CollectiveMainloopBwdSm80ILi2ELi2EN4cute5tupleIJNS5_1CILi64EEENS7_ILi128EEES8_EEENS_10bfloat16_tEfNS_4arch4Sm80ELb0ELb0ELb0ELb0ELb0ELb0ELb0ELb0ELi2ELi2ELi4ELi2ELb1EEENS1_21CollectiveEpilogueBwdISA_SB_SD_Li256ELb0ELb0ELi2EEENS1_19SingleTileSchedulerILb0ELb0ELb0ELi128EEEEEEEEEvNT_6ParamsE,@"STO_CUDA_ENTRY STV_DEFAULT"
_ZN7cutlass13device_kernelIN5flash19enable_sm80_to_sm89INS1_16FlashAttnBwdSm80INS1_25CollectiveMainloopBwdSm80ILi2ELi2EN4cute5tupleIJNS5_1CILi64EEENS7_ILi128EEES8_EEENS_10bfloat16_tEfNS_4arch4Sm80ELb0ELb0ELb0ELb0ELb0ELb0ELb0ELb0ELi2ELi2ELi4ELi2ELb1EEENS1_21CollectiveEpilogueBwdISA_SB_SD_Li256ELb0ELb0ELi2EEENS1_19SingleTileSchedulerILb0ELb0ELb0ELi128EEEEEEEEEvNT_6ParamsE:
[----:B------:R-:W-:Y:S02]  /*0000*/  MOV R1, c[0x0][0x28] ;  /* 0x00000a0000017a02 */ /* 0x000fe40000000f00 */
[----:B------:R-:W1:Y:S02]  /*0010*/  S2UR UR11, SR_CTAID.Z ;  /* 0x00000000000b79c3 */ /* 0x000e640000002700 */
[----:B-1----:R-:W-:-:S13]  /*0020*/  ISETP.LE.AND P0, PT, RZ, UR11, PT ;  /* 0x0000000bff007c0c */ /* 0x002fda000bf03270 */
[----:B------:R-:W-:Y:S05]  /*0030*/  @!P0 EXIT ;  /* 0x000000000000894d */ /* 0x000fea0003800000 */
[----:B------:R-:W1:Y:S01]  /*0040*/  S2R R206, SR_TID.X ;  /* 0x0000000000ce7919 */ /* 0x000e620000002100 */
[----:B------:R-:W-:Y:S01]  /*0050*/  IMAD.MOV.U32 R0, RZ, RZ, c[0x0][0x248] ;  /* 0x00009200ff007624 */ /* 0x000fe200078e00ff */
[----:B------:R-:W-:Y:S01]  /*0060*/  USHF.R.S32.HI UR10, URZ, 0x1f, UR11 ;  /* 0x0000001f3f0a7899 */ /* 0x000fe2000801140b */
[----:B------:R-:W-:Y:S01]  /*0070*/  IMAD.MOV.U32 R2, RZ, RZ, -0x80 ;  /* 0xffffff80ff027424 */ /* 0x000fe200078e00ff */
[----:B------:R-:W2:Y:S01]  /*0080*/  S2R R9, SR_CTAID.Y ;  /* 0x0000000000097919 */ /* 0x000ea20000002600 */
[----:B------:R-:W-:Y:S01]  /*0090*/  ULDC.64 UR4, c[0x0][0x278] ;  /* 0x00009e0000047ab9 */ /* 0x000fe20000000a00 */
[----:B------:R-:W-:Y:S01]  /*00a0*/  ISETP.NE.AND P0, PT, R0, 0x1, PT ;  /* 0x000000010000780c */ /* 0x000fe20003f05270 */
[----:B------:R-:W-:Y:S01]  /*00b0*/  UIMAD.WIDE.U32 UR14, UR11, UR4, URZ ;  /* 0x000000040b0e72a5 */ /* 0x000fe2000f8e003f */
[----:B------:R-:W3:Y:S01]  /*00c0*/  S2R R221, SR_CTAID.X ;  /* 0x0000000000dd7919 */ /* 0x000ee20000002500 */
[----:B------:R-:W-:Y:S01]  /*00d0*/  UIMAD UR8, UR10, UR4, URZ ;  /* 0x000000040a0872a4 */ /* 0x000fe2000f8e023f */
[----:B------:R-:W-:Y:S01]  /*00e0*/  IMAD.MOV.U32 R196, RZ, RZ, 0x40 ;  /* 0x00000040ffc47424 */ /* 0x000fe200078e00ff */
[----:B------:R-:W-:-:S02]  /*00f0*/  UMOV UR18, 0x6 ;  /* 0x0000000600127882 */ /* 0x000fc40000000000 */
[----:B------:R-:W-:Y:S02]  /*0100*/  UIMAD UR8, UR11, UR5, UR8 ;  /* 0x000000050b0872a4 */ /* 0x000fe4000f8e0208 */
[----:B------:R-:W-:Y:S02]  /*0110*/  ULDC.64 UR20, c[0x0][0x118] ;  /* 0x0000460000147ab9 */ /* 0x000fe40000000a00 */
[----:B------:R-:W-:Y:S02]  /*0120*/  ULDC.64 UR4, c[0x0][0x290] ;  /* 0x0000a40000047ab9 */ /* 0x000fe40000000a00 */
[----:B------:R-:W-:Y:S02]  /*0130*/  UIMAD.WIDE.U32 UR12, UR11, UR4, URZ ;  /* 0x000000040b0c72a5 */ /* 0x000fe4000f8e003f */
[----:B------:R-:W-:Y:S02]  /*0140*/  UIMAD UR4, UR10, UR4, URZ ;  /* 0x000000040a0472a4 */ /* 0x000fe4000f8e023f */
[----:B------:R-:W-:Y:S01]  /*0150*/  UIADD3 UR8, UR15, UR8, URZ ;  /* 0x000000080f087290 */ /* 0x000fe2000fffe03f */
[----:B-1----:R-:W-:Y:S01]  /*0160*/  SHF.R.S32.HI R19, RZ, 0x1f, R206 ;  /* 0x0000001fff137819 */ /* 0x002fe200000114ce */
[----:B------:R-:W-:Y:S01]  /*0170*/  IMAD.SHL.U32 R210, R206, 0x4, RZ ;  /* 0x00000004ced27824 */ /* 0x000fe200078e00ff */
[----:B------:R-:W-:-:S02]  /*0180*/  UIMAD UR4, UR11, UR5, UR4 ;  /* 0x000000050b0472a4 */ /* 0x000fc4000f8e0204 */
[----:B------:R-:W-:Y:S01]  /*0190*/  LEA.HI R20, R19, R206, RZ, 0x3 ;  /* 0x000000ce13147211 */ /* 0x000fe200078f18ff */
[----:B--2---:R-:W-:Y:S01]  /*01a0*/  @P0 IMAD.HI.U32 R0, R9, c[0x0][0x24c], RZ ;  /* 0x0000930009000a27 */ /* 0x004fe200078e00ff */
[----:B------:R-:W-:Y:S01]  /*01b0*/  SHF.R.S32.HI R211, RZ, 0x1f, R210 ;  /* 0x0000001fffd37819 */ /* 0x000fe200000114d2 */
[----:B------:R-:W-:Y:S01]  /*01c0*/  UIADD3 UR9, UR13, UR4, URZ ;  /* 0x000000040d097290 */ /* 0x000fe2000fffe03f */
[----:B------:R-:W-:Y:S01]  /*01d0*/  SHF.R.S32.HI R208, RZ, 0x3, R20 ;  /* 0x00000003ffd07819 */ /* 0x000fe20000011414 */
[----:B---3--:R-:W-:Y:S01]  /*01e0*/  IMAD R5, R221, R2, c[0x0][0x198] ;  /* 0x00006600dd057624 */ /* 0x008fe200078e0202 */
[----:B------:R-:W-:Y:S01]  /*01f0*/  LOP3.LUT R21, R20, 0xfffffff8, RZ, 0xc0, !PT ;  /* 0xfffffff814157812 */ /* 0x000fe200078ec0ff */
[--C-:B------:R-:W-:Y:S01]  /*0200*/  IMAD.MOV.U32 R11, RZ, RZ, R9.reuse ;  /* 0x000000ffff0b7224 */ /* 0x100fe200078e0009 */
[----:B------:R-:W-:Y:S01]  /*0210*/  @P0 SHF.R.U32.HI R11, RZ, c[0x0][0x250], R0 ;  /* 0x00009400ff0b0a19 */ /* 0x000fe20000011600 */
[----:B------:R-:W-:Y:S01]  /*0220*/  IMAD.IADD R0, R5, 0x1, -R208 ;  /* 0x0000000105007824 */ /* 0x000fe200078e0ad0 */
[----:B------:R-:W-:Y:S01]  /*0230*/  SHF.R.S32.HI R7, RZ, 0x1f, R9 ;  /* 0x0000001fff077819 */ /* 0x000fe20000011409 */
[----:B------:R-:W-:Y:S01]  /*0240*/  IMAD.WIDE.U32 R2, R9, c[0x0][0x270], R210 ;  /* 0x00009c0009027a25 */ /* 0x000fe200078e00d2 */
[----:B------:R-:W-:Y:S01]  /*0250*/  ULDC.64 UR4, c[0x0][0x1e8] ;  /* 0x00007a0000047ab9 */ /* 0x000fe20000000a00 */
[----:B------:R-:W-:Y:S01]  /*0260*/  SHF.R.S32.HI R209, RZ, 0x1f, R208 ;  /* 0x0000001fffd17819 */ /* 0x000fe200000114d0 */
[----:B------:R-:W-:Y:S01]  /*0270*/  UIMAD UR4, UR10, UR4, URZ ;  /* 0x000000040a0472a4 */ /* 0x000fe2000f8e023f */
[----:B------:R-:W-:Y:S01]  /*0280*/  IMAD.IADD R21, R206, 0x1, -R21 ;  /* 0x00000001ce157824 */ /* 0x000fe200078e0a15 */
[C---:B------:R-:W-:Y:S01]  /*0290*/  ISETP.GE.AND P4, PT, R0.reuse, 0x1, PT ;  /* 0x000000010000780c */ /* 0x040fe20003f86270 */
[----:B------:R-:W-:Y:S01]  /*02a0*/  IMAD R4, R7, c[0x0][0x288], RZ ;  /* 0x0000a20007047a24 */ /* 0x000fe200078e02ff */
[C---:B------:R-:W-:Y:S01]  /*02b0*/  ISETP.GE.AND P3, PT, R0.reuse, 0x21, PT ;  /* 0x000000210000780c */ /* 0x040fe20003f66270 */
[----:B------:R-:W-:Y:S01]  /*02c0*/  IMAD.SHL.U32 R214, R21, 0x8, RZ ;  /* 0x0000000815d67824 */ /* 0x000fe200078e00ff */
[C---:B------:R-:W-:Y:S01]  /*02d0*/  ISETP.GE.AND P2, PT, R0.reuse, 0x41, PT ;  /* 0x000000410000780c */ /* 0x040fe20003f46270 */
[----:B------:R-:W-:Y:S01]  /*02e0*/  IMAD.WIDE.U32 R14, R9, c[0x0][0x288], R210 ;  /* 0x0000a200090e7a25 */ /* 0x000fe200078e00d2 */
[----:B------:R-:W-:Y:S01]  /*02f0*/  ISETP.GE.AND P1, PT, R0, 0x61, PT ;  /* 0x000000610000780c */ /* 0x000fe20003f26270 */
[----:B------:R-:W-:Y:S01]  /*0300*/  UIMAD UR6, UR11, UR5, UR4 ;  /* 0x000000050b0672a4 */ /* 0x000fe2000f8e0204 */
[----:B------:R-:W-:Y:S01]  /*0310*/  IADD3 R17, P0, R2, UR14, RZ ;  /* 0x0000000e02117c10 */ /* 0x000fe2000ff1e0ff */
[----:B------:R-:W-:Y:S01]  /*0320*/  IMAD R0, R7, c[0x0][0x270], RZ ;  /* 0x00009c0007007a24 */ /* 0x000fe200078e02ff */
[----:B------:R-:W-:Y:S01]  /*0330*/  SHF.R.S32.HI R2, RZ, 0x1f, R11 ;  /* 0x0000001fff027819 */ /* 0x000fe2000001140b */
[C---:B------:R-:W-:Y:S01]  /*0340*/  IMAD R4, R9.reuse, c[0x0][0x28c], R4 ;  /* 0x0000a30009047a24 */ /* 0x040fe200078e0204 */
[----:B------:R-:W-:Y:S01]  /*0350*/  SHF.R.S32.HI R215, RZ, 0x1f, R214 ;  /* 0x0000001fffd77819 */ /* 0x000fe200000114d6 */
[----:B------:R-:W-:Y:S01]  /*0360*/  IMAD R0, R9, c[0x0][0x274], R0 ;  /* 0x00009d0009007a24 */ /* 0x000fe200078e0200 */
[----:B------:R-:W-:Y:S01]  /*0370*/  LEA.HI R8, R19, R206, RZ, 0x5 ;  /* 0x000000ce13087211 */ /* 0x000fe200078f28ff */
[C---:B------:R-:W-:Y:S01]  /*0380*/  IMAD R6, R2.reuse, c[0x0][0x1e0], RZ ;  /* 0x0000780002067a24 */ /* 0x040fe200078e02ff */
[----:B------:R-:W-:Y:S01]  /*0390*/  ULDC.64 UR4, c[0x0][0x1b8] ;  /* 0x00006e0000047ab9 */ /* 0x000fe20000000a00 */
[----:B------:R-:W-:Y:S01]  /*03a0*/  IMAD R2, R2, c[0x0][0x1b0], RZ ;  /* 0x00006c0002027a24 */ /* 0x000fe200078e02ff */
[----:B------:R-:W-:Y:S01]  /*03b0*/  IADD3.X R0, R3, UR8, R0, P0, !PT ;  /* 0x0000000803007c10 */ /* 0x000fe200087fe400 */
[C---:B------:R-:W-:Y:S01]  /*03c0*/  IMAD R3, R11.reuse, c[0x0][0x1e4], R6 ;  /* 0x000079000b037a24 */ /* 0x040fe200078e0206 */
[----:B------:R-:W-:Y:S01]  /*03d0*/  IADD3 R16, P0, R14, UR12, RZ ;  /* 0x0000000c0e107c10 */ /* 0x000fe2000ff1e0ff */
[----:B------:R-:W-:Y:S01]  /*03e0*/  IMAD.WIDE.U32 R12, R11, c[0x0][0x1e0], R214 ;  /* 0x000078000b0c7a25 */ /* 0x000fe200078e00d6 */
[----:B------:R-:W-:Y:S01]  /*03f0*/  UIMAD UR4, UR10, UR4, URZ ;  /* 0x000000040a0472a4 */ /* 0x000fe2000f8e023f */
[----:B------:R-:W-:-:S02]  /*0400*/  SHF.R.S32.HI R203, RZ, 0x1f, R8 ;  /* 0x0000001fffcb7819 */ /* 0x000fc40000011408 */
[C---:B------:R-:W-:Y:S01]  /*0410*/  IMAD R2, R11.reuse, c[0x0][0x1b4], R2 ;  /* 0x00006d000b027a24 */ /* 0x040fe200078e0202 */
[----:B------:R-:W-:Y:S01]  /*0420*/  UIMAD UR4, UR11, UR5, UR4 ;  /* 0x000000050b0472a4 */ /* 0x000fe2000f8e0204 */
[----:B------:R-:W-:Y:S01]  /*0430*/  IMAD.WIDE.U32 R10, R11, c[0x0][0x1b0], R214 ;  /* 0x00006c000b0a7a25 */ /* 0x000fe200078e00d6 */
[----:B------:R-:W-:-:S03]  /*0440*/  LEA.HI R194, R19, R206, RZ, 0x7 ;  /* 0x000000ce13c27211 */ /* 0x000fc600078f38ff */
[----:B------:R-:W-:Y:S01]  /*0450*/  IMAD.IADD R11, R11, 0x1, R2 ;  /* 0x000000010b0b7824 */ /* 0x000fe200078e0202 */
[----:B------:R-:W-:Y:S01]  /*0460*/  SHF.R.U32.HI R194, RZ, 0x4, R194 ;  /* 0x00000004ffc27819 */ /* 0x000fe200000116c2 */
[----:B------:R-:W-:Y:S02]  /*0470*/  IMAD.U32 R14, RZ, RZ, UR11 ;  /* 0x0000000bff0e7e24 */ /* 0x000fe4000f8e00ff */
[----:B------:R-:W-:Y:S02]  /*0480*/  IMAD.MOV.U32 R22, RZ, RZ, R12 ;  /* 0x000000ffff167224 */ /* 0x000fe400078e000c */
[----:B------:R-:W-:Y:S01]  /*0490*/  IMAD.IADD R23, R13, 0x1, R3 ;  /* 0x000000010d177824 */ /* 0x000fe200078e0203 */
[----:B------:R-:W-:Y:S01]  /*04a0*/  IADD3.X R3, R15, UR9, R4, P0, !PT ;  /* 0x000000090f037c10 */ /* 0x000fe200087fe404 */
[----:B------:R-:W-:Y:S01]  /*04b0*/  IMAD.U32 R12, RZ, RZ, UR11 ;  /* 0x0000000bff0c7e24 */ /* 0x000fe2000f8e00ff */
[----:B------:R-:W-:Y:S01]  /*04c0*/  SHF.R.S32.HI R4, RZ, 0x5, R8 ;  /* 0x00000005ff047819 */ /* 0x000fe20000011408 */
[----:B------:R-:W-:Y:S01]  /*04d0*/  IMAD.WIDE.U32 R14, R14, c[0x0][0x1b8], R10 ;  /* 0x00006e000e0e7a25 */ /* 0x000fe200078e000a */
[----:B------:R-:W-:-:S02]  /*04e0*/  LEA.HI R11, R19, R206, RZ, 0x4 ;  /* 0x000000ce130b7211 */ /* 0x000fc400078f20ff */
[-C--:B------:R-:W-:Y:S01]  /*04f0*/  LEA.HI R219, R8, R4.reuse, RZ, 0x1 ;  /* 0x0000000408db7211 */ /* 0x080fe200078f08ff */
[----:B------:R-:W-:Y:S01]  /*0500*/  IMAD.WIDE.U32 R12, R12, c[0x0][0x1e8], R22 ;  /* 0x00007a000c0c7a25 */ /* 0x000fe200078e0016 */
[----:B------:R-:W-:Y:S02]  /*0510*/  SHF.R.S32.HI R2, RZ, 0x4, R11 ;  /* 0x00000004ff027819 */ /* 0x000fe4000001140b */
[----:B------:R-:W-:Y:S01]  /*0520*/  LEA.HI R203, R203, R4, RZ, 0x2 ;  /* 0x00000004cbcb7211 */ /* 0x000fe200078f10ff */
[----:B------:R-:W-:Y:S01]  /*0530*/  IMAD.WIDE R220, R221, 0x80, R208 ;  /* 0x00000080dddc7825 */ /* 0x000fe200078e02d0 */
[----:B------:R-:W-:Y:S01]  /*0540*/  IADD3 R23, R13, UR6, RZ ;  /* 0x000000060d177c10 */ /* 0x000fe2000fffe0ff */
[----:B------:R-:W-:Y:S01]  /*0550*/  ULDC.64 UR6, c[0x0][0x1d8] ;  /* 0x0000760000067ab9 */ /* 0x000fe20000000a00 */
[----:B------:R-:W-:Y:S01]  /*0560*/  LEA.HI R6, R11, R2, RZ, 0x1 ;  /* 0x000000020b067211 */ /* 0x000fe200078f08ff */
[----:B------:R-:W-:Y:S01]  /*0570*/  IMAD R13, R221, c[0x0][0x1d8], RZ ;  /* 0x00007600dd0d7a24 */ /* 0x000fe200078e02ff */
[----:B------:R-:W-:Y:S01]  /*0580*/  LOP3.LUT R219, R219, 0xfffffffe, RZ, 0xc0, !PT ;  /* 0xfffffffedbdb7812 */ /* 0x000fe200078ec0ff */
[----:B------:R-:W-:Y:S01]  /*0590*/  IMAD.MOV.U32 R22, RZ, RZ, R12 ;  /* 0x000000ffff167224 */ /* 0x000fe200078e000c */
[----:B------:R-:W-:Y:S01]  /*05a0*/  LOP3.LUT R203, R203, 0xfffffffc, RZ, 0xc0, !PT ;  /* 0xfffffffccbcb7812 */ /* 0x000fe200078ec0ff */
[----:B------:R-:W-:Y:S01]  /*05b0*/  IMAD R10, R220, c[0x0][0x1dc], R13 ;  /* 0x00007700dc0a7a24 */ /* 0x000fe200078e020d */
[----:B------:R-:W-:Y:S01]  /*05c0*/  LOP3.LUT R6, R6, 0xfffffffe, RZ, 0xc0, !PT ;  /* 0xfffffffe06067812 */ /* 0x000fe200078ec0ff */
[----:B------:R-:W-:Y:S01]  /*05d0*/  IMAD.WIDE.U32 R22, R220, c[0x0][0x1d8], R22 ;  /* 0x00007600dc167a25 */ /* 0x000fe200078e0016 */
[----:B------:R-:W-:Y:S01]  /*05e0*/  IADD3 R15, R15, UR4, RZ ;  /* 0x000000040f0f7c10 */ /* 0x000fe2000fffe0ff */
[----:B------:R-:W-:Y:S01]  /*05f0*/  ULDC.64 UR4, c[0x0][0x188] ;  /* 0x0000620000047ab9 */ /* 0x000fe20000000a00 */
[----:B------:R-:W-:Y:S01]  /*0600*/  LOP3.LUT R11, R11, 0xfffffff0, RZ, 0xc0, !PT ;  /* 0xfffffff00b0b7812 */ /* 0x000fe200078ec0ff */
[----:B------:R-:W-:Y:S01]  /*0610*/  IMAD R13, R221, c[0x0][0x1a8], RZ ;  /* 0x00006a00dd0d7a24 */ /* 0x000fe200078e02ff */
[----:B------:R-:W-:Y:S01]  /*0620*/  LEA R32, P0, R22, c[0x0][0x1c0], 0x1 ;  /* 0x0000700016207a11 */ /* 0x000fe200078008ff */
[----:B------:R-:W-:Y:S01]  /*0630*/  IMAD.IADD R10, R23, 0x1, R10 ;  /* 0x00000001170a7824 */ /* 0x000fe200078e020a */
[----:B------:R-:W-:Y:S01]  /*0640*/  UIMAD.WIDE.U32 UR16, UR11, UR4, URZ ;  /* 0x000000040b1072a5 */ /* 0x000fe2000f8e003f */
[C---:B------:R-:W-:Y:S01]  /*0650*/  IMAD.IADD R219, R4.reuse, 0x1, -R219 ;  /* 0x0000000104db7824 */ /* 0x040fe200078e0adb */
[----:B------:R-:W-:Y:S01]  /*0660*/  UIMAD UR4, UR10, UR4, URZ ;  /* 0x000000040a0472a4 */ /* 0x000fe2000f8e023f */
[----:B------:R-:W-:Y:S01]  /*0670*/  IMAD.IADD R203, R4, 0x1, -R203 ;  /* 0x0000000104cb7824 */ /* 0x000fe200078e0acb */
[----:B------:R-:W-:Y:S01]  /*0680*/  LEA.HI.X R33, R22, c[0x0][0x1c4], R10, 0x1, P0 ;  /* 0x0000710016217a11 */ /* 0x000fe200000f0c0a */
[----:B------:R-:W-:Y:S01]  /*0690*/  IMAD.IADD R6, R2, 0x1, -R6 ;  /* 0x0000000102067824 */ /* 0x000fe200078e0a06 */
[-C--:B------:R-:W-:Y:S01]  /*06a0*/  LEA.HI R10, R19, R206.reuse, RZ, 0x6 ;  /* 0x000000ce130a7211 */ /* 0x080fe200078f30ff */
[----:B------:R-:W-:Y:S01]  /*06b0*/  IMAD R4, R7, c[0x0][0x180], RZ ;  /* 0x0000600007047a24 */ /* 0x000fe200078e02ff */
[----:B------:R-:W-:Y:S01]  /*06c0*/  UIMAD UR4, UR11, UR5, UR4 ;  /* 0x000000050b0472a4 */ /* 0x000fe2000f8e0204 */
[C---:B------:R-:W-:Y:S01]  /*06d0*/  IMAD R2, R220.reuse, c[0x0][0x1ac], R13 ;  /* 0x00006b00dc027a24 */ /* 0x040fe200078e020d */
[----:B------:R-:W-:Y:S01]  /*06e0*/  USHF.L.U32 UR22, UR6, 0x6, URZ ;  /* 0x0000000606167899 */ /* 0x000fe2000800063f */
[----:B------:R-:W-:Y:S01]  /*06f0*/  IMAD.WIDE.U32 R14, R220, c[0x0][0x1a8], R14 ;  /* 0x00006a00dc0e7a25 */ /* 0x000fe200078e000e */
[----:B------:R-:W-:Y:S01]  /*0700*/  USHF.L.U64.HI UR19, UR6, UR18, UR7 ;  /* 0x0000001206137299 */ /* 0x000fe20008010207 */
[----:B------:R-:W-:Y:S01]  /*0710*/  SHF.R.S32.HI R10, RZ, 0x6, R10 ;  /* 0x00000006ff0a7819 */ /* 0x000fe2000001140a */
[----:B------:R-:W-:Y:S01]  /*0720*/  UIADD3 UR6, UR17, UR4, URZ ;  /* 0x0000000411067290 */ /* 0x000fe2000fffe03f */
[----:B------:R-:W-:Y:S01]  /*0730*/  IMAD R35, R209, c[0x0][0x178], RZ ;  /* 0x00005e00d1237a24 */ /* 0x000fe200078e02ff */
[----:B------:R-:W-:Y:S01]  /*0740*/  LEA R26, P0, R14, c[0x0][0x190], 0x1 ;  /* 0x000064000e1a7a11 */ /* 0x000fe200078008ff */
[----:B------:R-:W-:Y:S01]  /*0750*/  IMAD R29, R9, c[0x0][0x184], R4 ;  /* 0x00006100091d7a24 */ /* 0x000fe200078e0204 */
[----:B------:R-:W-:Y:S01]  /*0760*/  ULDC.64 UR4, c[0x0][0x218] ;  /* 0x0000860000047ab9 */ /* 0x000fe20000000a00 */
[----:B------:R-:W-:Y:S01]  /*0770*/  IMAD.IADD R2, R15, 0x1, R2 ;  /* 0x000000010f027824 */ /* 0x000fe200078e0202 */
[----:B------:R-:W-:Y:S01]  /*0780*/  LEA.HI R15, R19, R206, RZ, 0x2 ;  /* 0x000000ce130f7211 */ /* 0x000fe200078f10ff */
[----:B------:R-:W-:Y:S01]  /*0790*/  IMAD.WIDE.U32 R12, R9, c[0x0][0x180], R214 ;  /* 0x00006000090c7a25 */ /* 0x000fe200078e00d6 */
[----:B------:R-:W-:-:S02]  /*07a0*/  UIMAD UR7, UR10, UR4, URZ ;  /* 0x000000040a0772a4 */ /* 0x000fc4000f8e023f */
[----:B------:R-:W-:Y:S01]  /*07b0*/  LEA.HI.X R27, R14, c[0x0][0x194], R2, 0x1, P0 ;  /* 0x000065000e1b7a11 */ /* 0x000fe200000f0c02 */
[----:B------:R-:W-:Y:S01]  /*07c0*/  IMAD.WIDE.U32 R216, R208, c[0x0][0x178], RZ ;  /* 0x00005e00d0d87a25 */ /* 0x000fe200078e00ff */
[----:B------:R-:W-:Y:S01]  /*07d0*/  IADD3 R30, P0, R32, UR22, RZ ;  /* 0x00000016201e7c10 */ /* 0x000fe2000ff1e0ff */
[----:B------:R-:W-:Y:S01]  /*07e0*/  UIMAD.WIDE.U32 UR24, UR11, UR4, URZ ;  /* 0x000000040b1872a5 */ /* 0x000fe2000f8e003f */
[----:B------:R-:W-:Y:S01]  /*07f0*/  SHF.R.S32.HI R23, RZ, 0x2, R15 ;  /* 0x00000002ff177819 */ /* 0x000fe2000001140f */
[----:B------:R-:W-:Y:S01]  /*0800*/  IMAD.SHL.U32 R31, R208, 0x40, RZ ;  /* 0x00000040d01f7824 */ /* 0x000fe200078e00ff */
[----:B------:R-:W-:Y:S01]  /*0810*/  IADD3 R25, P6, P5, R216, UR16, R12 ;  /* 0x00000010d8197c10 */ /* 0x000fe2000fdde00c */
[----:B------:R-:W-:Y:S01]  /*0820*/  IMAD R35, R208, c[0x0][0x17c], R35 ;  /* 0x00005f00d0237a24 */ /* 0x000fe200078e0223 */
[----:B------:R-:W-:Y:S01]  /*0830*/  SHF.R.S32.HI R204, RZ, 0x1f, R15 ;  /* 0x0000001fffcc7819 */ /* 0x000fe2000001140f */
[----:B------:R-:W-:Y:S01]  /*0840*/  IMAD.IADD R29, R13, 0x1, R29 ;  /* 0x000000010d1d7824 */ /* 0x000fe200078e021d */
[----:B------:R-:W-:Y:S01]  /*0850*/  LOP3.LUT R31, R31, 0x1c0, RZ, 0xc0, !PT ;  /* 0x000001c01f1f7812 */ /* 0x000fe200078ec0ff */
[----:B------:R-:W-:Y:S01]  /*0860*/  IMAD.IADD R200, R217, 0x1, R35 ;  /* 0x00000001d9c87824 */ /* 0x000fe200078e0223 */
[----:B------:R-:W-:Y:S01]  /*0870*/  LEA.HI R204, R204, R23, RZ, 0x3 ;  /* 0x00000017cccc7211 */ /* 0x000fe200078f18ff */
[----:B------:R-:W-:Y:S01]  /*0880*/  IMAD.SHL.U32 R13, R10, 0x200, RZ ;  /* 0x000002000a0d7824 */ /* 0x000fe200078e00ff */
[----:B------:R-:W-:Y:S01]  /*0890*/  SHF.R.U32.HI R202, RZ, 0x3, R31 ;  /* 0x00000003ffca7819 */ /* 0x000fe2000001161f */
[----:B------:R-:W-:Y:S01]  /*08a0*/  IMAD R201, R209, c[0x0][0x208], RZ ;  /* 0x00008200d1c97a24 */ /* 0x000fe200078e02ff */
[----:B------:R-:W-:Y:S01]  /*08b0*/  LOP3.LUT R4, R31, 0x38, R214, 0xf8, !PT ;  /* 0x000000381f047812 */ /* 0x000fe200078ef8d6 */
[----:B------:R-:W-:Y:S01]  /*08c0*/  UIMAD UR7, UR11, UR5, UR7 ;  /* 0x000000050b0772a4 */ /* 0x000fe2000f8e0207 */
[----:B------:R-:W-:Y:S01]  /*08d0*/  IADD3.X R2, R200, UR6, R29, P6, P5 ;  /* 0x00000006c8027c10 */ /* 0x000fe2000b7ea41d */
[----:B------:R-:W-:Y:S01]  /*08e0*/  IMAD.WIDE.U32 R212, R208, c[0x0][0x208], RZ ;  /* 0x00008200d0d47a25 */ /* 0x000fe200078e00ff */
[----:B------:R-:W-:Y:S01]  /*08f0*/  ISETP.GE.OR P6, PT, R214, c[0x0][0x1cc], !P4 ;  /* 0x00007300d6007a0c */ /* 0x000fe200067c6670 */
[----:B------:R-:W-:Y:S01]  /*0900*/  UIADD3 UR7, UR25, UR7, URZ ;  /* 0x0000000719077290 */ /* 0x000fe2000fffe03f */
[----:B------:R-:W-:Y:S01]  /*0910*/  IADD3.X R31, R33, UR19, RZ, P0, !PT ;  /* 0x00000013211f7c10 */ /* 0x000fe200087fe4ff */
[----:B------:R-:W-:Y:S01]  /*0920*/  IMAD R201, R208, c[0x0][0x20c], R201 ;  /* 0x00008300d0c97a24 */ /* 0x000fe200078e02c9 */
[----:B------:R-:W-:Y:S01]  /*0930*/  LEA R28, P0, R25, c[0x0][0x160], 0x1 ;  /* 0x00005800191c7a11 */ /* 0x000fe200078008ff */
[----:B------:R-:W-:Y:S01]  /*0940*/  ULDC.64 UR4, c[0x0][0x1a8] ;  /* 0x00006a0000047ab9 */ /* 0x000fe20000000a00 */
[----:B------:R-:W-:Y:S01]  /*0950*/  ISETP.GE.OR P5, PT, R214, c[0x0][0x1cc], !P3 ;  /* 0x00007300d6007a0c */ /* 0x000fe20005fa6670 */
[----:B------:R-:W-:Y:S01]  /*0960*/  IMAD.IADD R201, R213, 0x1, R201 ;  /* 0x00000001d5c97824 */ /* 0x000fe200078e02c9 */
[----:B------:R-:W-:Y:S01]  /*0970*/  LOP3.LUT R202, R13, R4, R202, 0xf6, !PT ;  /* 0x000000040dca7212 */ /* 0x000fe200078ef6ca */
[----:B------:R-:W-:Y:S01]  /*0980*/  USHF.L.U64.HI UR5, UR4, UR18, UR5 ;  /* 0x0000001204057299 */ /* 0x000fe20008010205 */
[----:B------:R-:W-:Y:S01]  /*0990*/  LEA.HI.X R29, R25, c[0x0][0x164], R2, 0x1, P0 ;  /* 0x00005900191d7a11 */ /* 0x000fe200000f0c02 */
[----:B------:R-:W-:Y:S01]  /*09a0*/  IMAD R18, R6, 0x800, R13 ;  /* 0x0000080006127824 */ /* 0x000fe200078e020d */
[C---:B------:R-:W-:Y:S01]  /*09b0*/  LEA R24, P0, R17.reuse, c[0x0][0x258], 0x2 ;  /* 0x0000960011187a11 */ /* 0x040fe200078010ff */
[----:B------:R-:W-:Y:S01]  /*09c0*/  IMAD.SHL.U32 R202, R202, 0x2, RZ ;  /* 0x00000002caca7824 */ /* 0x000fe200078e00ff */
[----:B------:R-:W-:Y:S01]  /*09d0*/  LOP3.LUT R204, R204, 0xfffffff8, RZ, 0xc0, !PT ;  /* 0xfffffff8cccc7812 */ /* 0x000fe200078ec0ff */
[----:B------:R-:W-:Y:S01]  /*09e0*/  IMAD.IADD R14, R206, 0x1, -R11 ;  /* 0x00000001ce0e7824 */ /* 0x000fe200078e0a0b */
[----:B------:R-:W-:Y:S01]  /*09f0*/  LEA.HI.X R25, R17, c[0x0][0x25c], R0, 0x2, P0 ;  /* 0x0000970011197a11 */ /* 0x000fe200000f1400 */
[----:B------:R-:W-:Y:S01]  /*0a00*/  IMAD R0, R7, c[0x0][0x210], RZ ;  /* 0x0000840007007a24 */ /* 0x000fe200078e02ff */
[C---:B------:R-:W-:Y:S01]  /*0a10*/  ISETP.GE.OR P0, PT, R214.reuse, c[0x0][0x1cc], !P2 ;  /* 0x00007300d6007a0c */ /* 0x040fe20005706670 */
[----:B------:R1:W-:Y:S01]  /*0a20*/  LDGSTS.E.BYPASS.LTC128B.128 [R202+0x4080], [R32.64], !P6 ;  /* 0x0408000020ca7fae */ /* 0x0003e2000f101d54 */
[----:B------:R-:W-:Y:S01]  /*0a30*/  IMAD.IADD R204, R23, 0x1, -R204 ;  /* 0x0000000117cc7824 */ /* 0x000fe200078e0acc */
[----:B------:R-:W-:Y:S01]  /*0a40*/  ISETP.GE.OR P3, PT, R214, c[0x0][0x19c], !P3 ;  /* 0x00006700d6007a0c */ /* 0x000fe20005f66670 */
[----:B------:R-:W-:Y:S01]  /*0a50*/  IMAD R0, R9, c[0x0][0x214], R0 ;  /* 0x0000850009007a24 */ /* 0x000fe200078e0200 */
[----:B------:R2:W-:Y:S01]  /*0a60*/  LDGSTS.E.BYPASS.LTC128B.128 [R202+0x5080], [R30.64], !P5 ;  /* 0x050800001eca7fae */ /* 0x0005e2000e901d54 */
[----:B------:R-:W-:Y:S01]  /*0a70*/  IADD3 R22, P5, R30, UR22, RZ ;  /* 0x000000161e167c10 */ /* 0x000fe2000ffbe0ff */
[----:B------:R-:W-:Y:S01]  /*0a80*/  IMAD.SHL.U32 R19, R6, 0x20, RZ ;  /* 0x0000002006137824 */ /* 0x000fe200078e00ff */
[----:B------:R-:W-:Y:S01]  /*0a90*/  ISETP.GE.OR P2, PT, R214, c[0x0][0x19c], !P2 ;  /* 0x00006700d6007a0c */ /* 0x000fe20005746670 */
[----:B------:R-:W-:Y:S01]  /*0aa0*/  IMAD.SHL.U32 R195, R219, 0x400, RZ ;  /* 0x00000400dbc37824 */ /* 0x000fe200078e00ff */
[----:B------:R-:W-:-:S02]  /*0ab0*/  IADD3.X R23, R31, UR19, RZ, P5, !PT ;  /* 0x000000131f177c10 */ /* 0x000fc4000affe4ff */
[----:B------:R-:W-:Y:S02]  /*0ac0*/  IADD3 R11, -R208, c[0x0][0x168], RZ ;  /* 0x00005a00d00b7a10 */ /* 0x000fe40007ffe1ff */
[C---:B------:R-:W-:Y:S01]  /*0ad0*/  IADD3 R218, R202.reuse, 0x4080, RZ ;  /* 0x00004080cada7810 */ /* 0x040fe20007ffe0ff */
[----:B------:R3:W-:Y:S01]  /*0ae0*/  LDGSTS.E.BYPASS.LTC128B.128 [R202+0x6080], [R22.64], !P0 ;  /* 0x0608000016ca7fae */ /* 0x0007e2000c101d54 */
[----:B------:R-:W-:Y:S01]  /*0af0*/  IADD3 R205, R202, 0x8080, RZ ;  /* 0x00008080cacd7810 */ /* 0x000fe20007ffe0ff */
[----:B-1----:R-:W-:-:S04]  /*0b00*/  IMAD.WIDE.U32 R32, R9, c[0x0][0x210], R214 ;  /* 0x0000840009207a25 */ /* 0x002fc800078e00d6 */
[----:B------:R-:W-:Y:S01]  /*0b10*/  IMAD.IADD R0, R33, 0x1, R0 ;  /* 0x0000000121007824 */ /* 0x000fe200078e0200 */
[----:B--2---:R-:W-:Y:S01]  /*0b20*/  IADD3 R30, P0, R22, UR22, RZ ;  /* 0x00000016161e7c10 */ /* 0x004fe2000ff1e0ff */
[----:B------:R-:W-:Y:S01]  /*0b30*/  USHF.L.U32 UR22, UR4, 0x6, URZ ;  /* 0x0000000604167899 */ /* 0x000fe2000800063f */
[----:B------:R-:W-:Y:S02]  /*0b40*/  IADD3 R17, P6, P5, R212, UR24, R32 ;  /* 0x00000018d4117c10 */ /* 0x000fe4000fdde020 */
[----:B------:R-:W-:Y:S02]  /*0b50*/  IADD3.X R31, R23, UR19, RZ, P0, !PT ;  /* 0x00000013171f7c10 */ /* 0x000fe400087fe4ff */
[----:B------:R-:W-:Y:S02]  /*0b60*/  IADD3.X R0, R201, UR7, R0, P6, P5 ;  /* 0x00000007c9007c10 */ /* 0x000fe4000b7ea400 */
[----:B------:R-:W-:Y:S02]  /*0b70*/  ISETP.GE.OR P6, PT, R214, c[0x0][0x19c], !P4 ;  /* 0x00006700d6007a0c */ /* 0x000fe400067c6670 */
[----:B---3--:R-:W-:-:S02]  /*0b80*/  LEA R22, P0, R17, c[0x0][0x1f0], 0x1 ;  /* 0x00007c0011167a11 */ /* 0x008fc400078008ff */
[----:B------:R-:W-:Y:S02]  /*0b90*/  ISETP.GE.OR P5, PT, R214, c[0x0][0x1cc], !P1 ;  /* 0x00007300d6007a0c */ /* 0x000fe40004fa6670 */
[----:B------:R-:W-:Y:S02]  /*0ba0*/  IADD3 R32, P4, R26, UR22, RZ ;  /* 0x000000161a207c10 */ /* 0x000fe4000ff9e0ff */
[----:B------:R-:W-:Y:S01]  /*0bb0*/  LEA.HI.X R23, R17, c[0x0][0x1f4], R0, 0x1, P0 ;  /* 0x00007d0011177a11 */ /* 0x000fe200000f0c00 */
[----:B------:R-:W-:Y:S01]  /*0bc0*/  IMAD.MOV.U32 R0, RZ, RZ, 0x20 ;  /* 0x00000020ff007424 */ /* 0x000fe200078e00ff */
[----:B------:R-:W-:Y:S02]  /*0bd0*/  IADD3.X R33, R27, UR5, RZ, P4, !PT ;  /* 0x000000051b217c10 */ /* 0x000fe4000a7fe4ff */
[----:B------:R-:W-:Y:S02]  /*0be0*/  IADD3 R34, P0, R32, UR22, RZ ;  /* 0x0000001620227c10 */ /* 0x000fe4000ff1e0ff */
[----:B------:R-:W-:-:S02]  /*0bf0*/  ISETP.GE.OR P1, PT, R214, c[0x0][0x19c], !P1 ;  /* 0x00006700d6007a0c */ /* 0x000fc40004f26670 */
[----:B------:R-:W-:Y:S01]  /*0c00*/  IADD3.X R35, R33, UR5, RZ, P0, !PT ;  /* 0x0000000521237c10 */ /* 0x000fe200087fe4ff */
[----:B------:R1:W-:Y:S01]  /*0c10*/  LDGSTS.E.BYPASS.LTC128B.128 [R202+0x7080], [R30.64], !P5 ;  /* 0x070800001eca7fae */ /* 0x0003e2000e901d54 */
[----:B------:R-:W-:Y:S01]  /*0c20*/  IADD3 R36, P0, R34, UR22, RZ ;  /* 0x0000001622247c10 */ /* 0x000fe2000ff1e0ff */
[----:B------:R-:W-:Y:S01]  /*0c30*/  UMOV UR22, 0x5 ;  /* 0x0000000500167882 */ /* 0x000fe20000000000 */
[----:B------:R-:W-:Y:S01]  /*0c40*/  ISETP.GE.AND P4, PT, R214, c[0x0][0x1fc], PT ;  /* 0x00007f00d6007a0c */ /* 0x000fe20003f86270 */
[----:B------:R-:W0:Y:S01]  /*0c50*/  LDGDEPBAR ;  /* 0x00000000000079af */ /* 0x000e220000000000 */
[----:B------:R-:W-:Y:S01]  /*0c60*/  IADD3.X R37, R35, UR5, RZ, P0, !PT ;  /* 0x0000000523257c10 */ /* 0x000fe200087fe4ff */
[----:B------:R-:W-:Y:S01]  /*0c70*/  ULDC.64 UR4, c[0x0][0x178] ;  /* 0x00005e0000047ab9 */ /* 0x000fe20000000a00 */
[----:B------:R-:W-:Y:S01]  /*0c80*/  LOP3.LUT P0, RZ, R21, 0x2, RZ, 0xc0, !PT ;  /* 0x0000000215ff7812 */ /* 0x000fe2000780c0ff */
[----:B------:R2:W-:Y:S01]  /*0c90*/  LDGSTS.E.BYPASS.LTC128B.128 [R202+0x80], [R26.64], !P6 ;  /* 0x000800001aca7fae */ /* 0x0005e2000f101d54 */
[----:B------:R-:W-:-:S02]  /*0ca0*/  USHF.L.U32 UR19, UR4, 0x6, URZ ;  /* 0x0000000604137899 */ /* 0x000fc4000800063f */
[----:B------:R-:W-:Y:S01]  /*0cb0*/  SEL R2, R0, 0xffffffe0, !P0 ;  /* 0xffffffe000027807 */ /* 0x000fe20004000000 */
[----:B------:R1:W-:Y:S01]  /*0cc0*/  LDGSTS.E.BYPASS.LTC128B.128 [R202+0x1080], [R32.64], !P3 ;  /* 0x0108000020ca7fae */ /* 0x0003e2000d901d54 */
[----:B------:R-:W-:Y:S01]  /*0cd0*/  ISETP.GE.AND P3, PT, R214, c[0x0][0x16c], PT ;  /* 0x00005b00d6007a0c */ /* 0x000fe20003f66270 */
[----:B------:R-:W-:Y:S01]  /*0ce0*/  USHF.L.U64.HI UR18, UR4, UR18, UR5 ;  /* 0x0000001204127299 */ /* 0x000fe20008010205 */
[C---:B------:R-:W-:Y:S01]  /*0cf0*/  ISETP.LT.OR P0, PT, R11.reuse, 0x21, P4 ;  /* 0x000000210b00780c */ /* 0x040fe20002701670 */
[----:B------:R1:W-:Y:S01]  /*0d00*/  LDGSTS.E.BYPASS.LTC128B.128 [R202+0x2080], [R34.64], !P2 ;  /* 0x0208000022ca7fae */ /* 0x0003e2000d101d54 */
[C---:B------:R-:W-:Y:S01]  /*0d10*/  LEA R12, P2, R16.reuse, c[0x0][0x280], 0x2 ;  /* 0x0000a000100c7a11 */ /* 0x040fe200078410ff */
[----:B------:R-:W-:Y:S01]  /*0d20*/  ULDC.64 UR4, c[0x0][0x208] ;  /* 0x0000820000047ab9 */ /* 0x000fe20000000a00 */
[----:B------:R-:W-:Y:S01]  /*0d30*/  ISETP.LT.OR P6, PT, R11, 0x1, P3 ;  /* 0x000000010b00780c */ /* 0x000fe20001fc1670 */
[----:B------:R1:W-:Y:S01]  /*0d40*/  LDGSTS.E.BYPASS.LTC128B.128 [R202+0x3080], [R36.64], !P1 ;  /* 0x0308000024ca7fae */ /* 0x0003e2000c901d54 */
[C---:B------:R-:W-:Y:S01]  /*0d50*/  LOP3.LUT P1, RZ, R21.reuse, 0x4, RZ, 0xc0, !PT ;  /* 0x0000000415ff7812 */ /* 0x040fe2000782c0ff */
[----:B------:R-:W-:Y:S01]  /*0d60*/  IMAD.SHL.U32 R21, R21, 0x40, RZ ;  /* 0x0000004015157824 */ /* 0x000fe200078e00ff */
[----:B------:R-:W-:Y:S01]  /*0d70*/  LEA.HI.X R13, R16, c[0x0][0x284], R3, 0x2, P2 ;  /* 0x0000a100100d7a11 */ /* 0x000fe200010f1403 */
[----:B------:R-:W0:Y:S01]  /*0d80*/  LDGDEPBAR ;  /* 0x00000000000079af */ /* 0x000e220000000000 */
[----:B------:R-:W-:Y:S01]  /*0d90*/  SEL R4, R196, 0xffffffc0, !P1 ;  /* 0xffffffc0c4047807 */ /* 0x000fe20004800000 */
[----:B------:R-:W-:Y:S01]  /*0da0*/  IMAD.SHL.U32 R16, R203, 0x10, RZ ;  /* 0x00000010cb107824 */ /* 0x000fe200078e00ff */
[----:B------:R-:W-:Y:S01]  /*0db0*/  LOP3.LUT R21, R21, 0x1c0, RZ, 0xc0, !PT ;  /* 0x000001c015157812 */ /* 0x000fe200078ec0ff */
[----:B------:R-:W-:Y:S01]  /*0dc0*/  USHF.L.U64.HI UR5, UR4, UR22, UR5 ;  /* 0x0000001604057299 */ /* 0x000fe20008010205 */
[----:B------:R-:W-:Y:S01]  /*0dd0*/  ISETP.LT.OR P5, PT, R11, 0x21, P3 ;  /* 0x000000210b00780c */ /* 0x000fe20001fa1670 */
[----:B------:R-:W-:Y:S01]  /*0de0*/  USHF.L.U32 UR4, UR4, 0x5, URZ ;  /* 0x0000000504047899 */ /* 0x000fe2000800063f */
[----:B------:R-:W-:-:S02]  /*0df0*/  SHF.R.U32.HI R17, RZ, 0x3, R21 ;  /* 0x00000003ff117819 */ /* 0x000fc40000011615 */
[----:B------:R-:W-:Y:S01]  /*0e00*/  ISETP.LT.OR P1, PT, R11, 0x1, P4 ;  /* 0x000000010b00780c */ /* 0x000fe20002721670 */
[----:B------:R-:W-:Y:S01]  /*0e10*/  USHF.L.U32 UR22, UR4, 0x1, URZ ;  /* 0x0000000104167899 */ /* 0x000fe2000800063f */
[----:B--2---:R-:W-:Y:S01]  /*0e20*/  LOP3.LUT R26, R21, 0x8, R20, 0xf8, !PT ;  /* 0x00000008151a7812 */ /* 0x004fe200078ef814 */
[----:B------:R-:W-:Y:S01]  /*0e30*/  USHF.L.U64.HI UR5, UR4, 0x1, UR5 ;  /* 0x0000000104057899 */ /* 0x000fe20008010205 */
[----:B------:R-:W-:Y:S02]  /*0e40*/  SHF.R.S32.HI R11, RZ, 0x1f, R14 ;  /* 0x0000001fff0b7819 */ /* 0x000fe4000001140e */
[----:B------:R-:W-:Y:S02]  /*0e50*/  LOP3.LUT R193, R26, R17, RZ, 0x3c, !PT ;  /* 0x000000111ac17212 */ /* 0x000fe400078e3cff */
[----:B------:R-:W-:Y:S02]  /*0e60*/  LEA.HI R11, R11, R14, RZ, 0x3 ;  /* 0x0000000e0b0b7211 */ /* 0x000fe400078f18ff */
[----:B------:R-:W-:Y:S01]  /*0e70*/  IADD3 R26, P2, R28, UR19, RZ ;  /* 0x000000131c1a7c10 */ /* 0x000fe2000ff5e0ff */
[----:B------:R-:W-:Y:S01]  /*0e80*/  IMAD.IADD R193, R18, 0x1, R193 ;  /* 0x0000000112c17824 */ /* 0x000fe200078e02c1 */
[----:B------:R-:W-:Y:S01]  /*0e90*/  LOP3.LUT R27, R11, 0xfffffff8, RZ, 0xc0, !PT ;  /* 0xfffffff80b1b7812 */ /* 0x000fe200078ec0ff */
[----:B------:R-:W-:Y:S01]  /*0ea0*/  IMAD.SHL.U32 R18, R204, 0x40, RZ ;  /* 0x00000040cc127824 */ /* 0x000fe200078e00ff */
[----:B------:R-:W-:Y:S01]  /*0eb0*/  LOP3.LUT R21, R21, 0x30, R16, 0xf8, !PT ;  /* 0x0000003015157812 */ /* 0x000fe200078ef810 */
[----:B------:R-:W-:-:S04]  /*0ec0*/  DEPBAR.LE SB0, 0x1 ;  /* 0x000080400000791a */ /* 0x000fc80000000000 */
[----:B------:R-:W-:Y:S01]  /*0ed0*/  IMAD.SHL.U32 R193, R193, 0x2, RZ ;  /* 0x00000002c1c17824 */ /* 0x000fe200078e00ff */
[----:B------:R-:W-:Y:S01]  /*0ee0*/  BAR.SYNC.DEFER_BLOCKING 0x0 ;  /* 0x0000000000007b1d */ /* 0x000fe20000010000 */
[----:B------:R-:W-:Y:S01]  /*0ef0*/  IMAD.SHL.U32 R16, R10, 0x8, RZ ;  /* 0x000000080a107824 */ /* 0x000fe200078e00ff */
[----:B------:R-:W-:Y:S01]  /*0f00*/  LOP3.LUT R18, R18, 0x1c0, RZ, 0xc0, !PT ;  /* 0x000001c012127812 */ /* 0x000fe200078ec0ff */
[----:B------:R-:W-:Y:S01]  /*0f10*/  IMAD.IADD R3, R193, 0x1, R4 ;  /* 0x00000001c1037824 */ /* 0x000fe200078e0204 */
[----:B------:R-:W-:Y:S01]  /*0f20*/  LOP3.LUT R20, R21, 0x8, R20, 0xf8, !PT ;  /* 0x0000000815147812 */ /* 0x000fe200078ef814 */
[----:B------:R-:W-:Y:S01]  /*0f30*/  IMAD.IADD R188, R193, 0x1, R2 ;  /* 0x00000001c1bc7824 */ /* 0x000fe200078e0202 */
[----:B------:R-:W-:Y:S01]  /*0f40*/  LOP3.LUT R16, R16, 0x18, RZ, 0xc0, !PT ;  /* 0x0000001810107812 */ /* 0x000fe200078ec0ff */
[----:B------:R-:W-:Y:S01]  /*0f50*/  IMAD.IADD R2, R2, 0x1, R3 ;  /* 0x0000000102027824 */ /* 0x000fe200078e0203 */
[----:B------:R-:W-:Y:S01]  /*0f60*/  SHF.R.U32.HI R223, RZ, 0x3, R18 ;  /* 0x00000003ffdf7819 */ /* 0x000fe20000011612 */
[----:B------:R-:W-:Y:S01]  /*0f70*/  IMAD.IADD R4, R14, 0x1, -R27 ;  /* 0x000000010e047824 */ /* 0x000fe200078e0a1b */
[----:B------:R-:W-:Y:S01]  /*0f80*/  IADD3.X R27, R29, UR18, RZ, P2, !PT ;  /* 0x000000121d1b7c10 */ /* 0x000fe200097fe4ff */
[----:B------:R-:W-:Y:S01]  /*0f90*/  IMAD.SHL.U32 R191, R11, 0x40, RZ ;  /* 0x000000400bbf7824 */ /* 0x000fe200078e00ff */
[----:B------:R-:W-:Y:S01]  /*0fa0*/  ISETP.GT.AND P2, PT, R206, 0xf, PT ;  /* 0x0000000fce00780c */ /* 0x000fe20003f44270 */
[----:B------:R-:W-:Y:S01]  /*0fb0*/  IMAD.SHL.U32 R21, R6, 0x10, RZ ;  /* 0x0000001006157824 */ /* 0x000fe200078e00ff */
[----:B------:R-:W-:Y:S01]  /*0fc0*/  LOP3.LUT R14, R16, 0x20, R19, 0xf8, !PT ;  /* 0x00000020100e7812 */ /* 0x000fe200078ef813 */
[----:B------:R-:W-:Y:S01]  /*0fd0*/  IMAD.MOV.U32 R11, RZ, RZ, c[0x0][0x168] ;  /* 0x00005a00ff0b7624 */ /* 0x000fe200078e00ff */
[----:B------:R-:W-:-:S02]  /*0fe0*/  LOP3.LUT R223, R223, R18, R16, 0x1e, !PT ;  /* 0x00000012dfdf7212 */ /* 0x000fc400078e1e10 */
[----:B------:R-:W-:Y:S02]  /*0ff0*/  LOP3.LUT R19, R20, R17, RZ, 0x3c, !PT ;  /* 0x0000001114137212 */ /* 0x000fe400078e3cff */
[----:B------:R-:W-:Y:S02]  /*1000*/  LOP3.LUT R21, R21, 0x10, RZ, 0xc0, !PT ;  /* 0x0000001015157812 */ /* 0x000fe400078ec0ff */
[----:B------:R-:W-:Y:S01]  /*1010*/  LOP3.LUT R191, R191, 0xfffffe00, RZ, 0xc0, !PT ;  /* 0xfffffe00bfbf7812 */ /* 0x000fe200078ec0ff */
[----:B------:R-:W-:Y:S01]  /*1020*/  IMAD R192, R6, 0x200, R19 ;  /* 0x0000020006c07824 */ /* 0x000fe200078e0213 */
[----:B------:R1:W2:Y:S01]  /*1030*/  LDSM.16.M88.4 R144, [R193+0x4080] ;  /* 0x00408000c190783b */ /* 0x0002a20000000200 */
[----:B------:R-:W-:Y:S01]  /*1040*/  @!P2 IMAD.SHL.U32 R18, R206, 0x10, RZ ;  /* 0x00000010ce12a824 */ /* 0x000fe200078e00ff */
[----:B------:R-:W-:Y:S01]  /*1050*/  LOP3.LUT R194, R21, 0x8, R194, 0xf8, !PT ;  /* 0x0000000815c27812 */ /* 0x000fe200078ef8c2 */
[----:B------:R-:W-:Y:S01]  /*1060*/  IMAD.SHL.U32 R6, R6, 0x8, RZ ;  /* 0x0000000806067824 */ /* 0x000fe200078e00ff */
[----:B------:R1:W3:Y:S01]  /*1070*/  LDSM.16.M88.4 R148, [R193+0x6080] ;  /* 0x00608000c194783b */ /* 0x0002e20000000200 */
[----:B------:R-:W-:-:S03]  /*1080*/  @!P2 IMAD.SHL.U32 R21, R206, 0x10, RZ ;  /* 0x00000010ce15a824 */ /* 0x000fc600078e00ff */
[----:B------:R1:W4:Y:S04]  /*1090*/  LDSM.16.M88.4 R152, [R188+0x4080] ;  /* 0x00408000bc98783b */ /* 0x0003280000000200 */
[----:B------:R1:W5:Y:S04]  /*10a0*/  LDSM.16.M88.4 R160, [R188+0x6080] ;  /* 0x00608000bca0783b */ /* 0x0003680000000200 */
[----:B------:R1:W1:Y:S04]  /*10b0*/  LDSM.16.M88.4 R164, [R3+0x4080] ;  /* 0x0040800003a4783b */ /* 0x0002680000000200 */
[----:B------:R1:W1:Y:S04]  /*10c0*/  LDSM.16.M88.4 R168, [R3+0x6080] ;  /* 0x0060800003a8783b */ /* 0x0002680000000200 */
[----:B------:R1:W1:Y:S04]  /*10d0*/  LDSM.16.M88.4 R172, [R2+0x4080] ;  /* 0x0040800002ac783b */ /* 0x0002680000000200 */
[----:B------:R1:W1:Y:S04]  /*10e0*/  LDSM.16.M88.4 R176, [R2+0x6080] ;  /* 0x0060800002b0783b */ /* 0x0002680000000200 */
[----:B------:R-:W-:Y:S06]  /*10f0*/  BAR.SYNC.DEFER_BLOCKING 0x0 ;  /* 0x0000000000007b1d */ /* 0x000fec0000010000 */
[----:B------:R-:W-:Y:S01]  /*1100*/  @!PT LDS RZ, [RZ] ;  /* 0x00000000fffff984 */ /* 0x000fe20000000800 */
[----:B------:R-:W-:Y:S01]  /*1110*/  @!PT LDS RZ, [RZ] ;  /* 0x00000000fffff984 */ /* 0x000fe20000000800 */
[----:B------:R-:W-:Y:S01]  /*1120*/  @!PT LDS RZ, [RZ] ;  /* 0x00000000fffff984 */ /* 0x000fe20000000800 */
[----:B------:R1:W-:Y:S04]  /*1130*/  LDGSTS.E.BYPASS.LTC128B.128 [R202+0x4080], [R28.64], !P6 ;  /* 0x040800001cca7fae */ /* 0x0003e8000f101d54 */
[----:B------:R2:W-:Y:S01]  /*1140*/  LDGSTS.E.BYPASS.LTC128B.128 [R202+0x5080], [R26.64], !P5 ;  /* 0x050800001aca7fae */ /* 0x0005e2000e901d54 */
[----:B------:R-:W-:-:S03]  /*1150*/  IADD3 R16, P5, R22, UR22, RZ ;  /* 0x0000001616107c10 */ /* 0x000fc6000ffbe0ff */
[----:B------:R2:W-:Y:S01]  /*1160*/  @!P2 LDGSTS.E.BYPASS.LTC128B.128 [R18+0xc080], [R24.64] ;  /* 0x0c0800001812afae */ /* 0x0005e2000b901d54 */
[----:B------:R-:W-:-:S03]  /*1170*/  IADD3.X R17, R23, UR5, RZ, P5, !PT ;  /* 0x0000000517117c10 */ /* 0x000fc6000affe4ff */
[----:B------:R-:W0:Y:S04]  /*1180*/  LDGDEPBAR ;  /* 0x00000000000079af */ /* 0x000e280000000000 */
[----:B------:R3:W-:Y:S04]  /*1190*/  LDGSTS.E.BYPASS.LTC128B.128 [R202+0x8080], [R22.64], !P1 ;  /* 0x0808000016ca7fae */ /* 0x0007e8000c901d54 */
[----:B------:R3:W-:Y:S01]  /*11a0*/  LDGSTS.E.BYPASS.LTC128B.128 [R202+0x9080], [R16.64], !P0 ;  /* 0x0908000010ca7fae */ /* 0x0007e2000c101d54 */
[----:B------:R-:W-:-:S03]  /*11b0*/  ISETP.GE.AND P0, PT, R11, 0x41, PT ;  /* 0x000000410b00780c */ /* 0x000fc60003f06270 */
[----:B------:R3:W-:Y:S01]  /*11c0*/  @!P2 LDGSTS.E.BYPASS.LTC128B.128 [R21+0xc280], [R12.64] ;  /* 0x0c2800000c15afae */ /* 0x0007e2000b901d54 */
[----:B-1----:R-:W-:Y:S01]  /*11d0*/  LOP3.LUT R29, R15, 0x7ffffffc, RZ, 0xc0, !PT ;  /* 0x7ffffffc0f1d7812 */ /* 0x002fe200078ec0ff */
[----:B------:R-:W-:Y:S02]  /*11e0*/  IMAD.SHL.U32 R15, R4, 0x40, RZ ;  /* 0x00000040040f7824 */ /* 0x000fe400078e00ff */
[----:B------:R-:W0:Y:S02]  /*11f0*/  LDGDEPBAR ;  /* 0x00000000000079af */ /* 0x000e240000000000 */
[----:B------:R-:W-:Y:S01]  /*1200*/  IMAD.IADD R20, R206, 0x1, -R29 ;  /* 0x00000001ce147824 */ /* 0x000fe200078e0a1d */
[----:B------:R-:W-:Y:S01]  /*1210*/  LOP3.LUT R15, R15, 0x1c0, RZ, 0xc0, !PT ;  /* 0x000001c00f0f7812 */ /* 0x000fe200078ec0ff */
[----:B------:R-:W0:Y:S02]  /*1220*/  LDGDEPBAR ;  /* 0x00000000000079af */ /* 0x000e240000000000 */
[----:B------:R-:W-:Y:S01]  /*1230*/  IMAD R20, R20, 0x2, R195 ;  /* 0x0000000214147824 */ /* 0x000fe200078e02c3 */
[----:B------:R-:W-:-:S02]  /*1240*/  LOP3.LUT R19, R15, 0x8, R6, 0xf8, !PT ;  /* 0x000000080f137812 */ /* 0x000fc400078ef806 */
[----:B--2---:R-:W-:Y:S01]  /*1250*/  SHF.R.U32.HI R18, RZ, 0x3, R15 ;  /* 0x00000003ff127819 */ /* 0x004fe2000001160f */
[----:B------:R-:W-:-:S03]  /*1260*/  IMAD.IADD R223, R20, 0x1, R223 ;  /* 0x0000000114df7824 */ /* 0x000fc600078e02df */
[----:B------:R-:W-:Y:S02]  /*1270*/  LOP3.LUT R6, R19, R18, RZ, 0x3c, !PT ;  /* 0x0000001213067212 */ /* 0x000fe400078e3cff */
[C-C-:B------:R-:W-:Y:S02]  /*1280*/  LOP3.LUT R194, R18.reuse, R194, R15.reuse, 0x1e, !PT ;  /* 0x000000c212c27212 */ /* 0x140fe400078e1e0f */
[----:B------:R-:W-:Y:S02]  /*1290*/  LOP3.LUT R14, R18, R14, R15, 0x1e, !PT ;  /* 0x0000000e120e7212 */ /* 0x000fe400078e1e0f */
[-C--:B------:R-:W-:Y:S02]  /*12a0*/  IADD3 R195, R6, R191.reuse, R195 ;  /* 0x000000bf06c37210 */ /* 0x080fe40007ffe0c3 */
[----:B------:R-:W-:Y:S01]  /*12b0*/  LOP3.LUT R194, R194, R191, RZ, 0xfc, !PT ;  /* 0x000000bfc2c27212 */ /* 0x000fe200078efcff */
[----:B------:R-:W-:Y:S01]  /*12c0*/  IMAD.IADD R191, R191, 0x1, R14 ;  /* 0x00000001bfbf7824 */ /* 0x000fe200078e020e */
[----:B------:R-:W-:Y:S05]  /*12d0*/  @!P0 BRA `(.L_x_0) ;  /* 0x000000f000008947 */ /* 0x000fea0003800000 */
[----:B---345:R-:W-:Y:S01]  /*12e0*/  IMAD.MOV.U32 R15, RZ, RZ, 0x40 ;  /* 0x00000040ff0f7424 */ /* 0x038fe200078e00ff */
[----:B------:R-:W-:Y:S01]  /*12f0*/  IADD3 R14, P0, R16, UR22, RZ ;  /* 0x00000016100e7c10 */ /* 0x000fe2000ff1e0ff */
[----:B------:R-:W-:Y:S03]  /*1300*/  BSSY B0, `(.L_x_0) ;  /* 0x000000c000007945 */ /* 0x000fe60003800000 */
[----:B------:R-:W-:-:S04]  /*1310*/  IADD3 R15, -R208, c[0x0][0x168], -R15 ;  /* 0x00005a00d00f7a10 */ /* 0x000fc80007ffe90f */
[C---:B------:R-:W-:Y:S02]  /*1320*/  ISETP.LT.OR P1, PT, R15.reuse, 0x1, P4 ;  /* 0x000000010f00780c */ /* 0x040fe40002721670 */
[----:B------:R-:W-:Y:S02]  /*1330*/  ISETP.LT.OR P4, PT, R15, 0x21, P4 ;  /* 0x000000210f00780c */ /* 0x000fe40002781670 */
[----:B------:R-:W-:Y:S02]  /*1340*/  IADD3.X R15, R17, UR5, RZ, P0, !PT ;  /* 0x00000005110f7c10 */ /* 0x000fe400087fe4ff */
[----:B------:R-:W-:-:S04]  /*1350*/  IADD3 R16, P0, R14, UR22, RZ ;  /* 0x000000160e107c10 */ /* 0x000fc8000ff1e0ff */
[----:B------:R-:W-:-:S03]  /*1360*/  IADD3.X R17, R15, UR5, RZ, P0, !PT ;  /* 0x000000050f117c10 */ /* 0x000fc600087fe4ff */
[----:B------:R1:W-:Y:S04]  /*1370*/  LDGSTS.E.BYPASS.LTC128B.128 [R202+0xa080], [R14.64], !P1 ;  /* 0x0a0800000eca7fae */ /* 0x0003e8000c901d54 */
[----:B------:R1:W-:Y:S01]  /*1380*/  LDGSTS.E.BYPASS.LTC128B.128 [R202+0xb080], [R16.64], !P4 ;  /* 0x0b08000010ca7fae */ /* 0x0003e2000e101d54 */
[----:B------:R-:W-:Y:S05]  /*1390*/  @P2 BRA `(.L_x_1) ;  /* 0x0000002000002947 */ /* 0x000fea0003800000 */
[----:B-1----:R-:W-:-:S05]  /*13a0*/  SHF.L.U32 R15, R206, 0x4, RZ ;  /* 0x00000004ce0f7819 */ /* 0x002fca00000006ff */
[----:B------:R1:W-:Y:S02]  /*13b0*/  LDGSTS.E.BYPASS.LTC128B.128 [R15+0xc380], [R12.64+0x100] ;  /* 0x0c3801000c0f7fae */ /* 0x0003e4000b901d54 */
.L_x_1:
[----:B------:R-:W-:Y:S05]  /*13c0*/  BSYNC B0 ;  /* 0x0000000000007941 */ /* 0x000fea0003800000 */
.L_x_0:
[----:B---345:R-:W-:Y:S01]  /*13d0*/  ISETP.LT.AND P0, PT, RZ, c[0x0][0x168], PT ;  /* 0x00005a00ff007a0c */ /* 0x038fe20003f01270 */
[----:B------:R-:W0:-:S12]  /*13e0*/  LDGDEPBAR ;  /* 0x00000000000079af */ /* 0x000e180000000000 */
[----:B------:R-:W-:Y:S05]  /*13f0*/  @P0 BRA `(.L_x_2) ;  /* 0x0000021000000947 */ /* 0x000fea0003800000 */
[----:B------:R-:W-:Y:S01]  /*1400*/  CS2R R126, SRZ ;  /* 0x00000000007e7805 */ /* 0x000fe2000001ff00 */
        /* <DEDUP_REMOVED lines=31> */
[----:B------:R-:W-:Y:S05]  /*1600*/  BRA `(.L_x_3) ;  /* 0x00002d0000007947 */ /* 0x000fea0003800000 */
.L_x_2:
[----:B-1----:R-:W-:Y:S01]  /*1610*/  LOP3.LUT R15, R8, 0xffffffe0, RZ, 0xc0, !PT ;  /* 0xffffffe0080f7812 */ /* 0x002fe200078ec0ff */
[----:B------:R-:W-:Y:S01]  /*1620*/  IMAD R6, R7, c[0x0][0x238], RZ ;  /* 0x00008e0007067a24 */ /* 0x000fe200078e02ff */
[----:B------:R-:W-:Y:S01]  /*1630*/  SHF.R.S32.HI R13, RZ, 0x1f, R10 ;  /* 0x0000001fff0d7819 */ /* 0x000fe2000001140a */
[----:B------:R-:W-:Y:S01]  /*1640*/  ULDC.64 UR4, c[0x0][0x240] ;  /* 0x0000900000047ab9 */ /* 0x000fe20000000a00 */
[----:B------:R-:W-:Y:S01]  /*1650*/  SHF.R.S32.HI R207, RZ, 0x1f, R206 ;  /* 0x0000001fffcf7819 */ /* 0x000fe200000114ce */
[----:B------:R-:W-:Y:S01]  /*1660*/  IMAD.IADD R15, R206, 0x1, -R15 ;  /* 0x00000001ce0f7824 */ /* 0x000fe200078e0a0f */
[----:B------:R-:W-:Y:S01]  /*1670*/  LEA.HI R13, R13, R10, RZ, 0x2 ;  /* 0x0000000a0d0d7211 */ /* 0x000fe200078f10ff */
[----:B------:R-:W-:Y:S01]  /*1680*/  IMAD R6, R9, c[0x0][0x23c], R6 ;  /* 0x00008f0009067a24 */ /* 0x000fe200078e0206 */
[----:B------:R-:W-:Y:S01]  /*1690*/  IADD3 R11, R11, 0x3f, RZ ;  /* 0x0000003f0b0b7810 */ /* 0x000fe20007ffe0ff */
[----:B------:R-:W-:Y:S01]  /*16a0*/  IMAD.WIDE.U32 R16, R9, c[0x0][0x238], R206 ;  /* 0x00008e0009107a25 */ /* 0x000fe200078e00ce */
[----:B------:R-:W-:Y:S01]  /*16b0*/  SHF.R.S32.HI R8, RZ, 0x1f, R15 ;  /* 0x0000001fff087819 */ /* 0x000fe2000001140f */
[----:B------:R-:W-:Y:S01]  /*16c0*/  UIMAD UR4, UR10, UR4, URZ ;  /* 0x000000040a0472a4 */ /* 0x000fe2000f8e023f */
[----:B------:R-:W-:Y:S01]  /*16d0*/  LOP3.LUT R13, R13, 0xfffffffc, RZ, 0xc0, !PT ;  /* 0xfffffffc0d0d7812 */ /* 0x000fe200078ec0ff */
[----:B------:R-:W-:Y:S01]  /*16e0*/  IMAD.IADD R17, R17, 0x1, R6 ;  /* 0x0000000111117824 */ /* 0x000fe200078e0206 */
[----:B------:R-:W-:Y:S01]  /*16f0*/  LEA.HI R7, R8, R15, RZ, 0x2 ;  /* 0x0000000f08077211 */ /* 0x000fe200078f10ff */
[----:B------:R-:W-:Y:S01]  /*1700*/  IMAD.U32 R228, RZ, RZ, UR11 ;  /* 0x0000000bffe47e24 */ /* 0x000fe2000f8e00ff */
[----:B------:R-:W-:Y:S01]  /*1710*/  LOP3.LUT P1, RZ, R4, 0x2, RZ, 0xc0, !PT ;  /* 0x0000000204ff7812 */ /* 0x000fe2000782c0ff */
[----:B------:R-:W-:Y:S01]  /*1720*/  IMAD.IADD R10, R10, 0x1, -R13 ;  /* 0x000000010a0a7824 */ /* 0x000fe200078e0a0d */
[----:B------:R-:W-:Y:S01]  /*1730*/  LOP3.LUT P0, RZ, R4, 0x4, RZ, 0xc0, !PT ;  /* 0x0000000404ff7812 */ /* 0x000fe2000780c0ff */
[----:B------:R-:W-:Y:S01]  /*1740*/  UIMAD UR4, UR11, UR5, UR4 ;  /* 0x000000050b0472a4 */ /* 0x000fe2000f8e0204 */
[----:B------:R-:W-:Y:S01]  /*1750*/  LOP3.LUT R4, R7, 0xfffffffc, RZ, 0xc0, !PT ;  /* 0xfffffffc07047812 */ /* 0x000fe200078ec0ff */
[----:B------:R-:W-:Y:S01]  /*1760*/  IMAD.WIDE.U32 R228, R228, c[0x0][0x240], R16 ;  /* 0x00009000e4e47a25 */ /* 0x000fe200078e0010 */
[----:B------:R-:W-:Y:S01]  /*1770*/  SHF.R.S32.HI R8, RZ, 0x1f, R11 ;  /* 0x0000001fff087819 */ /* 0x000fe2000001140b */
[----:B------:R-:W-:Y:S01]  /*1780*/  CS2R R126, SRZ ;  /* 0x00000000007e7805 */ /* 0x000fe2000001ff00 */
[----:B------:R-:W-:Y:S01]  /*1790*/  LEA R223, R223, 0xc480, 0x1 ;  /* 0x0000c480dfdf7811 */ /* 0x000fe200078e08ff */
[----:B------:R-:W-:Y:S01]  /*17a0*/  IMAD.IADD R15, R15, 0x1, -R4 ;  /* 0x000000010f0f7824 */ /* 0x000fe200078e0a04 */
[----:B------:R-:W-:Y:S01]  /*17b0*/  SHF.R.S32.HI R4, RZ, 0x2, R7 ;  /* 0x00000002ff047819 */ /* 0x000fe20000011407 */
[----:B------:R-:W-:Y:S01]  /*17c0*/  IMAD R10, R10, -0x8, R5 ;  /* 0xfffffff80a0a7824 */ /* 0x000fe200078e0205 */
[----:B------:R-:W-:Y:S01]  /*17d0*/  LEA.HI R225, R8, R11, RZ, 0x6 ;  /* 0x0000000b08e17211 */ /* 0x000fe200078f30ff */
[----:B------:R-:W-:Y:S01]  /*17e0*/  IMAD.SHL.U32 R192, R192, 0x2, RZ ;  /* 0x00000002c0c07824 */ /* 0x000fe200078e00ff */
[----:B------:R-:W-:Y:S01]  /*17f0*/  LEA R191, R191, 0x80, 0x1 ;  /* 0x00000080bfbf7811 */ /* 0x000fe200078e08ff */
[----:B------:R-:W-:Y:S01]  /*1800*/  IMAD R219, R219, 0x10, R4 ;  /* 0x00000010dbdb7824 */ /* 0x000fe200078e0204 */
[----:B------:R-:W-:Y:S01]  /*1810*/  CS2R R124, SRZ ;  /* 0x00000000007c7805 */ /* 0x000fe2000001ff00 */
[----:B------:R-:W-:Y:S01]  /*1820*/  IMAD R222, R15, -0x2, R10 ;  /* 0xfffffffe0fde7824 */ /* 0x000fe200078e020a */
[----:B------:R-:W-:Y:S01]  /*1830*/  CS2R R130, SRZ ;  /* 0x0000000000827805 */ /* 0x000fe2000001ff00 */
[----:B------:R-:W-:Y:S01]  /*1840*/  IMAD.MOV.U32 R227, RZ, RZ, 0x1 ;  /* 0x00000001ffe37424 */ /* 0x000fe200078e00ff */
[----:B------:R-:W-:Y:S01]  /*1850*/  CS2R R128, SRZ ;  /* 0x0000000000807805 */ /* 0x000fe2000001ff00 */
[----:B------:R-:W-:Y:S01]  /*1860*/  IMAD.MOV.U32 R231, RZ, RZ, RZ ;  /* 0x000000ffffe77224 */ /* 0x000fe200078e00ff */
[----:B------:R-:W-:Y:S01]  /*1870*/  CS2R R122, SRZ ;  /* 0x00000000007a7805 */ /* 0x000fe2000001ff00 */
[----:B------:R-:W-:Y:S01]  /*1880*/  IMAD.MOV.U32 R226, RZ, RZ, RZ ;  /* 0x000000ffffe27224 */ /* 0x000fe200078e00ff */
[----:B------:R-:W-:Y:S01]  /*1890*/  CS2R R120, SRZ ;  /* 0x0000000000787805 */ /* 0x000fe2000001ff00 */
[----:B------:R-:W-:Y:S01]  /*18a0*/  IMAD.MOV.U32 R190, RZ, RZ, RZ ;  /* 0x000000ffffbe7224 */ /* 0x000fe200078e00ff */
        /* <DEDUP_REMOVED lines=26> */
[----:B------:R-:W-:-:S02]  /*1a50*/  SEL R196, R196, 0xffffffc0, !P0 ;  /* 0xffffffc0c4c47807 */ /* 0x000fc40004000000 */
[----:B------:R-:W-:Y:S02]  /*1a60*/  SEL R189, R0, 0xffffffe0, !P1 ;  /* 0xffffffe000bd7807 */ /* 0x000fe40004800000 */
[----:B------:R-:W-:Y:S02]  /*1a70*/  SHF.R.S32.HI R225, RZ, 0x6, R225 ;  /* 0x00000006ffe17819 */ /* 0x000fe400000114e1 */
[----:B------:R-:W-:Y:S02]  /*1a80*/  IADD3 R224, R229, UR4, RZ ;  /* 0x00000004e5e07c10 */ /* 0x000fe4000fffe0ff */
.L_x_6:
[----:B------:R-:W-:Y:S04]  /*1a90*/  DEPBAR.LE SB0, 0x1 ;  /* 0x000080400000791a */ /* 0x000fe80000000000 */
[----:B------:R-:W-:Y:S01]  /*1aa0*/  BAR.SYNC.DEFER_BLOCKING 0x0 ;  /* 0x0000000000007b1d */ /* 0x000fe20000010000 */
[C---:B------:R-:W-:Y:S01]  /*1ab0*/  IMAD.SHL.U32 R197, R190.reuse, 0x1000, RZ ;  /* 0x00001000bec57824 */ /* 0x040fe200078e00ff */
[----:B------:R-:W-:Y:S02]  /*1ac0*/  LEA R184, R190, R219, 0x6 ;  /* 0x000000dbbeb87211 */ /* 0x000fe400078e30ff */
[----:B------:R-:W-:Y:S01]  /*1ad0*/  IADD3 R230, R231, 0x1, RZ ;  /* 0x00000001e7e67810 */ /* 0x000fe20007ffe0ff */
[----:B------:R-:W-:Y:S02]  /*1ae0*/  IMAD.IADD R36, R195, 0x1, R197 ;  /* 0x00000001c3247824 */ /* 0x000fe400078e02c5 */
[----:B------:R-:W-:Y:S01]  /*1af0*/  IMAD.SHL.U32 R182, R184, 0x4, RZ ;  /* 0x00000004b8b67824 */ /* 0x000fe200078e00ff */
[----:B------:R-:W-:Y:S02]  /*1b00*/  ISETP.GE.AND P1, PT, R230, R225, PT ;  /* 0x000000e1e600720c */ /* 0x000fe40003f26270 */
[----:B------:R-:W-:Y:S04]  /*1b10*/  SHF.L.U32 R180, R36, 0x1, RZ ;  /* 0x0000000124b47819 */ /* 0x000fe800000006ff */
[C---:B------:R-:W-:Y:S01]  /*1b20*/  IADD3 R181, R180.reuse, R196, RZ ;  /* 0x000000c4b4b57210 */ /* 0x040fe20007ffe0ff */
[----:B------:R-:W-:Y:S04]  /*1b30*/  IMAD.IADD R183, R180, 0x1, R189 ;  /* 0x00000001b4b77824 */ /* 0x000fe800078e02bd */
[----:B------:R-:W-:Y:S01]  /*1b40*/  IMAD.IADD R196, R196, 0x1, R183 ;  /* 0x00000001c4c47824 */ /* 0x000fe200078e02b7 */
[----:B------:R-:W-:Y:S04]  /*1b50*/  LDSM.16.M88.4 R40, [R193+0x80] ;  /* 0x00008000c128783b */ /* 0x000fe80000000200 */
[----:B------:R-:W1:Y:S04]  /*1b60*/  LDSM.16.M88.4 R36, [R180+0x4080] ;  /* 0x00408000b424783b */ /* 0x000e680000000200 */
[----:B------:R-:W2:Y:S04]  /*1b70*/  LDSM.16.M88.4 R44, [R180+0x5080] ;  /* 0x00508000b42c783b */ /* 0x000ea80000000200 */
[----:B------:R-:W3:Y:S04]  /*1b80*/  LDSM.16.M88.4 R48, [R193+0x2080] ;  /* 0x00208000c130783b */ /* 0x000ee80000000200 */
[----:B------:R-:W-:Y:S04]  /*1b90*/  LDSM.16.M88.4 R56, [R188+0x80] ;  /* 0x00008000bc38783b */ /* 0x000fe80000000200 */
[----:B------:R-:W4:Y:S04]  /*1ba0*/  LDSM.16.M88.4 R52, [R183+0x4080] ;  /* 0x00408000b734783b */ /* 0x000f280000000200 */
[----:B------:R-:W5:Y:S04]  /*1bb0*/  LDSM.16.M88.4 R60, [R183+0x5080] ;  /* 0x00508000b73c783b */ /* 0x000f680000000200 */
[----:B------:R-:W3:Y:S04]  /*1bc0*/  LDSM.16.M88.4 R64, [R188+0x2080] ;  /* 0x00208000bc40783b */ /* 0x000ee80000000200 */
[----:B------:R-:W-:Y:S04]  /*1bd0*/  LDSM.16.M88.4 R132, [R3+0x80] ;  /* 0x000080000384783b */ /* 0x000fe80000000200 */
[----:B------:R-:W-:Y:S04]  /*1be0*/  LDSM.16.M88.4 R136, [R181+0x5080] ;  /* 0x00508000b588783b */ /* 0x000fe80000000200 */
[----:B------:R-:W-:Y:S01]  /*1bf0*/  LDSM.16.M88.4 R140, [R3+0x2080] ;  /* 0x00208000038c783b */ /* 0x000fe20000000200 */
[-C--:B-1----:R-:W-:Y:S03]  /*1c00*/  HMMA.16816.F32.BF16 R4, R36, R40.reuse, RZ ;  /* 0x000000282404723c */ /* 0x082fe600000418ff */
[----:B------:R-:W-:Y:S04]  /*1c10*/  LDS R236, [R182+0xc080] ;  /* 0x00c08000b6ec7984 */ /* 0x000fe80000000800 */
[----:B------:R-:W-:Y:S01]  /*1c20*/  LDS R186, [R182+0xc0a0] ;  /* 0x00c0a000b6ba7984 */ /* 0x000fe20000000800 */
[C---:B--2---:R-:W-:Y:S03]  /*1c30*/  HMMA.16816.F32.BF16 R8, R44.reuse, R40, RZ ;  /* 0x000000282c08723c */ /* 0x044fe600000418ff */
[----:B------:R-:W-:Y:S04]  /*1c40*/  LDS R185, [R182+0xc100] ;  /* 0x00c10000b6b97984 */ /* 0x000fe80000000800 */
[----:B------:R-:W-:Y:S01]  /*1c50*/  LDS R184, [R182+0xc120] ;  /* 0x00c12000b6b87984 */ /* 0x000fe20000000800 */
[-C--:B------:R-:W-:Y:S08]  /*1c60*/  HMMA.16816.F32.BF16 R12, R44, R42.reuse, RZ ;  /* 0x0000002a2c0c723c */ /* 0x080ff000000418ff */
[C---:B------:R-:W-:Y:S01]  /*1c70*/  HMMA.16816.F32.BF16 R16, R36.reuse, R42, RZ ;  /* 0x0000002a2410723c */ /* 0x040fe200000418ff */
[----:B------:R-:W1:Y:S07]  /*1c80*/  LDSM.16.M88.4 R40, [R181+0x4080] ;  /* 0x00408000b528783b */ /* 0x000e6e0000000200 */
[-C--:B---3--:R-:W-:Y:S08]  /*1c90*/  HMMA.16816.F32.BF16 R20, R36, R48.reuse, RZ ;  /* 0x000000302414723c */ /* 0x088ff000000418ff */
[C---:B------:R-:W-:Y:S08]  /*1ca0*/  HMMA.16816.F32.BF16 R24, R44.reuse, R48, RZ ;  /* 0x000000302c18723c */ /* 0x040ff000000418ff */
[-C--:B------:R-:W-:Y:S01]  /*1cb0*/  HMMA.16816.F32.BF16 R28, R44, R50.reuse, RZ ;  /* 0x000000322c1c723c */ /* 0x080fe200000418ff */
[----:B------:R-:W-:Y:S07]  /*1cc0*/  LDSM.16.M88.4 R44, [R2+0x80] ;  /* 0x00008000022c783b */ /* 0x000fee0000000200 */
[----:B------:R-:W-:Y:S01]  /*1cd0*/  HMMA.16816.F32.BF16 R32, R36, R50, RZ ;  /* 0x000000322420723c */ /* 0x000fe200000418ff */
[----:B------:R-:W2:Y:S04]  /*1ce0*/  LDSM.16.M88.4 R36, [R196+0x4080] ;  /* 0x00408000c424783b */ /* 0x000ea80000000200 */
[----:B------:R-:W3:Y:S03]  /*1cf0*/  LDSM.16.M88.4 R48, [R196+0x5080] ;  /* 0x00508000c430783b */ /* 0x000ee60000000200 */
[-C--:B----4-:R-:W-:Y:S08]  /*1d00*/  HMMA.16816.F32.BF16 R4, R52, R56.reuse, R4 ;  /* 0x000000383404723c */ /* 0x090ff00000041804 */
[C---:B-----5:R-:W-:Y:S08]  /*1d10*/  HMMA.16816.F32.BF16 R8, R60.reuse, R56, R8 ;  /* 0x000000383c08723c */ /* 0x060ff00000041808 */
[-C--:B------:R-:W-:Y:S08]  /*1d20*/  HMMA.16816.F32.BF16 R12, R60, R58.reuse, R12 ;  /* 0x0000003a3c0c723c */ /* 0x080ff0000004180c */
[C---:B------:R-:W-:Y:S08]  /*1d30*/  HMMA.16816.F32.BF16 R16, R52.reuse, R58, R16 ;  /* 0x0000003a3410723c */ /* 0x040ff00000041810 */
[-C--:B------:R-:W-:Y:S08]  /*1d40*/  HMMA.16816.F32.BF16 R20, R52, R64.reuse, R20 ;  /* 0x000000403414723c */ /* 0x080ff00000041814 */
[C---:B------:R-:W-:Y:S08]  /*1d50*/  HMMA.16816.F32.BF16 R24, R60.reuse, R64, R24 ;  /* 0x000000403c18723c */ /* 0x040ff00000041818 */
[-C--:B------:R-:W-:Y:S08]  /*1d60*/  HMMA.16816.F32.BF16 R28, R60, R66.reuse, R28 ;  /* 0x000000423c1c723c */ /* 0x080ff0000004181c */
[----:B------:R-:W-:Y:S01]  /*1d70*/  HMMA.16816.F32.BF16 R32, R52, R66, R32 ;  /* 0x000000423420723c */ /* 0x000fe20000041820 */
[----:B------:R-:W4:Y:S01]  /*1d80*/  LDSM.16.M88.4 R52, [R2+0x2080] ;  /* 0x002080000234783b */ /* 0x000f220000000200 */
[----:B------:R-:W-:Y:S04]  /*1d90*/  DEPBAR.LE SB0, 0x1 ;  /* 0x000080400000791a */ /* 0x000fe80000000000 */
[----:B------:R-:W-:Y:S02]  /*1da0*/  BAR.SYNC.DEFER_BLOCKING 0x0 ;  /* 0x0000000000007b1d */ /* 0x000fe40000010000 */
[-C--:B-1----:R-:W-:Y:S08]  /*1db0*/  HMMA.16816.F32.BF16 R4, R40, R132.reuse, R4 ;  /* 0x000000842804723c */ /* 0x082ff00000041804 */
[C---:B------:R-:W-:Y:S08]  /*1dc0*/  HMMA.16816.F32.BF16 R8, R136.reuse, R132, R8 ;  /* 0x000000848808723c */ /* 0x040ff00000041808 */
[-C--:B------:R-:W-:Y:S08]  /*1dd0*/  HMMA.16816.F32.BF16 R12, R136, R134.reuse, R12 ;  /* 0x00000086880c723c */ /* 0x080ff0000004180c */
[C---:B------:R-:W-:Y:S08]  /*1de0*/  HMMA.16816.F32.BF16 R16, R40.reuse, R134, R16 ;  /* 0x000000862810723c */ /* 0x040ff00000041810 */
[-C--:B------:R-:W-:Y:S08]  /*1df0*/  HMMA.16816.F32.BF16 R20, R40, R140.reuse, R20 ;  /* 0x0000008c2814723c */ /* 0x080ff00000041814 */
[C---:B------:R-:W-:Y:S01]  /*1e00*/  HMMA.16816.F32.BF16 R24, R136.reuse, R140, R24 ;  /* 0x0000008c8818723c */ /* 0x040fe20000041818 */
[----:B------:R1:W5:Y:S04]  /*1e10*/  LDSM.16.M88.4 R156, [R183+0x9080] ;  /* 0x00908000b79c783b */ /* 0x0003680000000200 */
[----:B------:R1:W1:Y:S03]  /*1e20*/  LDSM.16.M88.4 R132, [R180+0x8080] ;  /* 0x00808000b484783b */ /* 0x0002660000000200 */
[-C--:B------:R-:W-:Y:S01]  /*1e30*/  HMMA.16816.F32.BF16 R28, R136, R142.reuse, R28 ;  /* 0x0000008e881c723c */ /* 0x080fe2000004181c */
[----:B------:R1:W1:Y:S07]  /*1e40*/  LDSM.16.M88.4 R136, [R180+0x9080] ;  /* 0x00908000b488783b */ /* 0x00026e0000000200 */
[----:B------:R-:W-:Y:S01]  /*1e50*/  HMMA.16816.F32.BF16 R32, R40, R142, R32 ;  /* 0x0000008e2820723c */ /* 0x000fe20000041820 */
[----:B------:R1:W1:Y:S07]  /*1e60*/  LDSM.16.M88.4 R140, [R183+0x8080] ;  /* 0x00808000b78c783b */ /* 0x00026e0000000200 */
[-C--:B--2---:R-:W-:Y:S08]  /*1e70*/  HMMA.16816.F32.BF16 R4, R36, R44.reuse, R4 ;  /* 0x0000002c2404723c */ /* 0x084ff00000041804 */
[C---:B---3--:R-:W-:Y:S08]  /*1e80*/  HMMA.16816.F32.BF16 R8, R48.reuse, R44, R8 ;  /* 0x0000002c3008723c */ /* 0x048ff00000041808 */
[-C--:B------:R-:W-:Y:S08]  /*1e90*/  HMMA.16816.F32.BF16 R12, R48, R46.reuse, R12 ;  /* 0x0000002e300c723c */ /* 0x080ff0000004180c */
[C---:B------:R-:W-:Y:S08]  /*1ea0*/  HMMA.16816.F32.BF16 R16, R36.reuse, R46, R16 ;  /* 0x0000002e2410723c */ /* 0x040ff00000041810 */
[-C--:B----4-:R-:W-:Y:S08]  /*1eb0*/  HMMA.16816.F32.BF16 R20, R36, R52.reuse, R20 ;  /* 0x000000342414723c */ /* 0x090ff00000041814 */
[C---:B------:R-:W-:Y:S08]  /*1ec0*/  HMMA.16816.F32.BF16 R24, R48.reuse, R52, R24 ;  /* 0x000000343018723c */ /* 0x040ff00000041818 */
[-C--:B------:R-:W-:Y:S08]  /*1ed0*/  HMMA.16816.F32.BF16 R28, R48, R54.reuse, R28 ;  /* 0x00000036301c723c */ /* 0x080ff0000004181c */
[----:B------:R-:W-:Y:S01]  /*1ee0*/  HMMA.16816.F32.BF16 R32, R36, R54, R32 ;  /* 0x000000362420723c */ /* 0x000fe20000041820 */
[----:B------:R-:W-:-:S07]  /*1ef0*/  @P1 BRA `(.L_x_4) ;  /* 0x000002c000001947 */ /* 0x000fce0003800000 */
[----:B-1---5:R-:W-:Y:S01]  /*1f00*/  IMAD.MOV.U32 R45, RZ, RZ, c[0x0][0x168] ;  /* 0x00005a00ff2d7624 */ /* 0x022fe200078e00ff */
[----:B------:R-:W-:Y:S01]  /*1f10*/  SHF.R.S32.HI R41, RZ, 0x1f, R230 ;  /* 0x0000001fff297819 */ /* 0x000fe200000114e6 */
[C---:B------:R-:W-:Y:S01]  /*1f20*/  IMAD.WIDE.U32 R42, R230.reuse, c[0x0][0x178], RZ ;  /* 0x00005e00e62a7a25 */ /* 0x040fe200078e00ff */
[----:B------:R-:W1:Y:S03]  /*1f30*/  S2R R37, SR_CTAID.Y ;  /* 0x0000000000257919 */ /* 0x000e660000002600 */
[C---:B------:R-:W-:Y:S02]  /*1f40*/  IMAD R45, R230.reuse, -0x40, R45 ;  /* 0xffffffc0e62d7824 */ /* 0x040fe400078e022d */
[----:B------:R-:W-:Y:S02]  /*1f50*/  IMAD R41, R41, c[0x0][0x178], RZ ;  /* 0x00005e0029297a24 */ /* 0x000fe400078e02ff */
[----:B------:R-:W-:Y:S02]  /*1f60*/  IMAD.IADD R45, R45, 0x1, -R208 ;  /* 0x000000012d2d7824 */ /* 0x000fe400078e0ad0 */
[----:B------:R-:W-:Y:S03]  /*1f70*/  IMAD R41, R230, c[0x0][0x17c], R41 ;  /* 0x00005f00e6297a24 */ /* 0x000fe600078e0229 */
[----:B------:R-:W-:Y:S01]  /*1f80*/  ISETP.LT.OR P6, PT, R45, 0x1, P3 ;  /* 0x000000012d00780c */ /* 0x000fe20001fc1670 */
[----:B------:R-:W-:Y:S01]  /*1f90*/  IMAD.IADD R41, R43, 0x1, R41 ;  /* 0x000000012b297824 */ /* 0x000fe200078e0229 */
[C---:B------:R-:W-:Y:S04]  /*1fa0*/  SHF.L.U32 R43, R42.reuse, 0x7, RZ ;  /* 0x000000072a2b7819 */ /* 0x040fe800000006ff */
[----:B------:R-:W-:Y:S02]  /*1fb0*/  SHF.L.U64.HI R41, R42, 0x7, R41 ;  /* 0x000000072a297819 */ /* 0x000fe40000010229 */
[----:B-1----:R-:W-:Y:S01]  /*1fc0*/  SHF.R.S32.HI R36, RZ, 0x1f, R37 ;  /* 0x0000001fff247819 */ /* 0x002fe20000011425 */
[C---:B------:R-:W-:Y:S04]  /*1fd0*/  @!P2 IMAD.WIDE.U32 R46, R37.reuse, c[0x0][0x270], R210 ;  /* 0x00009c00252eaa25 */ /* 0x040fe800078e00d2 */
[----:B------:R-:W-:Y:S02]  /*1fe0*/  IMAD R39, R36, c[0x0][0x180], RZ ;  /* 0x0000600024277a24 */ /* 0x000fe400078e02ff */
[C---:B------:R-:W-:Y:S04]  /*1ff0*/  IMAD.WIDE.U32 R48, R37.reuse, c[0x0][0x180], R214 ;  /* 0x0000600025307a25 */ /* 0x040fe800078e00d6 */
[----:B------:R-:W-:Y:S01]  /*2000*/  IMAD R39, R37, c[0x0][0x184], R39 ;  /* 0x0000610025277a24 */ /* 0x000fe200078e0227 */
[----:B------:R-:W-:Y:S01]  /*2010*/  IADD3 R40, P5, P4, R216, UR16, R48 ;  /* 0x00000010d8287c10 */ /* 0x000fe2000fcbe030 */
[----:B------:R-:W-:Y:S02]  /*2020*/  @!P2 IMAD R36, R36, c[0x0][0x270], RZ ;  /* 0x00009c002424aa24 */ /* 0x000fe400078e02ff */
[----:B------:R-:W-:Y:S02]  /*2030*/  IMAD.IADD R39, R49, 0x1, R39 ;  /* 0x0000000131277824 */ /* 0x000fe400078e0227 */
[----:B------:R-:W-:Y:S01]  /*2040*/  @!P2 IMAD R36, R37, c[0x0][0x274], R36 ;  /* 0x00009d002524aa24 */ /* 0x000fe200078e0224 */
[----:B------:R-:W-:Y:S02]  /*2050*/  @!P2 IADD3 R37, P1, R46, UR14, RZ ;  /* 0x0000000e2e25ac10 */ /* 0x000fe4000ff3e0ff */
[----:B------:R-:W-:Y:S02]  /*2060*/  IADD3.X R39, R200, UR6, R39, P5, P4 ;  /* 0x00000006c8277c10 */ /* 0x000fe4000afe8427 */
[----:B------:R-:W-:Y:S02]  /*2070*/  @!P2 IADD3.X R36, R47, UR8, R36, P1, !PT ;  /* 0x000000082f24ac10 */ /* 0x000fe40008ffe424 */
[C---:B------:R-:W-:Y:S02]  /*2080*/  LEA R38, P1, R40.reuse, c[0x0][0x160], 0x1 ;  /* 0x0000580028267a11 */ /* 0x040fe400078208ff */
[----:B------:R-:W-:Y:S02]  /*2090*/  ISETP.LT.OR P5, PT, R45, 0x21, P3 ;  /* 0x000000212d00780c */ /* 0x000fe40001fa1670 */
[----:B------:R-:W-:Y:S02]  /*20a0*/  IADD3 R46, P4, R43, R38, RZ ;  /* 0x000000262b2e7210 */ /* 0x000fe40007f9e0ff */
[----:B------:R-:W-:Y:S02]  /*20b0*/  LEA.HI.X R40, R40, c[0x0][0x164], R39, 0x1, P1 ;  /* 0x0000590028287a11 */ /* 0x000fe400008f0c27 */
[----:B------:R-:W-:Y:S03]  /*20c0*/  @!P2 LEA R44, P1, R37, c[0x0][0x258], 0x2 ;  /* 0x00009600252caa11 */ /* 0x000fe600078210ff */
[----:B------:R-:W-:Y:S01]  /*20d0*/  IMAD.X R47, R41, 0x1, R40, P4 ;  /* 0x00000001292f7824 */ /* 0x000fe200020e0628 */
[----:B------:R-:W-:Y:S02]  /*20e0*/  @!P2 LEA.HI.X R45, R37, c[0x0][0x25c], R36, 0x2, P1 ;  /* 0x00009700252daa11 */ /* 0x000fe400008f1424 */
[----:B------:R-:W-:Y:S01]  /*20f0*/  IADD3 R42, P4, P1, R43, UR19, R38 ;  /* 0x000000132b2a7c10 */ /* 0x000fe2000f99e026 */
[----:B------:R-:W-:Y:S01]  /*2100*/  IMAD R38, R227, 0x2000, R218 ;  /* 0x00002000e3267824 */ /* 0x000fe200078e02da */
[----:B------:R-:W-:Y:S02]  /*2110*/  @!P2 LEA R36, R231, 0x40, 0x6 ;  /* 0x00000040e724a811 */ /* 0x000fe400078e30ff */
[----:B------:R-:W-:Y:S02]  /*2120*/  IADD3.X R43, R41, UR18, R40, P4, P1 ;  /* 0x00000012292b7c10 */ /* 0x000fe4000a7e2428 */
[----:B------:R-:W-:Y:S01]  /*2130*/  @!PT LDS RZ, [RZ] ;  /* 0x00000000fffff984 */ /* 0x000fe20000000800 */
[----:B------:R-:W-:Y:S01]  /*2140*/  @!PT LDS RZ, [RZ] ;  /* 0x00000000fffff984 */ /* 0x000fe20000000800 */
[----:B------:R-:W-:Y:S01]  /*2150*/  @!PT LDS RZ, [RZ] ;  /* 0x00000000fffff984 */ /* 0x000fe20000000800 */
[----:B------:R1:W-:Y:S01]  /*2160*/  LDGSTS.E.BYPASS.LTC128B.128 [R38], [R46.64], !P6 ;  /* 0x000000002e267fae */ /* 0x0003e2000f101d54 */
[----:B------:R-:W-:Y:S01]  /*2170*/  @!P2 LEA R37, R227, R210, 0x6 ;  /* 0x000000d2e325a211 */ /* 0x000fe200078e30ff */
[----:B------:R-:W-:Y:S03]  /*2180*/  @!P2 IMAD.WIDE R44, R36, 0x4, R44 ;  /* 0x00000004242ca825 */ /* 0x000fe600078e022c */
[----:B------:R-:W-:Y:S03]  /*2190*/  @!P2 SHF.L.U32 R39, R37, 0x2, RZ ;  /* 0x000000022527a819 */ /* 0x000fe600000006ff */
[----:B------:R1:W-:Y:S08]  /*21a0*/  LDGSTS.E.BYPASS.LTC128B.128 [R38+0x1000], [R42.64], !P5 ;  /* 0x010000002a267fae */ /* 0x0003f0000e901d54 */
[----:B------:R1:W-:Y:S02]  /*21b0*/  @!P2 LDGSTS.E.BYPASS.LTC128B.128 [R39+0xc080], [R44.64] ;  /* 0x0c0800002c27afae */ /* 0x0003e4000b901d54 */
.L_x_4:
[-C--:B-1---5:R-:W-:Y:S01]  /*21c0*/  HMMA.16816.F32.BF16 R36, R132, R144.reuse, RZ ;  /* 0x000000908424723c */ /* 0x0a2fe200000418ff */
[----:B------:R-:W0:Y:S02]  /*21d0*/  LDGDEPBAR ;  /* 0x00000000000079af */ /* 0x000e240000000000 */
[C---:B------:R-:W-:Y:S02]  /*21e0*/  ISETP.GT.AND P4, PT, R222.reuse, 0x20, PT ;  /* 0x00000020de00780c */ /* 0x040fe40003f84270 */
[----:B------:R-:W-:Y:S02]  /*21f0*/  ISETP.GT.AND P1, PT, R222, 0x21, PT ;  /* 0x00000021de00780c */ /* 0x000fe40003f24270 */
[----:B------:R-:W-:Y:S01]  /*2200*/  FSEL R242, R12, -INF , P4 ;  /* 0xff8000000cf27808 */ /* 0x000fe20002000000 */
[C---:B------:R-:W-:Y:S01]  /*2210*/  HMMA.16816.F32.BF16 R40, R136.reuse, R144, RZ ;  /* 0x000000908828723c */ /* 0x040fe200000418ff */
[----:B------:R-:W-:Y:S02]  /*2220*/  MOV R196, 0x40 ;  /* 0x0000004000c47802 */ /* 0x000fe40000000f00 */
[C---:B------:R-:W-:Y:S02]  /*2230*/  ISETP.GT.AND P5, PT, R222.reuse, RZ, PT ;  /* 0x000000ffde00720c */ /* 0x040fe40003fa4270 */
[----:B------:R-:W-:Y:S02]  /*2240*/  FSEL R244, R13, -INF , P1 ;  /* 0xff8000000df47808 */ /* 0x000fe40000800000 */
[----:B------:R-:W-:Y:S01]  /*2250*/  FSEL R245, R19, -INF , P1 ;  /* 0xff80000013f57808 */ /* 0x000fe20000800000 */
[-C--:B------:R-:W-:Y:S01]  /*2260*/  HMMA.16816.F32.BF16 R44, R136, R146.reuse, RZ ;  /* 0x00000092882c723c */ /* 0x080fe200000418ff */
[----:B------:R-:W-:Y:S02]  /*2270*/  FSEL R19, R15, -INF , P1 ;  /* 0xff8000000f137808 */ /* 0x000fe40000800000 */
[----:B------:R-:W-:Y:S02]  /*2280*/  ISETP.GT.AND P6, PT, R222, 0x1, PT ;  /* 0x00000001de00780c */ /* 0x000fe40003fc4270 */
[----:B------:R-:W-:Y:S01]  /*2290*/  SEL R196, R196, 0xffffffc0, !P0 ;  /* 0xffffffc0c4c47807 */ /* 0x000fe20004000000 */
[----:B------:R-:W-:Y:S01]  /*22a0*/  FFMA.FTZ R19, R19, c[0x0][0x29c], -R184 ;  /* 0x0000a70013137a23 */ /* 0x000fe200000108b8 */
[----:B------:R-:W-:Y:S01]  /*22b0*/  FSEL R199, R5, -INF , P6 ;  /* 0xff80000005c77808 */ /* 0x000fe20003000000 */
[C---:B------:R-:W-:Y:S04]  /*22c0*/  HMMA.16816.F32.BF16 R48, R132.reuse, R146, RZ ;  /* 0x000000928430723c */ /* 0x040fe800000418ff */
[----:B------:R-:W-:Y:S01]  /*22d0*/  IADD3 R180, R196, R180, R189 ;  /* 0x000000b4c4b47210 */ /* 0x000fe20007ffe0bd */
[--C-:B------:R-:W-:Y:S01]  /*22e0*/  FFMA.FTZ R198, R199, c[0x0][0x29c], -R236.reuse ;  /* 0x0000a700c7c67a23 */ /* 0x100fe200000108ec */
[----:B------:R-:W-:Y:S02]  /*22f0*/  FSEL R187, R4, -INF , P5 ;  /* 0xff80000004bb7808 */ /* 0x000fe40002800000 */
[-C--:B------:R-:W-:Y:S01]  /*2300*/  HMMA.16816.F32.BF16 R52, R132, R148.reuse, RZ ;  /* 0x000000948434723c */ /* 0x080fe200000418ff */
[----:B------:R-:W-:Y:S02]  /*2310*/  FSEL R233, R17, -INF , P1 ;  /* 0xff80000011e97808 */ /* 0x000fe40000800000 */
[----:B------:R-:W-:Y:S01]  /*2320*/  MUFU.EX2 R198, R198 ;  /* 0x000000c600c67308 */ /* 0x000fe20000000800 */
[----:B------:R-:W-:Y:S01]  /*2330*/  ISETP.GT.AND P1, PT, R222, 0x61, PT ;  /* 0x00000061de00780c */ /* 0x000fe20003f24270 */
[--C-:B------:R-:W-:Y:S01]  /*2340*/  FFMA.FTZ R183, R187, c[0x0][0x29c], -R236.reuse ;  /* 0x0000a700bbb77a23 */ /* 0x100fe200000108ec */
[----:B------:R-:W-:Y:S01]  /*2350*/  FSEL R239, R7, -INF , P6 ;  /* 0xff80000007ef7808 */ /* 0x000fe20003000000 */
[----:B------:R-:W-:Y:S01]  /*2360*/  FFMA.FTZ R232, R233, c[0x0][0x29c], -R236 ;  /* 0x0000a700e9e87a23 */ /* 0x000fe200000108ec */
[C---:B------:R-:W-:Y:S04]  /*2370*/  HMMA.16816.F32.BF16 R56, R136.reuse, R148, RZ ;  /* 0x000000948838723c */ /* 0x040fe800000418ff */
[----:B------:R-:W-:Y:S01]  /*2380*/  FSEL R35, R35, -INF , P1 ;  /* 0xff80000023237808 */ /* 0x000fe20000800000 */
[----:B------:R-:W-:Y:S01]  /*2390*/  FFMA.FTZ R246, R239, c[0x0][0x29c], -R186 ;  /* 0x0000a700eff67a23 */ /* 0x000fe200000108ba */
[----:B------:R-:W1:Y:S01]  /*23a0*/  MUFU.EX2 R183, R183 ;  /* 0x000000b700b77308 */ /* 0x000e620000000800 */
[----:B------:R-:W-:Y:S01]  /*23b0*/  FSEL R241, R6, -INF , P5 ;  /* 0xff80000006f17808 */ /* 0x000fe20002800000 */
[-C--:B------:R-:W-:Y:S01]  /*23c0*/  HMMA.16816.F32.BF16 R60, R136, R150.reuse, RZ ;  /* 0x00000096883c723c */ /* 0x080fe200000418ff */
[----:B------:R-:W-:Y:S03]  /*23d0*/  LDSM.16.M88.4 R136, [R180+0x8080] ;  /* 0x00808000b488783b */ /* 0x000fe60000000200 */
[----:B------:R-:W-:Y:S02]  /*23e0*/  FSEL R240, R8, -INF , P5 ;  /* 0xff80000008f07808 */ /* 0x000fe40002800000 */
[----:B------:R-:W-:Y:S02]  /*23f0*/  FSEL R233, R10, -INF , P5 ;  /* 0xff8000000ae97808 */ /* 0x000fe40002800000 */
[----:B------:R-:W-:Y:S01]  /*2400*/  HMMA.16816.F32.BF16 R64, R132, R150, RZ ;  /* 0x000000968440723c */ /* 0x000fe200000418ff */
[----:B------:R-:W2:Y:S01]  /*2410*/  LDSM.16.M88.4 R132, [R181+0x8080] ;  /* 0x00808000b584783b */ /* 0x000ea20000000200 */
[----:B------:R-:W-:Y:S01]  /*2420*/  ISETP.GT.AND P5, PT, R222, 0x41, PT ;  /* 0x00000041de00780c */ /* 0x000fe20003fa4270 */
[----:B------:R-:W3:Y:S01]  /*2430*/  MUFU.EX2 R232, R232 ;  /* 0x000000e800e87308 */ /* 0x000ee20000000800 */
[----:B------:R-:W-:Y:S01]  /*2440*/  FSEL R243, R18, -INF , P4 ;  /* 0xff80000012f37808 */ /* 0x000fe20002000000 */
[--C-:B------:R-:W-:Y:S01]  /*2450*/  FFMA.FTZ R233, R233, c[0x0][0x29c], -R184.reuse ;  /* 0x0000a700e9e97a23 */ /* 0x100fe200000108b8 */
[----:B------:R-:W-:Y:S02]  /*2460*/  FSEL R27, R27, -INF , P5 ;  /* 0xff8000001b1b7808 */ /* 0x000fe40002800000 */
[-C--:B------:R-:W-:Y:S05]  /*2470*/  HMMA.16816.F32.BF16 R36, R140, R152.reuse, R36 ;  /* 0x000000988c24723c */ /* 0x080fea0000041824 */
[----:B------:R-:W-:Y:S01]  /*2480*/  FFMA.FTZ R27, R27, c[0x0][0x29c], -R184 ;  /* 0x0000a7001b1b7a23 */ /* 0x000fe200000108b8 */
[----:B------:R-:W-:Y:S01]  /*2490*/  FSEL R33, R33, -INF , P1 ;  /* 0xff80000021217808 */ /* 0x000fe20000800000 */
[----:B------:R-:W-:Y:S01]  /*24a0*/  FFMA.FTZ R239, R243, c[0x0][0x29c], -R186 ;  /* 0x0000a700f3ef7a23 */ /* 0x000fe200000108ba */
[C---:B------:R-:W-:Y:S01]  /*24b0*/  HMMA.16816.F32.BF16 R40, R156.reuse, R152, R40 ;  /* 0x000000989c28723c */ /* 0x040fe20000041828 */
[----:B------:R-:W-:Y:S03]  /*24c0*/  MUFU.EX2 R250, R27 ;  /* 0x0000001b00fa7308 */ /* 0x000fe60000000800 */
[----:B------:R-:W-:Y:S02]  /*24d0*/  FSEL R199, R16, -INF , P4 ;  /* 0xff80000010c77808 */ /* 0x000fe40002000000 */
[----:B------:R-:W-:Y:S02]  /*24e0*/  FSEL R23, R23, -INF , P5 ;  /* 0xff80000017177808 */ /* 0x000fe40002800000 */
[-C--:B------:R-:W-:Y:S03]  /*24f0*/  HMMA.16816.F32.BF16 R44, R156, R154.reuse, R44 ;  /* 0x0000009a9c2c723c */ /* 0x080fe6000004182c */
[----:B------:R-:W-:Y:S01]  /*2500*/  MUFU.EX2 R239, R239 ;  /* 0x000000ef00ef7308 */ /* 0x000fe20000000800 */
[----:B------:R-:W-:Y:S01]  /*2510*/  FFMA.FTZ R187, R199, c[0x0][0x29c], -R236 ;  /* 0x0000a700c7bb7a23 */ /* 0x000fe200000108ec */
[----:B------:R-:W-:Y:S01]  /*2520*/  FSEL R238, R9, -INF , P6 ;  /* 0xff80000009ee7808 */ /* 0x000fe20003000000 */
[----:B------:R-:W-:Y:S01]  /*2530*/  FFMA.FTZ R243, R23, c[0x0][0x29c], -R186 ;  /* 0x0000a70017f37a23 */ /* 0x000fe200000108ba */
[----:B------:R-:W-:Y:S01]  /*2540*/  FSEL R199, R11, -INF , P6 ;  /* 0xff8000000bc77808 */ /* 0x000fe20003000000 */
[C---:B------:R-:W-:Y:S04]  /*2550*/  HMMA.16816.F32.BF16 R48, R140.reuse, R154, R48 ;  /* 0x0000009a8c30723c */ /* 0x040fe80000041830 */
[----:B------:R-:W-:Y:S01]  /*2560*/  ISETP.GT.AND P6, PT, R222, 0x40, PT ;  /* 0x00000040de00780c */ /* 0x000fe20003fc4270 */
[----:B------:R4:W-:Y:S01]  /*2570*/  MUFU.EX2 R23, R243 ;  /* 0x000000f300177308 */ /* 0x0009e20000000800 */
[----:B------:R-:W-:Y:S01]  /*2580*/  FSEL R31, R31, -INF , P1 ;  /* 0xff8000001f1f7808 */ /* 0x000fe20000800000 */
[----:B------:R-:W-:Y:S01]  /*2590*/  FFMA.FTZ R199, R199, c[0x0][0x29c], -R184 ;  /* 0x0000a700c7c77a23 */ /* 0x000fe200000108b8 */
[-C--:B------:R-:W-:Y:S04]  /*25a0*/  HMMA.16816.F32.BF16 R52, R140, R160.reuse, R52 ;  /* 0x000000a08c34723c */ /* 0x080fe80000041834 */
[----:B------:R-:W-:Y:S02]  /*25b0*/  FSEL R235, R20, -INF , P6 ;  /* 0xff80000014eb7808 */ /* 0x000fe40003000000 */
[----:B------:R-:W-:Y:S01]  /*25c0*/  FSEL R24, R24, -INF , P6 ;  /* 0xff80000018187808 */ /* 0x000fe20003000000 */
[----:B------:R-:W5:Y:S01]  /*25d0*/  MUFU.EX2 R187, R187 ;  /* 0x000000bb00bb7308 */ /* 0x000f620000000800 */
[C---:B------:R-:W-:Y:S04]  /*25e0*/  HMMA.16816.F32.BF16 R56, R156.reuse, R160, R56 ;  /* 0x000000a09c38723c */ /* 0x040fe80000041838 */
[--C-:B------:R-:W-:Y:S01]  /*25f0*/  FFMA.FTZ R234, R235, c[0x0][0x29c], -R236.reuse ;  /* 0x0000a700ebea7a23 */ /* 0x100fe200000108ec */
[----:B------:R-:W-:Y:S03]  /*2600*/  FSEL R235, R21, -INF , P5 ;  /* 0xff80000015eb7808 */ /* 0x000fe60002800000 */
[-C--:B------:R-:W-:Y:S01]  /*2610*/  HMMA.16816.F32.BF16 R60, R156, R162.reuse, R60 ;  /* 0x000000a29c3c723c */ /* 0x080fe2000004183c */
[----:B------:R-:W-:Y:S03]  /*2620*/  MUFU.EX2 R199, R199 ;  /* 0x000000c700c77308 */ /* 0x000fe60000000800 */
[----:B------:R-:W-:Y:S01]  /*2630*/  FFMA.FTZ R237, R235, c[0x0][0x29c], -R236 ;  /* 0x0000a700ebed7a23 */ /* 0x000fe200000108ec */
[----:B------:R-:W-:Y:S02]  /*2640*/  FSEL R235, R14, -INF , P4 ;  /* 0xff8000000eeb7808 */ /* 0x000fe40002000000 */
[----:B------:R1:W3:Y:S01]  /*2650*/  LDSM.16.M88.4 R12, [R181+0x9080] ;  /* 0x00908000b50c783b */ /* 0x0002e20000000200 */
[----:B------:R-:W-:Y:S03]  /*2660*/  HMMA.16816.F32.BF16 R64, R140, R162, R64 ;  /* 0x000000a28c40723c */ /* 0x000fe60000041840 */
[----:B------:R-:W-:Y:S01]  /*2670*/  MUFU.EX2 R234, R234 ;  /* 0x000000ea00ea7308 */ /* 0x000fe20000000800 */
[----:B------:R-:W-:Y:S01]  /*2680*/  ISETP.GT.AND P4, PT, R222, 0x60, PT ;  /* 0x00000060de00780c */ /* 0x000fe20003f84270 */
[----:B------:R-:W-:Y:S02]  /*2690*/  FFMA.FTZ R235, R235, c[0x0][0x29c], -R184 ;  /* 0x0000a700ebeb7a23 */ /* 0x000fe400000108b8 */
[----:B------:R5:W3:Y:S01]  /*26a0*/  LDSM.16.M88.4 R140, [R180+0x9080] ;  /* 0x00908000b48c783b */ /* 0x000ae20000000200 */
[-C--:B--2---:R-:W-:Y:S05]  /*26b0*/  HMMA.16816.F32.BF16 R36, R132, R164.reuse, R36 ;  /* 0x000000a48424723c */ /* 0x084fea0000041824 */
[----:B------:R-:W-:Y:S01]  /*26c0*/  MUFU.EX2 R235, R235 ;  /* 0x000000eb00eb7308 */ /* 0x000fe20000000800 */
[----:B------:R-:W-:Y:S01]  /*26d0*/  FSEL R247, R32, -INF , P4 ;  /* 0xff80000020f77808 */ /* 0x000fe20002000000 */
[----:B------:R-:W-:Y:S01]  /*26e0*/  FFMA.FTZ R32, R241, c[0x0][0x29c], -R186 ;  /* 0x0000a700f1207a23 */ /* 0x000fe200000108ba */
[----:B------:R-:W-:Y:S04]  /*26f0*/  FSEL R241, R22, -INF , P6 ;  /* 0xff80000016f17808 */ /* 0x000fe80003000000 */
[----:B------:R-:W-:Y:S01]  /*2700*/  FFMA.FTZ R18, R247, c[0x0][0x29c], -R236 ;  /* 0x0000a700f7127a23 */ /* 0x000fe200000108ec */
[----:B----4-:R-:W-:Y:S01]  /*2710*/  FSEL R243, R30, -INF , P4 ;  /* 0xff8000001ef37808 */ /* 0x010fe20002000000 */
[----:B------:R-:W-:Y:S01]  /*2720*/  FFMA.FTZ R22, R241, c[0x0][0x29c], -R186 ;  /* 0x0000a700f1167a23 */ /* 0x000fe200000108ba */
[----:B-1----:R-:W1:Y:S01]  /*2730*/  MUFU.EX2 R181, R246 ;  /* 0x000000f600b57308 */ /* 0x002e620000000800 */
[----:B------:R-:W-:Y:S01]  /*2740*/  FFMA.FTZ R236, R33, c[0x0][0x29c], -R236 ;  /* 0x0000a70021ec7a23 */ /* 0x000fe200000108ec */
[----:B------:R-:W-:Y:S01]  /*2750*/  FSEL R241, R34, -INF , P4 ;  /* 0xff80000022f17808 */ /* 0x000fe20002000000 */
[----:B------:R-:W-:Y:S01]  /*2760*/  FFMA.FTZ R243, R243, c[0x0][0x29c], -R184 ;  /* 0x0000a700f3f37a23 */ /* 0x000fe200000108b8 */
[----:B-----5:R-:W-:Y:S03]  /*2770*/  FSEL R180, R25, -INF , P5 ;  /* 0xff80000019b47808 */ /* 0x020fe60002800000 */
[--C-:B------:R-:W-:Y:S03]  /*2780*/  FFMA.FTZ R34, R241, c[0x0][0x29c], -R186.reuse ;  /* 0x0000a700f1227a23 */ /* 0x100fe600000108ba */
[----:B------:R2:W-:Y:S01]  /*2790*/  MUFU.EX2 R33, R236 ;  /* 0x000000ec00217308 */ /* 0x0005e20000000800 */
[--C-:B------:R-:W-:Y:S02]  /*27a0*/  FFMA.FTZ R241, R244, c[0x0][0x29c], -R185.reuse ;  /* 0x0000a700f4f17a23 */ /* 0x100fe400000108b9 */
[--C-:B------:R-:W-:Y:S02]  /*27b0*/  FFMA.FTZ R25, R180, c[0x0][0x29c], -R185.reuse ;  /* 0x0000a700b4197a23 */ /* 0x100fe400000108b9 */
[----:B------:R-:W-:Y:S01]  /*27c0*/  LDS R180, [R182+0xc2a0] ;  /* 0x00c2a000b6b47984 */ /* 0x000fe20000000800 */
[C---:B---3--:R-:W-:Y:S04]  /*27d0*/  HMMA.16816.F32.BF16 R40, R12.reuse, R164, R40 ;  /* 0x000000a40c28723c */ /* 0x048fe80000041828 */
[----:B------:R-:W-:Y:S04]  /*27e0*/  MUFU.EX2 R25, R25 ;  /* 0x0000001900197308 */ /* 0x000fe80000000800 */
[-C--:B------:R-:W-:Y:S06]  /*27f0*/  HMMA.16816.F32.BF16 R44, R12, R166.reuse, R44 ;  /* 0x000000a60c2c723c */ /* 0x080fec000004182c */
[----:B------:R-:W3:Y:S02]  /*2800*/  MUFU.EX2 R18, R18 ;  /* 0x0000001200127308 */ /* 0x000ee40000000800 */
[C---:B------:R-:W-:Y:S04]  /*2810*/  HMMA.16816.F32.BF16 R48, R132.reuse, R166, R48 ;  /* 0x000000a68430723c */ /* 0x040fe80000041830 */
[--C-:B--2---:R-:W-:Y:S02]  /*2820*/  FFMA.FTZ R236, R245, c[0x0][0x29c], -R186.reuse ;  /* 0x0000a700f5ec7a23 */ /* 0x104fe400000108ba */
[----:B------:R-:W-:Y:S02]  /*2830*/  FFMA.FTZ R186, R35, c[0x0][0x29c], -R186 ;  /* 0x0000a70023ba7a23 */ /* 0x000fe400000108ba */
[-C--:B------:R-:W-:Y:S01]  /*2840*/  HMMA.16816.F32.BF16 R52, R132, R168.reuse, R52 ;  /* 0x000000a88434723c */ /* 0x080fe20000041834 */
[----:B------:R-:W2:Y:S01]  /*2850*/  LDS R35, [R182+0xc280] ;  /* 0x00c28000b6237984 */ /* 0x000ea20000000800 */
[----:B------:R-:W4:Y:S06]  /*2860*/  MUFU.EX2 R32, R32 ;  /* 0x0000002000207308 */ /* 0x000f2c0000000800 */
[C---:B------:R-:W-:Y:S04]  /*2870*/  HMMA.16816.F32.BF16 R56, R12.reuse, R168, R56 ;  /* 0x000000a80c38723c */ /* 0x040fe80000041838 */
[----:B------:R-:W5:Y:S04]  /*2880*/  MUFU.EX2 R236, R236 ;  /* 0x000000ec00ec7308 */ /* 0x000f680000000800 */
[-C--:B------:R-:W-:Y:S06]  /*2890*/  HMMA.16816.F32.BF16 R60, R12, R170.reuse, R60 ;  /* 0x000000aa0c3c723c */ /* 0x080fec000004183c */
[----:B------:R1:W-:Y:S01]  /*28a0*/  MUFU.EX2 R13, R186 ;  /* 0x000000ba000d7308 */ /* 0x0003e20000000800 */
[--C-:B------:R-:W-:Y:S01]  /*28b0*/  FFMA.FTZ R15, R238, c[0x0][0x29c], -R185.reuse ;  /* 0x0000a700ee0f7a23 */ /* 0x100fe200000108b9 */
[----:B------:R-:W-:Y:S04]  /*28c0*/  HMMA.16816.F32.BF16 R64, R132, R170, R64 ;  /* 0x000000aa8440723c */ /* 0x000fe80000041840 */
[--C-:B------:R-:W-:Y:S02]  /*28d0*/  FFMA.FTZ R238, R24, c[0x0][0x29c], -R185.reuse ;  /* 0x0000a70018ee7a23 */ /* 0x100fe400000108b9 */
[--C-:B------:R-:W-:Y:S02]  /*28e0*/  FFMA.FTZ R12, R240, c[0x0][0x29c], -R185.reuse ;  /* 0x0000a700f00c7a23 */ /* 0x100fe400000108b9 */
[-C--:B------:R-:W-:Y:S01]  /*28f0*/  HMMA.16816.F32.BF16 R36, R136, R172.reuse, R36 ;  /* 0x000000ac8824723c */ /* 0x080fe20000041824 */
[----:B------:R2:W-:Y:S04]  /*2900*/  MUFU.EX2 R24, R238 ;  /* 0x000000ee00187308 */ /* 0x0005e80000000800 */
[--C-:B------:R-:W-:Y:S03]  /*2910*/  FFMA.FTZ R14, R242, c[0x0][0x29c], -R185.reuse ;  /* 0x0000a700f20e7a23 */ /* 0x100fe600000108b9 */
[C---:B------:R-:W-:Y:S03]  /*2920*/  HMMA.16816.F32.BF16 R40, R140.reuse, R172, R40 ;  /* 0x000000ac8c28723c */ /* 0x040fe60000041828 */
[----:B------:R-:W2:Y:S01]  /*2930*/  MUFU.EX2 R34, R34 ;  /* 0x0000002200227308 */ /* 0x000ea20000000800 */
[----:B-1----:R-:W-:Y:S04]  /*2940*/  FSEL R186, R28, -INF , P4 ;  /* 0xff8000001cba7808 */ /* 0x002fe80002000000 */
[-C--:B------:R-:W-:Y:S04]  /*2950*/  HMMA.16816.F32.BF16 R44, R140, R174.reuse, R44 ;  /* 0x000000ae8c2c723c */ /* 0x080fe8000004182c */
[----:B------:R-:W-:Y:S01]  /*2960*/  FSEL R28, R29, -INF , P1 ;  /* 0xff8000001d1c7808 */ /* 0x000fe20000800000 */
[----:B------:R-:W1:Y:S01]  /*2970*/  MUFU.EX2 R12, R12 ;  /* 0x0000000c000c7308 */ /* 0x000e620000000800 */
[----:B------:R-:W-:Y:S01]  /*2980*/  FSEL R29, R26, -INF , P6 ;  /* 0xff8000001a1d7808 */ /* 0x000fe20003000000 */
[----:B------:R-:W-:Y:S01]  /*2990*/  FFMA.FTZ R26, R186, c[0x0][0x29c], -R185 ;  /* 0x0000a700ba1a7a23 */ /* 0x000fe200000108b9 */
[C---:B------:R-:W-:Y:S04]  /*29a0*/  HMMA.16816.F32.BF16 R48, R136.reuse, R174, R48 ;  /* 0x000000ae8830723c */ /* 0x040fe80000041830 */
[--C-:B------:R-:W-:Y:S01]  /*29b0*/  FFMA.FTZ R29, R29, c[0x0][0x29c], -R184.reuse ;  /* 0x0000a7001d1d7a23 */ /* 0x100fe200000108b8 */
[----:B------:R-:W-:Y:S01]  /*29c0*/  F2FP.BF16.PACK_AB R186, R198, R183 ;  /* 0x000000b7c6ba723e */ /* 0x000fe200000010ff */
[----:B------:R-:W-:Y:S01]  /*29d0*/  FFMA.FTZ R184, R31, c[0x0][0x29c], -R184 ;  /* 0x0000a7001fb87a23 */ /* 0x000fe200000108b8 */
[----:B------:R-:W1:Y:S01]  /*29e0*/  MUFU.EX2 R15, R15 ;  /* 0x0000000f000f7308 */ /* 0x000e620000000800 */
[-C--:B------:R-:W-:Y:S03]  /*29f0*/  HMMA.16816.F32.BF16 R52, R136, R176.reuse, R52 ;  /* 0x000000b08834723c */ /* 0x080fe60000041834 */
[----:B------:R-:W-:Y:S01]  /*2a00*/  LOP3.LUT P1, RZ, R204, 0x4, RZ, 0xc0, !PT ;  /* 0x00000004ccff7812 */ /* 0x000fe2000782c0ff */
[----:B--2---:R-:W-:Y:S02]  /*2a10*/  FADD.FTZ R31, R37, -R35 ;  /* 0x80000023251f7221 */ /* 0x004fe40000010000 */
[----:B------:R-:W-:Y:S02]  /*2a20*/  FFMA.FTZ R185, R28, c[0x0][0x29c], -R185 ;  /* 0x0000a7001cb97a23 */ /* 0x000fe400000108b9 */
[C---:B------:R-:W-:Y:S01]  /*2a30*/  HMMA.16816.F32.BF16 R56, R140.reuse, R176, R56 ;  /* 0x000000b08c38723c */ /* 0x040fe20000041838 */
[----:B------:R-:W2:Y:S03]  /*2a40*/  MUFU.EX2 R22, R22 ;  /* 0x0000001600167308 */ /* 0x000ea60000000800 */
[----:B------:R-:W-:Y:S02]  /*2a50*/  FMUL.FTZ R31, R198, R31 ;  /* 0x0000001fc61f7220 */ /* 0x000fe40000410000 */
[----:B------:R-:W1:Y:S01]  /*2a60*/  LDS R198, [R182+0xc300] ;  /* 0x00c30000b6c67984 */ /* 0x000e620000000800 */
[--C-:B------:R-:W-:Y:S01]  /*2a70*/  FADD.FTZ R28, R36, -R35.reuse ;  /* 0x80000023241c7221 */ /* 0x100fe20000010000 */
[-C--:B------:R-:W-:Y:S02]  /*2a80*/  HMMA.16816.F32.BF16 R60, R140, R178.reuse, R60 ;  /* 0x000000b28c3c723c */ /* 0x080fe4000004183c */
[----:B------:R-:W1:Y:S01]  /*2a90*/  LDS R182, [R182+0xc320] ;  /* 0x00c32000b6b67984 */ /* 0x000e620000000800 */
[----:B------:R-:W-:Y:S01]  /*2aa0*/  MUFU.EX2 R240, R233 ;  /* 0x000000e900f07308 */ /* 0x000fe20000000800 */
[----:B------:R-:W-:Y:S02]  /*2ab0*/  FMUL.FTZ R28, R183, R28 ;  /* 0x0000001cb71c7220 */ /* 0x000fe40000410000 */
[----:B------:R-:W-:Y:S01]  /*2ac0*/  STS [R223], R186 ;  /* 0x000000badf007388 */ /* 0x000fe20000000800 */
[--C-:B------:R-:W-:Y:S01]  /*2ad0*/  FADD.FTZ R183, R49, -R35.reuse ;  /* 0x8000002331b77221 */ /* 0x100fe20000010000 */
[----:B------:R-:W-:Y:S04]  /*2ae0*/  HMMA.16816.F32.BF16 R64, R136, R178, R64 ;  /* 0x000000b28840723c */ /* 0x000fe80000041840 */
[----:B------:R-:W-:Y:S01]  /*2af0*/  F2FP.BF16.PACK_AB R28, R31, R28 ;  /* 0x0000001c1f1c723e */ /* 0x000fe200000010ff */
[--C-:B------:R-:W-:Y:S01]  /*2b00*/  FADD.FTZ R30, R48, -R35.reuse ;  /* 0x80000023301e7221 */ /* 0x100fe20000010000 */
[----:B------:R-:W-:Y:S01]  /*2b10*/  MUFU.EX2 R14, R14 ;  /* 0x0000000e000e7308 */ /* 0x000fe20000000800 */
[C---:B------:R-:W-:Y:S02]  /*2b20*/  FMUL.FTZ R183, R232.reuse, R183 ;  /* 0x000000b7e8b77220 */ /* 0x040fe40000410000 */
[----:B------:R-:W-:Y:S03]  /*2b30*/  FMUL.FTZ R30, R187, R30 ;  /* 0x0000001ebb1e7220 */ /* 0x000fe60000410000 */
[----:B------:R-:W-:Y:S01]  /*2b40*/  F2FP.BF16.PACK_AB R187, R232, R187 ;  /* 0x000000bbe8bb723e */ /* 0x000fe200000010ff */
[--C-:B------:R-:W-:Y:S01]  /*2b50*/  FADD.FTZ R242, R39, -R180.reuse ;  /* 0x800000b427f27221 */ /* 0x100fe20000010000 */
[----:B------:R-:W-:Y:S01]  /*2b60*/  F2FP.BF16.PACK_AB R30, R183, R30 ;  /* 0x0000001eb71e723e */ /* 0x000fe200000010ff */
[--C-:B------:R-:W-:Y:S01]  /*2b70*/  FADD.FTZ R245, R52, -R35.reuse ;  /* 0x8000002334f57221 */ /* 0x100fe20000010000 */
[----:B------:R-:W-:Y:S01]  /*2b80*/  MUFU.EX2 R241, R241 ;  /* 0x000000f100f17308 */ /* 0x000fe20000000800 */
[--C-:B------:R-:W-:Y:S02]  /*2b90*/  FADD.FTZ R232, R53, -R35.reuse ;  /* 0x8000002335e87221 */ /* 0x100fe40000010000 */
[----:B------:R-:W-:Y:S02]  /*2ba0*/  FMUL.FTZ R242, R181, R242 ;  /* 0x000000f2b5f27220 */ /* 0x000fe40000410000 */
[--C-:B------:R-:W-:Y:S02]  /*2bb0*/  FADD.FTZ R244, R50, -R180.reuse ;  /* 0x800000b432f47221 */ /* 0x100fe40000010000 */
[----:B------:R-:W-:Y:S02]  /*2bc0*/  FMUL.FTZ R245, R234, R245 ;  /* 0x000000f5eaf57220 */ /* 0x000fe40000410000 */
[--C-:B------:R-:W-:Y:S01]  /*2bd0*/  FADD.FTZ R31, R64, -R35.reuse ;  /* 0x80000023401f7221 */ /* 0x100fe20000010000 */
[----:B------:R-:W-:Y:S01]  /*2be0*/  MUFU.EX2 R246, R19 ;  /* 0x0000001300f67308 */ /* 0x000fe20000000800 */
[----:B------:R-:W-:Y:S02]  /*2bf0*/  FADD.FTZ R238, R65, -R35 ;  /* 0x8000002341ee7221 */ /* 0x000fe40000010000 */
[----:B---3--:R-:W-:Y:S01]  /*2c00*/  FMUL.FTZ R31, R18, R31 ;  /* 0x0000001f121f7220 */ /* 0x008fe20000410000 */
[C---:B------:R-:W-:Y:S01]  /*2c10*/  F2FP.BF16.PACK_AB R18, R33.reuse, R18 ;  /* 0x000000122112723e */ /* 0x040fe200000010ff */
[----:B------:R-:W-:Y:S02]  /*2c20*/  FMUL.FTZ R238, R33, R238 ;  /* 0x000000ee21ee7220 */ /* 0x000fe40000410000 */
[--C-:B------:R-:W-:Y:S02]  /*2c30*/  FADD.FTZ R35, R38, -R180.reuse ;  /* 0x800000b426237221 */ /* 0x100fe40000010000 */
[----:B------:R-:W-:Y:S01]  /*2c40*/  FMUL.FTZ R244, R239, R244 ;  /* 0x000000f4eff47220 */ /* 0x000fe20000410000 */
[----:B------:R-:W-:Y:S01]  /*2c50*/  F2FP.BF16.PACK_AB R238, R238, R31 ;  /* 0x0000001feeee723e */ /* 0x000fe200000010ff */
[----:B----4-:R-:W-:Y:S01]  /*2c60*/  FMUL.FTZ R35, R32, R35 ;  /* 0x0000002320237220 */ /* 0x010fe20000410000 */
[----:B-----5:R-:W-:Y:S01]  /*2c70*/  F2FP.BF16.PACK_AB R239, R236, R239 ;  /* 0x000000efecef723e */ /* 0x020fe200000010ff */
[--C-:B------:R-:W-:Y:S01]  /*2c80*/  FADD.FTZ R31, R51, -R180.reuse ;  /* 0x800000b4331f7221 */ /* 0x100fe20000010000 */
[----:B------:R-:W-:Y:S01]  /*2c90*/  F2FP.BF16.PACK_AB R32, R181, R32 ;  /* 0x00000020b520723e */ /* 0x000fe200000010ff */
[--C-:B------:R-:W-:Y:S01]  /*2ca0*/  FADD.FTZ R33, R54, -R180.reuse ;  /* 0x800000b436217221 */ /* 0x100fe20000010000 */
[----:B------:R-:W-:Y:S01]  /*2cb0*/  F2FP.BF16.PACK_AB R242, R242, R35 ;  /* 0x00000023f2f2723e */ /* 0x000fe200000010ff */
[----:B------:R-:W-:Y:S01]  /*2cc0*/  FMUL.FTZ R31, R236, R31 ;  /* 0x0000001fec1f7220 */ /* 0x000fe20000410000 */
[----:B------:R-:W3:Y:S01]  /*2cd0*/  MUFU.EX2 R29, R29 ;  /* 0x0000001d001d7308 */ /* 0x000ee20000000800 */
[----:B------:R3:W-:Y:S01]  /*2ce0*/  STS [R223+0x400], R32 ;  /* 0x00040020df007388 */ /* 0x0007e20000000800 */
[--C-:B------:R-:W-:Y:S02]  /*2cf0*/  FADD.FTZ R35, R66, -R180.reuse ;  /* 0x800000b442237221 */ /* 0x100fe40000010000 */
[--C-:B------:R-:W-:Y:S01]  /*2d00*/  FADD.FTZ R236, R55, -R180.reuse ;  /* 0x800000b437ec7221 */ /* 0x100fe20000010000 */
[----:B------:R-:W-:Y:S01]  /*2d10*/  F2FP.BF16.PACK_AB R31, R31, R244 ;  /* 0x000000f41f1f723e */ /* 0x000fe200000010ff */
[----:B------:R-:W-:Y:S02]  /*2d20*/  FADD.FTZ R180, R67, -R180 ;  /* 0x800000b443b47221 */ /* 0x000fe40000010000 */
[----:B------:R-:W-:Y:S01]  /*2d30*/  FMUL.FTZ R35, R34, R35 ;  /* 0x0000002322237220 */ /* 0x000fe20000410000 */
[C---:B------:R-:W-:Y:S01]  /*2d40*/  F2FP.BF16.PACK_AB R34, R13.reuse, R34 ;  /* 0x000000220d22723e */ /* 0x040fe200000010ff */
[----:B------:R-:W-:Y:S01]  /*2d50*/  FMUL.FTZ R180, R13, R180 ;  /* 0x000000b40db47220 */ /* 0x000fe20000410000 */
[----:B------:R-:W4:Y:S01]  /*2d60*/  MUFU.EX2 R237, R237 ;  /* 0x000000ed00ed7308 */ /* 0x000f220000000800 */
[--C-:B-1----:R-:W-:Y:S02]  /*2d70*/  FADD.FTZ R13, R40, -R198.reuse ;  /* 0x800000c6280d7221 */ /* 0x102fe40000010000 */
[--C-:B------:R-:W-:Y:S01]  /*2d80*/  FADD.FTZ R244, R41, -R198.reuse ;  /* 0x800000c629f47221 */ /* 0x100fe20000010000 */
[----:B------:R-:W-:Y:S01]  /*2d90*/  F2FP.BF16.PACK_AB R180, R180, R35 ;  /* 0x00000023b4b4723e */ /* 0x000fe200000010ff */
[----:B------:R-:W-:Y:S01]  /*2da0*/  FMUL.FTZ R13, R12, R13 ;  /* 0x0000000d0c0d7220 */ /* 0x000fe20000410000 */
[C---:B------:R-:W-:Y:S01]  /*2db0*/  F2FP.BF16.PACK_AB R12, R15.reuse, R12 ;  /* 0x0000000c0f0c723e */ /* 0x040fe200000010ff */
[----:B------:R-:W-:Y:S02]  /*2dc0*/  FMUL.FTZ R244, R15, R244 ;  /* 0x000000f40ff47220 */ /* 0x000fe40000410000 */
[--C-:B------:R-:W-:Y:S01]  /*2dd0*/  FADD.FTZ R252, R57, -R198.reuse ;  /* 0x800000c639fc7221 */ /* 0x100fe20000010000 */
[----:B------:R-:W1:Y:S01]  /*2de0*/  MUFU.EX2 R185, R185 ;  /* 0x000000b900b97308 */ /* 0x000e620000000800 */
[----:B--2---:R-:W-:Y:S01]  /*2df0*/  FMUL.FTZ R33, R22, R33 ;  /* 0x0000002116217220 */ /* 0x004fe20000410000 */
[----:B------:R-:W-:Y:S01]  /*2e00*/  F2FP.BF16.PACK_AB R244, R244, R13 ;  /* 0x0000000df4f4723e */ /* 0x000fe200000010ff */
[--C-:B------:R-:W-:Y:S01]  /*2e10*/  FADD.FTZ R13, R56, -R198.reuse ;  /* 0x800000c6380d7221 */ /* 0x100fe20000010000 */
[----:B------:R-:W-:Y:S01]  /*2e20*/  F2FP.BF16.PACK_AB R22, R23, R22 ;  /* 0x000000161716723e */ /* 0x000fe200000010ff */
[----:B------:R-:W-:Y:S01]  /*2e30*/  FMUL.FTZ R252, R25, R252 ;  /* 0x000000fc19fc7220 */ /* 0x000fe20000410000 */
[----:B---3--:R-:W-:Y:S01]  /*2e40*/  F2FP.BF16.PACK_AB R32, R250, R29 ;  /* 0x0000001dfa20723e */ /* 0x008fe200000010ff */
[----:B------:R-:W-:Y:S01]  /*2e50*/  FMUL.FTZ R236, R23, R236 ;  /* 0x000000ec17ec7220 */ /* 0x000fe20000410000 */
[C---:B------:R-:W-:Y:S01]  /*2e60*/  IADD3 R23, R223.reuse, 0x40, RZ ;  /* 0x00000040df177810 */ /* 0x040fe20007ffe0ff */
[----:B------:R-:W-:Y:S01]  /*2e70*/  FMUL.FTZ R13, R24, R13 ;  /* 0x0000000d180d7220 */ /* 0x000fe20000410000 */
[----:B------:R-:W-:Y:S01]  /*2e80*/  @P1 IADD3 R23, R223, -0x40, RZ ;  /* 0xffffffc0df171810 */ /* 0x000fe20007ffe0ff */
[--C-:B------:R-:W-:Y:S01]  /*2e90*/  FADD.FTZ R15, R44, -R198.reuse ;  /* 0x800000c62c0f7221 */ /* 0x100fe20000010000 */
[----:B------:R-:W-:Y:S01]  /*2ea0*/  F2FP.BF16.PACK_AB R24, R25, R24 ;  /* 0x000000181918723e */ /* 0x000fe200000010ff */
[----:B------:R-:W2:Y:S01]  /*2eb0*/  MUFU.EX2 R26, R26 ;  /* 0x0000001a001a7308 */ /* 0x000ea20000000800 */
[----:B------:R-:W-:Y:S01]  /*2ec0*/  F2FP.BF16.PACK_AB R252, R252, R13 ;  /* 0x0000000dfcfc723e */ /* 0x000fe200000010ff */
[----:B------:R-:W-:Y:S01]  /*2ed0*/  STS [R23], R187 ;  /* 0x000000bb17007388 */ /* 0x000fe20000000800 */
[----:B------:R-:W-:Y:S01]  /*2ee0*/  F2FP.BF16.PACK_AB R13, R199, R240 ;  /* 0x000000f0c70d723e */ /* 0x000fe200000010ff */
[----:B------:R-:W-:Y:S01]  /*2ef0*/  FMUL.FTZ R15, R14, R15 ;  /* 0x0000000f0e0f7220 */ /* 0x000fe20000410000 */
[----:B------:R-:W-:Y:S01]  /*2f00*/  F2FP.BF16.PACK_AB R14, R241, R14 ;  /* 0x0000000ef10e723e */ /* 0x000fe200000010ff */
[----:B------:R-:W-:Y:S01]  /*2f10*/  STS [R23+0x400], R239 ;  /* 0x000400ef17007388 */ /* 0x000fe20000000800 */
[----:B------:R-:W-:Y:S01]  /*2f20*/  F2FP.BF16.PACK_AB R236, R236, R33 ;  /* 0x00000021ecec723e */ /* 0x000fe200000010ff */
[C---:B----4-:R-:W-:Y:S01]  /*2f30*/  FMUL.FTZ R232, R237.reuse, R232 ;  /* 0x000000e8ede87220 */ /* 0x050fe20000410000 */
[----:B------:R-:W-:Y:S01]  /*2f40*/  F2FP.BF16.PACK_AB R234, R237, R234 ;  /* 0x000000eaedea723e */ /* 0x000fe200000010ff */
[----:B------:R3:W-:Y:S01]  /*2f50*/  STS [R223+0x1000], R12 ;  /* 0x0010000cdf007388 */ /* 0x0007e20000000800 */
[----:B------:R-:W-:Y:S01]  /*2f60*/  MUFU.EX2 R243, R243 ;  /* 0x000000f300f37308 */ /* 0x000fe20000000800 */
[--C-:B------:R-:W-:Y:S01]  /*2f70*/  FADD.FTZ R248, R45, -R198.reuse ;  /* 0x800000c62df87221 */ /* 0x100fe20000010000 */
[----:B------:R-:W-:Y:S01]  /*2f80*/  F2FP.BF16.PACK_AB R232, R232, R245 ;  /* 0x000000f5e8e8723e */ /* 0x000fe200000010ff */
[----:B------:R4:W-:Y:S01]  /*2f90*/  STS [R223+0x1400], R13 ;  /* 0x0014000ddf007388 */ /* 0x0009e20000000800 */
[--C-:B------:R-:W-:Y:S02]  /*2fa0*/  FADD.FTZ R19, R60, -R198.reuse ;  /* 0x800000c63c137221 */ /* 0x100fe40000010000 */
[----:B------:R-:W-:Y:S01]  /*2fb0*/  FMUL.FTZ R248, R241, R248 ;  /* 0x000000f8f1f87220 */ /* 0x000fe20000410000 */
[----:B------:R5:W-:Y:S01]  /*2fc0*/  STS [R23+0x1000], R14 ;  /* 0x0010000e17007388 */ /* 0x000be20000000800 */
[----:B------:R-:W-:Y:S02]  /*2fd0*/  FADD.FTZ R198, R61, -R198 ;  /* 0x800000c63dc67221 */ /* 0x000fe40000010000 */
[----:B------:R-:W5:Y:S01]  /*2fe0*/  MUFU.EX2 R184, R184 ;  /* 0x000000b800b87308 */ /* 0x000f620000000800 */
[----:B------:R-:W-:Y:S01]  /*2ff0*/  F2FP.BF16.PACK_AB R248, R248, R15 ;  /* 0x0000000ff8f8723e */ /* 0x000fe200000010ff */
[C---:B-1----:R-:W-:Y:S01]  /*3000*/  FMUL.FTZ R198, R185.reuse, R198 ;  /* 0x000000c6b9c67220 */ /* 0x042fe20000410000 */
[----:B------:R-:W-:Y:S01]  /*3010*/  F2FP.BF16.PACK_AB R15, R246, R235 ;  /* 0x000000ebf60f723e */ /* 0x000fe200000010ff */
[----:B--2---:R-:W-:Y:S01]  /*3020*/  FMUL.FTZ R19, R26, R19 ;  /* 0x000000131a137220 */ /* 0x004fe20000410000 */
[----:B------:R-:W-:Y:S03]  /*3030*/  F2FP.BF16.PACK_AB R26, R185, R26 ;  /* 0x0000001ab91a723e */ /* 0x000fe600000010ff */
[----:B------:R1:W-:Y:S01]  /*3040*/  STS [R23+0x1400], R15 ;  /* 0x0014000f17007388 */ /* 0x0003e20000000800 */
[----:B------:R-:W-:Y:S01]  /*3050*/  F2FP.BF16.PACK_AB R198, R198, R19 ;  /* 0x00000013c6c6723e */ /* 0x000fe200000010ff */
[--C-:B------:R-:W-:Y:S02]  /*3060*/  FADD.FTZ R19, R42, -R182.reuse ;  /* 0x800000b62a137221 */ /* 0x100fe40000010000 */
[----:B------:R-:W-:Y:S01]  /*3070*/  STS [R223+0x2000], R234 ;  /* 0x002000eadf007388 */ /* 0x000fe20000000800 */
[--C-:B---3--:R-:W-:Y:S03]  /*3080*/  FADD.FTZ R12, R43, -R182.reuse ;  /* 0x800000b62b0c7221 */ /* 0x108fe60000010000 */
[----:B------:R2:W-:Y:S01]  /*3090*/  STS [R223+0x2400], R22 ;  /* 0x00240016df007388 */ /* 0x0005e20000000800 */
[----:B------:R-:W-:Y:S02]  /*30a0*/  FMUL.FTZ R19, R240, R19 ;  /* 0x00000013f0137220 */ /* 0x000fe40000410000 */
[----:B------:R-:W-:Y:S01]  /*30b0*/  FMUL.FTZ R12, R199, R12 ;  /* 0x0000000cc70c7220 */ /* 0x000fe20000410000 */
[----:B------:R3:W-:Y:S01]  /*30c0*/  STS [R23+0x2000], R18 ;  /* 0x0020001217007388 */ /* 0x0007e20000000800 */
[--C-:B----4-:R-:W-:Y:S03]  /*30d0*/  FADD.FTZ R13, R47, -R182.reuse ;  /* 0x800000b62f0d7221 */ /* 0x110fe60000010000 */
[----:B------:R-:W-:Y:S01]  /*30e0*/  STS [R23+0x2400], R34 ;  /* 0x0024002217007388 */ /* 0x000fe20000000800 */
[----:B-----5:R-:W-:Y:S01]  /*30f0*/  F2FP.BF16.PACK_AB R14, R184, R243 ;  /* 0x000000f3b80e723e */ /* 0x020fe200000010ff */
[----:B------:R-:W-:Y:S01]  /*3100*/  FMUL.FTZ R13, R246, R13 ;  /* 0x0000000df60d7220 */ /* 0x000fe20000410000 */
[----:B------:R-:W-:Y:S01]  /*3110*/  F2FP.BF16.PACK_AB R12, R12, R19 ;  /* 0x000000130c0c723e */ /* 0x000fe200000010ff */
[----:B------:R4:W-:Y:S01]  /*3120*/  STS [R223+0x3000], R24 ;  /* 0x00300018df007388 */ /* 0x0009e20000000800 */
[----:B------:R-:W-:Y:S03]  /*3130*/  IADD3 R19, R194, R197, RZ ;  /* 0x000000c5c2137210 */ /* 0x000fe60007ffe0ff */
[----:B------:R-:W-:Y:S01]  /*3140*/  STS [R223+0x3400], R32 ;  /* 0x00340020df007388 */ /* 0x000fe20000000800 */
[----:B------:R-:W-:Y:S01]  /*3150*/  SHF.L.U32 R19, R19, 0x1, RZ ;  /* 0x0000000113137819 */ /* 0x000fe200000006ff */
[--C-:B-1----:R-:W-:Y:S02]  /*3160*/  FADD.FTZ R15, R63, -R182.reuse ;  /* 0x800000b63f0f7221 */ /* 0x102fe40000010000 */
[----:B------:R-:W-:Y:S02]  /*3170*/  STS [R23+0x3000], R26 ;  /* 0x0030001a17007388 */ /* 0x000fe40000000800 */
[----:B------:R-:W-:Y:S02]  /*3180*/  FMUL.FTZ R15, R184, R15 ;  /* 0x0000000fb80f7220 */ /* 0x000fe40000410000 */
[----:B------:R-:W-:Y:S01]  /*3190*/  STS [R23+0x3400], R14 ;  /* 0x0034000e17007388 */ /* 0x000fe20000000800 */
[--C-:B--2---:R-:W-:Y:S03]  /*31a0*/  FADD.FTZ R22, R46, -R182.reuse ;  /* 0x800000b62e167221 */ /* 0x104fe60000010000 */
[----:B------:R-:W-:Y:S01]  /*31b0*/  BAR.SYNC.DEFER_BLOCKING 0x0 ;  /* 0x0000000000007b1d */ /* 0x000fe20000010000 */
[----:B------:R-:W-:Y:S02]  /*31c0*/  FMUL.FTZ R22, R235, R22 ;  /* 0x00000016eb167220 */ /* 0x000fe40000410000 */
[--C-:B---3--:R-:W-:Y:S03]  /*31d0*/  FADD.FTZ R18, R58, -R182.reuse ;  /* 0x800000b63a127221 */ /* 0x108fe60000010000 */
[----:B------:R-:W-:Y:S01]  /*31e0*/  F2FP.BF16.PACK_AB R22, R13, R22 ;  /* 0x000000160d16723e */ /* 0x000fe200000010ff */
[--C-:B------:R-:W-:Y:S02]  /*31f0*/  FADD.FTZ R13, R59, -R182.reuse ;  /* 0x800000b63b0d7221 */ /* 0x100fe40000010000 */
[----:B------:R-:W-:Y:S02]  /*3200*/  FMUL.FTZ R18, R29, R18 ;  /* 0x000000121d127220 */ /* 0x000fe40000410000 */
[----:B------:R-:W-:Y:S02]  /*3210*/  FMUL.FTZ R13, R250, R13 ;  /* 0x0000000dfa0d7220 */ /* 0x000fe40000410000 */
[----:B----4-:R-:W-:Y:S03]  /*3220*/  FADD.FTZ R24, R62, -R182 ;  /* 0x800000b63e187221 */ /* 0x010fe60000010000 */
[----:B------:R-:W-:Y:S01]  /*3230*/  F2FP.BF16.PACK_AB R182, R13, R18 ;  /* 0x000000120db6723e */ /* 0x000fe200000010ff */
[----:B------:R-:W-:Y:S01]  /*3240*/  FMUL.FTZ R24, R243, R24 ;  /* 0x00000018f3187220 */ /* 0x000fe20000410000 */
[----:B------:R-:W-:Y:S04]  /*3250*/  IADD3 R18, R196, R19, RZ ;  /* 0x00000013c4127210 */ /* 0x000fe80007ffe0ff */
[----:B------:R-:W-:Y:S01]  /*3260*/  F2FP.BF16.PACK_AB R184, R15, R24 ;  /* 0x000000180fb8723e */ /* 0x000fe200000010ff */
[----:B------:R-:W-:Y:S04]  /*3270*/  STS [R223+0x4000], R28 ;  /* 0x0040001cdf007388 */ /* 0x000fe80000000800 */
        /* <DEDUP_REMOVED lines=13> */
[----:B------:R1:W-:Y:S04]  /*3350*/  STS [R23+0x7000], R198 ;  /* 0x007000c617007388 */ /* 0x0003e80000000800 */
[----:B------:R-:W-:Y:S04]  /*3360*/  STS [R23+0x7400], R184 ;  /* 0x007400b817007388 */ /* 0x000fe80000000800 */
[----:B------:R-:W-:Y:S08]  /*3370*/  LDSM.16.MT88.4 R12, [R192+0xc480] ;  /* 0x00c48000c00c783b */ /* 0x000ff00000004200 */
[----:B------:R-:W2:Y:S08]  /*3380*/  LDSM.16.MT88.4 R24, [R19+0x8080] ;  /* 0x008080001318783b */ /* 0x000eb00000004200 */
[----:B------:R-:W3:Y:S01]  /*3390*/  LDSM.16.MT88.4 R28, [R192+0xe480] ;  /* 0x00e48000c01c783b */ /* 0x000ee20000004200 */
[----:B-1----:R-:W-:Y:S04]  /*33a0*/  SHF.L.U32 R198, R195, 0x1, RZ ;  /* 0x00000001c3c67819 */ /* 0x002fe800000006ff */
[----:B------:R-:W-:Y:S03]  /*33b0*/  IADD3 R199, R189, R198, RZ ;  /* 0x000000c6bdc77210 */ /* 0x000fe60007ffe0ff */
[----:B------:R-:W1:Y:S08]  /*33c0*/  LDSM.16.MT88.4 R32, [R18+0x8080] ;  /* 0x008080001220783b */ /* 0x000e700000004200 */
[----:B------:R-:W-:Y:S08]  /*33d0*/  LDSM.16.MT88.4 R132, [R192+0xcc80] ;  /* 0x00cc8000c084783b */ /* 0x000ff00000004200 */
[----:B------:R-:W4:Y:S01]  /*33e0*/  LDSM.16.MT88.4 R136, [R19+0x8880] ;  /* 0x008880001388783b */ /* 0x000f220000004200 */
[-C--:B--2---:R-:W-:Y:S07]  /*33f0*/  HMMA.16816.F32.BF16 R68, R12, R24.reuse, R68 ;  /* 0x000000180c44723c */ /* 0x084fee0000041844 */
[----:B------:R-:W2:Y:S01]  /*3400*/  LDSM.16.MT88.4 R140, [R192+0xec80] ;  /* 0x00ec8000c08c783b */ /* 0x000ea20000004200 */
[C---:B---3--:R-:W-:Y:S07]  /*3410*/  HMMA.16816.F32.BF16 R72, R28.reuse, R24, R72 ;  /* 0x000000181c48723c */ /* 0x048fee0000041848 */
[----:B------:R-:W3:Y:S01]  /*3420*/  LDSM.16.MT88.4 R156, [R18+0x8880] ;  /* 0x00888000129c783b */ /* 0x000ee20000004200 */
[-C--:B------:R-:W-:Y:S08]  /*3430*/  HMMA.16816.F32.BF16 R76, R28, R26.reuse, R76 ;  /* 0x0000001a1c4c723c */ /* 0x080ff0000004184c */
[C---:B------:R-:W-:Y:S01]  /*3440*/  HMMA.16816.F32.BF16 R80, R12.reuse, R26, R80 ;  /* 0x0000001a0c50723c */ /* 0x040fe20000041850 */
[----:B------:R-:W-:Y:S07]  /*3450*/  LDSM.16.MT88.4 R24, [R19+0x9080] ;  /* 0x009080001318783b */ /* 0x000fee0000004200 */
[-C--:B-1----:R-:W-:Y:S08]  /*3460*/  HMMA.16816.F32.BF16 R84, R12, R32.reuse, R84 ;  /* 0x000000200c54723c */ /* 0x082ff00000041854 */
[C---:B------:R-:W-:Y:S08]  /*3470*/  HMMA.16816.F32.BF16 R88, R28.reuse, R32, R88 ;  /* 0x000000201c58723c */ /* 0x040ff00000041858 */
[-C--:B------:R-:W-:Y:S01]  /*3480*/  HMMA.16816.F32.BF16 R92, R28, R34.reuse, R92 ;  /* 0x000000221c5c723c */ /* 0x080fe2000004185c */
[----:B------:R-:W-:Y:S07]  /*3490*/  LDSM.16.MT88.4 R28, [R192+0xf480] ;  /* 0x00f48000c01c783b */ /* 0x000fee0000004200 */
[----:B------:R-:W-:Y:S01]  /*34a0*/  HMMA.16816.F32.BF16 R96, R12, R34, R96 ;  /* 0x000000220c60723c */ /* 0x000fe20000041860 */
[----:B------:R-:W1:Y:S07]  /*34b0*/  LDSM.16.MT88.4 R12, [R192+0xd480] ;  /* 0x00d48000c00c783b */ /* 0x000e6e0000004200 */
[-C--:B----4-:R-:W-:Y:S01]  /*34c0*/  HMMA.16816.F32.BF16 R68, R132, R136.reuse, R68 ;  /* 0x000000888444723c */ /* 0x090fe20000041844 */
[----:B------:R-:W4:Y:S07]  /*34d0*/  LDSM.16.MT88.4 R32, [R18+0x9080] ;  /* 0x009080001220783b */ /* 0x000f2e0000004200 */
[C---:B--2---:R-:W-:Y:S08]  /*34e0*/  HMMA.16816.F32.BF16 R72, R140.reuse, R136, R72 ;  /* 0x000000888c48723c */ /* 0x044ff00000041848 */
[-C--:B------:R-:W-:Y:S08]  /*34f0*/  HMMA.16816.F32.BF16 R76, R140, R138.reuse, R76 ;  /* 0x0000008a8c4c723c */ /* 0x080ff0000004184c */
[C---:B------:R-:W-:Y:S01]  /*3500*/  HMMA.16816.F32.BF16 R80, R132.reuse, R138, R80 ;  /* 0x0000008a8450723c */ /* 0x040fe20000041850 */
[----:B------:R-:W-:Y:S07]  /*3510*/  LDSM.16.MT88.4 R136, [R19+0x9880] ;  /* 0x009880001388783b */ /* 0x000fee0000004200 */
[-C--:B---3--:R-:W-:Y:S08]  /*3520*/  HMMA.16816.F32.BF16 R84, R132, R156.reuse, R84 ;  /* 0x0000009c8454723c */ /* 0x088ff00000041854 */
[C---:B------:R-:W-:Y:S08]  /*3530*/  HMMA.16816.F32.BF16 R88, R140.reuse, R156, R88 ;  /* 0x0000009c8c58723c */ /* 0x040ff00000041858 */
[-C--:B------:R-:W-:Y:S01]  /*3540*/  HMMA.16816.F32.BF16 R92, R140, R158.reuse, R92 ;  /* 0x0000009e8c5c723c */ /* 0x080fe2000004185c */
[----:B------:R-:W-:Y:S07]  /*3550*/  LDSM.16.MT88.4 R140, [R192+0xfc80] ;  /* 0x00fc8000c08c783b */ /* 0x000fee0000004200 */
[----:B------:R-:W-:Y:S01]  /*3560*/  HMMA.16816.F32.BF16 R96, R132, R158, R96 ;  /* 0x0000009e8460723c */ /* 0x000fe20000041860 */
[----:B------:R-:W2:Y:S07]  /*3570*/  LDSM.16.MT88.4 R132, [R192+0xdc80] ;  /* 0x00dc8000c084783b */ /* 0x000eae0000004200 */
[-C--:B-1----:R-:W-:Y:S01]  /*3580*/  HMMA.16816.F32.BF16 R68, R12, R24.reuse, R68 ;  /* 0x000000180c44723c */ /* 0x082fe20000041844 */
[----:B------:R1:W3:Y:S07]  /*3590*/  LDSM.16.MT88.4 R156, [R18+0x9880] ;  /* 0x00988000129c783b */ /* 0x0002ee0000004200 */
[C---:B------:R-:W-:Y:S01]  /*35a0*/  HMMA.16816.F32.BF16 R72, R28.reuse, R24, R72 ;  /* 0x000000181c48723c */ /* 0x040fe20000041848 */
[----:B------:R-:W-:Y:S07]  /*35b0*/  BAR.SYNC.DEFER_BLOCKING 0x0 ;  /* 0x0000000000007b1d */ /* 0x000fee0000010000 */
[-C--:B------:R-:W-:Y:S08]  /*35c0*/  HMMA.16816.F32.BF16 R76, R28, R26.reuse, R76 ;  /* 0x0000001a1c4c723c */ /* 0x080ff0000004184c */
[C---:B------:R-:W-:Y:S04]  /*35d0*/  HMMA.16816.F32.BF16 R80, R12.reuse, R26, R80 ;  /* 0x0000001a0c50723c */ /* 0x040fe80000041850 */
[----:B-1----:R-:W-:Y:S04]  /*35e0*/  IADD3 R18, R231, 0x2, RZ ;  /* 0x00000002e7127810 */ /* 0x002fe80007ffe0ff */
[-C--:B----4-:R-:W-:Y:S01]  /*35f0*/  HMMA.16816.F32.BF16 R84, R12, R32.reuse, R84 ;  /* 0x000000200c54723c */ /* 0x090fe20000041854 */
[----:B------:R1:W4:Y:S02]  /*3600*/  LDSM.16.M88.4 R24, [R198+0x10480] ;  /* 0x01048000c618783b */ /* 0x0003240000000200 */
[----:B------:R-:W-:Y:S05]  /*3610*/  ISETP.GE.AND P1, PT, R18, R225, PT ;  /* 0x000000e11200720c */ /* 0x000fea0003f26270 */
[C---:B------:R-:W-:Y:S01]  /*3620*/  HMMA.16816.F32.BF16 R88, R28.reuse, R32, R88 ;  /* 0x000000201c58723c */ /* 0x040fe20000041858 */
[----:B------:R1:W5:Y:S07]  /*3630*/  LDSM.16.M88.4 R184, [R199+0x11480] ;  /* 0x01148000c7b8783b */ /* 0x00036e0000000200 */
[-C--:B------:R-:W-:Y:S01]  /*3640*/  HMMA.16816.F32.BF16 R92, R28, R34.reuse, R92 ;  /* 0x000000221c5c723c */ /* 0x080fe2000004185c */
[----:B------:R1:W1:Y:S07]  /*3650*/  LDSM.16.MT88.4 R28, [R191] ;  /* 0x00000000bf1c783b */ /* 0x00026e0000004200 */
[----:B------:R-:W-:Y:S01]  /*3660*/  HMMA.16816.F32.BF16 R96, R12, R34, R96 ;  /* 0x000000220c60723c */ /* 0x000fe20000041860 */
[----:B------:R1:W1:Y:S07]  /*3670*/  LDSM.16.M88.4 R12, [R198+0x11480] ;  /* 0x01148000c60c783b */ /* 0x00026e0000000200 */
[-C--:B--2---:R-:W-:Y:S01]  /*3680*/  HMMA.16816.F32.BF16 R68, R132, R136.reuse, R68 ;  /* 0x000000888444723c */ /* 0x084fe20000041844 */
[----:B------:R2:W1:Y:S07]  /*3690*/  LDSM.16.M88.4 R32, [R199+0x10480] ;  /* 0x01048000c720783b */ /* 0x00046e0000000200 */
[C---:B------:R-:W-:Y:S01]  /*36a0*/  HMMA.16816.F32.BF16 R72, R140.reuse, R136, R72 ;  /* 0x000000888c48723c */ /* 0x040fe20000041848 */
[----:B------:R2:W1:Y:S07]  /*36b0*/  LDSM.16.MT88.4 R180, [R191+0x800] ;  /* 0x00080000bfb4783b */ /* 0x00046e0000004200 */
[-C--:B------:R-:W-:Y:S08]  /*36c0*/  HMMA.16816.F32.BF16 R76, R140, R138.reuse, R76 ;  /* 0x0000008a8c4c723c */ /* 0x080ff0000004184c */
[C---:B------:R-:W-:Y:S08]  /*36d0*/  HMMA.16816.F32.BF16 R80, R132.reuse, R138, R80 ;  /* 0x0000008a8450723c */ /* 0x040ff00000041850 */
[-C--:B---3--:R-:W-:Y:S08]  /*36e0*/  HMMA.16816.F32.BF16 R84, R132, R156.reuse, R84 ;  /* 0x0000009c8454723c */ /* 0x088ff00000041854 */
[C---:B------:R-:W-:Y:S08]  /*36f0*/  HMMA.16816.F32.BF16 R88, R140.reuse, R156, R88 ;  /* 0x0000009c8c58723c */ /* 0x040ff00000041858 */
[-C--:B------:R-:W-:Y:S08]  /*3700*/  HMMA.16816.F32.BF16 R92, R140, R158.reuse, R92 ;  /* 0x0000009e8c5c723c */ /* 0x080ff0000004185c */
[----:B------:R-:W-:Y:S07]  /*3710*/  HMMA.16816.F32.BF16 R96, R132, R158, R96 ;  /* 0x0000009e8460723c */ /* 0x000fee0000041860 */
[----:B------:R-:W-:Y:S01]  /*3720*/  SEL R132, R0, 0xffffffe0, !P0 ;  /* 0xffffffe000847807 */ /* 0x000fe20004000000 */
[----:B------:R-:W-:-:S05]  /*3730*/  @P1 BRA `(.L_x_5) ;  /* 0x0000030000001947 */ /* 0x000fca0003800000 */
[----:B-12-45:R-:W-:Y:S01]  /*3740*/  IMAD.SHL.U32 R17, R18, 0x40, RZ ;  /* 0x0000004012117824 */ /* 0x036fe200078e00ff */
[----:B------:R-:W1:Y:S01]  /*3750*/  S2R R5, SR_CTAID.Y ;  /* 0x0000000000057919 */ /* 0x000e620000002600 */
[----:B------:R-:W-:Y:S02]  /*3760*/  ISETP.GE.AND P5, PT, R214, c[0x0][0x1fc], PT ;  /* 0x00007f00d6007a0c */ /* 0x000fe40003fa6270 */
[----:B------:R-:W-:Y:S02]  /*3770*/  SHF.R.S32.HI R10, RZ, 0x1f, R18 ;  /* 0x0000001fff0a7819 */ /* 0x000fe40000011412 */
[----:B------:R-:W-:Y:S03]  /*3780*/  IADD3 R8, -R208, c[0x0][0x168], -R17 ;  /* 0x00005a00d0087a10 */ /* 0x000fe60007ffe911 */
[----:B------:R-:W-:Y:S04]  /*3790*/  IMAD R10, R10, c[0x0][0x208], RZ ;  /* 0x000082000a0a7a24 */ /* 0x000fe800078e02ff */
[----:B------:R-:W-:Y:S02]  /*37a0*/  IMAD R10, R18, c[0x0][0x20c], R10 ;  /* 0x00008300120a7a24 */ /* 0x000fe400078e020a */
[C---:B-1----:R-:W-:Y:S01]  /*37b0*/  IMAD.WIDE.U32 R20, R5.reuse, c[0x0][0x288], R210 ;  /* 0x0000a20005147a25 */ /* 0x042fe200078e00d2 */
[----:B------:R-:W-:Y:S03]  /*37c0*/  SHF.R.S32.HI R4, RZ, 0x1f, R5 ;  /* 0x0000001fff047819 */ /* 0x000fe60000011405 */
[C---:B------:R-:W-:Y:S04]  /*37d0*/  IMAD.WIDE.U32 R6, R5.reuse, c[0x0][0x210], R214 ;  /* 0x0000840005067a25 */ /* 0x040fe800078e00d6 */
[----:B------:R-:W-:Y:S01]  /*37e0*/  IMAD R16, R4, c[0x0][0x210], RZ ;  /* 0x0000840004107a24 */ /* 0x000fe200078e02ff */
[----:B------:R-:W-:Y:S01]  /*37f0*/  IADD3 R6, P6, P4, R212, UR24, R6 ;  /* 0x00000018d4067c10 */ /* 0x000fe2000fcde006 */
[----:B------:R-:W-:Y:S02]  /*3800*/  IMAD R4, R4, c[0x0][0x288], RZ ;  /* 0x0000a20004047a24 */ /* 0x000fe400078e02ff */
[C---:B------:R-:W-:Y:S02]  /*3810*/  IMAD R16, R5.reuse, c[0x0][0x214], R16 ;  /* 0x0000850005107a24 */ /* 0x040fe400078e0210 */
[----:B------:R-:W-:Y:S01]  /*3820*/  IMAD R4, R5, c[0x0][0x28c], R4 ;  /* 0x0000a30005047a24 */ /* 0x000fe200078e0204 */
[----:B------:R-:W-:Y:S01]  /*3830*/  IADD3 R5, P1, R20, UR12, RZ ;  /* 0x0000000c14057c10 */ /* 0x000fe2000ff3e0ff */
[----:B------:R-:W-:Y:S03]  /*3840*/  IMAD.IADD R16, R7, 0x1, R16 ;  /* 0x0000000107107824 */ /* 0x000fe600078e0210 */
[----:B------:R-:W-:Y:S01]  /*3850*/  IADD3.X R4, R21, UR9, R4, P1, !PT ;  /* 0x0000000915047c10 */ /* 0x000fe20008ffe404 */
[----:B------:R-:W-:Y:S01]  /*3860*/  IMAD.WIDE.U32 R20, R18, c[0x0][0x208], RZ ;  /* 0x0000820012147a25 */ /* 0x000fe200078e00ff */
[----:B------:R-:W-:Y:S02]  /*3870*/  IADD3.X R7, R201, UR7, R16, P6, P4 ;  /* 0x00000007c9077c10 */ /* 0x000fe4000b7e8410 */
[----:B------:R-:W-:Y:S01]  /*3880*/  LEA R9, P4, R6, c[0x0][0x1f0], 0x1 ;  /* 0x00007c0006097a11 */ /* 0x000fe200078808ff */
[----:B------:R-:W-:Y:S01]  /*3890*/  IMAD.IADD R10, R21, 0x1, R10 ;  /* 0x00000001150a7824 */ /* 0x000fe200078e020a */
[C---:B------:R-:W-:Y:S01]  /*38a0*/  LEA R18, P1, R5.reuse, c[0x0][0x280], 0x2 ;  /* 0x0000a00005127a11 */ /* 0x040fe200078210ff */
[----:B------:R-:W-:Y:S01]  /*38b0*/  IMAD.SHL.U32 R16, R20, 0x80, RZ ;  /* 0x0000008014107824 */ /* 0x000fe200078e00ff */
[----:B------:R-:W-:Y:S01]  /*38c0*/  LEA.HI.X R7, R6, c[0x0][0x1f4], R7, 0x1, P4 ;  /* 0x00007d0006077a11 */ /* 0x000fe200020f0c07 */
[----:B------:R-:W-:Y:S01]  /*38d0*/  IMAD.MOV.U32 R6, RZ, RZ, c[0x0][0x208] ;  /* 0x00008200ff067624 */ /* 0x000fe200078e00ff */
[C---:B------:R-:W-:Y:S02]  /*38e0*/  ISETP.LT.OR P6, PT, R8.reuse, 0x1, P5 ;  /* 0x000000010800780c */ /* 0x040fe40002fc1670 */
[----:B------:R-:W-:Y:S01]  /*38f0*/  ISETP.LT.OR P5, PT, R8, 0x21, P5 ;  /* 0x000000210800780c */ /* 0x000fe20002fa1670 */
[----:B------:R-:W-:Y:S01]  /*3900*/  IMAD.MOV.U32 R8, RZ, RZ, c[0x0][0x20c] ;  /* 0x00008300ff087624 */ /* 0x000fe200078e00ff */
[----:B------:R-:W-:Y:S01]  /*3910*/  LEA.HI.X R19, R5, c[0x0][0x284], R4, 0x2, P1 ;  /* 0x0000a10005137a11 */ /* 0x000fe200008f1404 */
[----:B------:R-:W-:Y:S01]  /*3920*/  @!P2 IMAD R4, R226, 0x40, R210 ;  /* 0x00000040e204a824 */ /* 0x000fe200078e02d2 */
[----:B------:R-:W-:Y:S02]  /*3930*/  SHF.L.U64.HI R10, R20, 0x7, R10 ;  /* 0x00000007140a7819 */ /* 0x000fe4000001020a */
[-C--:B------:R-:W-:Y:S02]  /*3940*/  IADD3 R20, P1, R16, R9.reuse, RZ ;  /* 0x0000000910147210 */ /* 0x080fe40007f3e0ff */
[----:B------:R-:W-:Y:S03]  /*3950*/  LEA R11, P4, R6, R9, 0x6 ;  /* 0x00000009060b7211 */ /* 0x000fe600078830ff */
[----:B------:R-:W-:Y:S01]  /*3960*/  IMAD.X R21, R10, 0x1, R7, P1 ;  /* 0x000000010a157824 */ /* 0x000fe200008e0607 */
[----:B------:R-:W-:Y:S01]  /*3970*/  LEA.HI.X R5, R6, R7, R8, 0x6, P4 ;  /* 0x0000000706057211 */ /* 0x000fe200020f3408 */
[----:B------:R-:W-:Y:S01]  /*3980*/  IMAD R6, R226, 0x2000, R205 ;  /* 0x00002000e2067824 */ /* 0x000fe200078e02cd */
[----:B------:R-:W-:Y:S02]  /*3990*/  IADD3 R8, P4, R11, R16, RZ ;  /* 0x000000100b087210 */ /* 0x000fe40007f9e0ff */
[----:B------:R-:W-:Y:S02]  /*39a0*/  LEA R16, P1, R17, R18, 0x2 ;  /* 0x0000001211107211 */ /* 0x000fe400078210ff */
[----:B------:R-:W-:Y:S01]  /*39b0*/  @!PT LDS RZ, [RZ] ;  /* 0x00000000fffff984 */ /* 0x000fe20000000800 */
[----:B------:R-:W-:Y:S01]  /*39c0*/  @!PT LDS RZ, [RZ] ;  /* 0x00000000fffff984 */ /* 0x000fe20000000800 */
[----:B------:R-:W-:Y:S01]  /*39d0*/  @!PT LDS RZ, [RZ] ;  /* 0x00000000fffff984 */ /* 0x000fe20000000800 */
[----:B------:R1:W-:Y:S01]  /*39e0*/  LDGSTS.E.BYPASS.LTC128B.128 [R6], [R20.64], !P6 ;  /* 0x0000000014067fae */ /* 0x0003e2000f101d54 */
[----:B------:R-:W-:Y:S01]  /*39f0*/  IMAD.X R9, R5, 0x1, R10, P4 ;  /* 0x0000000105097824 */ /* 0x000fe200020e060a */
[----:B------:R-:W-:Y:S01]  /*3a00*/  LEA.HI.X.SX32 R17, R17, R19, 0x2, P1 ;  /* 0x0000001311117211 */ /* 0x000fe200008f16ff */
[----:B------:R-:W-:Y:S05]  /*3a10*/  @!P2 IMAD.SHL.U32 R5, R4, 0x4, RZ ;  /* 0x000000040405a824 */ /* 0x000fea00078e00ff */
[----:B------:R1:W-:Y:S08]  /*3a20*/  LDGSTS.E.BYPASS.LTC128B.128 [R6+0x1000], [R8.64], !P5 ;  /* 0x0100000008067fae */ /* 0x0003f0000e901d54 */
[----:B------:R1:W-:Y:S02]  /*3a30*/  @!P2 LDGSTS.E.BYPASS.LTC128B.128 [R5+0xc280], [R16.64] ;  /* 0x0c2800001005afae */ /* 0x0003e4000b901d54 */
.L_x_5:
[-C--:B-12-45:R-:W-:Y:S01]  /*3a40*/  HMMA.16816.F32.BF16 R4, R24, R28.reuse, RZ ;  /* 0x0000001c1804723c */ /* 0x0b6fe200000418ff */
[----:B------:R-:W-:Y:S02]  /*3a50*/  LDSM.16.MT88.4 R36, [R191+0x1800] ;  /* 0x00180000bf24783b */ /* 0x000fe40000004200 */
[----:B------:R-:W-:Y:S01]  /*3a60*/  ISETP.GE.AND P6, PT, R190, 0x1, PT ;  /* 0x00000001be00780c */ /* 0x000fe20003fc6270 */
[C---:B------:R-:W-:Y:S01]  /*3a70*/  IMAD.IADD R44, R196.reuse, 0x1, R198 ;  /* 0x00000001c42c7824 */ /* 0x040fe200078e02c6 */
[----:B------:R-:W0:Y:S01]  /*3a80*/  LDGDEPBAR ;  /* 0x00000000000079af */ /* 0x000e220000000000 */
[----:B------:R-:W-:Y:S01]  /*3a90*/  IMAD.IADD R45, R196, 0x1, R199 ;  /* 0x00000001c42d7824 */ /* 0x000fe200078e02c7 */
[----:B------:R-:W-:Y:S01]  /*3aa0*/  IADD3 R190, R190, 0x1, RZ ;  /* 0x00000001bebe7810 */ /* 0x000fe20007ffe0ff */
[C---:B------:R-:W-:Y:S01]  /*3ab0*/  HMMA.16816.F32.BF16 R8, R12.reuse, R28, RZ ;  /* 0x0000001c0c08723c */ /* 0x040fe200000418ff */
[----:B------:R-:W-:Y:S01]  /*3ac0*/  LDSM.16.M88.4 R20, [R44+0x10480] ;  /* 0x010480002c14783b */ /* 0x000fe20000000200 */
[----:B------:R-:W-:Y:S02]  /*3ad0*/  ISETP.GE.AND P5, PT, R227, 0x1, PT ;  /* 0x00000001e300780c */ /* 0x000fe40003fa6270 */
[----:B------:R-:W-:Y:S01]  /*3ae0*/  IMAD.SHL.U32 R231, R231, 0x1000, RZ ;  /* 0x00001000e7e77824 */ /* 0x000fe200078e00ff */
[----:B------:R-:W-:Y:S01]  /*3af0*/  LDSM.16.M88.4 R40, [R45+0x11480] ;  /* 0x011480002d28783b */ /* 0x000fe20000000200 */
[C---:B------:R-:W-:Y:S02]  /*3b00*/  ISETP.GE.AND P4, PT, R226.reuse, 0x1, PT ;  /* 0x00000001e200780c */ /* 0x040fe40003f86270 */
[-C--:B------:R-:W-:Y:S01]  /*3b10*/  HMMA.16816.F32.BF16 R12, R12, R30.reuse, RZ ;  /* 0x0000001e0c0c723c */ /* 0x080fe200000418ff */
[----:B------:R-:W-:Y:S03]  /*3b20*/  IADD3 R227, R227, 0x1, RZ ;  /* 0x00000001e3e37810 */ /* 0x000fe60007ffe0ff */
[----:B------:R-:W-:Y:S02]  /*3b30*/  IADD3 R226, R226, 0x1, RZ ;  /* 0x00000001e2e27810 */ /* 0x000fe40007ffe0ff */
[----:B------:R-:W-:Y:S02]  /*3b40*/  SEL R190, R190, RZ, !P6 ;  /* 0x000000ffbebe7207 */ /* 0x000fe40007000000 */
[----:B------:R-:W-:Y:S01]  /*3b50*/  HMMA.16816.F32.BF16 R16, R24, R30, RZ ;  /* 0x0000001e1810723c */ /* 0x000fe200000418ff */
[----:B------:R-:W1:Y:S03]  /*3b60*/  LDSM.16.MT88.4 R24, [R191+0x1000] ;  /* 0x00100000bf18783b */ /* 0x000e660000004200 */
[----:B------:R-:W-:Y:S01]  /*3b70*/  SEL R227, R227, RZ, !P5 ;  /* 0x000000ffe3e37207 */ /* 0x000fe20006800000 */
[----:B------:R-:W2:Y:S01]  /*3b80*/  LDSM.16.M88.4 R28, [R44+0x11480] ;  /* 0x011480002c1c783b */ /* 0x000ea20000000200 */
[----:B------:R-:W-:Y:S02]  /*3b90*/  SEL R226, R226, RZ, !P4 ;  /* 0x000000ffe2e27207 */ /* 0x000fe40006000000 */
[-C--:B------:R-:W-:Y:S08]  /*3ba0*/  HMMA.16816.F32.BF16 R4, R32, R180.reuse, R4 ;  /* 0x000000b42004723c */ /* 0x080ff00000041804 */
[C---:B------:R-:W-:Y:S08]  /*3bb0*/  HMMA.16816.F32.BF16 R8, R184.reuse, R180, R8 ;  /* 0x000000b4b808723c */ /* 0x040ff00000041808 */
[-C--:B------:R-:W-:Y:S08]  /*3bc0*/  HMMA.16816.F32.BF16 R12, R184, R182.reuse, R12 ;  /* 0x000000b6b80c723c */ /* 0x080ff0000004180c */
[----:B------:R-:W-:Y:S01]  /*3bd0*/  HMMA.16816.F32.BF16 R16, R32, R182, R16 ;  /* 0x000000b62010723c */ /* 0x000fe20000041810 */
[----:B------:R-:W3:Y:S07]  /*3be0*/  LDSM.16.M88.4 R32, [R45+0x10480] ;  /* 0x010480002d20783b */ /* 0x000eee0000000200 */
[-C--:B-1----:R-:W-:Y:S08]  /*3bf0*/  HMMA.16816.F32.BF16 R4, R20, R24.reuse, R4 ;  /* 0x000000181404723c */ /* 0x082ff00000041804 */
[C---:B--2---:R-:W-:Y:S08]  /*3c00*/  HMMA.16816.F32.BF16 R8, R28.reuse, R24, R8 ;  /* 0x000000181c08723c */ /* 0x044ff00000041808 */
[-C--:B------:R-:W-:Y:S01]  /*3c10*/  HMMA.16816.F32.BF16 R12, R28, R26.reuse, R12 ;  /* 0x0000001a1c0c723c */ /* 0x080fe2000004180c */
[----:B------:R-:W-:Y:S07]  /*3c20*/  LDSM.16.M88.4 R28, [R198+0x13480] ;  /* 0x01348000c61c783b */ /* 0x000fee0000000200 */
[----:B------:R-:W-:Y:S01]  /*3c30*/  HMMA.16816.F32.BF16 R16, R20, R26, R16 ;  /* 0x0000001a1410723c */ /* 0x000fe20000041810 */
[----:B------:R-:W-:Y:S04]  /*3c40*/  LDSM.16.M88.4 R20, [R198+0x12480] ;  /* 0x01248000c614783b */ /* 0x000fe80000000200 */
[----:B------:R-:W1:Y:S03]  /*3c50*/  LDSM.16.MT88.4 R24, [R191+0x2000] ;  /* 0x00200000bf18783b */ /* 0x000e660000004200 */
[-C--:B---3--:R-:W-:Y:S08]  /*3c60*/  HMMA.16816.F32.BF16 R4, R32, R36.reuse, R4 ;  /* 0x000000242004723c */ /* 0x088ff00000041804 */
[C---:B------:R-:W-:Y:S08]  /*3c70*/  HMMA.16816.F32.BF16 R8, R40.reuse, R36, R8 ;  /* 0x000000242808723c */ /* 0x040ff00000041808 */
[-C--:B------:R-:W-:Y:S01]  /*3c80*/  HMMA.16816.F32.BF16 R12, R40, R38.reuse, R12 ;  /* 0x00000026280c723c */ /* 0x080fe2000004180c */
[----:B------:R-:W-:Y:S07]  /*3c90*/  LDSM.16.M88.4 R40, [R199+0x13480] ;  /* 0x01348000c728783b */ /* 0x000fee0000000200 */
[----:B------:R-:W-:Y:S01]  /*3ca0*/  HMMA.16816.F32.BF16 R16, R32, R38, R16 ;  /* 0x000000262010723c */ /* 0x000fe20000041810 */
[----:B------:R-:W-:Y:S04]  /*3cb0*/  LDSM.16.M88.4 R32, [R199+0x12480] ;  /* 0x01248000c720783b */ /* 0x000fe80000000200 */
[----:B------:R-:W2:Y:S03]  /*3cc0*/  LDSM.16.MT88.4 R36, [R191+0x2800] ;  /* 0x00280000bf24783b */ /* 0x000ea60000004200 */
[-C--:B-1----:R-:W-:Y:S08]  /*3cd0*/  HMMA.16816.F32.BF16 R4, R20, R24.reuse, R4 ;  /* 0x000000181404723c */ /* 0x082ff00000041804 */
[C---:B------:R-:W-:Y:S08]  /*3ce0*/  HMMA.16816.F32.BF16 R8, R28.reuse, R24, R8 ;  /* 0x000000181c08723c */ /* 0x040ff00000041808 */
[-C--:B------:R-:W-:Y:S01]  /*3cf0*/  HMMA.16816.F32.BF16 R12, R28, R26.reuse, R12 ;  /* 0x0000001a1c0c723c */ /* 0x080fe2000004180c */
[----:B------:R-:W-:Y:S07]  /*3d00*/  LDSM.16.M88.4 R28, [R44+0x13480] ;  /* 0x013480002c1c783b */ /* 0x000fee0000000200 */
[----:B------:R-:W-:Y:S01]  /*3d10*/  HMMA.16816.F32.BF16 R16, R20, R26, R16 ;  /* 0x0000001a1410723c */ /* 0x000fe20000041810 */
[----:B------:R-:W-:Y:S04]  /*3d20*/  LDSM.16.MT88.4 R24, [R191+0x3000] ;  /* 0x00300000bf18783b */ /* 0x000fe80000004200 */
[----:B------:R-:W1:Y:S03]  /*3d30*/  LDSM.16.M88.4 R20, [R44+0x12480] ;  /* 0x012480002c14783b */ /* 0x000e660000000200 */
[-C--:B--2---:R-:W-:Y:S08]  /*3d40*/  HMMA.16816.F32.BF16 R4, R32, R36.reuse, R4 ;  /* 0x000000242004723c */ /* 0x084ff00000041804 */
[C---:B------:R-:W-:Y:S08]  /*3d50*/  HMMA.16816.F32.BF16 R8, R40.reuse, R36, R8 ;  /* 0x000000242808723c */ /* 0x040ff00000041808 */
[-C--:B------:R-:W-:Y:S07]  /*3d60*/  HMMA.16816.F32.BF16 R12, R40, R38.reuse, R12 ;  /* 0x00000026280c723c */ /* 0x080fee000004180c */
[----:B------:R-:W-:Y:S01]  /*3d70*/  IMAD.IADD R40, R189, 0x1, R44 ;  /* 0x00000001bd287824 */ /* 0x000fe200078e022c */
[----:B------:R-:W-:Y:S01]  /*3d80*/  HMMA.16816.F32.BF16 R16, R32, R38, R16 ;  /* 0x000000262010723c */ /* 0x000fe20000041810 */
[----:B------:R-:W-:Y:S04]  /*3d90*/  LDSM.16.MT88.4 R36, [R191+0x3800] ;  /* 0x00380000bf24783b */ /* 0x000fe80000004200 */
[----:B------:R-:W2:Y:S04]  /*3da0*/  LDSM.16.M88.4 R32, [R45+0x12480] ;  /* 0x012480002d20783b */ /* 0x000ea80000000200 */
[----:B------:R-:W3:Y:S01]  /*3db0*/  LDSM.16.M88.4 R40, [R40+0x13480] ;  /* 0x013480002828783b */ /* 0x000ee20000000200 */
[-C--:B-1----:R-:W-:Y:S08]  /*3dc0*/  HMMA.16816.F32.BF16 R4, R20, R24.reuse, R4 ;  /* 0x000000181404723c */ /* 0x082ff00000041804 */
[C---:B------:R-:W-:Y:S08]  /*3dd0*/  HMMA.16816.F32.BF16 R8, R28.reuse, R24, R8 ;  /* 0x000000181c08723c */ /* 0x040ff00000041808 */
[-C--:B------:R-:W-:Y:S01]  /*3de0*/  HMMA.16816.F32.BF16 R12, R28, R26.reuse, R12 ;  /* 0x0000001a1c0c723c */ /* 0x080fe2000004180c */
[----:B------:R-:W-:Y:S07]  /*3df0*/  LDSM.16.MT88.4 R28, [R192+0x10c80] ;  /* 0x010c8000c01c783b */ /* 0x000fee0000004200 */
[----:B------:R-:W-:Y:S07]  /*3e00*/  HMMA.16816.F32.BF16 R16, R20, R26, R16 ;  /* 0x0000001a1410723c */ /* 0x000fee0000041810 */
[C---:B------:R-:W-:Y:S01]  /*3e10*/  IADD3 R20, P1, R231.reuse, R228, RZ ;  /* 0x000000e4e7147210 */ /* 0x040fe20007f3e0ff */
[-C--:B--2---:R-:W-:Y:S05]  /*3e20*/  HMMA.16816.F32.BF16 R4, R32, R36.reuse, R4 ;  /* 0x000000242004723c */ /* 0x084fea0000041804 */
[----:B------:R-:W-:Y:S03]  /*3e30*/  LEA.HI.X.SX32 R231, R231, R224, 0x1, P1 ;  /* 0x000000e0e7e77211 */ /* 0x000fe600008f0eff */
[C---:B---3--:R-:W-:Y:S08]  /*3e40*/  HMMA.16816.F32.BF16 R8, R40.reuse, R36, R8 ;  /* 0x000000242808723c */ /* 0x048ff00000041808 */
[-C--:B------:R-:W-:Y:S08]  /*3e50*/  HMMA.16816.F32.BF16 R12, R40, R38.reuse, R12 ;  /* 0x00000026280c723c */ /* 0x080ff0000004180c */
[----:B------:R-:W-:Y:S07]  /*3e60*/  HMMA.16816.F32.BF16 R16, R32, R38, R16 ;  /* 0x000000262010723c */ /* 0x000fee0000041810 */
[C---:B------:R-:W-:Y:S05]  /*3e70*/  LEA R32, P1, R20.reuse, c[0x0][0x220], 0x2 ;  /* 0x0000880014207a11 */ /* 0x040fea00078210ff */
[----:B------:R-:W-:Y:S01]  /*3e80*/  LEA.HI.X R33, R20, c[0x0][0x224], R231, 0x2, P1 ;  /* 0x0000890014217a11 */ /* 0x000fe200008f14e7 */
[----:B------:R-:W-:Y:S01]  /*3e90*/  IMAD.MOV.U32 R231, RZ, RZ, R230 ;  /* 0x000000ffffe77224 */ /* 0x000fe200078e00e6 */
[--C-:B------:R-:W-:Y:S02]  /*3ea0*/  IADD3 R20, R197, R194, R132.reuse ;  /* 0x000000c2c5147210 */ /* 0x100fe40007ffe084 */
[----:B------:R-:W-:Y:S01]  /*3eb0*/  IADD3 R132, R194, R197, R132 ;  /* 0x000000c5c2847210 */ /* 0x000fe20007ffe084 */
[----:B------:R-:W-:Y:S01]  /*3ec0*/  RED.E.ADD.F32.FTZ.RN.STRONG.GPU [R32.64], R4 ;  /* 0x000000042000798e */ /* 0x000fe2000c10e794 */
[----:B------:R-:W-:Y:S01]  /*3ed0*/  ISETP.GE.AND P1, PT, R230, R225, PT ;  /* 0x000000e1e600720c */ /* 0x000fe20003f26270 */
[----:B------:R-:W-:Y:S02]  /*3ee0*/  IMAD.SHL.U32 R24, R20, 0x2, RZ ;  /* 0x0000000214187824 */ /* 0x000fe400078e00ff */
[----:B------:R-:W-:Y:S01]  /*3ef0*/  RED.E.ADD.F32.FTZ.RN.STRONG.GPU [R32.64+0x400], R5 ;  /* 0x000400052000798e */ /* 0x000fe2000c10e794 */
[----:B------:R-:W-:Y:S03]  /*3f00*/  IMAD.SHL.U32 R40, R132, 0x2, RZ ;  /* 0x0000000284287824 */ /* 0x000fe600078e00ff */
[----:B------:R-:W-:Y:S04]  /*3f10*/  RED.E.ADD.F32.FTZ.RN.STRONG.GPU [R32.64+0x800], R6 ;  /* 0x000800062000798e */ /* 0x000fe8000c10e794 */
[----:B------:R-:W-:Y:S04]  /*3f20*/  RED.E.ADD.F32.FTZ.RN.STRONG.GPU [R32.64+0xc00], R7 ;  /* 0x000c00072000798e */ /* 0x000fe8000c10e794 */
[----:B------:R1:W-:Y:S04]  /*3f30*/  RED.E.ADD.F32.FTZ.RN.STRONG.GPU [R32.64+0x1000], R8 ;  /* 0x001000082000798e */ /* 0x0003e8000c10e794 */
[----:B------:R-:W-:Y:S04]  /*3f40*/  RED.E.ADD.F32.FTZ.RN.STRONG.GPU [R32.64+0x1400], R9 ;  /* 0x001400092000798e */ /* 0x000fe8000c10e794 */
[----:B------:R-:W-:Y:S04]  /*3f50*/  RED.E.ADD.F32.FTZ.RN.STRONG.GPU [R32.64+0x1800], R10 ;  /* 0x0018000a2000798e */ /* 0x000fe8000c10e794 */
[----:B------:R-:W-:Y:S04]  /*3f60*/  RED.E.ADD.F32.FTZ.RN.STRONG.GPU [R32.64+0x1c00], R11 ;  /* 0x001c000b2000798e */ /* 0x000fe8000c10e794 */
[----:B------:R-:W-:Y:S04]  /*3f70*/  RED.E.ADD.F32.FTZ.RN.STRONG.GPU [R32.64+0x2000], R16 ;  /* 0x002000102000798e */ /* 0x000fe8000c10e794 */
[----:B------:R-:W-:Y:S04]  /*3f80*/  RED.E.ADD.F32.FTZ.RN.STRONG.GPU [R32.64+0x2400], R17 ;  /* 0x002400112000798e */ /* 0x000fe8000c10e794 */
[----:B------:R-:W-:Y:S01]  /*3f90*/  RED.E.ADD.F32.FTZ.RN.STRONG.GPU [R32.64+0x2800], R18 ;  /* 0x002800122000798e */ /* 0x000fe2000c10e794 */
[----:B-1----:R-:W-:Y:S03]  /*3fa0*/  IMAD.IADD R8, R194, 0x1, R197 ;  /* 0x00000001c2087824 */ /* 0x002fe600078e02c5 */
[----:B------:R-:W-:Y:S01]  /*3fb0*/  RED.E.ADD.F32.FTZ.RN.STRONG.GPU [R32.64+0x2c00], R19 ;  /* 0x002c00132000798e */ /* 0x000fe2000c10e794 */
[----:B------:R-:W-:Y:S03]  /*3fc0*/  IMAD.SHL.U32 R41, R8, 0x2, RZ ;  /* 0x0000000208297824 */ /* 0x000fe600078e00ff */
[----:B------:R-:W-:Y:S04]  /*3fd0*/  RED.E.ADD.F32.FTZ.RN.STRONG.GPU [R32.64+0x3000], R12 ;  /* 0x0030000c2000798e */ /* 0x000fe8000c10e794 */
[----:B------:R-:W-:Y:S04]  /*3fe0*/  LDSM.16.MT88.4 R8, [R192+0x10480] ;  /* 0x01048000c008783b */ /* 0x000fe80000004200 */
[----:B------:R-:W1:Y:S04]  /*3ff0*/  LDSM.16.MT88.4 R20, [R41+0x4080] ;  /* 0x004080002914783b */ /* 0x000e680000004200 */
[----:B------:R-:W-:Y:S04]  /*4000*/  RED.E.ADD.F32.FTZ.RN.STRONG.GPU [R32.64+0x3400], R13 ;  /* 0x0034000d2000798e */ /* 0x000fe8000c10e794 */
[----:B------:R-:W-:Y:S04]  /*4010*/  RED.E.ADD.F32.FTZ.RN.STRONG.GPU [R32.64+0x3800], R14 ;  /* 0x0038000e2000798e */ /* 0x000fe8000c10e794 */
[----:B------:R-:W2:Y:S04]  /*4020*/  LDSM.16.MT88.4 R16, [R192+0x12480] ;  /* 0x01248000c010783b */ /* 0x000ea80000004200 */
[----:B------:R-:W-:Y:S04]  /*4030*/  RED.E.ADD.F32.FTZ.RN.STRONG.GPU [R32.64+0x3c00], R15 ;  /* 0x003c000f2000798e */ /* 0x000fe8000c10e794 */
[----:B------:R-:W3:Y:S04]  /*4040*/  LDSM.16.MT88.4 R24, [R24+0x4080] ;  /* 0x004080001818783b */ /* 0x000ee80000004200 */
[----:B------:R-:W4:Y:S04]  /*4050*/  LDSM.16.MT88.4 R12, [R41+0x4880] ;  /* 0x00488000290c783b */ /* 0x000f280000004200 */
[----:B------:R-:W5:Y:S04]  /*4060*/  LDSM.16.MT88.4 R32, [R192+0x12c80] ;  /* 0x012c8000c020783b */ /* 0x000f680000004200 */
[----:B------:R-:W3:Y:S01]  /*4070*/  LDSM.16.MT88.4 R36, [R40+0x4880] ;  /* 0x004880002824783b */ /* 0x000ee20000004200 */
[-C--:B-1----:R-:W-:Y:S08]  /*4080*/  HMMA.16816.F32.BF16 R100, R8, R20.reuse, R100 ;  /* 0x000000140864723c */ /* 0x082ff00000041864 */
        /* <DEDUP_REMOVED lines=9> */
[----:B------:R-:W1:Y:S04]  /*4120*/  LDSM.16.MT88.4 R8, [R192+0x11480] ;  /* 0x01148000c008783b */ /* 0x000e680000004200 */
[----:B------:R-:W2:Y:S03]  /*4130*/  LDSM.16.MT88.4 R24, [R40+0x5080] ;  /* 0x005080002818783b */ /* 0x000ea60000004200 */
[-C--:B----4-:R-:W-:Y:S08]  /*4140*/  HMMA.16816.F32.BF16 R100, R28, R12.reuse, R100 ;  /* 0x0000000c1c64723c */ /* 0x090ff00000041864 */
[C---:B-----5:R-:W-:Y:S08]  /*4150*/  HMMA.16816.F32.BF16 R104, R32.reuse, R12, R104 ;  /* 0x0000000c2068723c */ /* 0x060ff00000041868 */
[-C--:B------:R-:W-:Y:S08]  /*4160*/  HMMA.16816.F32.BF16 R108, R32, R14.reuse, R108 ;  /* 0x0000000e206c723c */ /* 0x080ff0000004186c */
[C---:B------:R-:W-:Y:S01]  /*4170*/  HMMA.16816.F32.BF16 R112, R28.reuse, R14, R112 ;  /* 0x0000000e1c70723c */ /* 0x040fe20000041870 */
[----:B------:R-:W-:Y:S07]  /*4180*/  LDSM.16.MT88.4 R12, [R192+0x11c80] ;  /* 0x011c8000c00c783b */ /* 0x000fee0000004200 */
[-C--:B------:R-:W-:Y:S08]  /*4190*/  HMMA.16816.F32.BF16 R116, R28, R36.reuse, R116 ;  /* 0x000000241c74723c */ /* 0x080ff00000041874 */
[C---:B------:R-:W-:Y:S08]  /*41a0*/  HMMA.16816.F32.BF16 R120, R32.reuse, R36, R120 ;  /* 0x000000242078723c */ /* 0x040ff00000041878 */
[-C--:B------:R-:W-:Y:S01]  /*41b0*/  HMMA.16816.F32.BF16 R124, R32, R38.reuse, R124 ;  /* 0x00000026207c723c */ /* 0x080fe2000004187c */
[----:B------:R-:W-:Y:S07]  /*41c0*/  LDSM.16.MT88.4 R32, [R192+0x13c80] ;  /* 0x013c8000c020783b */ /* 0x000fee0000004200 */
[----:B------:R-:W-:Y:S01]  /*41d0*/  HMMA.16816.F32.BF16 R128, R28, R38, R128 ;  /* 0x000000261c80723c */ /* 0x000fe20000041880 */
[----:B------:R-:W3:Y:S04]  /*41e0*/  LDSM.16.MT88.4 R28, [R41+0x5880] ;  /* 0x00588000291c783b */ /* 0x000ee80000004200 */
[----:B------:R-:W4:Y:S03]  /*41f0*/  LDSM.16.MT88.4 R36, [R40+0x5880] ;  /* 0x005880002824783b */ /* 0x000f260000004200 */
[-C--:B-1----:R-:W-:Y:S08]  /*4200*/  HMMA.16816.F32.BF16 R100, R8, R16.reuse, R100 ;  /* 0x000000100864723c */ /* 0x082ff00000041864 */
[C---:B------:R-:W-:Y:S08]  /*4210*/  HMMA.16816.F32.BF16 R104, R20.reuse, R16, R104 ;  /* 0x000000101468723c */ /* 0x040ff00000041868 */
[-C--:B------:R-:W-:Y:S08]  /*4220*/  HMMA.16816.F32.BF16 R108, R20, R18.reuse, R108 ;  /* 0x00000012146c723c */ /* 0x080ff0000004186c */
[C---:B------:R-:W-:Y:S08]  /*4230*/  HMMA.16816.F32.BF16 R112, R8.reuse, R18, R112 ;  /* 0x000000120870723c */ /* 0x040ff00000041870 */
[-C--:B--2---:R-:W-:Y:S08]  /*4240*/  HMMA.16816.F32.BF16 R116, R8, R24.reuse, R116 ;  /* 0x000000180874723c */ /* 0x084ff00000041874 */
[C---:B------:R-:W-:Y:S08]  /*4250*/  HMMA.16816.F32.BF16 R120, R20.reuse, R24, R120 ;  /* 0x000000181478723c */ /* 0x040ff00000041878 */
[-C--:B------:R-:W-:Y:S08]  /*4260*/  HMMA.16816.F32.BF16 R124, R20, R26.reuse, R124 ;  /* 0x0000001a147c723c */ /* 0x080ff0000004187c */
[----:B------:R-:W-:Y:S08]  /*4270*/  HMMA.16816.F32.BF16 R128, R8, R26, R128 ;  /* 0x0000001a0880723c */ /* 0x000ff00000041880 */
[-C--:B---3--:R-:W-:Y:S08]  /*4280*/  HMMA.16816.F32.BF16 R100, R12, R28.reuse, R100 ;  /* 0x0000001c0c64723c */ /* 0x088ff00000041864 */
[C---:B------:R-:W-:Y:S08]  /*4290*/  HMMA.16816.F32.BF16 R104, R32.reuse, R28, R104 ;  /* 0x0000001c2068723c */ /* 0x040ff00000041868 */
[-C--:B------:R-:W-:Y:S08]  /*42a0*/  HMMA.16816.F32.BF16 R108, R32, R30.reuse, R108 ;  /* 0x0000001e206c723c */ /* 0x080ff0000004186c */
[C---:B------:R-:W-:Y:S08]  /*42b0*/  HMMA.16816.F32.BF16 R112, R12.reuse, R30, R112 ;  /* 0x0000001e0c70723c */ /* 0x040ff00000041870 */
[-C--:B----4-:R-:W-:Y:S08]  /*42c0*/  HMMA.16816.F32.BF16 R116, R12, R36.reuse, R116 ;  /* 0x000000240c74723c */ /* 0x090ff00000041874 */
[C---:B------:R-:W-:Y:S08]  /*42d0*/  HMMA.16816.F32.BF16 R120, R32.reuse, R36, R120 ;  /* 0x000000242078723c */ /* 0x040ff00000041878 */
[-C--:B------:R-:W-:Y:S08]  /*42e0*/  HMMA.16816.F32.BF16 R124, R32, R38.reuse, R124 ;  /* 0x00000026207c723c */ /* 0x080ff0000004187c */
[----:B------:R-:W-:Y:S01]  /*42f0*/  HMMA.16816.F32.BF16 R128, R12, R38, R128 ;  /* 0x000000260c80723c */ /* 0x000fe20000041880 */
[----:B------:R-:W-:-:S07]  /*4300*/  @!P1 BRA `(.L_x_6) ;  /* 0xffffd78000009947 */ /* 0x000fce000383ffff */
.L_x_3:
[----:B------:R-:W-:Y:S01]  /*4310*/  SHF.R.S32.HI R3, RZ, 0x1f, R206 ;  /* 0x0000001fff037819 */ /* 0x000fe200000114ce */
[----:B------:R-:W-:Y:S01]  /*4320*/  BAR.SYNC.DEFER_BLOCKING 0x1, 0x100 ;  /* 0x0044000000007b1d */ /* 0x000fe20000010000 */
[C---:B------:R-:W-:Y:S01]  /*4330*/  R2P PR, R204.reuse, 0x6 ;  /* 0x00000006cc007804 */ /* 0x040fe20000000000 */
[----:B------:R-:W-:Y:S01]  /*4340*/  IMAD.SHL.U32 R204, R204, 0x40, RZ ;  /* 0x00000040cccc7824 */ /* 0x000fe200078e00ff */
[CC--:B------:R-:W-:Y:S01]  /*4350*/  LEA.HI R2, R3.reuse, R206.reuse, RZ, 0x2 ;  /* 0x000000ce03027211 */ /* 0x0c0fe200078f10ff */
[----:B------:R-:W-:Y:S01]  /*4360*/  FMUL.FTZ R100, R100, c[0x0][0x298] ;  /* 0x0000a60064647a20 */ /* 0x000fe20000410000 */
[----:B------:R-:W-:Y:S01]  /*4370*/  LEA.HI R3, R3, R206, RZ, 0x7 ;  /* 0x000000ce03037211 */ /* 0x000fe200078f38ff */
[----:B------:R-:W-:Y:S01]  /*4380*/  FMUL.FTZ R101, R101, c[0x0][0x298] ;  /* 0x0000a60065657a20 */ /* 0x000fe20000410000 */
[----:B------:R-:W-:Y:S01]  /*4390*/  LOP3.LUT R204, R204, 0x1c0, RZ, 0xc0, !PT ;  /* 0x000001c0cccc7812 */ /* 0x000fe200078ec0ff */
[----:B------:R-:W-:Y:S01]  /*43a0*/  FMUL.FTZ R102, R102, c[0x0][0x298] ;  /* 0x0000a60066667a20 */ /* 0x000fe20000410000 */
[----:B------:R-:W-:Y:S01]  /*43b0*/  SHF.R.U32.HI R3, RZ, 0x4, R3 ;  /* 0x00000004ff037819 */ /* 0x000fe20000011603 */
[----:B------:R-:W-:Y:S01]  /*43c0*/  FMUL.FTZ R103, R103, c[0x0][0x298] ;  /* 0x0000a60067677a20 */ /* 0x000fe20000410000 */
[----:B------:R-:W-:Y:S01]  /*43d0*/  LOP3.LUT R5, R2, 0x7ffffffc, RZ, 0xc0, !PT ;  /* 0x7ffffffc02057812 */ /* 0x000fe200078ec0ff */
[----:B------:R-:W-:Y:S01]  /*43e0*/  FMUL.FTZ R112, R112, c[0x0][0x298] ;  /* 0x0000a60070707a20 */ /* 0x000fe20000410000 */
[----:B------:R-:W-:Y:S01]  /*43f0*/  LOP3.LUT R3, R204, 0x8, R3, 0xf8, !PT ;  /* 0x00000008cc037812 */ /* 0x000fe200078ef803 */
[----:B------:R-:W-:Y:S01]  /*4400*/  FMUL.FTZ R113, R113, c[0x0][0x298] ;  /* 0x0000a60071717a20 */ /* 0x000fe20000410000 */
[----:B------:R-:W-:Y:S01]  /*4410*/  SHF.R.U32.HI R204, RZ, 0x3, R204 ;  /* 0x00000003ffcc7819 */ /* 0x000fe200000116cc */
[----:B------:R-:W-:Y:S01]  /*4420*/  IMAD.IADD R206, R206, 0x1, -R5 ;  /* 0x00000001cece7824 */ /* 0x000fe200078e0a05 */
[----:B------:R-:W-:Y:S01]  /*4430*/  SEL R0, R0, 0xffffffe0, !P1 ;  /* 0xffffffe000007807 */ /* 0x000fe20004800000 */
[----:B------:R-:W-:Y:S01]  /*4440*/  FMUL.FTZ R114, R114, c[0x0][0x298] ;  /* 0x0000a60072727a20 */ /* 0x000fe20000410000 */
[----:B------:R-:W-:Y:S01]  /*4450*/  LOP3.LUT R3, R3, R204, RZ, 0x3c, !PT ;  /* 0x000000cc03037212 */ /* 0x000fe200078e3cff */
[----:B------:R-:W-:Y:S01]  /*4460*/  IMAD R206, R203, 0x200, R206 ;  /* 0x00000200cbce7824 */ /* 0x000fe200078e02ce */
[----:B------:R-:W-:Y:S01]  /*4470*/  F2FP.BF16.PACK_AB R68, R69, R68 ;  /* 0x000000444544723e */ /* 0x000fe200000010ff */
[----:B------:R-:W-:Y:S01]  /*4480*/  FMUL.FTZ R115, R115, c[0x0][0x298] ;  /* 0x0000a60073737a20 */ /* 0x000fe20000410000 */
[----:B------:R-:W-:Y:S01]  /*4490*/  F2FP.BF16.PACK_AB R70, R71, R70 ;  /* 0x000000464746723e */ /* 0x000fe200000010ff */
[----:B------:R-:W-:Y:S01]  /*44a0*/  IMAD.U32 R3, R206, 0x2, R3 ;  /* 0x00000002ce037824 */ /* 0x000fe200078e0003 */
[----:B------:R-:W-:Y:S01]  /*44b0*/  F2FP.BF16.PACK_AB R80, R81, R80 ;  /* 0x000000505150723e */ /* 0x000fe200000010ff */
[----:B------:R-:W-:Y:S01]  /*44c0*/  FMUL.FTZ R104, R104, c[0x0][0x298] ;  /* 0x0000a60068687a20 */ /* 0x000fe20000410000 */
[----:B------:R-:W-:Y:S01]  /*44d0*/  F2FP.BF16.PACK_AB R82, R83, R82 ;  /* 0x000000525352723e */ /* 0x000fe200000010ff */
[----:B------:R-:W-:Y:S01]  /*44e0*/  IMAD.SHL.U32 R3, R3, 0x2, RZ ;  /* 0x0000000203037824 */ /* 0x000fe200078e00ff */
[----:B------:R-:W-:Y:S01]  /*44f0*/  F2FP.BF16.PACK_AB R72, R73, R72 ;  /* 0x000000484948723e */ /* 0x000fe200000010ff */
[----:B------:R-:W-:Y:S01]  /*4500*/  FMUL.FTZ R105, R105, c[0x0][0x298] ;  /* 0x0000a60069697a20 */ /* 0x000fe20000410000 */
[----:B------:R-:W-:Y:S01]  /*4510*/  F2FP.BF16.PACK_AB R74, R75, R74 ;  /* 0x0000004a4b4a723e */ /* 0x000fe200000010ff */
[C---:B------:R-:W-:Y:S01]  /*4520*/  IMAD.IADD R5, R3.reuse, 0x1, R0 ;  /* 0x0000000103057824 */ /* 0x040fe200078e0200 */
[C---:B------:R-:W-:Y:S01]  /*4530*/  IADD3 R7, R3.reuse, 0x40, RZ ;  /* 0x0000004003077810 */ /* 0x040fe20007ffe0ff */
[----:B------:R-:W-:Y:S01]  /*4540*/  STS [R3+0x4080], R68 ;  /* 0x0040804403007388 */ /* 0x000fe20000000800 */
[C---:B------:R-:W-:Y:S01]  /*4550*/  @P2 IADD3 R7, R3.reuse, -0x40, RZ ;  /* 0xffffffc003072810 */ /* 0x040fe20007ffe0ff */
[----:B------:R-:W-:Y:S01]  /*4560*/  FMUL.FTZ R106, R106, c[0x0][0x298] ;  /* 0x0000a6006a6a7a20 */ /* 0x000fe20000410000 */
[C---:B------:R-:W-:Y:S01]  /*4570*/  IADD3 R9, R3.reuse, 0x440, RZ ;  /* 0x0000044003097810 */ /* 0x040fe20007ffe0ff */
[----:B------:R-:W-:Y:S01]  /*4580*/  STS [R3+0x4480], R70 ;  /* 0x0044804603007388 */ /* 0x000fe20000000800 */
[----:B------:R-:W-:Y:S01]  /*4590*/  @P2 IADD3 R9, R3, 0x3c0, RZ ;  /* 0x000003c003092810 */ /* 0x000fe20007ffe0ff */
[C---:B------:R-:W-:Y:S01]  /*45a0*/  IMAD.IADD R37, R0.reuse, 0x1, R7 ;  /* 0x0000000100257824 */ /* 0x040fe200078e0207 */
[----:B------:R-:W-:Y:S01]  /*45b0*/  F2FP.BF16.PACK_AB R76, R77, R76 ;  /* 0x0000004c4d4c723e */ /* 0x000fe200000010ff */
[----:B------:R-:W-:Y:S01]  /*45c0*/  STS [R5+0x4080], R80 ;  /* 0x0040805005007388 */ /* 0x000fe20000000800 */
[----:B------:R-:W-:Y:S01]  /*45d0*/  F2FP.BF16.PACK_AB R78, R79, R78 ;  /* 0x0000004e4f4e723e */ /* 0x000fe200000010ff */
[----:B------:R-:W-:Y:S01]  /*45e0*/  IMAD.IADD R39, R0, 0x1, R9 ;  /* 0x0000000100277824 */ /* 0x000fe200078e0209 */
[----:B------:R-:W-:Y:S01]  /*45f0*/  F2FP.BF16.PACK_AB R84, R85, R84 ;  /* 0x000000545554723e */ /* 0x000fe200000010ff */
[----:B------:R-:W-:Y:S01]  /*4600*/  STS [R5+0x4480], R82 ;  /* 0x0044805205007388 */ /* 0x000fe20000000800 */
[----:B------:R-:W-:Y:S01]  /*4610*/  F2FP.BF16.PACK_AB R86, R87, R86 ;  /* 0x000000565756723e */ /* 0x000fe200000010ff */
[----:B------:R-:W-:Y:S01]  /*4620*/  FMUL.FTZ R107, R107, c[0x0][0x298] ;  /* 0x0000a6006b6b7a20 */ /* 0x000fe20000410000 */
[----:B------:R-:W-:Y:S01]  /*4630*/  F2FP.BF16.PACK_AB R96, R97, R96 ;  /* 0x000000606160723e */ /* 0x000fe200000010ff */
[----:B------:R-:W-:Y:S01]  /*4640*/  STS [R3+0x6080], R72 ;  /* 0x0060804803007388 */ /* 0x000fe20000000800 */
[----:B------:R-:W-:Y:S01]  /*4650*/  F2FP.BF16.PACK_AB R98, R99, R98 ;  /* 0x000000626362723e */ /* 0x000fe200000010ff */
[----:B------:R-:W-:Y:S01]  /*4660*/  FMUL.FTZ R108, R108, c[0x0][0x298] ;  /* 0x0000a6006c6c7a20 */ /* 0x000fe20000410000 */
[----:B------:R-:W-:Y:S01]  /*4670*/  IADD3 R35, R3, 0x2040, RZ ;  /* 0x0000204003237810 */ /* 0x000fe20007ffe0ff */
[----:B------:R-:W-:Y:S01]  /*4680*/  STS [R3+0x6480], R74 ;  /* 0x0064804a03007388 */ /* 0x000fe20000000800 */
[----:B------:R-:W-:Y:S01]  /*4690*/  F2FP.BF16.PACK_AB R88, R89, R88 ;  /* 0x000000585958723e */ /* 0x000fe200000010ff */
[----:B------:R-:W-:Y:S01]  /*46a0*/  FMUL.FTZ R109, R109, c[0x0][0x298] ;  /* 0x0000a6006d6d7a20 */ /* 0x000fe20000410000 */
[C---:B------:R-:W-:Y:S01]  /*46b0*/  IADD3 R33, R3.reuse, 0x2440, RZ ;  /* 0x0000244003217810 */ /* 0x040fe20007ffe0ff */
[----:B------:R-:W-:Y:S01]  /*46c0*/  STS [R5+0x6080], R76 ;  /* 0x0060804c05007388 */ /* 0x000fe20000000800 */
[----:B------:R-:W-:Y:S01]  /*46d0*/  @P2 IADD3 R35, R3, 0x1fc0, RZ ;  /* 0x00001fc003232810 */ /* 0x000fe20007ffe0ff */
[----:B------:R-:W-:Y:S01]  /*46e0*/  FMUL.FTZ R110, R110, c[0x0][0x298] ;  /* 0x0000a6006e6e7a20 */ /* 0x000fe20000410000 */
[----:B------:R-:W-:Y:S01]  /*46f0*/  F2FP.BF16.PACK_AB R90, R91, R90 ;  /* 0x0000005a5b5a723e */ /* 0x000fe200000010ff */
[----:B------:R-:W-:Y:S01]  /*4700*/  STS [R5+0x6480], R78 ;  /* 0x0064804e05007388 */ /* 0x000fe20000000800 */
[----:B------:R-:W-:Y:S01]  /*4710*/  @P2 IADD3 R33, R3, 0x23c0, RZ ;  /* 0x000023c003212810 */ /* 0x000fe20007ffe0ff */
[----:B------:R-:W-:Y:S01]  /*4720*/  FMUL.FTZ R111, R111, c[0x0][0x298] ;  /* 0x0000a6006f6f7a20 */ /* 0x000fe20000410000 */
[----:B------:R-:W-:Y:S01]  /*4730*/  F2FP.BF16.PACK_AB R92, R93, R92 ;  /* 0x0000005c5d5c723e */ /* 0x000fe200000010ff */
[----:B------:R-:W-:Y:S01]  /*4740*/  STS [R7+0x4080], R84 ;  /* 0x0040805407007388 */ /* 0x000fe20000000800 */
[----:B------:R-:W-:Y:S01]  /*4750*/  F2FP.BF16.PACK_AB R94, R95, R94 ;  /* 0x0000005e5f5e723e */ /* 0x000fe200000010ff */
[----:B------:R-:W-:Y:S01]  /*4760*/  FMUL.FTZ R116, R116, c[0x0][0x298] ;  /* 0x0000a60074747a20 */ /* 0x000fe20000410000 */
[----:B------:R-:W-:Y:S01]  /*4770*/  F2FP.BF16.PACK_AB R100, R101, R100 ;  /* 0x000000646564723e */ /* 0x000fe200000010ff */
[----:B------:R-:W-:Y:S01]  /*4780*/  STS [R9+0x4080], R86 ;  /* 0x0040805609007388 */ /* 0x000fe20000000800 */
[----:B------:R-:W-:Y:S01]  /*4790*/  FMUL.FTZ R117, R117, c[0x0][0x298] ;  /* 0x0000a60075757a20 */ /* 0x000fe20000410000 */
[----:B------:R-:W-:Y:S01]  /*47a0*/  F2FP.BF16.PACK_AB R102, R103, R102 ;  /* 0x000000666766723e */ /* 0x000fe200000010ff */
[----:B------:R-:W-:Y:S01]  /*47b0*/  FMUL.FTZ R118, R118, c[0x0][0x298] ;  /* 0x0000a60076767a20 */ /* 0x000fe20000410000 */
        /* <DEDUP_REMOVED lines=12> */
[----:B------:R-:W-:Y:S01]  /*4880*/  F2FP.BF16.PACK_AB R106, R107, R106 ;  /* 0x0000006a6b6a723e */ /* 0x000fe200000010ff */
        /* <DEDUP_REMOVED lines=16> */
[----:B------:R-:W2:Y:S01]  /*4990*/  S2UR UR6, SR_CTAID.X ;  /* 0x00000000000679c3 */ /* 0x000ea20000002500 */
[----:B------:R-:W-:Y:S01]  /*49a0*/  STS [R3+0x480], R102 ;  /* 0x0004806603007388 */ /* 0x000fe20000000800 */
[----:B------:R-:W-:Y:S01]  /*49b0*/  F2FP.BF16.PACK_AB R130, R131, R130 ;  /* 0x000000828382723e */ /* 0x000fe200000010ff */
[----:B------:R-:W-:Y:S01]  /*49c0*/  UMOV UR5, 0xffffff80 ;  /* 0xffffff8000057882 */ /* 0x000fe20000000000 */
[----:B------:R-:W-:Y:S01]  /*49d0*/  F2FP.BF16.PACK_AB R120, R121, R120 ;  /* 0x000000787978723e */ /* 0x000fe200000010ff */
[----:B------:R-:W-:Y:S01]  /*49e0*/  STS [R5+0x80], R112 ;  /* 0x0000807005007388 */ /* 0x000fe20000000800 */
[----:B------:R-:W-:Y:S01]  /*49f0*/  F2FP.BF16.PACK_AB R122, R123, R122 ;  /* 0x0000007a7b7a723e */ /* 0x000fe200000010ff */
[----:B------:R-:W-:Y:S01]  /*4a00*/  ULDC UR4, c[0x0][0x2f0] ;  /* 0x0000bc0000047ab9 */ /* 0x000fe20000000800 */
[----:B------:R-:W-:Y:S01]  /*4a10*/  F2FP.BF16.PACK_AB R124, R125, R124 ;  /* 0x0000007c7d7c723e */ /* 0x000fe200000010ff */
[----:B------:R-:W-:Y:S01]  /*4a20*/  STS [R5+0x480], R114 ;  /* 0x0004807205007388 */ /* 0x000fe20000000800 */
[----:B------:R-:W-:Y:S01]  /*4a30*/  F2FP.BF16.PACK_AB R126, R127, R126 ;  /* 0x0000007e7f7e723e */ /* 0x000fe200000010ff */
[----:B------:R-:W-:Y:S01]  /*4a40*/  IMAD.MOV.U32 R34, RZ, RZ, R214 ;  /* 0x000000ffff227224 */ /* 0x000fe200078e00d6 */
[----:B------:R-:W-:Y:S01]  /*4a50*/  BSSY B0, `(.L_x_7) ;  /* 0x0000031000007945 */ /* 0x000fe20003800000 */
[----:B------:R-:W-:Y:S04]  /*4a60*/  STS [R3+0x2080], R104 ;  /* 0x0020806803007388 */ /* 0x000fe80000000800 */
[----:B------:R-:W-:Y:S04]  /*4a70*/  STS [R3+0x2480], R106 ;  /* 0x0024806a03007388 */ /* 0x000fe80000000800 */
[----:B------:R-:W-:Y:S01]  /*4a80*/  STS [R5+0x2080], R108 ;  /* 0x0020806c05007388 */ /* 0x000fe20000000800 */
[----:B--2---:R-:W-:-:S03]  /*4a90*/  UIMAD UR6, UR6, UR5, UR4 ;  /* 0x00000005060672a4 */ /* 0x004fc6000f8e0204 */
[----:B------:R-:W-:Y:S01]  /*4aa0*/  STS [R5+0x2480], R110 ;  /* 0x0024806e05007388 */ /* 0x000fe20000000800 */
[----:B------:R-:W-:-:S03]  /*4ab0*/  ULDC.64 UR4, c[0x0][0x340] ;  /* 0x0000d00000047ab9 */ /* 0x000fc60000000a00 */
[----:B------:R-:W-:Y:S01]  /*4ac0*/  STS [R7+0x80], R116 ;  /* 0x0000807407007388 */ /* 0x000fe20000000800 */
[----:B------:R-:W-:Y:S02]  /*4ad0*/  UISETP.LT.AND UP0, UPT, UR6, 0x80, UPT ;  /* 0x000000800600788c */ /* 0x000fe4000bf01270 */
[----:B------:R-:W-:Y:S01]  /*4ae0*/  UIMAD UR4, UR10, UR4, URZ ;  /* 0x000000040a0472a4 */ /* 0x000fe2000f8e023f */
[----:B------:R-:W-:Y:S01]  /*4af0*/  STS [R9+0x80], R118 ;  /* 0x0000807609007388 */ /* 0x000fe20000000800 */
[----:B------:R-:W-:Y:S02]  /*4b00*/  USEL UR6, UR6, 0x80, UP0 ;  /* 0x0000008006067887 */ /* 0x000fe40008000000 */
[----:B------:R-:W-:Y:S01]  /*4b10*/  UIMAD UR4, UR11, UR5, UR4 ;  /* 0x000000050b0472a4 */ /* 0x000fe2000f8e0204 */
[----:B------:R-:W-:Y:S03]  /*4b20*/  STS [R37+0x80], R128 ;  /* 0x0000808025007388 */ /* 0x000fe60000000800 */
[----:B------:R-:W-:Y:S01]  /*4b30*/  ISETP.GE.AND P4, PT, R208, UR6, PT ;  /* 0x00000006d0007c0c */ /* 0x000fe2000bf86270 */
[----:B------:R-:W-:Y:S03]  /*4b40*/  STS [R39+0x80], R130 ;  /* 0x0000808227007388 */ /* 0x000fe60000000800 */
[----:B------:R-:W-:Y:S01]  /*4b50*/  ISETP.GE.OR P0, PT, R214, c[0x0][0x324], P4 ;  /* 0x0000c900d6007a0c */ /* 0x000fe20002706670 */
[----:B------:R2:W-:Y:S04]  /*4b60*/  STS [R35+0x80], R120 ;  /* 0x0000807823007388 */ /* 0x0005e80000000800 */
[----:B------:R3:W-:Y:S04]  /*4b70*/  STS [R33+0x80], R122 ;  /* 0x0000807a21007388 */ /* 0x0007e80000000800 */
[----:B------:R-:W-:Y:S04]  /*4b80*/  STS [R37+0x2080], R124 ;  /* 0x0020807c25007388 */ /* 0x000fe80000000800 */
[----:B------:R4:W-:Y:S04]  /*4b90*/  STS [R39+0x2080], R126 ;  /* 0x0020807e27007388 */ /* 0x0009e80000000800 */
[----:B------:R-:W-:Y:S06]  /*4ba0*/  BAR.SYNC.DEFER_BLOCKING 0x1, 0x100 ;  /* 0x0044000000007b1d */ /* 0x000fec0000010000 */
[----:B------:R-:W5:Y:S01]  /*4bb0*/  S2R R0, SR_CTAID.Y ;  /* 0x0000000000007919 */ /* 0x000f620000002600 */
[----:B--2---:R-:W-:-:S03]  /*4bc0*/  IMAD.MOV.U32 R35, RZ, RZ, R215 ;  /* 0x000000ffff237224 */ /* 0x004fc600078e00d7 */
[----:B------:R2:W1:Y:S04]  /*4bd0*/  LDS.128 R28, [R202+0x5080] ;  /* 0x00508000ca1c7984 */ /* 0x0004680000000c00 */
[----:B------:R2:W1:Y:S01]  /*4be0*/  LDS.128 R24, [R202+0x6080] ;  /* 0x00608000ca187984 */ /* 0x0004620000000c00 */
[----:B-----5:R-:W-:Y:S01]  /*4bf0*/  SHF.R.S32.HI R2, RZ, 0x1f, R0 ;  /* 0x0000001fff027819 */ /* 0x020fe20000011400 */
[----:B---3--:R-:W-:Y:S02]  /*4c00*/  IMAD.WIDE.U32 R32, R0, c[0x0][0x338], R34 ;  /* 0x0000ce0000207a25 */ /* 0x008fe400078e0022 */
[----:B------:R2:W3:Y:S02]  /*4c10*/  LDS.128 R20, [R202+0x7080] ;  /* 0x00708000ca147984 */ /* 0x0004e40000000c00 */
[----:B------:R-:W-:-:S02]  /*4c20*/  IMAD R3, R2, c[0x0][0x338], RZ ;  /* 0x0000ce0002037a24 */ /* 0x000fc400078e02ff */
[----:B-1----:R2:W1:Y:S02]  /*4c30*/  LDS.128 R16, [R202+0x80] ;  /* 0x00008000ca107984 */ /* 0x0024640000000c00 */
[----:B------:R-:W-:Y:S02]  /*4c40*/  IMAD R3, R0, c[0x0][0x33c], R3 ;  /* 0x0000cf0000037a24 */ /* 0x000fe400078e0203 */
[----:B------:R2:W5:Y:S02]  /*4c50*/  LDS.128 R12, [R202+0x1080] ;  /* 0x00108000ca0c7984 */ /* 0x0005640000000c00 */
[----:B------:R-:W-:Y:S02]  /*4c60*/  IMAD.IADD R33, R33, 0x1, R3 ;  /* 0x0000000121217824 */ /* 0x000fe400078e0203 */
[----:B------:R2:W1:Y:S01]  /*4c70*/  LDS.128 R8, [R202+0x2080] ;  /* 0x00208000ca087984 */ /* 0x0004620000000c00 */
[----:B------:R-:W-:-:S03]  /*4c80*/  IMAD.U32 R3, RZ, RZ, UR11 ;  /* 0x0000000bff037e24 */ /* 0x000fc6000f8e00ff */
[----:B------:R2:W1:Y:S01]  /*4c90*/  LDS.128 R4, [R202+0x3080] ;  /* 0x00308000ca047984 */ /* 0x0004620000000c00 */
[----:B----4-:R-:W-:-:S05]  /*4ca0*/  IMAD.WIDE.U32 R38, R3, c[0x0][0x340], R32 ;  /* 0x0000d00003267a25 */ /* 0x010fca00078e0020 */
[----:B------:R-:W-:Y:S01]  /*4cb0*/  IADD3 R37, R39, UR4, RZ ;  /* 0x0000000427257c10 */ /* 0x000fe2000fffe0ff */
[----:B------:R-:W-:Y:S05]  /*4cc0*/  @P0 BRA `(.L_x_8) ;  /* 0x0000009000000947 */ /* 0x000fea0003800000 */
[----:B--2---:R-:W2:Y:S01]  /*4cd0*/  LDS.128 R200, [R202+0x4080] ;  /* 0x00408000cac87984 */ /* 0x004ea20000000c00 */
[----:B------:R-:W-:Y:S01]  /*4ce0*/  MOV R36, R38 ;  /* 0x0000002600247202 */ /* 0x000fe20000000f00 */
[----:B------:R-:W-:-:S04]  /*4cf0*/  IMAD R3, R221, c[0x0][0x330], RZ ;  /* 0x0000cc00dd037a24 */ /* 0x000fc800078e02ff */
[----:B------:R-:W-:-:S04]  /*4d00*/  IMAD.WIDE.U32 R32, R220, c[0x0][0x330], R36 ;  /* 0x0000cc00dc207a25 */ /* 0x000fc800078e0024 */
[----:B------:R-:W-:Y:S01]  /*4d10*/  IMAD R3, R220, c[0x0][0x334], R3 ;  /* 0x0000cd00dc037a24 */ /* 0x000fe200078e0203 */
[----:B------:R-:W-:-:S04]  /*4d20*/  LEA R40, P0, R32, c[0x0][0x318], 0x1 ;  /* 0x0000c60020287a11 */ /* 0x000fc800078008ff */
[----:B------:R-:W-:-:S04]  /*4d30*/  IADD3 R3, R33, R3, RZ ;  /* 0x0000000321037210 */ /* 0x000fc80007ffe0ff */
[----:B------:R-:W-:-:S05]  /*4d40*/  LEA.HI.X R41, R32, c[0x0][0x31c], R3, 0x1, P0 ;  /* 0x0000c70020297a11 */ /* 0x000fca00000f0c03 */
[----:B--2---:R2:W-:Y:S02]  /*4d50*/  STG.E.128 [R40.64], R200 ;  /* 0x000000c828007986 */ /* 0x0045e4000c101d14 */
.L_x_8:
[----:B------:R-:W-:Y:S05]  /*4d60*/  BSYNC B0 ;  /* 0x0000000000007941 */ /* 0x000fea0003800000 */
.L_x_7:
[----:B------:R-:W-:Y:S01]  /*4d70*/  IADD3 R3, R208, 0x20, RZ ;  /* 0x00000020d0037810 */ /* 0x000fe20007ffe0ff */
[----:B------:R-:W-:Y:S03]  /*4d80*/  BSSY B0, `(.L_x_9) ;  /* 0x000000f000007945 */ /* 0x000fe60003800000 */
[----:B------:R-:W-:-:S04]  /*4d90*/  ISETP.GE.AND P3, PT, R3, UR6, PT ;  /* 0x0000000603007c0c */ /* 0x000fc8000bf66270 */
[----:B------:R-:W-:-:S13]  /*4da0*/  ISETP.GE.OR P0, PT, R214, c[0x0][0x324], P3 ;  /* 0x0000c900d6007a0c */ /* 0x000fda0001f06670 */
[----:B------:R-:W-:Y:S05]  /*4db0*/  @P0 BRA `(.L_x_10) ;  /* 0x000000b000000947 */ /* 0x000fea0003800000 */
[----:B------:R-:W-:Y:S01]  /*4dc0*/  IADD3 R32, P0, R220, 0x20, RZ ;  /* 0x00000020dc207810 */ /* 0x000fe20007f1e0ff */
[----:B--2---:R-:W-:Y:S01]  /*4dd0*/  IMAD.MOV.U32 R40, RZ, RZ, R38 ;  /* 0x000000ffff287224 */ /* 0x004fe200078e0026 */
[----:B------:R-:W-:-:S03]  /*4de0*/  MOV R41, R37 ;  /* 0x0000002500297202 */ /* 0x000fc60000000f00 */
[----:B------:R-:W-:Y:S02]  /*4df0*/  IMAD.X R3, RZ, RZ, R221, P0 ;  /* 0x000000ffff037224 */ /* 0x000fe400000e06dd */
[----:B------:R-:W-:-:S04]  /*4e00*/  IMAD.WIDE.U32 R40, R32, c[0x0][0x330], R40 ;  /* 0x0000cc0020287a25 */ /* 0x000fc800078e0028 */
[----:B------:R-:W-:-:S04]  /*4e10*/  IMAD R3, R3, c[0x0][0x330], RZ ;  /* 0x0000cc0003037a24 */ /* 0x000fc800078e02ff */
[----:B------:R-:W-:Y:S01]  /*4e20*/  IMAD R3, R32, c[0x0][0x334], R3 ;  /* 0x0000cd0020037a24 */ /* 0x000fe200078e0203 */
[----:B------:R-:W-:-:S04]  /*4e30*/  LEA R32, P0, R40, c[0x0][0x318], 0x1 ;  /* 0x0000c60028207a11 */ /* 0x000fc800078008ff */
[----:B------:R-:W-:-:S04]  /*4e40*/  IADD3 R3, R41, R3, RZ ;  /* 0x0000000329037210 */ /* 0x000fc80007ffe0ff */
[----:B------:R-:W-:-:S05]  /*4e50*/  LEA.HI.X R33, R40, c[0x0][0x31c], R3, 0x1, P0 ;  /* 0x0000c70028217a11 */ /* 0x000fca00000f0c03 */
[----:B------:R2:W-:Y:S02]  /*4e60*/  STG.E.128 [R32.64], R28 ;  /* 0x0000001c20007986 */ /* 0x0005e4000c101d14 */
.L_x_10:
[----:B------:R-:W-:Y:S05]  /*4e70*/  BSYNC B0 ;  /* 0x0000000000007941 */ /* 0x000fea0003800000 */
.L_x_9:
[----:B------:R-:W-:Y:S01]  /*4e80*/  IADD3 R3, R208, 0x40, RZ ;  /* 0x00000040d0037810 */ /* 0x000fe20007ffe0ff */
[----:B------:R-:W-:Y:S03]  /*4e90*/  BSSY B0, `(.L_x_11) ;  /* 0x000000f000007945 */ /* 0x000fe60003800000 */
[----:B------:R-:W-:-:S04]  /*4ea0*/  ISETP.GE.AND P2, PT, R3, UR6, PT ;  /* 0x0000000603007c0c */ /* 0x000fc8000bf46270 */
[----:B------:R-:W-:-:S13]  /*4eb0*/  ISETP.GE.OR P0, PT, R214, c[0x0][0x324], P2 ;  /* 0x0000c900d6007a0c */ /* 0x000fda0001706670 */
[----:B------:R-:W-:Y:S05]  /*4ec0*/  @P0 BRA `(.L_x_12) ;  /* 0x000000b000000947 */ /* 0x000fea0003800000 */
[----:B--2---:R-:W-:Y:S01]  /*4ed0*/  IADD3 R28, P0, R220, 0x40, RZ ;  /* 0x00000040dc1c7810 */ /* 0x004fe20007f1e0ff */
[----:B------:R-:W-:Y:S01]  /*4ee0*/  IMAD.MOV.U32 R30, RZ, RZ, R38 ;  /* 0x000000ffff1e7224 */ /* 0x000fe200078e0026 */
        /* <DEDUP_REMOVED lines=9> */
.L_x_12:
[----:B------:R-:W-:Y:S05]  /*4f80*/  BSYNC B0 ;  /* 0x0000000000007941 */ /* 0x000fea0003800000 */
.L_x_11:
        /* <DEDUP_REMOVED lines=15> */
[----:B---3--:R2:W-:Y:S02]  /*5080*/  STG.E.128 [R24.64], R20 ;  /* 0x0000001418007986 */ /* 0x0085e4000c101d14 */
.L_x_14:
[----:B------:R-:W-:Y:S05]  /*5090*/  BSYNC B0 ;  /* 0x0000000000007941 */ /* 0x000fea0003800000 */
.L_x_13:
[----:B------:R-:W-:Y:S01]  /*50a0*/  IMAD R3, R2, c[0x0][0x308], RZ ;  /* 0x0000c20002037a24 */ /* 0x000fe200078e02ff */
[----:B------:R-:W-:Y:S01]  /*50b0*/  ULDC.64 UR4, c[0x0][0x310] ;  /* 0x0000c40000047ab9 */ /* 0x000fe20000000a00 */
[----:B------:R-:W-:Y:S01]  /*50c0*/  IMAD.WIDE.U32 R34, R0, c[0x0][0x308], R34 ;  /* 0x0000c20000227a25 */ /* 0x000fe200078e0022 */
[----:B------:R-:W-:Y:S01]  /*50d0*/  ISETP.GE.OR P4, PT, R214, c[0x0][0x2f4], P4 ;  /* 0x0000bd00d6007a0c */ /* 0x000fe20002786670 */
[----:B------:R-:W-:Y:S01]  /*50e0*/  UIMAD UR4, UR10, UR4, URZ ;  /* 0x000000040a0472a4 */ /* 0x000fe2000f8e023f */
[----:B------:R-:W-:Y:S01]  /*50f0*/  BSSY B0, `(.L_x_15) ;  /* 0x0000010000007945 */ /* 0x000fe20003800000 */
[----:B------:R-:W-:Y:S01]  /*5100*/  IMAD R3, R0, c[0x0][0x30c], R3 ;  /* 0x0000c30000037a24 */ /* 0x000fe200078e0203 */
[----:B------:R-:W-:Y:S01]  /*5110*/  MOV R0, UR11 ;  /* 0x0000000b00007c02 */ /* 0x000fe20008000f00 */
[----:B------:R-:W-:-:S03]  /*5120*/  UIMAD UR4, UR11, UR5, UR4 ;  /* 0x000000050b0472a4 */ /* 0x000fc6000f8e0204 */
[----:B------:R-:W-:-:S05]  /*5130*/  IADD3 R35, R35, R3, RZ ;  /* 0x0000000323237210 */ /* 0x000fca0007ffe0ff */
[----:B--23--:R-:W-:-:S05]  /*5140*/  IMAD.WIDE.U32 R22, R0, c[0x0][0x310], R34 ;  /* 0x0000c40000167a25 */ /* 0x00cfca00078e0022 */
[----:B------:R-:W-:Y:S01]  /*5150*/  IADD3 R21, R23, UR4, RZ ;  /* 0x0000000417157c10 */ /* 0x000fe2000fffe0ff */
[----:B------:R-:W-:Y:S05]  /*5160*/  @P4 BRA `(.L_x_16) ;  /* 0x0000008000004947 */ /* 0x000fea0003800000 */
[----:B------:R-:W-:Y:S01]  /*5170*/  MOV R20, R22 ;  /* 0x0000001600147202 */ /* 0x000fe20000000f00 */
[----:B------:R-:W-:-:S04]  /*5180*/  IMAD R3, R221, c[0x0][0x300], RZ ;  /* 0x0000c000dd037a24 */ /* 0x000fc800078e02ff */
[----:B------:R-:W-:-:S04]  /*5190*/  IMAD.WIDE.U32 R24, R220, c[0x0][0x300], R20 ;  /* 0x0000c000dc187a25 */ /* 0x000fc800078e0014 */
[----:B------:R-:W-:Y:S01]  /*51a0*/  IMAD R0, R220, c[0x0][0x304], R3 ;  /* 0x0000c100dc007a24 */ /* 0x000fe200078e0203 */
[----:B------:R-:W-:-:S04]  /*51b0*/  LEA R2, P0, R24, c[0x0][0x2e8], 0x1 ;  /* 0x0000ba0018027a11 */ /* 0x000fc800078008ff */
[----:B------:R-:W-:-:S04]  /*51c0*/  IADD3 R0, R25, R0, RZ ;  /* 0x0000000019007210 */ /* 0x000fc80007ffe0ff */
[----:B------:R-:W-:-:S05]  /*51d0*/  LEA.HI.X R3, R24, c[0x0][0x2ec], R0, 0x1, P0 ;  /* 0x0000bb0018037a11 */ /* 0x000fca00000f0c00 */
[----:B-1----:R1:W-:Y:S02]  /*51e0*/  STG.E.128 [R2.64], R16 ;  /* 0x0000001002007986 */ /* 0x0023e4000c101d14 */
.L_x_16:
[----:B------:R-:W-:Y:S05]  /*51f0*/  BSYNC B0 ;  /* 0x0000000000007941 */ /* 0x000fea0003800000 */
.L_x_15:
[----:B------:R-:W-:Y:S01]  /*5200*/  ISETP.GE.OR P3, PT, R214, c[0x0][0x2f4], P3 ;  /* 0x0000bd00d6007a0c */ /* 0x000fe20001f66670 */
[----:B------:R-:W-:-:S12]  /*5210*/  BSSY B0, `(.L_x_17) ;  /* 0x000000d000007945 */ /* 0x000fd80003800000 */
[----:B------:R-:W-:Y:S05]  /*5220*/  @P3 BRA `(.L_x_18) ;  /* 0x000000b000003947 */ /* 0x000fea0003800000 */
[----:B-1----:R-:W-:Y:S01]  /*5230*/  IADD3 R2, P0, R220, 0x20, RZ ;  /* 0x00000020dc027810 */ /* 0x002fe20007f1e0ff */
        /* <DEDUP_REMOVED lines=9> */
[----:B-----5:R1:W-:Y:S02]  /*52d0*/  STG.E.128 [R2.64], R12 ;  /* 0x0000000c02007986 */ /* 0x0203e4000c101d14 */
.L_x_18:
[----:B------:R-:W-:Y:S05]  /*52e0*/  BSYNC B0 ;  /* 0x0000000000007941 */ /* 0x000fea0003800000 */
.L_x_17:
[----:B------:R-:W-:Y:S01]  /*52f0*/  ISETP.GE.OR P2, PT, R214, c[0x0][0x2f4], P2 ;  /* 0x0000bd00d6007a0c */ /* 0x000fe20001746670 */
[----:B------:R-:W-:-:S12]  /*5300*/  BSSY B0, `(.L_x_19) ;  /* 0x000000d000007945 */ /* 0x000fd80003800000 */
[----:B------:R-:W-:Y:S05]  /*5310*/  @P2 BRA `(.L_x_20) ;  /* 0x000000b000002947 */ /* 0x000fea0003800000 */
[----:B-1----:R-:W-:Y:S01]  /*5320*/  IADD3 R2, P0, R220, 0x40, RZ ;  /* 0x00000040dc027810 */ /* 0x002fe20007f1e0ff */
[----:B-----5:R-:W-:Y:S01]  /*5330*/  IMAD.MOV.U32 R12, RZ, RZ, R22 ;  /* 0x000000ffff0c7224 */ /* 0x020fe200078e0016 */
        /* <DEDUP_REMOVED lines=9> */
.L_x_20:
[----:B------:R-:W-:Y:S05]  /*53d0*/  BSYNC B0 ;  /* 0x0000000000007941 */ /* 0x000fea0003800000 */
.L_x_19:
[----:B------:R-:W-:-:S13]  /*53e0*/  ISETP.GE.OR P1, PT, R214, c[0x0][0x2f4], P1 ;  /* 0x0000bd00d6007a0c */ /* 0x000fda0000f26670 */
[----:B------:R-:W-:Y:S05]  /*53f0*/  @P1 EXIT ;  /* 0x000000000000194d */ /* 0x000fea0003800000 */
[----:B------:R-:W-:Y:S01]  /*5400*/  IADD3 R0, P0, R220, 0x60, RZ ;  /* 0x00000060dc007810 */ /* 0x000fe20007f1e0ff */
[----:B-1----:R-:W-:Y:S01]  /*5410*/  IMAD.MOV.U32 R8, RZ, RZ, R22 ;  /* 0x000000ffff087224 */ /* 0x002fe200078e0016 */
[----:B------:R-:W-:-:S03]  /*5420*/  MOV R9, R21 ;  /* 0x0000001500097202 */ /* 0x000fc60000000f00 */
[----:B------:R-:W-:Y:S02]  /*5430*/  IMAD.X R220, RZ, RZ, R221, P0 ;  /* 0x000000ffffdc7224 */ /* 0x000fe400000e06dd */
[----:B------:R-:W-:-:S04]  /*5440*/  IMAD.WIDE.U32 R8, R0, c[0x0][0x300], R8 ;  /* 0x0000c00000087a25 */ /* 0x000fc800078e0008 */
[----:B------:R-:W-:Y:S01]  /*5450*/  IMAD R3, R220, c[0x0][0x300], RZ ;  /* 0x0000c000dc037a24 */ /* 0x000fe200078e02ff */
[----:B------:R-:W-:-:S03]  /*5460*/  LEA R2, P0, R8, c[0x0][0x2e8], 0x1 ;  /* 0x0000ba0008027a11 */ /* 0x000fc600078008ff */
[----:B------:R-:W-:-:S05]  /*5470*/  IMAD R3, R0, c[0x0][0x304], R3 ;  /* 0x0000c10000037a24 */ /* 0x000fca00078e0203 */
[----:B------:R-:W-:-:S04]  /*5480*/  IADD3 R3, R9, R3, RZ ;  /* 0x0000000309037210 */ /* 0x000fc80007ffe0ff */
[----:B------:R-:W-:-:S05]  /*5490*/  LEA.HI.X R3, R8, c[0x0][0x2ec], R3, 0x1, P0 ;  /* 0x0000bb0008037a11 */ /* 0x000fca00000f0c03 */
[----:B------:R-:W-:Y:S01]  /*54a0*/  STG.E.128 [R2.64], R4 ;  /* 0x0000000402007986 */ /* 0x000fe2000c101d14 */
[----:B------:R-:W-:Y:S05]  /*54b0*/  EXIT ;  /* 0x000000000000794d */ /* 0x000fea0003800000 */
.L_x_21:
[----:B------:R-:W-:-:S00]  /*54c0*/  BRA `(.L_x_21) ;  /* 0xfffffff000007947 */ /* 0x000fc0000383ffff */
[----:B------:R-:W-:-:S00]  /*54d0*/  NOP ;  /* 0x0000000000007918 */ /* 0x000fc00000000000 */
        /* <DEDUP_REMOVED lines=10> */
.L_x_1792:


//--------------------- .text._ZN7cutlass13device_kernelIN5flash19enable_sm80_to_sm89INS1_16FlashAttnBwdSm80INS1_25CollectiveMainloopBwdSm80ILi2ELi2EN4cute5tupleIJNS5_1CILi64EEENS7_ILi128EEES8_EEENS_10bfloat16_tEfNS_4arch4Sm80ELb0ELb0ELb0ELb0ELb1ELb0ELb0ELb0ELi2ELi2ELi4ELi2ELb1EEENS1_21CollectiveEpilogueBwdISA_SB_SD_Li256ELb0ELb0ELi2EEENS1_19SingleTileSchedulerILb0ELb0ELb0ELi128EEEEEEEEEvNT_6ParamsE --------------------------
	.section	.text._ZN7cutlass13device_kernelIN5flash19enable_sm80_to_sm89INS1_16FlashAttnBwdSm80INS1_25CollectiveMainloopBwdSm80ILi2ELi2EN4cute5tupleIJNS5_1CILi64EEENS7_ILi128EEES8_EEENS_10bfloat16_tEfNS_4arch4Sm80ELb0ELb0ELb0ELb0ELb1ELb0ELb0ELb0ELi2ELi2ELi4ELi2ELb1EEENS1_21CollectiveEpilogueBwdISA_SB_SD_Li256ELb0ELb0ELi2EEENS1_19SingleTileSchedulerILb0ELb0ELb0ELi128EEEEEEEEEvNT_6ParamsE,"ax",@progbits
	.sectioninfo	@"SHI_REGISTERS=255"
	.align	128
.text._ZN7cutlass13device_kernelIN5flash19enable_sm80_to_sm89INS1_16FlashAttnBwdSm80INS1_25CollectiveMainloopBwdSm80ILi2ELi2EN4cute5tupleIJNS5_1CILi64EEENS7_ILi128EEES8_EEENS_10bfloat16_tEfNS_4arch4Sm80ELb0ELb0ELb0ELb0ELb1ELb0ELb0ELb0ELi2ELi2ELi4ELi2ELb1EEENS1_21CollectiveEpilogueBwdISA_SB_SD_Li256ELb0ELb0ELi2EEENS1_19SingleTileSchedulerILb0ELb0ELb0ELi128EEEEEEEEEvNT_6ParamsE:
        .type           _ZN7cutlass13device_kernelIN5flash19enable_sm80_to_sm89INS1_16FlashAttnBwdSm80INS1_25CollectiveMainloopBwdSm80ILi2ELi2EN4cute5tupleIJNS5_1CILi64EEENS7_ILi128EEES8_EEENS_10bfloat16_tEfNS_4arch4Sm80ELb0ELb0ELb0ELb0ELb1ELb0ELb0ELb0ELi2ELi2ELi4ELi2ELb1EEENS1_21CollectiveEpilogueBwdISA_SB_SD_Li256ELb0ELb0ELi2EEENS1_19SingleTileSchedulerILb0ELb0ELb0ELi128EEEEEEEEEvNT_6ParamsE,@function
        .size           _ZN7cutlass13device_kernelIN5flash19enable_sm80_to_sm89INS1_16FlashAttnBwdSm80INS1_25CollectiveMainloopBwdSm80ILi2ELi2EN4cute5tupleIJNS5_1CILi64EEENS7_ILi128EEES8_EEENS_10bfloat16_tEfNS_4arch4Sm80ELb0ELb0ELb0ELb0ELb1ELb0ELb0ELb0ELi2ELi2ELi4ELi2ELb1EEENS1_21CollectiveEpilogueBwdISA_SB_SD_Li256ELb0ELb0ELi2EEENS1_19SingleTileSchedulerILb0ELb0ELb0ELi128EEEEEEEEEvNT_6ParamsE,(.L_x_1793 - _ZN7cutlass13device_kernelIN5flash19enable_sm80_to_sm89INS1_16FlashAttnBwdSm80INS1_25CollectiveMainloopBwdSm80ILi2ELi2EN4cute5tupleIJNS5_1CILi64EEENS7_ILi128EEES8_EEENS_10bfloat16_tEfNS_4arch4Sm80ELb0ELb0ELb0ELb0ELb1ELb0ELb0ELb0ELi2ELi2ELi4ELi2ELb1EEENS1_21CollectiveEpilogueBwdISA_SB_SD_Li256ELb0ELb0ELi2EEENS1_19SingleTileSchedulerILb0ELb0ELb0ELi128EEEEEEEEEvNT_6ParamsE)
        .other          _ZN7cutlass13device_kernelIN5flash19enable_sm80_to_sm89INS1_16FlashAttnBwdSm80INS1_25CollectiveMainloopBwdSm80ILi2ELi2EN4cute5tupleIJNS5_1CILi64EEENS7_ILi128EEES8_EEENS_10bfloat16_tEfNS_4arch4Sm80ELb0ELb0ELb0ELb0ELb1ELb0ELb0ELb0ELi2ELi2ELi4ELi2ELb1EEENS1_21CollectiveEpilogueBwdISA_SB_SD_Li256ELb0ELb0ELi2EEENS1_19SingleTileSchedulerILb0ELb0ELb0ELi128EEEEEEEEEvNT_6ParamsE,@"STO_CUDA_ENTRY STV_DEFAULT"
_ZN7cutlass13device_kernelIN5flash19enable_sm80_to_sm89INS1_16FlashAttnBwdSm80INS1_25CollectiveMainloopBwdSm80ILi2ELi2EN4cute5tupleIJNS5_1CILi64EEENS7_ILi128EEES8_EEENS_10bfloat16_tEfNS_4arch4Sm80ELb0ELb0ELb0ELb0ELb1ELb0ELb0ELb0ELi2ELi2ELi4ELi2ELb1EEENS1_21CollectiveEpilogueBwdISA_SB_SD_Li256ELb0ELb0ELi2EEENS1_19SingleTileSchedulerILb0ELb0ELb0ELi128EEEEEEEEEvNT_6ParamsE:
[----:B------:R-:W-:Y:S02]  /*0000*/  MOV R1, c[0x0][0x28] ;  /* 0x00000a0000017a02 */ /* 0x000fe40000000f00 */
[----:B------:R-:W1:Y:S02]  /*0010*/  S2UR UR10, SR_CTAID.Z ;  /* 0x00000000000a79c3 */ /* 0x000e640000002700 */
[----:B-1----:R-:W-:-:S13]  /*0020*/  ISETP.LE.AND P0, PT, RZ, UR10, PT ;  /* 0x0000000aff007c0c */ /* 0x002fda000bf03270 */
[----:B------:R-:W-:Y:S05]  /*0030*/  @!P0 EXIT ;  /* 0x000000000000894d */ /* 0x000fea0003800000 */
[----:B------:R-:W1:Y:S01]  /*0040*/  S2R R206, SR_TID.X ;  /* 0x0000000000ce7919 */ /* 0x000e620000002100 */
[----:B------:R-:W-:Y:S01]  /*0050*/  IMAD.MOV.U32 R0, RZ, RZ, c[0x0][0x248] ;  /* 0x00009200ff007624 */ /* 0x000fe200078e00ff */
[----:B------:R-:W-:Y:S01]  /*0060*/  USHF.R.S32.HI UR9, URZ, 0x1f, UR10 ;  /* 0x0000001f3f097899 */ /* 0x000fe2000801140a */
[----:B------:R-:W-:Y:S01]  /*0070*/  IMAD.U32 R22, RZ, RZ, UR10 ;  /* 0x0000000aff167e24 */ /* 0x000fe2000f8e00ff */
[----:B------:R-:W2:Y:S01]  /*0080*/  S2R R9, SR_CTAID.Y ;  /* 0x0000000000097919 */ /* 0x000ea20000002600 */
[----:B------:R-:W-:Y:S01]  /*0090*/  ULDC.64 UR6, c[0x0][0x278] ;  /* 0x00009e0000067ab9 */ /* 0x000fe20000000a00 */
[----:B------:R-:W-:Y:S01]  /*00a0*/  ISETP.NE.AND P0, PT, R0, 0x1, PT ;  /* 0x000000010000780c */ /* 0x000fe20003f05270 */
[----:B------:R-:W-:Y:S01]  /*00b0*/  IMAD.MOV.U32 R0, RZ, RZ, -0x80 ;  /* 0xffffff80ff007424 */ /* 0x000fe200078e00ff */
[----:B------:R-:W3:Y:S01]  /*00c0*/  S2R R221, SR_CTAID.X ;  /* 0x0000000000dd7919 */ /* 0x000ee20000002500 */
[----:B------:R-:W-:Y:S01]  /*00d0*/  ULDC.64 UR4, c[0x0][0x1e8] ;  /* 0x00007a0000047ab9 */ /* 0x000fe20000000a00 */
[----:B------:R-:W-:Y:S01]  /*00e0*/  IMAD.MOV.U32 R196, RZ, RZ, 0x40 ;  /* 0x00000040ffc47424 */ /* 0x000fe200078e00ff */
[----:B------:R-:W-:-:S02]  /*00f0*/  UIMAD UR8, UR9, UR6, URZ ;  /* 0x00000006090872a4 */ /* 0x000fc4000f8e023f */
[----:B------:R-:W-:Y:S02]  /*0100*/  UIMAD UR4, UR9, UR4, URZ ;  /* 0x00000004090472a4 */ /* 0x000fe4000f8e023f */
[----:B------:R-:W-:Y:S02]  /*0110*/  UIMAD.WIDE.U32 UR14, UR10, UR6, URZ ;  /* 0x000000060a0e72a5 */ /* 0x000fe4000f8e003f */
[----:B------:R-:W-:Y:S02]  /*0120*/  UIMAD UR8, UR10, UR7, UR8 ;  /* 0x000000070a0872a4 */ /* 0x000fe4000f8e0208 */
[----:B------:R-:W-:Y:S02]  /*0130*/  UIMAD UR11, UR10, UR5, UR4 ;  /* 0x000000050a0b72a4 */ /* 0x000fe4000f8e0204 */
[----:B------:R-:W-:Y:S02]  /*0140*/  ULDC.64 UR6, c[0x0][0x290] ;  /* 0x0000a40000067ab9 */ /* 0x000fe40000000a00 */
[----:B------:R-:W-:Y:S01]  /*0150*/  UIMAD.WIDE.U32 UR12, UR10, UR6, URZ ;  /* 0x000000060a0c72a5 */ /* 0x000fe2000f8e003f */
[----:B-1----:R-:W-:Y:S01]  /*0160*/  SHF.R.S32.HI R3, RZ, 0x1f, R206 ;  /* 0x0000001fff037819 */ /* 0x002fe200000114ce */
[----:B------:R-:W-:Y:S01]  /*0170*/  IMAD.SHL.U32 R210, R206, 0x4, RZ ;  /* 0x00000004ced27824 */ /* 0x000fe200078e00ff */
[----:B------:R-:W-:-:S02]  /*0180*/  UIMAD UR6, UR9, UR6, URZ ;  /* 0x00000006090672a4 */ /* 0x000fc4000f8e023f */
[----:B------:R-:W-:Y:S01]  /*0190*/  LEA.HI R17, R3, R206, RZ, 0x3 ;  /* 0x000000ce03117211 */ /* 0x000fe200078f18ff */
[----:B--2---:R-:W-:Y:S01]  /*01a0*/  @P0 IMAD.HI.U32 R2, R9, c[0x0][0x24c], RZ ;  /* 0x0000930009020a27 */ /* 0x004fe200078e00ff */
[----:B------:R-:W-:Y:S01]  /*01b0*/  SHF.R.S32.HI R211, RZ, 0x1f, R210 ;  /* 0x0000001fffd37819 */ /* 0x000fe200000114d2 */
[----:B------:R-:W-:Y:S01]  /*01c0*/  ULDC.64 UR4, c[0x0][0x1b8] ;  /* 0x00006e0000047ab9 */ /* 0x000fe20000000a00 */
[----:B------:R-:W-:Y:S01]  /*01d0*/  LOP3.LUT R15, R17, 0xfffffff8, RZ, 0xc0, !PT ;  /* 0xfffffff8110f7812 */ /* 0x000fe200078ec0ff */
[----:B------:R-:W-:Y:S01]  /*01e0*/  IMAD.MOV.U32 R7, RZ, RZ, R9 ;  /* 0x000000ffff077224 */ /* 0x000fe200078e0009 */
[----:B------:R-:W-:Y:S01]  /*01f0*/  @P0 SHF.R.U32.HI R7, RZ, c[0x0][0x250], R2 ;  /* 0x00009400ff070a19 */ /* 0x000fe20000011602 */
[----:B---3--:R-:W-:Y:S01]  /*0200*/  IMAD R5, R221, R0, c[0x0][0x198] ;  /* 0x00006600dd057624 */ /* 0x008fe200078e0200 */
[----:B------:R-:W-:Y:S01]  /*0210*/  SHF.R.S32.HI R208, RZ, 0x3, R17 ;  /* 0x00000003ffd07819 */ /* 0x000fe20000011411 */
[----:B------:R-:W-:Y:S01]  /*0220*/  IMAD.IADD R15, R206, 0x1, -R15 ;  /* 0x00000001ce0f7824 */ /* 0x000fe200078e0a0f */
[----:B------:R-:W-:Y:S01]  /*0230*/  SHF.R.S32.HI R0, RZ, 0x1f, R7 ;  /* 0x0000001fff007819 */ /* 0x000fe20000011407 */
[----:B------:R-:W-:Y:S01]  /*0240*/  UIMAD UR4, UR9, UR4, URZ ;  /* 0x00000004090472a4 */ /* 0x000fe2000f8e023f */
[----:B------:R-:W-:Y:S01]  /*0250*/  SHF.R.S32.HI R209, RZ, 0x1f, R208 ;  /* 0x0000001fffd17819 */ /* 0x000fe200000114d0 */
[----:B------:R-:W-:Y:S01]  /*0260*/  IMAD.SHL.U32 R214, R15, 0x8, RZ ;  /* 0x000000080fd67824 */ /* 0x000fe200078e00ff */
[----:B------:R-:W-:Y:S01]  /*0270*/  UIMAD UR6, UR10, UR7, UR6 ;  /* 0x000000070a0672a4 */ /* 0x000fe2000f8e0206 */
[C---:B------:R-:W-:Y:S01]  /*0280*/  IMAD R2, R0.reuse, c[0x0][0x1e0], RZ ;  /* 0x0000780000027a24 */ /* 0x040fe200078e02ff */
[----:B------:R-:W-:Y:S01]  /*0290*/  UIADD3 UR7, UR15, UR8, URZ ;  /* 0x000000080f077290 */ /* 0x000fe2000fffe03f */
[----:B------:R-:W-:Y:S01]  /*02a0*/  IMAD R0, R0, c[0x0][0x1b0], RZ ;  /* 0x00006c0000007a24 */ /* 0x000fe200078e02ff */
[----:B------:R-:W-:Y:S01]  /*02b0*/  SHF.R.S32.HI R215, RZ, 0x1f, R214 ;  /* 0x0000001fffd77819 */ /* 0x000fe200000114d6 */
[C---:B------:R-:W-:Y:S01]  /*02c0*/  IMAD R2, R7.reuse, c[0x0][0x1e4], R2 ;  /* 0x0000790007027a24 */ /* 0x040fe200078e0202 */
[----:B------:R-:W-:Y:S01]  /*02d0*/  UIMAD UR4, UR10, UR5, UR4 ;  /* 0x000000050a0472a4 */ /* 0x000fe2000f8e0204 */
[C---:B------:R-:W-:Y:S01]  /*02e0*/  IMAD R0, R7.reuse, c[0x0][0x1b4], R0 ;  /* 0x00006d0007007a24 */ /* 0x040fe200078e0200 */
[----:B------:R-:W-:Y:S01]  /*02f0*/  UIADD3 UR8, UR13, UR6, URZ ;  /* 0x000000060d087290 */ /* 0x000fe2000fffe03f */
[--C-:B------:R-:W-:Y:S01]  /*0300*/  IMAD.WIDE.U32 R10, R7, c[0x0][0x1e0], R214.reuse ;  /* 0x00007800070a7a25 */ /* 0x100fe200078e00d6 */
[----:B------:R-:W-:Y:S01]  /*0310*/  ULDC.64 UR18, c[0x0][0x118] ;  /* 0x0000460000127ab9 */ /* 0x000fe20000000a00 */
[----:B------:R-:W-:Y:S01]  /*0320*/  LEA.HI R16, R3, R206, RZ, 0x2 ;  /* 0x000000ce03107211 */ /* 0x000fe200078f10ff */
[----:B------:R-:W-:Y:S01]  /*0330*/  UMOV UR24, 0x5 ;  /* 0x0000000500187882 */ /* 0x000fe20000000000 */
[----:B------:R-:W-:Y:S01]  /*0340*/  IMAD.WIDE.U32 R6, R7, c[0x0][0x1b0], R214 ;  /* 0x00006c0007067a25 */ /* 0x000fe200078e00d6 */
[----:B------:R-:W-:-:S02]  /*0350*/  IADD3 R14, -R208, c[0x0][0x168], RZ ;  /* 0x00005a00d00e7a10 */ /* 0x000fc40007ffe1ff */
[----:B------:R-:W-:Y:S01]  /*0360*/  SHF.R.S32.HI R204, RZ, 0x1f, R16 ;  /* 0x0000001fffcc7819 */ /* 0x000fe20000011410 */
[----:B------:R-:W-:Y:S01]  /*0370*/  IMAD.IADD R11, R11, 0x1, R2 ;  /* 0x000000010b0b7824 */ /* 0x000fe200078e0202 */
[CC--:B------:R-:W-:Y:S01]  /*0380*/  LEA.HI R8, R3.reuse, R206.reuse, RZ, 0x5 ;  /* 0x000000ce03087211 */ /* 0x0c0fe200078f28ff */
[----:B------:R-:W-:Y:S01]  /*0390*/  IMAD.U32 R2, RZ, RZ, UR10 ;  /* 0x0000000aff027e24 */ /* 0x000fe2000f8e00ff */
[-C--:B------:R-:W-:Y:S01]  /*03a0*/  LEA.HI R194, R3, R206.reuse, RZ, 0x7 ;  /* 0x000000ce03c27211 */ /* 0x080fe200078f38ff */
[----:B------:R-:W-:Y:S01]  /*03b0*/  IMAD.IADD R7, R7, 0x1, R0 ;  /* 0x0000000107077824 */ /* 0x000fe200078e0200 */
[----:B------:R-:W-:Y:S01]  /*03c0*/  SHF.R.S32.HI R203, RZ, 0x1f, R8 ;  /* 0x0000001fffcb7819 */ /* 0x000fe20000011408 */
[----:B------:R-:W-:Y:S01]  /*03d0*/  IMAD.IADD R4, R5, 0x1, -R208 ;  /* 0x0000000105047824 */ /* 0x000fe200078e0ad0 */
[----:B------:R-:W-:Y:S01]  /*03e0*/  SHF.R.U32.HI R194, RZ, 0x4, R194 ;  /* 0x00000004ffc27819 */ /* 0x000fe200000116c2 */
[----:B------:R-:W-:Y:S01]  /*03f0*/  IMAD.WIDE.U32 R18, R2, c[0x0][0x1e8], R10 ;  /* 0x00007a0002127a25 */ /* 0x000fe200078e000a */
[----:B------:R-:W-:-:S02]  /*0400*/  LEA.HI R10, R3, R206, RZ, 0x6 ;  /* 0x000000ce030a7211 */ /* 0x000fc400078f30ff */
[----:B------:R-:W-:Y:S01]  /*0410*/  ISETP.GE.AND P6, PT, R4, 0x1, PT ;  /* 0x000000010400780c */ /* 0x000fe20003fc6270 */
[----:B------:R-:W-:Y:S01]  /*0420*/  IMAD.WIDE.U32 R22, R22, c[0x0][0x1b8], R6 ;  /* 0x00006e0016167a25 */ /* 0x000fe200078e0006 */
[----:B------:R-:W-:Y:S02]  /*0430*/  SHF.R.S32.HI R7, RZ, 0x1f, R9 ;  /* 0x0000001fff077819 */ /* 0x000fe40000011409 */
[C---:B------:R-:W-:Y:S01]  /*0440*/  ISETP.GE.AND P5, PT, R4.reuse, 0x21, PT ;  /* 0x000000210400780c */ /* 0x040fe20003fa6270 */
[----:B------:R-:W-:Y:S01]  /*0450*/  IMAD.WIDE R220, R221, 0x80, R208 ;  /* 0x00000080dddc7825 */ /* 0x000fe200078e02d0 */
[C---:B------:R-:W-:Y:S02]  /*0460*/  ISETP.GE.AND P4, PT, R4.reuse, 0x41, PT ;  /* 0x000000410400780c */ /* 0x040fe40003f86270 */
[----:B------:R-:W-:Y:S01]  /*0470*/  ISETP.GE.AND P3, PT, R4, 0x61, PT ;  /* 0x000000610400780c */ /* 0x000fe20003f66270 */
[----:B------:R-:W-:Y:S01]  /*0480*/  IMAD R4, R7, c[0x0][0x288], RZ ;  /* 0x0000a20007047a24 */ /* 0x000fe200078e02ff */
[----:B------:R-:W-:Y:S01]  /*0490*/  IADD3 R19, R19, UR11, RZ ;  /* 0x0000000b13137c10 */ /* 0x000fe2000fffe0ff */
[----:B------:R-:W-:Y:S01]  /*04a0*/  IMAD R11, R221, c[0x0][0x1d8], RZ ;  /* 0x00007600dd0b7a24 */ /* 0x000fe200078e02ff */
[----:B------:R-:W-:Y:S01]  /*04b0*/  IADD3 R23, R23, UR4, RZ ;  /* 0x0000000417177c10 */ /* 0x000fe2000fffe0ff */
[----:B------:R-:W-:Y:S01]  /*04c0*/  IMAD.WIDE.U32 R20, R9, c[0x0][0x288], R210 ;  /* 0x0000a20009147a25 */ /* 0x000fe200078e00d2 */
[----:B------:R-:W-:Y:S01]  /*04d0*/  SHF.R.S32.HI R10, RZ, 0x6, R10 ;  /* 0x00000006ff0a7819 */ /* 0x000fe2000001140a */
[----:B------:R-:W-:-:S02]  /*04e0*/  ULDC.64 UR4, c[0x0][0x188] ;  /* 0x0000620000047ab9 */ /* 0x000fc40000000a00 */
[----:B------:R-:W-:Y:S01]  /*04f0*/  IMAD R2, R220, c[0x0][0x1dc], R11 ;  /* 0x00007700dc027a24 */ /* 0x000fe200078e020b */
[----:B------:R-:W-:Y:S01]  /*0500*/  IADD3 R20, P1, R20, UR12, RZ ;  /* 0x0000000c14147c10 */ /* 0x000fe2000ff3e0ff */
[----:B------:R-:W-:Y:S01]  /*0510*/  IMAD.WIDE.U32 R18, R220, c[0x0][0x1d8], R18 ;  /* 0x00007600dc127a25 */ /* 0x000fe200078e0012 */
[----:B------:R-:W-:Y:S02]  /*0520*/  UIMAD UR6, UR9, UR4, URZ ;  /* 0x00000004090672a4 */ /* 0x000fe4000f8e023f */
[----:B------:R-:W-:Y:S01]  /*0530*/  UIMAD.WIDE.U32 UR16, UR10, UR4, URZ ;  /* 0x000000040a1072a5 */ /* 0x000fe2000f8e003f */
[----:B------:R-:W-:Y:S01]  /*0540*/  IMAD R13, R9, c[0x0][0x28c], R4 ;  /* 0x0000a300090d7a24 */ /* 0x000fe200078e0204 */
[----:B------:R-:W-:Y:S01]  /*0550*/  LEA R30, P0, R18, c[0x0][0x1c0], 0x1 ;  /* 0x00007000121e7a11 */ /* 0x000fe200078008ff */
[----:B------:R-:W-:Y:S01]  /*0560*/  IMAD.IADD R2, R19, 0x1, R2 ;  /* 0x0000000113027824 */ /* 0x000fe200078e0202 */
[----:B------:R-:W-:Y:S01]  /*0570*/  UIMAD UR5, UR10, UR5, UR6 ;  /* 0x000000050a0572a4 */ /* 0x000fe2000f8e0206 */
[----:B------:R-:W-:Y:S01]  /*0580*/  IMAD.SHL.U32 R19, R208, 0x40, RZ ;  /* 0x00000040d0137824 */ /* 0x000fe200078e00ff */
[----:B------:R-:W-:Y:S01]  /*0590*/  IADD3.X R13, R21, UR8, R13, P1, !PT ;  /* 0x00000008150d7c10 */ /* 0x000fe20008ffe40d */
[----:B------:R-:W-:Y:S01]  /*05a0*/  IMAD R21, R221, c[0x0][0x1a8], RZ ;  /* 0x00006a00dd157a24 */ /* 0x000fe200078e02ff */
[----:B------:R-:W-:Y:S01]  /*05b0*/  LEA.HI.X R31, R18, c[0x0][0x1c4], R2, 0x1, P0 ;  /* 0x00007100121f7a11 */ /* 0x000fe200000f0c02 */
[----:B------:R-:W-:Y:S01]  /*05c0*/  IMAD.WIDE.U32 R22, R220, c[0x0][0x1a8], R22 ;  /* 0x00006a00dc167a25 */ /* 0x000fe200078e0016 */
[----:B------:R-:W-:Y:S01]  /*05d0*/  LOP3.LUT R19, R19, 0x1c0, RZ, 0xc0, !PT ;  /* 0x000001c013137812 */ /* 0x000fe200078ec0ff */
[----:B------:R-:W-:Y:S01]  /*05e0*/  UIADD3 UR6, UR17, UR5, URZ ;  /* 0x0000000511067290 */ /* 0x000fe2000fffe03f */
[----:B------:R-:W-:Y:S01]  /*05f0*/  ISETP.GE.OR P1, PT, R214, c[0x0][0x1cc], !P6 ;  /* 0x00007300d6007a0c */ /* 0x000fe20007726670 */
[----:B------:R-:W-:Y:S01]  /*0600*/  IMAD R2, R220, c[0x0][0x1ac], R21 ;  /* 0x00006b00dc027a24 */ /* 0x000fe200078e0215 */
[----:B------:R-:W-:Y:S01]  /*0610*/  LOP3.LUT R4, R19, 0x38, R214, 0xf8, !PT ;  /* 0x0000003813047812 */ /* 0x000fe200078ef8d6 */
[----:B------:R-:W-:Y:S01]  /*0620*/  IMAD.SHL.U32 R21, R10, 0x200, RZ ;  /* 0x000002000a157824 */ /* 0x000fe200078e00ff */
[----:B------:R-:W-:Y:S01]  /*0630*/  SHF.R.U32.HI R202, RZ, 0x3, R19 ;  /* 0x00000003ffca7819 */ /* 0x000fe20000011613 */
[----:B------:R-:W-:Y:S01]  /*0640*/  IMAD.IADD R2, R23, 0x1, R2 ;  /* 0x0000000117027824 */ /* 0x000fe200078e0202 */
[C---:B------:R-:W-:Y:S01]  /*0650*/  LEA R26, P0, R22.reuse, c[0x0][0x190], 0x1 ;  /* 0x00006400161a7a11 */ /* 0x040fe200078008ff */
[----:B------:R-:W-:Y:S01]  /*0660*/  IMAD R0, R7, c[0x0][0x270], RZ ;  /* 0x00009c0007007a24 */ /* 0x000fe200078e02ff */
[----:B------:R-:W-:Y:S01]  /*0670*/  LEA.HI R19, R3, R206, RZ, 0x4 ;  /* 0x000000ce03137211 */ /* 0x000fe200078f20ff */
[----:B------:R-:W-:Y:S01]  /*0680*/  IMAD.WIDE.U32 R24, R9, c[0x0][0x270], R210 ;  /* 0x00009c0009187a25 */ /* 0x000fe200078e00d2 */
[----:B------:R-:W-:Y:S01]  /*0690*/  LOP3.LUT R202, R21, R4, R202, 0xf6, !PT ;  /* 0x0000000415ca7212 */ /* 0x000fe200078ef6ca */
[----:B------:R-:W-:Y:S01]  /*06a0*/  ULDC.64 UR4, c[0x0][0x1d8] ;  /* 0x0000760000047ab9 */ /* 0x000fe20000000a00 */
[----:B------:R-:W-:Y:S01]  /*06b0*/  LEA.HI.X R27, R22, c[0x0][0x194], R2, 0x1, P0 ;  /* 0x00006500161b7a11 */ /* 0x000fe200000f0c02 */
[----:B------:R-:W-:Y:S01]  /*06c0*/  IMAD R0, R9, c[0x0][0x274], R0 ;  /* 0x00009d0009007a24 */ /* 0x000fe200078e0200 */
[----:B------:R-:W-:Y:S01]  /*06d0*/  IADD3 R11, P2, R24, UR14, RZ ;  /* 0x0000000e180b7c10 */ /* 0x000fe2000ff5e0ff */
[----:B------:R-:W-:Y:S01]  /*06e0*/  IMAD R4, R7, c[0x0][0x180], RZ ;  /* 0x0000600007047a24 */ /* 0x000fe200078e02ff */
[----:B------:R-:W-:Y:S01]  /*06f0*/  SHF.R.S32.HI R2, RZ, 0x4, R19 ;  /* 0x00000004ff027819 */ /* 0x000fe20000011413 */
[----:B------:R-:W-:Y:S01]  /*0700*/  IMAD R29, R209, c[0x0][0x178], RZ ;  /* 0x00005e00d11d7a24 */ /* 0x000fe200078e02ff */
[----:B------:R-:W-:Y:S01]  /*0710*/  IADD3.X R0, R25, UR7, R0, P2, !PT ;  /* 0x0000000719007c10 */ /* 0x000fe200097fe400 */
[----:B------:R-:W-:Y:S01]  /*0720*/  IMAD.SHL.U32 R202, R202, 0x2, RZ ;  /* 0x00000002caca7824 */ /* 0x000fe200078e00ff */
[----:B------:R-:W-:Y:S01]  /*0730*/  LEA.HI R192, R19, R2, RZ, 0x1 ;  /* 0x0000000213c07211 */ /* 0x000fe200078f08ff */
[C---:B------:R-:W-:Y:S01]  /*0740*/  IMAD R25, R9.reuse, c[0x0][0x184], R4 ;  /* 0x0000610009197a24 */ /* 0x040fe200078e0204 */
[----:B------:R-:W-:Y:S01]  /*0750*/  USHF.L.U32 UR20, UR4, 0x6, URZ ;  /* 0x0000000604147899 */ /* 0x000fe2000800063f */
[----:B------:R-:W-:Y:S01]  /*0760*/  IMAD.WIDE.U32 R22, R9, c[0x0][0x180], R214 ;  /* 0x0000600009167a25 */ /* 0x000fe200078e00d6 */
[----:B------:R-:W-:Y:S01]  /*0770*/  LOP3.LUT R192, R192, 0xfffffffe, RZ, 0xc0, !PT ;  /* 0xfffffffec0c07812 */ /* 0x000fe200078ec0ff */
[----:B------:R1:W-:Y:S01]  /*0780*/  LDGSTS.E.BYPASS.LTC128B.128 [R202+0x4080], [R30.64], !P1 ;  /* 0x040800001eca7fae */ /* 0x0003e2000c901d52 */
[----:B------:R-:W-:Y:S01]  /*0790*/  UMOV UR11, 0x6 ;  /* 0x00000006000b7882 */ /* 0x000fe20000000000 */
[----:B------:R-:W-:Y:S01]  /*07a0*/  IMAD.WIDE.U32 R216, R208, c[0x0][0x178], RZ ;  /* 0x00005e00d0d87a25 */ /* 0x000fe200078e00ff */
[C---:B------:R-:W-:Y:S01]  /*07b0*/  ISETP.GE.OR P2, PT, R214.reuse, c[0x0][0x1cc], !P5 ;  /* 0x00007300d6007a0c */ /* 0x040fe20006f46670 */
[----:B------:R-:W-:Y:S01]  /*07c0*/  USHF.L.U64.HI UR5, UR4, UR11, UR5 ;  /* 0x0000000b04057299 */ /* 0x000fe20008010205 */
[----:B------:R-:W-:Y:S01]  /*07d0*/  ISETP.GE.OR P6, PT, R214, c[0x0][0x19c], !P6 ;  /* 0x00006700d6007a0c */ /* 0x000fe200077c6670 */
[----:B------:R-:W-:Y:S01]  /*07e0*/  IMAD R29, R208, c[0x0][0x17c], R29 ;  /* 0x00005f00d01d7a24 */ /* 0x000fe200078e021d */
[----:B------:R-:W-:Y:S01]  /*07f0*/  ISETP.GE.OR P5, PT, R214, c[0x0][0x19c], !P5 ;  /* 0x00006700d6007a0c */ /* 0x000fe20006fa6670 */
[----:B------:R-:W-:Y:S01]  /*0800*/  IMAD.IADD R25, R23, 0x1, R25 ;  /* 0x0000000117197824 */ /* 0x000fe200078e0219 */
[----:B------:R-:W-:Y:S01]  /*0810*/  IADD3 R23, P1, P0, R216, UR16, R22 ;  /* 0x00000010d8177c10 */ /* 0x000fe2000f83e016 */
[----:B------:R-:W-:Y:S01]  /*0820*/  IMAD.IADD R200, R217, 0x1, R29 ;  /* 0x00000001d9c87824 */ /* 0x000fe200078e021d */
[----:B------:R-:W-:Y:S01]  /*0830*/  LOP3.LUT R19, R19, 0xfffffff0, RZ, 0xc0, !PT ;  /* 0xfffffff013137812 */ /* 0x000fe200078ec0ff */
[----:B------:R-:W-:Y:S01]  /*0840*/  IMAD.IADD R192, R2, 0x1, -R192 ;  /* 0x0000000102c07824 */ /* 0x000fe200078e0ac0 */
[----:B------:R-:W-:Y:S01]  /*0850*/  IADD3 R218, R202, 0x4080, RZ ;  /* 0x00004080cada7810 */ /* 0x000fe20007ffe0ff */
[----:B------:R-:W-:Y:S01]  /*0860*/  IMAD R4, R7, c[0x0][0x210], RZ ;  /* 0x0000840007047a24 */ /* 0x000fe200078e02ff */
[----:B------:R-:W-:Y:S01]  /*0870*/  IADD3.X R2, R200, UR6, R25, P1, P0 ;  /* 0x00000006c8027c10 */ /* 0x000fe20008fe0419 */
[----:B------:R-:W-:Y:S01]  /*0880*/  IMAD R201, R209, c[0x0][0x208], RZ ;  /* 0x00008200d1c97a24 */ /* 0x000fe200078e02ff */
[----:B------:R-:W-:Y:S01]  /*0890*/  IADD3 R24, P1, R30, UR20, RZ ;  /* 0x000000141e187c10 */ /* 0x000fe2000ff3e0ff */
[----:B------:R-:W-:Y:S01]  /*08a0*/  IMAD R4, R9, c[0x0][0x214], R4 ;  /* 0x0000850009047a24 */ /* 0x000fe200078e0204 */
[----:B------:R-:W-:Y:S01]  /*08b0*/  LEA R28, P0, R23, c[0x0][0x160], 0x1 ;  /* 0x00005800171c7a11 */ /* 0x000fe200078008ff */
[----:B------:R-:W-:Y:S01]  /*08c0*/  IMAD.WIDE.U32 R212, R208, c[0x0][0x208], RZ ;  /* 0x00008200d0d47a25 */ /* 0x000fe200078e00ff */
[----:B------:R-:W-:-:S02]  /*08d0*/  IADD3.X R25, R31, UR5, RZ, P1, !PT ;  /* 0x000000051f197c10 */ /* 0x000fc40008ffe4ff */
[----:B------:R-:W-:Y:S01]  /*08e0*/  LEA.HI.X R29, R23, c[0x0][0x164], R2, 0x1, P0 ;  /* 0x00005900171d7a11 */ /* 0x000fe200000f0c02 */
[----:B------:R-:W-:Y:S01]  /*08f0*/  IMAD.WIDE.U32 R34, R9, c[0x0][0x210], R214 ;  /* 0x0000840009227a25 */ /* 0x000fe200078e00d6 */
[----:B------:R-:W-:Y:S01]  /*0900*/  IADD3 R32, P0, R24, UR20, RZ ;  /* 0x0000001418207c10 */ /* 0x000fe2000ff1e0ff */
[----:B------:R2:W-:Y:S01]  /*0910*/  LDGSTS.E.BYPASS.LTC128B.128 [R202+0x5080], [R24.64], !P2 ;  /* 0x0508000018ca7fae */ /* 0x0005e2000d101d52 */
[----:B------:R-:W-:Y:S01]  /*0920*/  ISETP.GE.OR P2, PT, R214, c[0x0][0x1cc], !P4 ;  /* 0x00007300d6007a0c */ /* 0x000fe20006746670 */
[----:B------:R-:W-:Y:S01]  /*0930*/  IMAD R201, R208, c[0x0][0x20c], R201 ;  /* 0x00008300d0c97a24 */ /* 0x000fe200078e02c9 */
[----:B------:R-:W-:Y:S01]  /*0940*/  IADD3.X R33, R25, UR5, RZ, P0, !PT ;  /* 0x0000000519217c10 */ /* 0x000fe200087fe4ff */
[----:B------:R-:W-:Y:S01]  /*0950*/  IMAD.IADD R4, R35, 0x1, R4 ;  /* 0x0000000123047824 */ /* 0x000fe200078e0204 */
[----:B-1----:R-:W-:Y:S01]  /*0960*/  IADD3 R30, P0, R32, UR20, RZ ;  /* 0x00000014201e7c10 */ /* 0x002fe2000ff1e0ff */
[----:B------:R-:W-:Y:S01]  /*0970*/  IMAD.IADD R201, R213, 0x1, R201 ;  /* 0x00000001d5c97824 */ /* 0x000fe200078e02c9 */
[----:B------:R-:W-:Y:S01]  /*0980*/  SHF.R.S32.HI R23, RZ, 0x2, R16 ;  /* 0x00000002ff177819 */ /* 0x000fe20000011410 */
[----:B------:R-:W-:Y:S01]  /*0990*/  IMAD R18, R192, 0x800, R21 ;  /* 0x00000800c0127824 */ /* 0x000fe200078e0215 */
[----:B------:R-:W-:Y:S01]  /*09a0*/  IADD3.X R31, R33, UR5, RZ, P0, !PT ;  /* 0x00000005211f7c10 */ /* 0x000fe200087fe4ff */
[----:B------:R-:W-:Y:S01]  /*09b0*/  ULDC.64 UR4, c[0x0][0x1a8] ;  /* 0x00006a0000047ab9 */ /* 0x000fe20000000a00 */
[----:B------:R-:W-:Y:S01]  /*09c0*/  ISETP.GE.OR P1, PT, R214, c[0x0][0x1cc], !P3 ;  /* 0x00007300d6007a0c */ /* 0x000fe20005f26670 */
[----:B------:R-:W-:Y:S01]  /*09d0*/  USHF.L.U32 UR21, UR4, 0x6, URZ ;  /* 0x0000000604157899 */ /* 0x000fe2000800063f */
[----:B------:R-:W-:Y:S01]  /*09e0*/  LEA.HI R204, R204, R23, RZ, 0x3 ;  /* 0x00000017cccc7211 */ /* 0x000fe200078f18ff */
[----:B------:R-:W-:Y:S01]  /*09f0*/  USHF.L.U64.HI UR20, UR4, UR11, UR5 ;  /* 0x0000000b04147299 */ /* 0x000fe20008010205 */
[----:B------:R1:W-:Y:S01]  /*0a00*/  LDGSTS.E.BYPASS.LTC128B.128 [R202+0x6080], [R32.64], !P2 ;  /* 0x0608000020ca7fae */ /* 0x0003e2000d101d52 */
[----:B------:R-:W-:Y:S01]  /*0a10*/  ISETP.GE.OR P4, PT, R214, c[0x0][0x19c], !P4 ;  /* 0x00006700d6007a0c */ /* 0x000fe20006786670 */
[----:B------:R-:W-:Y:S01]  /*0a20*/  ULDC.64 UR4, c[0x0][0x218] ;  /* 0x0000860000047ab9 */ /* 0x000fe20000000a00 */
[----:B------:R-:W-:Y:S01]  /*0a30*/  LOP3.LUT R204, R204, 0xfffffff8, RZ, 0xc0, !PT ;  /* 0xfffffff8cccc7812 */ /* 0x000fe200078ec0ff */
[----:B------:R-:W-:Y:S01]  /*0a40*/  UIMAD.WIDE.U32 UR22, UR10, UR4, URZ ;  /* 0x000000040a1672a5 */ /* 0x000fe2000f8e003f */
[----:B------:R-:W-:Y:S01]  /*0a50*/  ISETP.GE.OR P3, PT, R214, c[0x0][0x19c], !P3 ;  /* 0x00006700d6007a0c */ /* 0x000fe20005f66670 */
[----:B------:R-:W-:Y:S01]  /*0a60*/  UIMAD UR4, UR9, UR4, URZ ;  /* 0x00000004090472a4 */ /* 0x000fe2000f8e023f */
[----:B------:R-:W-:Y:S01]  /*0a70*/  SHF.R.S32.HI R2, RZ, 0x5, R8 ;  /* 0x00000005ff027819 */ /* 0x000fe20000011408 */
[----:B------:R-:W-:Y:S01]  /*0a80*/  IMAD.IADD R204, R23, 0x1, -R204 ;  /* 0x0000000117cc7824 */ /* 0x000fe200078e0acc */
[----:B------:R3:W-:Y:S01]  /*0a90*/  LDGSTS.E.BYPASS.LTC128B.128 [R202+0x7080], [R30.64], !P1 ;  /* 0x070800001eca7fae */ /* 0x0007e2000c901d52 */
[----:B------:R-:W-:Y:S01]  /*0aa0*/  UIMAD UR4, UR10, UR5, UR4 ;  /* 0x000000050a0472a4 */ /* 0x000fe2000f8e0204 */
[-C--:B------:R-:W-:Y:S01]  /*0ab0*/  LEA.HI R203, R203, R2.reuse, RZ, 0x2 ;  /* 0x00000002cbcb7211 */ /* 0x080fe200078f10ff */
[----:B------:R-:W-:Y:S01]  /*0ac0*/  IMAD.IADD R19, R206, 0x1, -R19 ;  /* 0x00000001ce137824 */ /* 0x000fe200078e0a13 */
[----:B--2---:R-:W-:Y:S01]  /*0ad0*/  LEA R24, P0, R11, c[0x0][0x258], 0x2 ;  /* 0x000096000b187a11 */ /* 0x004fe200078010ff */
[----:B------:R-:W0:Y:S01]  /*0ae0*/  LDGDEPBAR ;  /* 0x00000000000079af */ /* 0x000e220000000000 */
[----:B------:R-:W-:-:S02]  /*0af0*/  LEA.HI R219, R8, R2, RZ, 0x1 ;  /* 0x0000000208db7211 */ /* 0x000fc400078f08ff */
[----:B------:R-:W-:Y:S01]  /*0b00*/  LEA.HI.X R25, R11, c[0x0][0x25c], R0, 0x2, P0 ;  /* 0x000097000b197a11 */ /* 0x000fe200000f1400 */
[----:B------:R2:W-:Y:S01]  /*0b10*/  LDGSTS.E.BYPASS.LTC128B.128 [R202+0x80], [R26.64], !P6 ;  /* 0x000800001aca7fae */ /* 0x0005e2000f101d52 */
[----:B------:R-:W-:Y:S01]  /*0b20*/  LOP3.LUT R219, R219, 0xfffffffe, RZ, 0xc0, !PT ;  /* 0xfffffffedbdb7812 */ /* 0x000fe200078ec0ff */
[----:B------:R-:W-:Y:S01]  /*0b30*/  IMAD.MOV.U32 R0, RZ, RZ, 0x20 ;  /* 0x00000020ff007424 */ /* 0x000fe200078e00ff */
[----:B------:R-:W-:Y:S02]  /*0b40*/  LOP3.LUT R203, R203, 0xfffffffc, RZ, 0xc0, !PT ;  /* 0xfffffffccbcb7812 */ /* 0x000fe400078ec0ff */
[----:B------:R-:W-:Y:S01]  /*0b50*/  SHF.R.S32.HI R12, RZ, 0x1f, R19 ;  /* 0x0000001fff0c7819 */ /* 0x000fe20000011413 */
[----:B------:R-:W-:Y:S01]  /*0b60*/  IMAD.IADD R219, R2, 0x1, -R219 ;  /* 0x0000000102db7824 */ /* 0x000fe200078e0adb */
[----:B------:R-:W-:Y:S01]  /*0b70*/  IADD3 R205, R202, 0x8080, RZ ;  /* 0x00008080cacd7810 */ /* 0x000fe20007ffe0ff */
[----:B------:R-:W-:Y:S01]  /*0b80*/  IMAD.IADD R203, R2, 0x1, -R203 ;  /* 0x0000000102cb7824 */ /* 0x000fe200078e0acb */
[----:B-1----:R-:W-:Y:S01]  /*0b90*/  IADD3 R32, P0, R26, UR21, RZ ;  /* 0x000000151a207c10 */ /* 0x002fe2000ff1e0ff */
[----:B------:R-:W-:-:S03]  /*0ba0*/  IMAD.SHL.U32 R195, R219, 0x400, RZ ;  /* 0x00000400dbc37824 */ /* 0x000fc600078e00ff */
[----:B------:R-:W-:Y:S02]  /*0bb0*/  IADD3.X R33, R27, UR20, RZ, P0, !PT ;  /* 0x000000141b217c10 */ /* 0x000fe400087fe4ff */
[----:B------:R-:W-:-:S03]  /*0bc0*/  IADD3 R22, P0, R32, UR21, RZ ;  /* 0x0000001520167c10 */ /* 0x000fc6000ff1e0ff */
[----:B------:R1:W-:Y:S01]  /*0bd0*/  LDGSTS.E.BYPASS.LTC128B.128 [R202+0x1080], [R32.64], !P5 ;  /* 0x0108000020ca7fae */ /* 0x0003e2000e901d52 */
[----:B------:R-:W-:Y:S02]  /*0be0*/  IADD3.X R23, R33, UR20, RZ, P0, !PT ;  /* 0x0000001421177c10 */ /* 0x000fe400087fe4ff */
[----:B---3--:R-:W-:Y:S02]  /*0bf0*/  IADD3 R30, P2, R22, UR21, RZ ;  /* 0x00000015161e7c10 */ /* 0x008fe4000ff5e0ff */
[----:B------:R-:W-:Y:S01]  /*0c00*/  IADD3 R11, P1, P0, R212, UR22, R34 ;  /* 0x00000016d40b7c10 */ /* 0x000fe2000f83e022 */
[----:B------:R3:W-:Y:S01]  /*0c10*/  LDGSTS.E.BYPASS.LTC128B.128 [R202+0x2080], [R22.64], !P4 ;  /* 0x0208000016ca7fae */ /* 0x0007e2000e101d52 */
[----:B------:R-:W-:Y:S01]  /*0c20*/  IADD3.X R31, R23, UR20, RZ, P2, !PT ;  /* 0x00000014171f7c10 */ /* 0x000fe200097fe4ff */
[----:B------:R-:W-:Y:S01]  /*0c30*/  UIADD3 UR20, UR23, UR4, URZ ;  /* 0x0000000417147290 */ /* 0x000fe2000fffe03f */
[C---:B------:R-:W-:Y:S02]  /*0c40*/  LOP3.LUT P5, RZ, R15.reuse, 0x4, RZ, 0xc0, !PT ;  /* 0x000000040fff7812 */ /* 0x040fe400078ac0ff */
[C---:B------:R-:W-:Y:S01]  /*0c50*/  LOP3.LUT P2, RZ, R15.reuse, 0x2, RZ, 0xc0, !PT ;  /* 0x000000020fff7812 */ /* 0x040fe2000784c0ff */
[----:B------:R1:W-:Y:S01]  /*0c60*/  LDGSTS.E.BYPASS.LTC128B.128 [R202+0x3080], [R30.64], !P3 ;  /* 0x030800001eca7fae */ /* 0x0003e2000d901d52 */
[----:B------:R-:W-:Y:S01]  /*0c70*/  IMAD.SHL.U32 R15, R15, 0x40, RZ ;  /* 0x000000400f0f7824 */ /* 0x000fe200078e00ff */
[C---:B------:R-:W-:Y:S01]  /*0c80*/  ISETP.GE.AND P3, PT, R214.reuse, c[0x0][0x16c], PT ;  /* 0x00005b00d6007a0c */ /* 0x040fe20003f66270 */
[----:B------:R-:W-:Y:S01]  /*0c90*/  ULDC.64 UR4, c[0x0][0x178] ;  /* 0x00005e0000047ab9 */ /* 0x000fe20000000a00 */
[----:B------:R-:W0:Y:S01]  /*0ca0*/  LDGDEPBAR ;  /* 0x00000000000079af */ /* 0x000e220000000000 */
[----:B------:R-:W-:Y:S01]  /*0cb0*/  ISETP.GE.AND P4, PT, R214, c[0x0][0x1fc], PT ;  /* 0x00007f00d6007a0c */ /* 0x000fe20003f86270 */
[----:B------:R-:W-:Y:S01]  /*0cc0*/  USHF.L.U32 UR21, UR4, 0x6, URZ ;  /* 0x0000000604157899 */ /* 0x000fe2000800063f */
[----:B------:R-:W-:Y:S01]  /*0cd0*/  SEL R6, R196, 0xffffffc0, !P5 ;  /* 0xffffffc0c4067807 */ /* 0x000fe20006800000 */
[----:B------:R-:W-:Y:S01]  /*0ce0*/  USHF.L.U64.HI UR11, UR4, UR11, UR5 ;  /* 0x0000000b040b7299 */ /* 0x000fe20008010205 */
[----:B------:R-:W-:-:S02]  /*0cf0*/  IADD3.X R4, R201, UR20, R4, P1, P0 ;  /* 0x00000014c9047c10 */ /* 0x000fc40008fe0404 */
[C---:B------:R-:W-:Y:S01]  /*0d00*/  ISETP.LT.OR P6, PT, R14.reuse, 0x1, P3 ;  /* 0x000000010e00780c */ /* 0x040fe20001fc1670 */
[----:B------:R-:W-:Y:S01]  /*0d10*/  ULDC.64 UR4, c[0x0][0x208] ;  /* 0x0000820000047ab9 */ /* 0x000fe20000000a00 */
[C---:B------:R-:W-:Y:S01]  /*0d20*/  ISETP.LT.OR P5, PT, R14.reuse, 0x21, P3 ;  /* 0x000000210e00780c */ /* 0x040fe20001fa1670 */
[----:B------:R-:W-:Y:S01]  /*0d30*/  USHF.L.U64.HI UR5, UR4, UR24, UR5 ;  /* 0x0000001804057299 */ /* 0x000fe20008010205 */
[C---:B------:R-:W-:Y:S01]  /*0d40*/  ISETP.LT.OR P1, PT, R14.reuse, 0x1, P4 ;  /* 0x000000010e00780c */ /* 0x040fe20002721670 */
[----:B------:R-:W-:Y:S01]  /*0d50*/  USHF.L.U32 UR4, UR4, 0x5, URZ ;  /* 0x0000000504047899 */ /* 0x000fe2000800063f */
[----:B------:R-:W-:Y:S02]  /*0d60*/  ISETP.LT.OR P0, PT, R14, 0x21, P4 ;  /* 0x000000210e00780c */ /* 0x000fe40002701670 */
[----:B------:R-:W-:Y:S01]  /*0d70*/  LOP3.LUT R14, R15, 0x1c0, RZ, 0xc0, !PT ;  /* 0x000001c00f0e7812 */ /* 0x000fe200078ec0ff */
[----:B------:R-:W-:Y:S01]  /*0d80*/  USHF.L.U32 UR24, UR4, 0x1, URZ ;  /* 0x0000000104187899 */ /* 0x000fe2000800063f */
[----:B------:R-:W-:Y:S01]  /*0d90*/  SEL R2, R0, 0xffffffe0, !P2 ;  /* 0xffffffe000027807 */ /* 0x000fe20005000000 */
[----:B------:R-:W-:Y:S01]  /*0da0*/  USHF.L.U64.HI UR5, UR4, 0x1, UR5 ;  /* 0x0000000104057899 */ /* 0x000fe20008010205 */
[----:B--2---:R-:W-:-:S02]  /*0db0*/  LOP3.LUT R26, R14, 0x8, R17, 0xf8, !PT ;  /* 0x000000080e1a7812 */ /* 0x004fc400078ef811 */
[----:B------:R-:W-:Y:S02]  /*0dc0*/  SHF.R.U32.HI R15, RZ, 0x3, R14 ;  /* 0x00000003ff0f7819 */ /* 0x000fe4000001160e */
[----:B---3--:R-:W-:Y:S01]  /*0dd0*/  LEA R22, P2, R11, c[0x0][0x1f0], 0x1 ;  /* 0x00007c000b167a11 */ /* 0x008fe200078408ff */
[----:B------:R-:W-:-:S04]  /*0de0*/  DEPBAR.LE SB0, 0x1 ;  /* 0x000080400000791a */ /* 0x000fc80000000000 */
[----:B------:R-:W-:Y:S02]  /*0df0*/  LOP3.LUT R193, R26, R15, RZ, 0x3c, !PT ;  /* 0x0000000f1ac17212 */ /* 0x000fe400078e3cff */
[----:B------:R-:W-:Y:S02]  /*0e00*/  LEA.HI.X R23, R11, c[0x0][0x1f4], R4, 0x1, P2 ;  /* 0x00007d000b177a11 */ /* 0x000fe400010f0c04 */
[----:B------:R-:W-:Y:S01]  /*0e10*/  LEA.HI R11, R12, R19, RZ, 0x3 ;  /* 0x000000130c0b7211 */ /* 0x000fe200078f18ff */
[----:B------:R-:W-:Y:S01]  /*0e20*/  IMAD.IADD R193, R18, 0x1, R193 ;  /* 0x0000000112c17824 */ /* 0x000fe200078e02c1 */
[----:B------:R-:W-:Y:S01]  /*0e30*/  BAR.SYNC.DEFER_BLOCKING 0x0 ;  /* 0x0000000000007b1d */ /* 0x000fe20000010000 */
[----:B------:R-:W-:Y:S01]  /*0e40*/  LEA R12, P2, R20, c[0x0][0x280], 0x2 ;  /* 0x0000a000140c7a11 */ /* 0x000fe200078410ff */
[----:B------:R-:W-:Y:S01]  /*0e50*/  IMAD.SHL.U32 R18, R204, 0x40, RZ ;  /* 0x00000040cc127824 */ /* 0x000fe200078e00ff */
[----:B------:R-:W-:Y:S01]  /*0e60*/  LOP3.LUT R4, R11, 0xfffffff8, RZ, 0xc0, !PT ;  /* 0xfffffff80b047812 */ /* 0x000fe200078ec0ff */
[----:B------:R-:W-:Y:S01]  /*0e70*/  IMAD.SHL.U32 R193, R193, 0x2, RZ ;  /* 0x00000002c1c17824 */ /* 0x000fe200078e00ff */
[----:B------:R-:W-:Y:S01]  /*0e80*/  LEA.HI.X R13, R20, c[0x0][0x284], R13, 0x2, P2 ;  /* 0x0000a100140d7a11 */ /* 0x000fe200010f140d */
[----:B------:R-:W-:Y:S01]  /*0e90*/  IMAD.SHL.U32 R20, R203, 0x10, RZ ;  /* 0x00000010cb147824 */ /* 0x000fe200078e00ff */
[----:B------:R-:W-:Y:S01]  /*0ea0*/  IADD3 R26, P2, R28, UR21, RZ ;  /* 0x000000151c1a7c10 */ /* 0x000fe2000ff5e0ff */
[C---:B------:R-:W-:Y:S01]  /*0eb0*/  IMAD.IADD R3, R193.reuse, 0x1, R6 ;  /* 0x00000001c1037824 */ /* 0x040fe200078e0206 */
[----:B------:R-:W-:Y:S01]  /*0ec0*/  LOP3.LUT R18, R18, 0x1c0, RZ, 0xc0, !PT ;  /* 0x000001c012127812 */ /* 0x000fe200078ec0ff */
[----:B------:R-:W-:Y:S01]  /*0ed0*/  IMAD.IADD R188, R193, 0x1, R2 ;  /* 0x00000001c1bc7824 */ /* 0x000fe200078e0202 */
[----:B------:R-:W-:Y:S01]  /*0ee0*/  IADD3.X R27, R29, UR11, RZ, P2, !PT ;  /* 0x0000000b1d1b7c10 */ /* 0x000fe200097fe4ff */
[----:B------:R-:W-:Y:S01]  /*0ef0*/  IMAD.IADD R2, R2, 0x1, R3 ;  /* 0x0000000102027824 */ /* 0x000fe200078e0203 */
[----:B------:R-:W-:Y:S01]  /*0f00*/  ISETP.GT.AND P2, PT, R206, 0xf, PT ;  /* 0x0000000fce00780c */ /* 0x000fe20003f44270 */
[----:B------:R-:W-:Y:S01]  /*0f10*/  IMAD.IADD R4, R19, 0x1, -R4 ;  /* 0x0000000113047824 */ /* 0x000fe200078e0a04 */
[----:B------:R-:W-:Y:S01]  /*0f20*/  SHF.R.U32.HI R223, RZ, 0x3, R18 ;  /* 0x00000003ffdf7819 */ /* 0x000fe20000011612 */
[----:B------:R-:W-:Y:S01]  /*0f30*/  IMAD.SHL.U32 R19, R192, 0x10, RZ ;  /* 0x00000010c0137824 */ /* 0x000fe200078e00ff */
[----:B------:R-:W-:Y:S01]  /*0f40*/  LOP3.LUT R20, R14, 0x30, R20, 0xf8, !PT ;  /* 0x000000300e147812 */ /* 0x000fe200078ef814 */
[----:B------:R-:W-:-:S02]  /*0f50*/  IMAD.SHL.U32 R6, R10, 0x8, RZ ;  /* 0x000000080a067824 */ /* 0x000fc400078e00ff */
[----:B------:R-:W-:Y:S01]  /*0f60*/  IMAD.SHL.U32 R191, R11, 0x40, RZ ;  /* 0x000000400bbf7824 */ /* 0x000fe200078e00ff */
[----:B------:R-:W-:Y:S01]  /*0f70*/  LOP3.LUT R19, R19, 0x10, RZ, 0xc0, !PT ;  /* 0x0000001013137812 */ /* 0x000fe200078ec0ff */
[----:B------:R-:W-:Y:S01]  /*0f80*/  IMAD.MOV.U32 R11, RZ, RZ, c[0x0][0x168] ;  /* 0x00005a00ff0b7624 */ /* 0x000fe200078e00ff */
[----:B------:R-:W-:Y:S01]  /*0f90*/  LOP3.LUT R6, R6, 0x18, RZ, 0xc0, !PT ;  /* 0x0000001806067812 */ /* 0x000fe200078ec0ff */
[----:B------:R1:W2:Y:S01]  /*0fa0*/  LDSM.16.M88.4 R144, [R193+0x4080] ;  /* 0x00408000c190783b */ /* 0x0002a20000000200 */
[----:B------:R-:W-:Y:S01]  /*0fb0*/  LOP3.LUT R194, R19, 0x8, R194, 0xf8, !PT ;  /* 0x0000000813c27812 */ /* 0x000fe200078ef8c2 */
[----:B------:R-:W-:Y:S01]  /*0fc0*/  IMAD.SHL.U32 R19, R192, 0x20, RZ ;  /* 0x00000020c0137824 */ /* 0x000fe200078e00ff */
[----:B------:R-:W-:Y:S01]  /*0fd0*/  LOP3.LUT R223, R223, R18, R6, 0x1e, !PT ;  /* 0x00000012dfdf7212 */ /* 0x000fe200078e1e06 */
[----:B------:R1:W3:Y:S01]  /*0fe0*/  LDSM.16.M88.4 R148, [R193+0x6080] ;  /* 0x00608000c194783b */ /* 0x0002e20000000200 */
[----:B------:R-:W-:Y:S01]  /*0ff0*/  LOP3.LUT R20, R20, 0x8, R17, 0xf8, !PT ;  /* 0x0000000814147812 */ /* 0x000fe200078ef811 */
[----:B------:R-:W-:Y:S01]  /*1000*/  @!P2 IMAD.SHL.U32 R21, R206, 0x10, RZ ;  /* 0x00000010ce15a824 */ /* 0x000fe200078e00ff */
[----:B------:R-:W-:Y:S01]  /*1010*/  LOP3.LUT R14, R6, 0x20, R19, 0xf8, !PT ;  /* 0x00000020060e7812 */ /* 0x000fe200078ef813 */
[----:B------:R1:W4:Y:S01]  /*1020*/  LDSM.16.M88.4 R152, [R188+0x4080] ;  /* 0x00408000bc98783b */ /* 0x0003220000000200 */
[----:B------:R-:W-:Y:S01]  /*1030*/  @!P2 IMAD.SHL.U32 R6, R206, 0x10, RZ ;  /* 0x00000010ce06a824 */ /* 0x000fe200078e00ff */
[----:B------:R-:W-:Y:S01]  /*1040*/  LOP3.LUT R17, R16, 0x7ffffffc, RZ, 0xc0, !PT ;  /* 0x7ffffffc10117812 */ /* 0x000fe200078ec0ff */
[----:B------:R-:W-:Y:S01]  /*1050*/  IMAD.SHL.U32 R16, R4, 0x40, RZ ;  /* 0x0000004004107824 */ /* 0x000fe200078e00ff */
[----:B------:R1:W5:Y:S01]  /*1060*/  LDSM.16.M88.4 R160, [R188+0x6080] ;  /* 0x00608000bca0783b */ /* 0x0003620000000200 */
[----:B------:R-:W-:-:S02]  /*1070*/  LOP3.LUT R15, R20, R15, RZ, 0x3c, !PT ;  /* 0x0000000f140f7212 */ /* 0x000fc400078e3cff */
[----:B------:R-:W-:Y:S01]  /*1080*/  IMAD.IADD R20, R206, 0x1, -R17 ;  /* 0x00000001ce147824 */ /* 0x000fe200078e0a11 */
[----:B------:R1:W1:Y:S01]  /*1090*/  LDSM.16.M88.4 R164, [R3+0x4080] ;  /* 0x0040800003a4783b */ /* 0x0002620000000200 */
[----:B------:R-:W-:Y:S01]  /*10a0*/  IMAD.SHL.U32 R17, R192, 0x8, RZ ;  /* 0x00000008c0117824 */ /* 0x000fe200078e00ff */
[----:B------:R-:W-:Y:S01]  /*10b0*/  LOP3.LUT R16, R16, 0x1c0, RZ, 0xc0, !PT ;  /* 0x000001c010107812 */ /* 0x000fe200078ec0ff */
[----:B------:R-:W-:Y:S01]  /*10c0*/  IMAD R20, R20, 0x2, R195 ;  /* 0x0000000214147824 */ /* 0x000fe200078e02c3 */
[----:B------:R1:W1:Y:S01]  /*10d0*/  LDSM.16.M88.4 R168, [R3+0x6080] ;  /* 0x0060800003a8783b */ /* 0x0002620000000200 */
[----:B------:R-:W-:Y:S01]  /*10e0*/  LOP3.LUT R191, R191, 0xfffffe00, RZ, 0xc0, !PT ;  /* 0xfffffe00bfbf7812 */ /* 0x000fe200078ec0ff */
[----:B------:R-:W-:Y:S02]  /*10f0*/  IMAD R192, R192, 0x200, R15 ;  /* 0x00000200c0c07824 */ /* 0x000fe400078e020f */
[----:B------:R1:W1:Y:S01]  /*1100*/  LDSM.16.M88.4 R172, [R2+0x4080] ;  /* 0x0040800002ac783b */ /* 0x0002620000000200 */
[----:B------:R-:W-:-:S03]  /*1110*/  IMAD.IADD R223, R20, 0x1, R223 ;  /* 0x0000000114df7824 */ /* 0x000fc600078e02df */
        /* <DEDUP_REMOVED lines=14> */
[----:B------:R2:W-:Y:S04]  /*1200*/  @!P2 LDGSTS.E.BYPASS.LTC128B.128 [R21+0xc280], [R12.64] ;  /* 0x0c2800000c15afae */ /* 0x0005e8000b901d52 */
[----:B------:R-:W0:Y:S04]  /*1210*/  LDGDEPBAR ;  /* 0x00000000000079af */ /* 0x000e280000000000 */
[----:B------:R-:W0:Y:S01]  /*1220*/  LDGDEPBAR ;  /* 0x00000000000079af */ /* 0x000e220000000000 */
[----:B-1----:R-:W-:Y:S02]  /*1230*/  LOP3.LUT R6, R16, 0x8, R17, 0xf8, !PT ;  /* 0x0000000810067812 */ /* 0x002fe400078ef811 */
[----:B------:R-:W-:-:S04]  /*1240*/  SHF.R.U32.HI R17, RZ, 0x3, R16 ;  /* 0x00000003ff117819 */ /* 0x000fc80000011610 */
[----:B------:R-:W-:Y:S02]  /*1250*/  LOP3.LUT R6, R6, R17, RZ, 0x3c, !PT ;  /* 0x0000001106067212 */ /* 0x000fe400078e3cff */
[C-C-:B------:R-:W-:Y:S02]  /*1260*/  LOP3.LUT R194, R17.reuse, R194, R16.reuse, 0x1e, !PT ;  /* 0x000000c211c27212 */ /* 0x140fe400078e1e10 */
[----:B------:R-:W-:Y:S02]  /*1270*/  LOP3.LUT R14, R17, R14, R16, 0x1e, !PT ;  /* 0x0000000e110e7212 */ /* 0x000fe400078e1e10 */
[-C--:B------:R-:W-:Y:S02]  /*1280*/  IADD3 R195, R6, R191.reuse, R195 ;  /* 0x000000bf06c37210 */ /* 0x080fe40007ffe0c3 */
[----:B------:R-:W-:Y:S01]  /*1290*/  LOP3.LUT R194, R194, R191, RZ, 0xfc, !PT ;  /* 0x000000bfc2c27212 */ /* 0x000fe200078efcff */
[----:B------:R-:W-:Y:S01]  /*12a0*/  IMAD.IADD R191, R191, 0x1, R14 ;  /* 0x00000001bfbf7824 */ /* 0x000fe200078e020e */
[----:B------:R-:W-:Y:S05]  /*12b0*/  @!P0 BRA `(.L_x_22) ;  /* 0x000000f000008947 */ /* 0x000fea0003800000 */
[----:B--2345:R-:W-:Y:S01]  /*12c0*/  IMAD.MOV.U32 R15, RZ, RZ, 0x40 ;  /* 0x00000040ff0f7424 */ /* 0x03cfe200078e00ff */
        /* <DEDUP_REMOVED lines=13> */
.L_x_23:
[----:B------:R-:W-:Y:S05]  /*13a0*/  BSYNC B0 ;  /* 0x0000000000007941 */ /* 0x000fea0003800000 */
.L_x_22:
[----:B--2345:R-:W-:Y:S01]  /*13b0*/  ISETP.LT.AND P0, PT, RZ, c[0x0][0x168], PT ;  /* 0x00005a00ff007a0c */ /* 0x03cfe20003f01270 */
        /* <DEDUP_REMOVED lines=35> */
.L_x_24:
        /* <DEDUP_REMOVED lines=72> */
.L_x_28:
        /* <DEDUP_REMOVED lines=115> */
.L_x_26:
        /* <DEDUP_REMOVED lines=392> */
.L_x_27:
        /* <DEDUP_REMOVED lines=141> */
.L_x_25:
        /* <DEDUP_REMOVED lines=165> */
.L_x_30:
[----:B------:R-:W-:Y:S05]  /*4d40*/  BSYNC B0 ;  /* 0x0000000000007941 */ /* 0x000fea0003800000 */
.L_x_29:
        /* <DEDUP_REMOVED lines=16> */
.L_x_32:
[----:B------:R-:W-:Y:S05]  /*4e50*/  BSYNC B0 ;  /* 0x0000000000007941 */ /* 0x000fea0003800000 */
.L_x_31:
        /* <DEDUP_REMOVED lines=16> */
.L_x_34:
[----:B------:R-:W-:Y:S05]  /*4f60*/  BSYNC B0 ;  /* 0x0000000000007941 */ /* 0x000fea0003800000 */
.L_x_33:
        /* <DEDUP_REMOVED lines=16> */
.L_x_36:
[----:B------:R-:W-:Y:S05]  /*5070*/  BSYNC B0 ;  /* 0x0000000000007941 */ /* 0x000fea0003800000 */
.L_x_35:
        /* <DEDUP_REMOVED lines=21> */
.L_x_38:
[----:B------:R-:W-:Y:S05]  /*51d0*/  BSYNC B0 ;  /* 0x0000000000007941 */ /* 0x000fea0003800000 */
.L_x_37:
        /* <DEDUP_REMOVED lines=14> */
.L_x_40:
[----:B------:R-:W-:Y:S05]  /*52c0*/  BSYNC B0 ;  /* 0x0000000000007941 */ /* 0x000fea0003800000 */
.L_x_39:
        /* <DEDUP_REMOVED lines=14> */
.L_x_42:
[----:B------:R-:W-:Y:S05]  /*53b0*/  BSYNC B0 ;  /* 0x0000000000007941 */ /* 0x000fea0003800000 */
.L_x_41:
        /* <DEDUP_REMOVED lines=14> */
.L_x_43:
        /* <DEDUP_REMOVED lines=14> */
.L_x_1793:


//--------------------- .text._ZN7cutlass13device_kernelIN5flash19enable_sm80_to_sm89INS1_16FlashAttnBwdSm80INS1_25CollectiveMainloopBwdSm80ILi2ELi2EN4cute5tupleIJNS5_1CILi64EEENS7_ILi128EEES8_EEENS_10bfloat16_tEfNS_4arch4Sm80ELb0ELb0ELb0ELb0ELb0ELb0ELb0ELb0ELi2ELi2ELi4ELi2ELb1EEENS1_24CollectiveEpilogueBwdGQAISA_fSD_Li256ELb0ELb0EEENS1_19SingleTileSchedulerILb0ELb0ELb0ELi128EEEEEEEEEvNT_6ParamsE --------------------------
	.section	.text._ZN7cutlass13device_kernelIN5flash19enable_sm80_to_sm89INS1_16FlashAttnBwdSm80INS1_25CollectiveMainloopBwdSm80ILi2ELi2EN4cute5tupleIJNS5_1CILi64EEENS7_ILi128EEES8_EEENS_10bfloat16_tEfNS_4arch4Sm80ELb0ELb0ELb0ELb0ELb0ELb0ELb0ELb0ELi2ELi2ELi4ELi2ELb1EEENS1_24CollectiveEpilogueBwdGQAISA_fSD_Li256ELb0ELb0EEENS1_19SingleTileSchedulerILb0ELb0ELb0ELi128EEEEEEEEEvNT_6ParamsE,"ax",@progbits
	.sectioninfo	@"SHI_REGISTERS=244"
	.align	128
.text._ZN7cutlass13device_kernelIN5flash19enable_sm80_to_sm89INS1_16FlashAttnBwdSm80INS1_25CollectiveMainloopBwdSm80ILi2ELi2EN4cute5tupleIJNS5_1CILi64EEENS7_ILi128EEES8_EEENS_10bfloat16_tEfNS_4arch4Sm80ELb0ELb0ELb0ELb0ELb0ELb0ELb0ELb0ELi2ELi2ELi4ELi2ELb1EEENS1_24CollectiveEpilogueBwdGQAISA_fSD_Li256ELb0ELb0EEENS1_19SingleTileSchedulerILb0ELb0ELb0ELi128EEEEEEEEEvNT_6ParamsE:
        .type           _ZN7cutlass13device_kernelIN5flash19enable_sm80_to_sm89INS1_16FlashAttnBwdSm80INS1_25CollectiveMainloopBwdSm80ILi2ELi2EN4cute5tupleIJNS5_1CILi64EEENS7_ILi128EEES8_EEENS_10bfloat16_tEfNS_4arch4Sm80ELb0ELb0ELb0ELb0ELb0ELb0ELb0ELb0ELi2ELi2ELi4ELi2ELb1EEENS1_24CollectiveEpilogueBwdGQAISA_fSD_Li256ELb0ELb0EEENS1_19SingleTileSchedulerILb0ELb0ELb0ELi128EEEEEEEEEvNT_6ParamsE,@function
        .size           _ZN7cutlass13device_kernelIN5flash19enable_sm80_to_sm89INS1_16FlashAttnBwdSm80INS1_25CollectiveMainloopBwdSm80ILi2ELi2EN4cute5tupleIJNS5_1CILi64EEENS7_ILi128EEES8_EEENS_10bfloat16_tEfNS_4arch4Sm80ELb0ELb0ELb0ELb0ELb0ELb0ELb0ELb0ELi2ELi2ELi4ELi2ELb1EEENS1_24CollectiveEpilogueBwdGQAISA_fSD_Li256ELb0ELb0EEENS1_19SingleTileSchedulerILb0ELb0ELb0ELi128EEEEEEEEEvNT_6ParamsE,(.L_x_1794 - _ZN7cutlass13device_kernelIN5flash19enable_sm80_to_sm89INS1_16FlashAttnBwdSm80INS1_25CollectiveMainloopBwdSm80ILi2ELi2EN4cute5tupleIJNS5_1CILi64EEENS7_ILi128EEES8_EEENS_10bfloat16_tEfNS_4arch4Sm80ELb0ELb0ELb0ELb0ELb0ELb0ELb0ELb0ELi2ELi2ELi4ELi2ELb1EEENS1_24CollectiveEpilogueBwdGQAISA_fSD_Li256ELb0ELb0EEENS1_19SingleTileSchedulerILb0ELb0ELb0ELi128EEEEEEEEEvNT_6ParamsE)
        .other          _ZN7cutlass13device_kernelIN5flash19enable_sm80_to_sm89INS1_16FlashAttnBwdSm80INS1_25CollectiveMainloopBwdSm80ILi2ELi2EN4cute5tupleIJNS5_1CILi64EEENS7_ILi128EEES8_EEENS_10bfloat16_tEfNS_4arch4Sm80ELb0ELb0ELb0ELb0ELb0ELb0ELb0ELb0ELi2ELi2ELi4ELi2ELb1EEENS1_24CollectiveEpilogueBwdGQAISA_fSD_Li256ELb0ELb0EEENS1_19SingleTileSchedulerILb0ELb0ELb0ELi128EEEEEEEEEvNT_6ParamsE,@"STO_CUDA_ENTRY STV_DEFAULT"
_ZN7cutlass13device_kernelIN5flash19enable_sm80_to_sm89INS1_16FlashAttnBwdSm80INS1_25CollectiveMainloopBwdSm80ILi2ELi2EN4cute5tupleIJNS5_1CILi64EEENS7_ILi128EEES8_EEENS_10bfloat16_tEfNS_4arch4Sm80ELb0ELb0ELb0ELb0ELb0ELb0ELb0ELb0ELi2ELi2ELi4ELi2ELb1EEENS1_24CollectiveEpilogueBwdGQAISA_fSD_Li256ELb0ELb0EEENS1_19SingleTileSchedulerILb0ELb0ELb0ELi128EEEEEEEEEvNT_6ParamsE:
        /* <DEDUP_REMOVED lines=11> */
[----:B------:R-:W-:Y:S01]  /*00b0*/  ULDC.64 UR4, c[0x0][0x1e8] ;  /* 0x00007a0000047ab9 */ /* 0x000fe20000000a00 */
[----:B------:R-:W3:Y:S01]  /*00c0*/  S2R R11, SR_CTAID.X ;  /* 0x00000000000b7919 */ /* 0x000ee20000002500 */
[----:B------:R-:W-:Y:S01]  /*00d0*/  UIMAD.WIDE.U32 UR16, UR13, UR6, URZ ;  /* 0x000000060d1072a5 */ /* 0x000fe2000f8e003f */
[----:B------:R-:W-:Y:S01]  /*00e0*/  IMAD.MOV.U32 R199, RZ, RZ, 0x40 ;  /* 0x00000040ffc77424 */ /* 0x000fe200078e00ff */
[----:B------:R-:W-:Y:S01]  /*00f0*/  UIMAD UR4, UR12, UR4, URZ ;  /* 0x000000040c0472a4 */ /* 0x000fe2000f8e023f */
[----:B------:R-:W-:Y:S01]  /*0100*/  IMAD.MOV.U32 R192, RZ, RZ, 0x20 ;  /* 0x00000020ffc07424 */ /* 0x000fe200078e00ff */
[----:B------:R-:W-:-:S02]  /*0110*/  UIMAD UR6, UR12, UR6, URZ ;  /* 0x000000060c0672a4 */ /* 0x000fc4000f8e023f */
[----:B------:R-:W-:Y:S02]  /*0120*/  UMOV UR22, 0x6 ;  /* 0x0000000600167882 */ /* 0x000fe40000000000 */
[----:B------:R-:W-:Y:S02]  /*0130*/  UIMAD UR7, UR13, UR7, UR6 ;  /* 0x000000070d0772a4 */ /* 0x000fe4000f8e0206 */
[----:B------:R-:W-:Y:S02]  /*0140*/  UIMAD UR6, UR13, UR5, UR4 ;  /* 0x000000050d0672a4 */ /* 0x000fe4000f8e0204 */
[----:B------:R-:W-:Y:S02]  /*0150*/  UIADD3 UR10, UR17, UR7, URZ ;  /* 0x00000007110a7290 */ /* 0x000fe4000fffe03f */
[----:B------:R-:W-:Y:S01]  /*0160*/  ULDC.64 UR4, c[0x0][0x1b8] ;  /* 0x00006e0000047ab9 */ /* 0x000fe20000000a00 */
[----:B-1----:R-:W-:Y:S01]  /*0170*/  SHF.R.S32.HI R19, RZ, 0x1f, R206 ;  /* 0x0000001fff137819 */ /* 0x002fe200000114ce */
[----:B------:R-:W-:Y:S01]  /*0180*/  IMAD.SHL.U32 R210, R206, 0x4, RZ ;  /* 0x00000004ced27824 */ /* 0x000fe200078e00ff */
[----:B------:R-:W-:-:S02]  /*0190*/  UIMAD UR4, UR12, UR4, URZ ;  /* 0x000000040c0472a4 */ /* 0x000fc4000f8e023f */
[----:B------:R-:W-:Y:S01]  /*01a0*/  LEA.HI R21, R19, R206, RZ, 0x3 ;  /* 0x000000ce13157211 */ /* 0x000fe200078f18ff */
[----:B--2---:R-:W-:Y:S01]  /*01b0*/  @P0 IMAD.HI.U32 R0, R7, c[0x0][0x24c], RZ ;  /* 0x0000930007000a27 */ /* 0x004fe200078e00ff */
[--C-:B------:R-:W-:Y:S01]  /*01c0*/  SHF.R.S32.HI R6, RZ, 0x1f, R7.reuse ;  /* 0x0000001fff067819 */ /* 0x100fe20000011407 */
[----:B------:R-:W-:Y:S01]  /*01d0*/  UIMAD UR4, UR13, UR5, UR4 ;  /* 0x000000050d0472a4 */ /* 0x000fe2000f8e0204 */
[----:B------:R-:W-:Y:S01]  /*01e0*/  LOP3.LUT R5, R21, 0xfffffff8, RZ, 0xc0, !PT ;  /* 0xfffffff815057812 */ /* 0x000fe200078ec0ff */
[----:B------:R-:W-:Y:S01]  /*01f0*/  IMAD.MOV.U32 R3, RZ, RZ, R7 ;  /* 0x000000ffff037224 */ /* 0x000fe200078e0007 */
[----:B------:R-:W-:Y:S01]  /*0200*/  @P0 SHF.R.U32.HI R3, RZ, c[0x0][0x250], R0 ;  /* 0x00009400ff030a19 */ /* 0x000fe20000011600 */
[----:B------:R-:W-:Y:S01]  /*0210*/  IMAD.MOV.U32 R0, RZ, RZ, -0x80 ;  /* 0xffffff80ff007424 */ /* 0x000fe200078e00ff */
[----:B------:R-:W-:Y:S01]  /*0220*/  SHF.R.S32.HI R208, RZ, 0x3, R21 ;  /* 0x00000003ffd07819 */ /* 0x000fe20000011415 */
[----:B------:R-:W-:Y:S01]  /*0230*/  IMAD.IADD R4, R206, 0x1, -R5 ;  /* 0x00000001ce047824 */ /* 0x000fe200078e0a05 */
[----:B------:R-:W-:Y:S01]  /*0240*/  SHF.R.S32.HI R14, RZ, 0x1f, R3 ;  /* 0x0000001fff0e7819 */ /* 0x000fe20000011403 */
[----:B---3--:R-:W-:Y:S01]  /*0250*/  IMAD R9, R11, R0, c[0x0][0x198] ;  /* 0x000066000b097624 */ /* 0x008fe200078e0200 */
[----:B------:R-:W-:Y:S01]  /*0260*/  SHF.R.S32.HI R211, RZ, 0x1f, R210 ;  /* 0x0000001fffd37819 */ /* 0x000fe200000114d2 */
[----:B------:R-:W-:Y:S01]  /*0270*/  IMAD.SHL.U32 R216, R4, 0x8, RZ ;  /* 0x0000000804d87824 */ /* 0x000fe200078e00ff */
[----:B------:R-:W-:Y:S01]  /*0280*/  SHF.R.S32.HI R209, RZ, 0x1f, R208 ;  /* 0x0000001fffd17819 */ /* 0x000fe200000114d0 */
[C---:B------:R-:W-:Y:S01]  /*0290*/  IMAD R2, R14.reuse, c[0x0][0x1e0], RZ ;  /* 0x000078000e027a24 */ /* 0x040fe200078e02ff */
[-C--:B------:R-:W-:Y:S01]  /*02a0*/  LEA.HI R31, R19, R206.reuse, RZ, 0x4 ;  /* 0x000000ce131f7211 */ /* 0x080fe200078f20ff */
[----:B------:R-:W-:Y:S01]  /*02b0*/  IMAD R14, R14, c[0x0][0x1b0], RZ ;  /* 0x00006c000e0e7a24 */ /* 0x000fe200078e02ff */
[----:B------:R-:W-:Y:S01]  /*02c0*/  SHF.R.S32.HI R217, RZ, 0x1f, R216 ;  /* 0x0000001fffd97819 */ /* 0x000fe200000114d8 */
[C---:B------:R-:W-:Y:S01]  /*02d0*/  IMAD R2, R3.reuse, c[0x0][0x1e4], R2 ;  /* 0x0000790003027a24 */ /* 0x040fe200078e0202 */
[----:B------:R-:W-:Y:S01]  /*02e0*/  ULDC.64 UR24, c[0x0][0x118] ;  /* 0x0000460000187ab9 */ /* 0x000fe20000000a00 */
[----:B------:R-:W-:Y:S01]  /*02f0*/  IMAD R14, R3, c[0x0][0x1b4], R14 ;  /* 0x00006d00030e7a24 */ /* 0x000fe200078e020e */
[----:B------:R-:W-:Y:S01]  /*0300*/  LEA.HI R197, R19, R206, RZ, 0x7 ;  /* 0x000000ce13c57211 */ /* 0x000fe200078f38ff */
[----:B------:R-:W-:-:S03]  /*0310*/  IMAD.WIDE.U32 R12, R3, c[0x0][0x1e0], R216 ;  /* 0x00007800030c7a25 */ /* 0x000fc600078e00d8 */
[----:B------:R-:W-:Y:S01]  /*0320*/  SHF.R.U32.HI R197, RZ, 0x4, R197 ;  /* 0x00000004ffc57819 */ /* 0x000fe200000116c5 */
[----:B------:R-:W-:-:S04]  /*0330*/  IMAD.WIDE.U32 R16, R3, c[0x0][0x1b0], R216 ;  /* 0x00006c0003107a25 */ /* 0x000fc800078e00d8 */
[----:B------:R-:W-:Y:S02]  /*0340*/  IMAD.IADD R0, R9, 0x1, -R208 ;  /* 0x0000000109007824 */ /* 0x000fe400078e0ad0 */
[----:B------:R-:W-:Y:S02]  /*0350*/  IMAD.IADD R3, R13, 0x1, R2 ;  /* 0x000000010d037824 */ /* 0x000fe400078e0202 */
[----:B------:R-:W-:Y:S01]  /*0360*/  IMAD.MOV.U32 R2, RZ, RZ, R12 ;  /* 0x000000ffff027224 */ /* 0x000fe200078e000c */
[C---:B------:R-:W-:Y:S01]  /*0370*/  ISETP.GE.AND P6, PT, R0.reuse, 0x1, PT ;  /* 0x000000010000780c */ /* 0x040fe20003fc6270 */
[----:B------:R-:W-:Y:S01]  /*0380*/  IMAD.IADD R15, R17, 0x1, R14 ;  /* 0x00000001110f7824 */ /* 0x000fe200078e020e */
[----:B------:R-:W-:Y:S01]  /*0390*/  ISETP.GE.AND P5, PT, R0, 0x21, PT ;  /* 0x000000210000780c */ /* 0x000fe20003fa6270 */
[----:B------:R-:W-:Y:S01]  /*03a0*/  IMAD.WIDE.U32 R22, R22, c[0x0][0x1e8], R2 ;  /* 0x00007a0016167a25 */ /* 0x000fe200078e0002 */
[C---:B------:R-:W-:Y:S02]  /*03b0*/  ISETP.GE.AND P4, PT, R0.reuse, 0x41, PT ;  /* 0x000000410000780c */ /* 0x040fe40003f86270 */
[----:B------:R-:W-:Y:S01]  /*03c0*/  ISETP.GE.AND P3, PT, R0, 0x61, PT ;  /* 0x000000610000780c */ /* 0x000fe20003f66270 */
[----:B------:R-:W-:Y:S01]  /*03d0*/  IMAD.MOV.U32 R14, RZ, RZ, R16 ;  /* 0x000000ffff0e7224 */ /* 0x000fe200078e0010 */
[----:B------:R-:W-:Y:S01]  /*03e0*/  IADD3 R23, R23, UR6, RZ ;  /* 0x0000000617177c10 */ /* 0x000fe2000fffe0ff */
[----:B------:R-:W-:Y:S01]  /*03f0*/  IMAD R0, R6, c[0x0][0x270], RZ ;  /* 0x00009c0006007a24 */ /* 0x000fe200078e02ff */
[C---:B------:R-:W-:Y:S01]  /*0400*/  ISETP.GE.OR P2, PT, R216.reuse, c[0x0][0x1cc], !P6 ;  /* 0x00007300d8007a0c */ /* 0x040fe20007746670 */
[----:B------:R-:W-:Y:S01]  /*0410*/  IMAD.WIDE.U32 R2, R7, c[0x0][0x270], R210 ;  /* 0x00009c0007027a25 */ /* 0x000fe200078e00d2 */
[----:B------:R-:W-:-:S03]  /*0420*/  ISETP.GE.OR P6, PT, R216, c[0x0][0x19c], !P6 ;  /* 0x00006700d8007a0c */ /* 0x000fc600077c6670 */
[----:B------:R-:W-:Y:S01]  /*0430*/  IMAD.U32 R12, RZ, RZ, UR13 ;  /* 0x0000000dff0c7e24 */ /* 0x000fe2000f8e00ff */
[----:B------:R-:W-:Y:S01]  /*0440*/  IADD3 R16, P0, R2, UR16, RZ ;  /* 0x0000001002107c10 */ /* 0x000fe2000ff1e0ff */
[----:B------:R-:W-:Y:S02]  /*0450*/  IMAD R5, R7, c[0x0][0x274], R0 ;  /* 0x00009d0007057a24 */ /* 0x000fe400078e0200 */
[----:B------:R-:W-:-:S03]  /*0460*/  IMAD.WIDE.U32 R12, R12, c[0x0][0x1b8], R14 ;  /* 0x00006e000c0c7a25 */ /* 0x000fc600078e000e */
[----:B------:R-:W-:Y:S01]  /*0470*/  IADD3.X R5, R3, UR10, R5, P0, !PT ;  /* 0x0000000a03057c10 */ /* 0x000fe200087fe405 */
[----:B------:R-:W-:Y:S01]  /*0480*/  IMAD.WIDE R10, R11, 0x80, R208 ;  /* 0x000000800b0a7825 */ /* 0x000fe200078e02d0 */
[----:B------:R-:W-:Y:S01]  /*0490*/  IADD3 R13, R13, UR4, RZ ;  /* 0x000000040d0d7c10 */ /* 0x000fe2000fffe0ff */
[----:B------:R-:W-:Y:S02]  /*04a0*/  ULDC.64 UR4, c[0x0][0x290] ;  /* 0x0000a40000047ab9 */ /* 0x000fe40000000a00 */
[C---:B------:R-:W-:Y:S01]  /*04b0*/  IMAD R3, R11.reuse, c[0x0][0x1d8], RZ ;  /* 0x000076000b037a24 */ /* 0x040fe200078e02ff */
[----:B------:R-:W-:Y:S01]  /*04c0*/  UIMAD UR6, UR12, UR4, URZ ;  /* 0x000000040c0672a4 */ /* 0x000fe2000f8e023f */
[----:B------:R-:W-:Y:S01]  /*04d0*/  IMAD R2, R11, c[0x0][0x1a8], RZ ;  /* 0x00006a000b027a24 */ /* 0x000fe200078e02ff */
[----:B------:R-:W-:Y:S01]  /*04e0*/  UIMAD.WIDE.U32 UR14, UR13, UR4, URZ ;  /* 0x000000040d0e72a5 */ /* 0x000fe2000f8e003f */
[C---:B------:R-:W-:Y:S01]  /*04f0*/  IMAD R3, R10.reuse, c[0x0][0x1dc], R3 ;  /* 0x000077000a037a24 */ /* 0x040fe200078e0203 */
[----:B------:R-:W-:Y:S01]  /*0500*/  UIMAD UR5, UR13, UR5, UR6 ;  /* 0x000000050d0572a4 */ /* 0x000fe2000f8e0206 */
[----:B------:R-:W-:-:S02]  /*0510*/  IMAD R2, R10, c[0x0][0x1ac], R2 ;  /* 0x00006b000a027a24 */ /* 0x000fc400078e0202 */
[----:B------:R-:W-:Y:S01]  /*0520*/  IMAD.WIDE.U32 R22, R10, c[0x0][0x1d8], R22 ;  /* 0x000076000a167a25 */ /* 0x000fe200078e0016 */
[----:B------:R-:W-:-:S03]  /*0530*/  UIADD3 UR11, UR15, UR5, URZ ;  /* 0x000000050f0b7290 */ /* 0x000fc6000fffe03f */
[----:B------:R-:W-:Y:S01]  /*0540*/  IMAD.WIDE.U32 R12, R10, c[0x0][0x1a8], R12 ;  /* 0x00006a000a0c7a25 */ /* 0x000fe200078e000c */
[----:B------:R-:W-:Y:S01]  /*0550*/  LEA.HI R10, R19, R206, RZ, 0x6 ;  /* 0x000000ce130a7211 */ /* 0x000fe200078f30ff */
[----:B------:R-:W-:Y:S01]  /*0560*/  ULDC.64 UR4, c[0x0][0x1d8] ;  /* 0x0000760000047ab9 */ /* 0x000fe20000000a00 */
[----:B------:R-:W-:Y:S01]  /*0570*/  LEA R24, P0, R22, c[0x0][0x1c0], 0x1 ;  /* 0x0000700016187a11 */ /* 0x000fe200078008ff */
[----:B------:R-:W-:Y:S01]  /*0580*/  IMAD.SHL.U32 R11, R208, 0x40, RZ ;  /* 0x00000040d00b7824 */ /* 0x000fe200078e00ff */
[----:B------:R-:W-:Y:S01]  /*0590*/  SHF.R.S32.HI R10, RZ, 0x6, R10 ;  /* 0x00000006ff0a7819 */ /* 0x000fe2000001140a */
[----:B------:R-:W-:Y:S01]  /*05a0*/  IMAD.WIDE.U32 R14, R7, c[0x0][0x288], R210 ;  /* 0x0000a200070e7a25 */ /* 0x000fe200078e00d2 */
[----:B------:R-:W-:Y:S02]  /*05b0*/  USHF.L.U32 UR7, UR4, 0x6, URZ ;  /* 0x0000000604077899 */ /* 0x000fe4000800063f */
[----:B------:R-:W-:Y:S01]  /*05c0*/  LOP3.LUT R11, R11, 0x1c0, RZ, 0xc0, !PT ;  /* 0x000001c00b0b7812 */ /* 0x000fe200078ec0ff */
[----:B------:R-:W-:Y:S01]  /*05d0*/  IMAD.SHL.U32 R18, R10, 0x200, RZ ;  /* 0x000002000a127824 */ /* 0x000fe200078e00ff */
[----:B------:R-:W-:Y:S01]  /*05e0*/  IADD3 R17, P1, R14, UR14, RZ ;  /* 0x0000000e0e117c10 */ /* 0x000fe2000ff3e0ff */
[----:B------:R-:W-:Y:S01]  /*05f0*/  IMAD.IADD R3, R23, 0x1, R3 ;  /* 0x0000000117037824 */ /* 0x000fe200078e0203 */
[----:B------:R-:W-:Y:S01]  /*0600*/  LOP3.LUT R14, R11, 0x38, R216, 0xf8, !PT ;  /* 0x000000380b0e7812 */ /* 0x000fe200078ef8d8 */
[----:B------:R-:W-:Y:S01]  /*0610*/  IMAD.IADD R2, R13, 0x1, R2 ;  /* 0x000000010d027824 */ /* 0x000fe200078e0202 */
[----:B------:R-:W-:Y:S01]  /*0620*/  SHF.R.U32.HI R11, RZ, 0x3, R11 ;  /* 0x00000003ff0b7819 */ /* 0x000fe2000001160b */
[----:B------:R-:W-:Y:S01]  /*0630*/  IMAD R0, R6, c[0x0][0x288], RZ ;  /* 0x0000a20006007a24 */ /* 0x000fe200078e02ff */
[----:B------:R-:W-:Y:S01]  /*0640*/  LEA.HI.X R25, R22, c[0x0][0x1c4], R3, 0x1, P0 ;  /* 0x0000710016197a11 */ /* 0x000fe200000f0c03 */
[----:B------:R-:W-:Y:S01]  /*0650*/  USHF.L.U64.HI UR6, UR4, UR22, UR5 ;  /* 0x0000001604067299 */ /* 0x000fe20008010205 */
[----:B------:R-:W-:Y:S01]  /*0660*/  LOP3.LUT R14, R18, R14, R11, 0xf6, !PT ;  /* 0x0000000e120e7212 */ /* 0x000fe200078ef60b */
[----:B------:R-:W-:Y:S01]  /*0670*/  IMAD R0, R7, c[0x0][0x28c], R0 ;  /* 0x0000a30007007a24 */ /* 0x000fe200078e0200 */
[----:B------:R-:W-:Y:S01]  /*0680*/  LEA R28, P0, R12, c[0x0][0x190], 0x1 ;  /* 0x000064000c1c7a11 */ /* 0x000fe200078008ff */
[----:B------:R-:W-:Y:S01]  /*0690*/  ULDC.64 UR4, c[0x0][0x188] ;  /* 0x0000620000047ab9 */ /* 0x000fe20000000a00 */
[----:B------:R-:W-:Y:S01]  /*06a0*/  IMAD R203, R209, c[0x0][0x178], RZ ;  /* 0x00005e00d1cb7a24 */ /* 0x000fe200078e02ff */
[----:B------:R-:W-:Y:S01]  /*06b0*/  UIMAD UR8, UR12, UR4, URZ ;  /* 0x000000040c0872a4 */ /* 0x000fe2000f8e023f */
[----:B------:R-:W-:Y:S01]  /*06c0*/  IMAD.SHL.U32 R14, R14, 0x2, RZ ;  /* 0x000000020e0e7824 */ /* 0x000fe200078e00ff */
[----:B------:R-:W-:Y:S01]  /*06d0*/  LEA.HI.X R29, R12, c[0x0][0x194], R2, 0x1, P0 ;  /* 0x000065000c1d7a11 */ /* 0x000fe200000f0c02 */
[----:B------:R-:W-:Y:S01]  /*06e0*/  UIMAD.WIDE.U32 UR20, UR13, UR4, URZ ;  /* 0x000000040d1472a5 */ /* 0x000fe2000f8e003f */
[----:B------:R-:W-:Y:S01]  /*06f0*/  IADD3 R22, P0, R24, UR7, RZ ;  /* 0x0000000718167c10 */ /* 0x000fe2000ff1e0ff */
[----:B------:R-:W-:Y:S01]  /*0700*/  UIMAD UR8, UR13, UR5, UR8 ;  /* 0x000000050d0872a4 */ /* 0x000fe2000f8e0208 */
[----:B------:R-:W-:Y:S01]  /*0710*/  SHF.R.S32.HI R2, RZ, 0x4, R31 ;  /* 0x00000004ff027819 */ /* 0x000fe2000001141f */
[----:B------:R1:W-:Y:S01]  /*0720*/  LDGSTS.E.BYPASS.LTC128B.128 [R14+0x4080], [R24.64], !P2 ;  /* 0x04080000180e7fae */ /* 0x0003e2000d101d58 */
[----:B------:R-:W-:Y:S01]  /*0730*/  IADD3.X R23, R25, UR6, RZ, P0, !PT ;  /* 0x0000000619177c10 */ /* 0x000fe200087fe4ff */
[----:B------:R-:W-:Y:S01]  /*0740*/  ULDC.64 UR4, c[0x0][0x218] ;  /* 0x0000860000047ab9 */ /* 0x000fe20000000a00 */
[----:B------:R-:W-:Y:S01]  /*0750*/  LEA.HI R11, R31, R2, RZ, 0x1 ;  /* 0x000000021f0b7211 */ /* 0x000fe200078f08ff */
[----:B------:R-:W-:Y:S01]  /*0760*/  UIMAD.WIDE.U32 UR18, UR13, UR4, URZ ;  /* 0x000000040d1272a5 */ /* 0x000fe2000f8e003f */
[----:B------:R-:W-:Y:S01]  /*0770*/  IADD3.X R0, R15, UR11, R0, P1, !PT ;  /* 0x0000000b0f007c10 */ /* 0x000fe20008ffe400 */
[----:B------:R-:W-:Y:S01]  /*0780*/  IMAD.WIDE.U32 R26, R7, c[0x0][0x180], R216 ;  /* 0x00006000071a7a25 */ /* 0x000fe200078e00d8 */
[----:B------:R-:W-:Y:S01]  /*0790*/  ISETP.GE.OR P1, PT, R216, c[0x0][0x1cc], !P5 ;  /* 0x00007300d8007a0c */ /* 0x000fe20006f26670 */
[----:B------:R-:W-:Y:S01]  /*07a0*/  UIMAD UR4, UR12, UR4, URZ ;  /* 0x000000040c0472a4 */ /* 0x000fe2000f8e023f */
[----:B------:R-:W-:Y:S01]  /*07b0*/  LOP3.LUT R11, R11, 0xfffffffe, RZ, 0xc0, !PT ;  /* 0xfffffffe0b0b7812 */ /* 0x000fe200078ec0ff */
[----:B------:R-:W-:Y:S01]  /*07c0*/  IMAD.WIDE.U32 R218, R208, c[0x0][0x178], RZ ;  /* 0x00005e00d0da7a25 */ /* 0x000fe200078e00ff */
[----:B------:R-:W-:Y:S01]  /*07d0*/  LEA.HI R12, R19, R206, RZ, 0x2 ;  /* 0x000000ce130c7211 */ /* 0x000fe200078f10ff */
[----:B------:R-:W-:Y:S01]  /*07e0*/  UIADD3 UR8, UR21, UR8, URZ ;  /* 0x0000000815087290 */ /* 0x000fe2000fffe03f */
[----:B------:R-:W-:Y:S01]  /*07f0*/  ISETP.GE.OR P5, PT, R216, c[0x0][0x19c], !P5 ;  /* 0x00006700d8007a0c */ /* 0x000fe20006fa6670 */
[----:B------:R-:W-:Y:S01]  /*0800*/  IMAD.IADD R11, R2, 0x1, -R11 ;  /* 0x00000001020b7824 */ /* 0x000fe200078e0a0b */
[--C-:B------:R-:W-:Y:S01]  /*0810*/  SHF.R.S32.HI R3, RZ, 0x2, R12.reuse ;  /* 0x00000002ff037819 */ /* 0x100fe2000001140c */
[----:B------:R-:W-:Y:S01]  /*0820*/  IMAD R2, R6, c[0x0][0x180], RZ ;  /* 0x0000600006027a24 */ /* 0x000fe200078e02ff */
[----:B------:R-:W-:Y:S01]  /*0830*/  SHF.R.S32.HI R8, RZ, 0x1f, R12 ;  /* 0x0000001fff087819 */ /* 0x000fe2000001140c */
[----:B------:R-:W-:Y:S01]  /*0840*/  IMAD R203, R208, c[0x0][0x17c], R203 ;  /* 0x00005f00d0cb7a24 */ /* 0x000fe200078e02cb */
[----:B------:R-:W-:Y:S01]  /*0850*/  UIMAD UR5, UR13, UR5, UR4 ;  /* 0x000000050d0572a4 */ /* 0x000fe2000f8e0204 */
[----:B------:R-:W-:Y:S01]  /*0860*/  IMAD R2, R7, c[0x0][0x184], R2 ;  /* 0x0000610007027a24 */ /* 0x000fe200078e0202 */
[----:B------:R-:W-:Y:S01]  /*0870*/  LEA.HI R8, R8, R3, RZ, 0x3 ;  /* 0x0000000308087211 */ /* 0x000fe200078f18ff */
[----:B------:R2:W-:Y:S01]  /*0880*/  LDGSTS.E.BYPASS.LTC128B.128 [R14+0x5080], [R22.64], !P1 ;  /* 0x05080000160e7fae */ /* 0x0005e2000c901d58 */
[----:B------:R-:W-:Y:S01]  /*0890*/  IMAD R20, R6, c[0x0][0x210], RZ ;  /* 0x0000840006147a24 */ /* 0x000fe200078e02ff */
[----:B------:R-:W-:Y:S01]  /*08a0*/  UIADD3 UR9, UR19, UR5, URZ ;  /* 0x0000000513097290 */ /* 0x000fe2000fffe03f */
[----:B------:R-:W-:Y:S01]  /*08b0*/  IMAD.IADD R2, R27, 0x1, R2 ;  /* 0x000000011b027824 */ /* 0x000fe200078e0202 */
[----:B------:R-:W-:Y:S01]  /*08c0*/  LOP3.LUT R8, R8, 0xfffffff8, RZ, 0xc0, !PT ;  /* 0xfffffff808087812 */ /* 0x000fe200078ec0ff */
[----:B------:R-:W-:Y:S01]  /*08d0*/  IMAD.IADD R203, R219, 0x1, R203 ;  /* 0x00000001dbcb7824 */ /* 0x000fe200078e02cb */
[----:B-1----:R-:W-:Y:S01]  /*08e0*/  IADD3 R24, P0, R22, UR7, RZ ;  /* 0x0000000716187c10 */ /* 0x002fe2000ff1e0ff */
[----:B------:R-:W-:Y:S01]  /*08f0*/  IMAD R13, R7, c[0x0][0x214], R20 ;  /* 0x00008500070d7a24 */ /* 0x000fe200078e0214 */
[----:B------:R-:W-:Y:S01]  /*0900*/  ULDC.64 UR4, c[0x0][0x1a8] ;  /* 0x00006a0000047ab9 */ /* 0x000fe20000000a00 */
[----:B------:R-:W-:Y:S01]  /*0910*/  IMAD.WIDE.U32 R214, R208, c[0x0][0x208], RZ ;  /* 0x00008200d0d67a25 */ /* 0x000fe200078e00ff */
[----:B------:R-:W-:Y:S01]  /*0920*/  IADD3.X R25, R23, UR6, RZ, P0, !PT ;  /* 0x0000000617197c10 */ /* 0x000fe200087fe4ff */
[----:B------:R-:W-:Y:S01]  /*0930*/  USHF.L.U64.HI UR5, UR4, UR22, UR5 ;  /* 0x0000001604057299 */ /* 0x000fe20008010205 */
[C---:B------:R-:W-:Y:S01]  /*0940*/  ISETP.GE.OR P0, PT, R216.reuse, c[0x0][0x1cc], !P4 ;  /* 0x00007300d8007a0c */ /* 0x040fe20006706670 */
[----:B------:R-:W-:Y:S01]  /*0950*/  IMAD.IADD R8, R3, 0x1, -R8 ;  /* 0x0000000103087824 */ /* 0x000fe200078e0a08 */
[----:B------:R-:W-:Y:S01]  /*0960*/  ISETP.GE.OR P4, PT, R216, c[0x0][0x19c], !P4 ;  /* 0x00006700d8007a0c */ /* 0x000fe20006786670 */
[----:B------:R-:W-:Y:S01]  /*0970*/  IMAD.SHL.U32 R20, R11, 0x10, RZ ;  /* 0x000000100b147824 */ /* 0x000fe200078e00ff */
[----:B------:R-:W-:-:S02]  /*0980*/  LOP3.LUT R31, R31, 0xfffffff0, RZ, 0xc0, !PT ;  /* 0xfffffff01f1f7812 */ /* 0x000fc400078ec0ff */
[----:B------:R-:W-:Y:S02]  /*0990*/  IADD3 R213, R14, 0x4080, RZ ;  /* 0x000040800ed57810 */ /* 0x000fe40007ffe0ff */
[----:B------:R-:W-:Y:S01]  /*09a0*/  LOP3.LUT R20, R20, 0x10, RZ, 0xc0, !PT ;  /* 0x0000001014147812 */ /* 0x000fe200078ec0ff */
[----:B------:R-:W-:Y:S01]  /*09b0*/  IMAD.IADD R31, R206, 0x1, -R31 ;  /* 0x00000001ce1f7824 */ /* 0x000fe200078e0a1f */
[----:B------:R-:W-:Y:S02]  /*09c0*/  IADD3 R205, R14, 0x8080, RZ ;  /* 0x000080800ecd7810 */ /* 0x000fe40007ffe0ff */
[----:B------:R-:W-:Y:S01]  /*09d0*/  LOP3.LUT R197, R20, 0x8, R197, 0xf8, !PT ;  /* 0x0000000814c57812 */ /* 0x000fe200078ef8c5 */
[----:B------:R1:W-:Y:S01]  /*09e0*/  LDGSTS.E.BYPASS.LTC128B.128 [R14+0x6080], [R24.64], !P0 ;  /* 0x06080000180e7fae */ /* 0x0003e2000c101d58 */
[----:B------:R-:W-:Y:S01]  /*09f0*/  IADD3 R15, P1, P0, R218, UR20, R26 ;  /* 0x00000014da0f7c10 */ /* 0x000fe2000f83e01a */
[----:B--2---:R-:W-:Y:S01]  /*0a00*/  IMAD R23, R209, c[0x0][0x208], RZ ;  /* 0x00008200d1177a24 */ /* 0x004fe200078e02ff */
[----:B------:R-:W-:Y:S01]  /*0a10*/  SHF.R.S32.HI R194, RZ, 0x1f, R31 ;  /* 0x0000001fffc27819 */ /* 0x000fe2000001141f */
[----:B------:R-:W-:Y:S01]  /*0a20*/  IMAD.WIDE.U32 R26, R7, c[0x0][0x210], R216 ;  /* 0x00008400071a7a25 */ /* 0x000fe200078e00d8 */
[----:B------:R-:W-:-:S02]  /*0a30*/  IADD3.X R2, R203, UR8, R2, P1, P0 ;  /* 0x00000008cb027c10 */ /* 0x000fc40008fe0402 */
[----:B------:R-:W-:Y:S01]  /*0a40*/  LEA R22, P0, R15, c[0x0][0x160], 0x1 ;  /* 0x000058000f167a11 */ /* 0x000fe200078008ff */
[----:B------:R-:W-:Y:S01]  /*0a50*/  IMAD R23, R208, c[0x0][0x20c], R23 ;  /* 0x00008300d0177a24 */ /* 0x000fe200078e0217 */
[----:B------:R-:W-:Y:S01]  /*0a60*/  IADD3 R3, P2, P1, R214, UR18, R26 ;  /* 0x00000012d6037c10 */ /* 0x000fe2000f95e01a */
[----:B------:R-:W-:Y:S01]  /*0a70*/  IMAD.IADD R13, R27, 0x1, R13 ;  /* 0x000000011b0d7824 */ /* 0x000fe200078e020d */
[----:B------:R-:W-:Y:S01]  /*0a80*/  LEA.HI R194, R194, R31, RZ, 0x3 ;  /* 0x0000001fc2c27211 */ /* 0x000fe200078f18ff */
[----:B------:R-:W-:Y:S01]  /*0a90*/  IMAD.IADD R204, R215, 0x1, R23 ;  /* 0x00000001d7cc7824 */ /* 0x000fe200078e0217 */
[----:B------:R-:W-:Y:S01]  /*0aa0*/  LEA.HI.X R23, R15, c[0x0][0x164], R2, 0x1, P0 ;  /* 0x000059000f177a11 */ /* 0x000fe200000f0c02 */
[----:B------:R-:W-:Y:S01]  /*0ab0*/  IMAD.SHL.U32 R20, R10, 0x8, RZ ;  /* 0x000000080a147824 */ /* 0x000fe200078e00ff */
[----:B------:R-:W-:Y:S02]  /*0ac0*/  LEA R26, P0, R16, c[0x0][0x258], 0x2 ;  /* 0x00009600101a7a11 */ /* 0x000fe400078010ff */
[----:B------:R-:W-:-:S02]  /*0ad0*/  IADD3.X R2, R204, UR9, R13, P2, P1 ;  /* 0x00000009cc027c10 */ /* 0x000fc400097e240d */
[----:B------:R-:W-:Y:S01]  /*0ae0*/  IADD3 R32, P1, R24, UR7, RZ ;  /* 0x0000000718207c10 */ /* 0x000fe2000ff3e0ff */
[----:B------:R-:W-:Y:S01]  /*0af0*/  USHF.L.U32 UR7, UR4, 0x6, URZ ;  /* 0x0000000604077899 */ /* 0x000fe2000800063f */
[----:B------:R-:W-:Y:S02]  /*0b00*/  LEA.HI.X R27, R16, c[0x0][0x25c], R5, 0x2, P0 ;  /* 0x00009700101b7a11 */ /* 0x000fe400000f1405 */
[----:B------:R-:W-:Y:S01]  /*0b10*/  IADD3.X R33, R25, UR6, RZ, P1, !PT ;  /* 0x0000000619217c10 */ /* 0x000fe20008ffe4ff */
[----:B------:R-:W-:Y:S01]  /*0b20*/  UMOV UR6, 0x5 ;  /* 0x0000000500067882 */ /* 0x000fe20000000000 */
[----:B------:R-:W-:Y:S02]  /*0b30*/  ISETP.GE.OR P2, PT, R216, c[0x0][0x1cc], !P3 ;  /* 0x00007300d8007a0c */ /* 0x000fe40005f46670 */
[----:B-1----:R-:W-:Y:S02]  /*0b40*/  LEA R24, P0, R3, c[0x0][0x1f0], 0x1 ;  /* 0x00007c0003187a11 */ /* 0x002fe400078008ff */
[----:B------:R-:W-:-:S02]  /*0b50*/  IADD3 R34, P1, R28, UR7, RZ ;  /* 0x000000071c227c10 */ /* 0x000fc4000ff3e0ff */
[----:B------:R-:W-:Y:S02]  /*0b60*/  LEA.HI.X R25, R3, c[0x0][0x1f4], R2, 0x1, P0 ;  /* 0x00007d0003197a11 */ /* 0x000fe400000f0c02 */
[----:B------:R-:W-:Y:S02]  /*0b70*/  IADD3.X R35, R29, UR5, RZ, P1, !PT ;  /* 0x000000051d237c10 */ /* 0x000fe40008ffe4ff */
[----:B------:R-:W-:Y:S02]  /*0b80*/  IADD3 R38, P0, R34, UR7, RZ ;  /* 0x0000000722267c10 */ /* 0x000fe4000ff1e0ff */
[----:B------:R-:W-:Y:S01]  /*0b90*/  ISETP.GE.OR P3, PT, R216, c[0x0][0x19c], !P3 ;  /* 0x00006700d8007a0c */ /* 0x000fe20005f66670 */
[----:B------:R1:W-:Y:S01]  /*0ba0*/  LDGSTS.E.BYPASS.LTC128B.128 [R14+0x7080], [R32.64], !P2 ;  /* 0x07080000200e7fae */ /* 0x0003e2000d101d58 */
[----:B------:R-:W-:Y:S02]  /*0bb0*/  IADD3.X R39, R35, UR5, RZ, P0, !PT ;  /* 0x0000000523277c10 */ /* 0x000fe400087fe4ff */
[----:B------:R-:W-:Y:S01]  /*0bc0*/  IADD3 R36, P0, R38, UR7, RZ ;  /* 0x0000000726247c10 */ /* 0x000fe2000ff1e0ff */
[----:B------:R-:W0:Y:S01]  /*0bd0*/  LDGDEPBAR ;  /* 0x00000000000079af */ /* 0x000e220000000000 */
[----:B------:R-:W-:Y:S01]  /*0be0*/  LEA.HI R13, R19, R206, RZ, 0x5 ;  /* 0x000000ce130d7211 */ /* 0x000fe200078f28ff */
[----:B------:R-:W-:Y:S01]  /*0bf0*/  IMAD.SHL.U32 R19, R11, 0x20, RZ ;  /* 0x000000200b137824 */ /* 0x000fe200078e00ff */
[----:B------:R-:W-:Y:S01]  /*0c00*/  IADD3.X R37, R39, UR5, RZ, P0, !PT ;  /* 0x0000000527257c10 */ /* 0x000fe200087fe4ff */
[----:B------:R2:W-:Y:S01]  /*0c10*/  LDGSTS.E.BYPASS.LTC128B.128 [R14+0x80], [R28.64], !P6 ;  /* 0x000800001c0e7fae */ /* 0x0005e2000f101d58 */
[----:B------:R-:W-:Y:S01]  /*0c20*/  SHF.R.S32.HI R2, RZ, 0x5, R13 ;  /* 0x00000005ff027819 */ /* 0x000fe2000001140d */
[----:B------:R-:W-:Y:S01]  /*0c30*/  ULDC.64 UR4, c[0x0][0x178] ;  /* 0x00005e0000047ab9 */ /* 0x000fe20000000a00 */
[C---:B------:R-:W-:Y:S01]  /*0c40*/  LOP3.LUT P1, RZ, R4.reuse, 0x4, RZ, 0xc0, !PT ;  /* 0x0000000404ff7812 */ /* 0x040fe2000782c0ff */
[----:B------:R1:W-:Y:S01]  /*0c50*/  LDGSTS.E.BYPASS.LTC128B.128 [R14+0x1080], [R34.64], !P5 ;  /* 0x01080000220e7fae */ /* 0x0003e2000e901d58 */
[C---:B------:R-:W-:Y:S01]  /*0c60*/  LOP3.LUT P0, RZ, R4.reuse, 0x2, RZ, 0xc0, !PT ;  /* 0x0000000204ff7812 */ /* 0x040fe2000780c0ff */
[----:B------:R-:W-:Y:S01]  /*0c70*/  IMAD.SHL.U32 R4, R4, 0x40, RZ ;  /* 0x0000004004047824 */ /* 0x000fe200078e00ff */
[----:B------:R-:W-:Y:S01]  /*0c80*/  LEA.HI R3, R13, R2, RZ, 0x1 ;  /* 0x000000020d037211 */ /* 0x000fe200078f08ff */
[----:B------:R1:W-:Y:S01]  /*0c90*/  LDGSTS.E.BYPASS.LTC128B.128 [R14+0x2080], [R38.64], !P4 ;  /* 0x02080000260e7fae */ /* 0x0003e2000e101d58 */
[----:B------:R-:W-:Y:S01]  /*0ca0*/  IMAD.SHL.U32 R15, R2, 0x10, RZ ;  /* 0x00000010020f7824 */ /* 0x000fe200078e00ff */
[----:B------:R-:W-:Y:S01]  /*0cb0*/  ISETP.GE.AND P4, PT, R216, c[0x0][0x16c], PT ;  /* 0x00005b00d8007a0c */ /* 0x000fe20003f86270 */
[----:B------:R-:W-:Y:S01]  /*0cc0*/  USHF.L.U32 UR23, UR4, 0x6, URZ ;  /* 0x0000000604177899 */ /* 0x000fe2000800063f */
[----:B------:R1:W-:Y:S01]  /*0cd0*/  LDGSTS.E.BYPASS.LTC128B.128 [R14+0x3080], [R36.64], !P3 ;  /* 0x03080000240e7fae */ /* 0x0003e2000d901d58 */
[----:B------:R-:W-:Y:S01]  /*0ce0*/  LOP3.LUT R4, R4, 0x1c0, RZ, 0xc0, !PT ;  /* 0x000001c004047812 */ /* 0x000fe200078ec0ff */
[----:B------:R-:W-:Y:S01]  /*0cf0*/  USHF.L.U64.HI UR22, UR4, UR22, UR5 ;  /* 0x0000001604167299 */ /* 0x000fe20008010205 */
[----:B------:R-:W-:Y:S01]  /*0d00*/  LOP3.LUT R3, R3, 0xfffffffe, RZ, 0xc0, !PT ;  /* 0xfffffffe03037812 */ /* 0x000fe200078ec0ff */
[----:B------:R-:W0:Y:S01]  /*0d10*/  LDGDEPBAR ;  /* 0x00000000000079af */ /* 0x000e220000000000 */
[----:B------:R-:W-:Y:S01]  /*0d20*/  LOP3.LUT R196, R4, 0x8, R21, 0xf8, !PT ;  /* 0x0000000804c47812 */ /* 0x000fe200078ef815 */
[----:B------:R-:W-:Y:S01]  /*0d30*/  ULDC.64 UR4, c[0x0][0x208] ;  /* 0x0000820000047ab9 */ /* 0x000fe20000000a00 */
[----:B------:R-:W-:Y:S01]  /*0d40*/  ISETP.GE.AND P3, PT, R216, c[0x0][0x1fc], PT ;  /* 0x00007f00d8007a0c */ /* 0x000fe20003f66270 */
[----:B------:R-:W-:Y:S01]  /*0d50*/  IMAD.IADD R198, R2, 0x1, -R3 ;  /* 0x0000000102c67824 */ /* 0x000fe200078e0a03 */
[----:B------:R-:W-:Y:S01]  /*0d60*/  IADD3 R2, -R208, c[0x0][0x168], RZ ;  /* 0x00005a00d0027a10 */ /* 0x000fe20007ffe1ff */
[----:B------:R-:W-:Y:S01]  /*0d70*/  USHF.L.U32 UR7, UR4, 0x5, URZ ;  /* 0x0000000504077899 */ /* 0x000fe2000800063f */
[----:B------:R-:W-:Y:S01]  /*0d80*/  SEL R3, R199, 0xffffffc0, !P1 ;  /* 0xffffffc0c7037807 */ /* 0x000fe20004800000 */
[----:B------:R-:W-:Y:S01]  /*0d90*/  USHF.L.U64.HI UR5, UR4, UR6, UR5 ;  /* 0x0000000604057299 */ /* 0x000fe20008010205 */
[----:B------:R-:W-:Y:S01]  /*0da0*/  SEL R5, R192, 0xffffffe0, !P0 ;  /* 0xffffffe0c0057807 */ /* 0x000fe20004000000 */
[----:B------:R-:W-:Y:S01]  /*0db0*/  USHF.L.U32 UR4, UR7, 0x1, URZ ;  /* 0x0000000107047899 */ /* 0x000fe2000800063f */
[----:B--2---:R-:W-:Y:S01]  /*0dc0*/  IMAD R29, R11, 0x800, R18 ;  /* 0x000008000b1d7824 */ /* 0x004fe200078e0212 */
[----:B------:R-:W-:Y:S01]  /*0dd0*/  LOP3.LUT R18, R4, 0x30, R15, 0xf8, !PT ;  /* 0x0000003004127812 */ /* 0x000fe200078ef80f */
[----:B------:R-:W-:Y:S01]  /*0de0*/  USHF.L.U64.HI UR5, UR7, 0x1, UR5 ;  /* 0x0000000107057899 */ /* 0x000fe20008010205 */
[----:B------:R-:W-:-:S02]  /*0df0*/  SHF.R.U32.HI R15, RZ, 0x3, R4 ;  /* 0x00000003ff0f7819 */ /* 0x000fc40000011604 */
[----:B------:R-:W-:Y:S02]  /*0e00*/  LEA R16, P2, R17, c[0x0][0x280], 0x2 ;  /* 0x0000a00011107a11 */ /* 0x000fe400078410ff */
[----:B------:R-:W-:Y:S02]  /*0e10*/  LOP3.LUT R196, R196, R15, RZ, 0x3c, !PT ;  /* 0x0000000fc4c47212 */ /* 0x000fe400078e3cff */
[C---:B------:R-:W-:Y:S02]  /*0e20*/  ISETP.LT.OR P6, PT, R2.reuse, 0x1, P4 ;  /* 0x000000010200780c */ /* 0x040fe400027c1670 */
[----:B------:R-:W-:Y:S01]  /*0e30*/  ISETP.LT.OR P5, PT, R2, 0x21, P4 ;  /* 0x000000210200780c */ /* 0x000fe200027a1670 */
[----:B------:R-:W-:Y:S01]  /*0e40*/  IMAD.IADD R196, R29, 0x1, R196 ;  /* 0x000000011dc47824 */ /* 0x000fe200078e02c4 */
[----:B------:R-:W-:-:S04]  /*0e50*/  DEPBAR.LE SB0, 0x1 ;  /* 0x000080400000791a */ /* 0x000fc80000000000 */
[----:B------:R-:W-:Y:S01]  /*0e60*/  IMAD.SHL.U32 R196, R196, 0x2, RZ ;  /* 0x00000002c4c47824 */ /* 0x000fe200078e00ff */
[----:B------:R-:W-:Y:S01]  /*0e70*/  BAR.SYNC.DEFER_BLOCKING 0x0 ;  /* 0x0000000000007b1d */ /* 0x000fe20000010000 */
[C---:B------:R-:W-:Y:S02]  /*0e80*/  ISETP.LT.OR P1, PT, R2.reuse, 0x1, P3 ;  /* 0x000000010200780c */ /* 0x040fe40001f21670 */
[----:B------:R-:W-:Y:S01]  /*0e90*/  ISETP.LT.OR P0, PT, R2, 0x21, P3 ;  /* 0x000000210200780c */ /* 0x000fe20001f01670 */
[C---:B------:R-:W-:Y:S01]  /*0ea0*/  IMAD.IADD R2, R196.reuse, 0x1, R3 ;  /* 0x00000001c4027824 */ /* 0x040fe200078e0203 */
[----:B------:R-:W-:Y:S01]  /*0eb0*/  LEA.HI.X R17, R17, c[0x0][0x284], R0, 0x2, P2 ;  /* 0x0000a10011117a11 */ /* 0x000fe200010f1400 */
[----:B------:R-:W-:Y:S01]  /*0ec0*/  IMAD.IADD R3, R196, 0x1, R5 ;  /* 0x00000001c4037824 */ /* 0x000fe200078e0205 */
[----:B------:R-:W-:Y:S01]  /*0ed0*/  IADD3 R28, P2, R22, UR23, RZ ;  /* 0x00000017161c7c10 */ /* 0x000fe2000ff5e0ff */
[----:B------:R-:W-:Y:S01]  /*0ee0*/  IMAD.IADD R0, R5, 0x1, R2 ;  /* 0x0000000105007824 */ /* 0x000fe200078e0202 */
[----:B------:R-:W-:Y:S01]  /*0ef0*/  LOP3.LUT R13, R13, 0xffffffe0, RZ, 0xc0, !PT ;  /* 0xffffffe00d0d7812 */ /* 0x000fe200078ec0ff */
[----:B------:R-:W-:Y:S01]  /*0f00*/  IMAD.SHL.U32 R5, R8, 0x40, RZ ;  /* 0x0000004008057824 */ /* 0x000fe200078e00ff */
[----:B------:R-:W-:-:S02]  /*0f10*/  IADD3.X R29, R23, UR22, RZ, P2, !PT ;  /* 0x00000016171d7c10 */ /* 0x000fc400097fe4ff */
[C---:B------:R-:W-:Y:S01]  /*0f20*/  ISETP.GT.AND P2, PT, R206.reuse, 0xf, PT ;  /* 0x0000000fce00780c */ /* 0x040fe20003f44270 */
[----:B------:R-:W-:Y:S01]  /*0f30*/  IMAD.IADD R13, R206, 0x1, -R13 ;  /* 0x00000001ce0d7824 */ /* 0x000fe200078e0a0d */
[----:B------:R-:W-:Y:S02]  /*0f40*/  LOP3.LUT R5, R5, 0x1c0, RZ, 0xc0, !PT ;  /* 0x000001c005057812 */ /* 0x000fe400078ec0ff */
[----:B------:R-:W-:Y:S02]  /*0f50*/  LOP3.LUT R18, R18, 0x8, R21, 0xf8, !PT ;  /* 0x0000000812127812 */ /* 0x000fe400078ef815 */
[----:B------:R-:W-:Y:S02]  /*0f60*/  LOP3.LUT R20, R20, 0x18, RZ, 0xc0, !PT ;  /* 0x0000001814147812 */ /* 0x000fe400078ec0ff */
[----:B------:R-:W-:Y:S02]  /*0f70*/  SHF.R.U32.HI R221, RZ, 0x3, R5 ;  /* 0x00000003ffdd7819 */ /* 0x000fe40000011605 */
[----:B------:R-:W-:Y:S01]  /*0f80*/  LOP3.LUT R4, R194, 0xfffffff8, RZ, 0xc0, !PT ;  /* 0xfffffff8c2047812 */ /* 0x000fe200078ec0ff */
[----:B------:R1:W2:Y:S01]  /*0f90*/  LDSM.16.M88.4 R144, [R196+0x4080] ;  /* 0x00408000c490783b */ /* 0x0002a20000000200 */
[----:B------:R-:W-:Y:S01]  /*0fa0*/  LOP3.LUT R18, R18, R15, RZ, 0x3c, !PT ;  /* 0x0000000f12127212 */ /* 0x000fe200078e3cff */
[----:B------:R-:W-:Y:S01]  /*0fb0*/  IMAD.SHL.U32 R194, R194, 0x40, RZ ;  /* 0x00000040c2c27824 */ /* 0x000fe200078e00ff */
[----:B------:R-:W-:Y:S01]  /*0fc0*/  LOP3.LUT R221, R221, R5, R20, 0x1e, !PT ;  /* 0x00000005dddd7212 */ /* 0x000fe200078e1e14 */
[----:B------:R1:W3:Y:S01]  /*0fd0*/  LDSM.16.M88.4 R148, [R196+0x6080] ;  /* 0x00608000c494783b */ /* 0x0002e20000000200 */
[----:B------:R-:W-:Y:S01]  /*0fe0*/  @!P2 IMAD.SHL.U32 R5, R206, 0x10, RZ ;  /* 0x00000010ce05a824 */ /* 0x000fe200078e00ff */
[----:B------:R-:W-:Y:S01]  /*0ff0*/  LOP3.LUT R21, R12, 0x7ffffffc, RZ, 0xc0, !PT ;  /* 0x7ffffffc0c157812 */ /* 0x000fe200078ec0ff */
[----:B------:R-:W-:Y:S01]  /*1000*/  IMAD.IADD R4, R31, 0x1, -R4 ;  /* 0x000000011f047824 */ /* 0x000fe200078e0a04 */
[----:B------:R1:W4:Y:S01]  /*1010*/  LDSM.16.M88.4 R152, [R3+0x4080] ;  /* 0x004080000398783b */ /* 0x0003220000000200 */
[----:B------:R-:W-:Y:S01]  /*1020*/  SHF.R.S32.HI R12, RZ, 0x1f, R13 ;  /* 0x0000001fff0c7819 */ /* 0x000fe2000001140d */
[C---:B------:R-:W-:Y:S01]  /*1030*/  IMAD R195, R11.reuse, 0x200, R18 ;  /* 0x000002000bc37824 */ /* 0x040fe200078e0212 */
[----:B------:R-:W-:Y:S01]  /*1040*/  LOP3.LUT R15, R20, 0x20, R19, 0xf8, !PT ;  /* 0x00000020140f7812 */ /* 0x000fe200078ef813 */
[----:B------:R1:W5:Y:S01]  /*1050*/  LDSM.16.M88.4 R160, [R3+0x6080] ;  /* 0x0060800003a0783b */ /* 0x0003620000000200 */
[----:B------:R-:W-:Y:S01]  /*1060*/  IMAD.SHL.U32 R18, R11, 0x8, RZ ;  /* 0x000000080b127824 */ /* 0x000fe200078e00ff */
[----:B------:R-:W-:Y:S01]  /*1070*/  LEA.HI R12, R12, R13, RZ, 0x2 ;  /* 0x0000000d0c0c7211 */ /* 0x000fe200078f10ff */
[----:B------:R-:W-:Y:S01]  /*1080*/  IMAD.MOV.U32 R11, RZ, RZ, c[0x0][0x168] ;  /* 0x00005a00ff0b7624 */ /* 0x000fe200078e00ff */
[----:B------:R1:W1:Y:S01]  /*1090*/  LDSM.16.M88.4 R164, [R2+0x4080] ;  /* 0x0040800002a4783b */ /* 0x0002620000000200 */
[----:B------:R-:W-:Y:S01]  /*10a0*/  IMAD.SHL.U32 R19, R4, 0x40, RZ ;  /* 0x0000004004137824 */ /* 0x000fe200078e00ff */
[----:B------:R-:W-:Y:S01]  /*10b0*/  LOP3.LUT R194, R194, 0xfffffe00, RZ, 0xc0, !PT ;  /* 0xfffffe00c2c27812 */ /* 0x000fe200078ec0ff */
[C---:B------:R-:W-:Y:S01]  /*10c0*/  @!P2 IMAD.SHL.U32 R31, R206.reuse, 0x10, RZ ;  /* 0x00000010ce1fa824 */ /* 0x040fe200078e00ff */
[----:B------:R1:W1:Y:S01]  /*10d0*/  LDSM.16.M88.4 R168, [R2+0x6080] ;  /* 0x0060800002a8783b */ /* 0x0002620000000200 */
[----:B------:R-:W-:Y:S01]  /*10e0*/  IMAD.IADD R21, R206, 0x1, -R21 ;  /* 0x00000001ce157824 */ /* 0x000fe200078e0a15 */
[----:B------:R-:W-:-:S02]  /*10f0*/  LOP3.LUT R19, R19, 0x1c0, RZ, 0xc0, !PT ;  /* 0x000001c013137812 */ /* 0x000fc400078ec0ff */
[----:B------:R1:W1:Y:S02]  /*1100*/  LDSM.16.M88.4 R172, [R0+0x4080] ;  /* 0x0040800000ac783b */ /* 0x0002640000000200 */
[--C-:B------:R-:W-:Y:S02]  /*1110*/  SHF.R.U32.HI R20, RZ, 0x3, R19.reuse ;  /* 0x00000003ff147819 */ /* 0x100fe40000011613 */
[----:B------:R1:W1:Y:S02]  /*1120*/  LDSM.16.M88.4 R176, [R0+0x6080] ;  /* 0x0060800000b0783b */ /* 0x0002640000000200 */
[C-C-:B------:R-:W-:Y:S02]  /*1130*/  LOP3.LUT R197, R20.reuse, R197, R19.reuse, 0x1e, !PT ;  /* 0x000000c514c57212 */ /* 0x140fe400078e1e13 */
[----:B------:R-:W-:Y:S01]  /*1140*/  BAR.SYNC.DEFER_BLOCKING 0x0 ;  /* 0x0000000000007b1d */ /* 0x000fe20000010000 */
[----:B------:R-:W-:Y:S02]  /*1150*/  LOP3.LUT R15, R20, R15, R19, 0x1e, !PT ;  /* 0x0000000f140f7212 */ /* 0x000fe400078e1e13 */
[----:B------:R-:W-:-:S03]  /*1160*/  LOP3.LUT R197, R197, R194, RZ, 0xfc, !PT ;  /* 0x000000c2c5c57212 */ /* 0x000fc600078efcff */
[----:B------:R-:W-:Y:S01]  /*1170*/  @!PT LDS RZ, [RZ] ;  /* 0x00000000fffff984 */ /* 0x000fe20000000800 */
[----:B------:R-:W-:Y:S01]  /*1180*/  @!PT LDS RZ, [RZ] ;  /* 0x00000000fffff984 */ /* 0x000fe20000000800 */
[----:B------:R-:W-:Y:S01]  /*1190*/  @!PT LDS RZ, [RZ] ;  /* 0x00000000fffff984 */ /* 0x000fe20000000800 */
[----:B------:R1:W-:Y:S04]  /*11a0*/  LDGSTS.E.BYPASS.LTC128B.128 [R14+0x4080], [R22.64], !P6 ;  /* 0x04080000160e7fae */ /* 0x0003e8000f101d58 */
[----:B------:R2:W-:Y:S04]  /*11b0*/  LDGSTS.E.BYPASS.LTC128B.128 [R14+0x5080], [R28.64], !P5 ;  /* 0x050800001c0e7fae */ /* 0x0005e8000e901d58 */
[----:B------:R2:W-:Y:S04]  /*11c0*/  @!P2 LDGSTS.E.BYPASS.LTC128B.128 [R5+0xc080], [R26.64] ;  /* 0x0c0800001a05afae */ /* 0x0005e8000b901d58 */
[----:B------:R-:W0:Y:S04]  /*11d0*/  LDGDEPBAR ;  /* 0x00000000000079af */ /* 0x000e280000000000 */
[----:B------:R3:W-:Y:S01]  /*11e0*/  LDGSTS.E.BYPASS.LTC128B.128 [R14+0x8080], [R24.64], !P1 ;  /* 0x08080000180e7fae */ /* 0x0007e2000c901d58 */
[----:B-1----:R-:W-:-:S04]  /*11f0*/  IADD3 R22, P5, R24, UR4, RZ ;  /* 0x0000000418167c10 */ /* 0x002fc8000ffbe0ff */
[----:B------:R-:W-:Y:S02]  /*1200*/  IADD3.X R23, R25, UR5, RZ, P5, !PT ;  /* 0x0000000519177c10 */ /* 0x000fe4000affe4ff */
[----:B--2---:R-:W-:-:S03]  /*1210*/  SHF.R.S32.HI R5, RZ, 0x2, R12 ;  /* 0x00000002ff057819 */ /* 0x004fc6000001140c */
[----:B------:R1:W-:Y:S01]  /*1220*/  LDGSTS.E.BYPASS.LTC128B.128 [R14+0x9080], [R22.64], !P0 ;  /* 0x09080000160e7fae */ /* 0x0003e2000c101d58 */
[----:B------:R-:W-:Y:S01]  /*1230*/  ISETP.GE.AND P0, PT, R11, 0x41, PT ;  /* 0x000000410b00780c */ /* 0x000fe20003f06270 */
[C---:B------:R-:W-:Y:S01]  /*1240*/  IMAD R212, R198.reuse, 0x10, R5 ;  /* 0x00000010c6d47824 */ /* 0x040fe200078e0205 */
[----:B------:R-:W-:Y:S01]  /*1250*/  LOP3.LUT R5, R19, 0x8, R18, 0xf8, !PT ;  /* 0x0000000813057812 */ /* 0x000fe200078ef812 */
[----:B------:R-:W-:Y:S01]  /*1260*/  IMAD.SHL.U32 R198, R198, 0x400, RZ ;  /* 0x00000400c6c67824 */ /* 0x000fe200078e00ff */
[----:B------:R1:W-:Y:S02]  /*1270*/  @!P2 LDGSTS.E.BYPASS.LTC128B.128 [R31+0xc280], [R16.64] ;  /* 0x0c280000101fafae */ /* 0x0003e4000b901d58 */
[----:B------:R-:W-:Y:S01]  /*1280*/  LOP3.LUT R5, R5, R20, RZ, 0x3c, !PT ;  /* 0x0000001405057212 */ /* 0x000fe200078e3cff */
[--C-:B------:R-:W-:Y:S01]  /*1290*/  IMAD R18, R21, 0x2, R198.reuse ;  /* 0x0000000215127824 */ /* 0x100fe200078e02c6 */
[----:B------:R-:W0:Y:S02]  /*12a0*/  LDGDEPBAR ;  /* 0x00000000000079af */ /* 0x000e240000000000 */
[-C--:B------:R-:W-:Y:S01]  /*12b0*/  IADD3 R198, R5, R194.reuse, R198 ;  /* 0x000000c205c67210 */ /* 0x080fe20007ffe0c6 */
[----:B------:R-:W-:Y:S01]  /*12c0*/  IMAD.IADD R221, R18, 0x1, R221 ;  /* 0x0000000112dd7824 */ /* 0x000fe200078e02dd */
[----:B------:R-:W0:Y:S01]  /*12d0*/  LDGDEPBAR ;  /* 0x00000000000079af */ /* 0x000e220000000000 */
[----:B------:R-:W-:Y:S01]  /*12e0*/  LOP3.LUT R194, R15, R194, RZ, 0xfc, !PT ;  /* 0x000000c20fc27212 */ /* 0x000fe200078efcff */
[----:B------:R-:W-:Y:S05]  /*12f0*/  @!P0 BRA `(.L_x_44) ;  /* 0x000000f000008947 */ /* 0x000fea0003800000 */
[----:B---345:R-:W-:Y:S01]  /*1300*/  IMAD.MOV.U32 R5, RZ, RZ, 0x40 ;  /* 0x00000040ff057424 */ /* 0x038fe200078e00ff */
[----:B------:R-:W-:Y:S01]  /*1310*/  IADD3 R18, P0, R22, UR4, RZ ;  /* 0x0000000416127c10 */ /* 0x000fe2000ff1e0ff */
[----:B------:R-:W-:Y:S03]  /*1320*/  BSSY B0, `(.L_x_44) ;  /* 0x000000c000007945 */ /* 0x000fe60003800000 */
[----:B------:R-:W-:-:S02]  /*1330*/  IADD3 R5, -R208, c[0x0][0x168], -R5 ;  /* 0x00005a00d0057a10 */ /* 0x000fc40007ffe905 */
[----:B------:R-:W-:Y:S02]  /*1340*/  IADD3.X R19, R23, UR5, RZ, P0, !PT ;  /* 0x0000000517137c10 */ /* 0x000fe400087fe4ff */
[C---:B------:R-:W-:Y:S02]  /*1350*/  ISETP.LT.OR P5, PT, R5.reuse, 0x1, P3 ;  /* 0x000000010500780c */ /* 0x040fe40001fa1670 */
[----:B------:R-:W-:Y:S02]  /*1360*/  ISETP.LT.OR P1, PT, R5, 0x21, P3 ;  /* 0x000000210500780c */ /* 0x000fe40001f21670 */
[----:B------:R-:W-:-:S04]  /*1370*/  IADD3 R20, P0, R18, UR4, RZ ;  /* 0x0000000412147c10 */ /* 0x000fc8000ff1e0ff */
[----:B------:R-:W-:-:S05]  /*1380*/  IADD3.X R21, R19, UR5, RZ, P0, !PT ;  /* 0x0000000513157c10 */ /* 0x000fca00087fe4ff */
[----:B------:R2:W-:Y:S04]  /*1390*/  LDGSTS.E.BYPASS.LTC128B.128 [R14+0xa080], [R18.64], !P5 ;  /* 0x0a080000120e7fae */ /* 0x0005e8000e901d58 */
[----:B------:R2:W-:Y:S01]  /*13a0*/  LDGSTS.E.BYPASS.LTC128B.128 [R14+0xb080], [R20.64], !P1 ;  /* 0x0b080000140e7fae */ /* 0x0005e2000c901d58 */
[----:B------:R-:W-:Y:S05]  /*13b0*/  @P2 BRA `(.L_x_45) ;  /* 0x0000002000002947 */ /* 0x000fea0003800000 */
[----:B------:R-:W-:-:S05]  /*13c0*/  SHF.L.U32 R5, R206, 0x4, RZ ;  /* 0x00000004ce057819 */ /* 0x000fca00000006ff */
[----:B------:R3:W-:Y:S02]  /*13d0*/  LDGSTS.E.BYPASS.LTC128B.128 [R5+0xc380], [R16.64+0x100] ;  /* 0x0c38010010057fae */ /* 0x0007e4000b901d58 */
.L_x_45:
[----:B------:R-:W-:Y:S05]  /*13e0*/  BSYNC B0 ;  /* 0x0000000000007941 */ /* 0x000fea0003800000 */
.L_x_44:
[----:B---345:R-:W-:Y:S01]  /*13f0*/  ISETP.GE.AND P0, PT, R11, 0x1, PT ;  /* 0x000000010b00780c */ /* 0x038fe20003f06270 */
[----:B------:R-:W0:Y:S01]  /*1400*/  LDGDEPBAR ;  /* 0x00000000000079af */ /* 0x000e220000000000 */
        /* <DEDUP_REMOVED lines=32> */
[----:B------:R-:W-:Y:S05]  /*1610*/  @!P0 BRA `(.L_x_46) ;  /* 0x00002ca000008947 */ /* 0x000fea0003800000 */
[----:B------:R-:W-:Y:S01]  /*1620*/  SHF.R.S32.HI R5, RZ, 0x1f, R10 ;  /* 0x0000001fff057819 */ /* 0x000fe2000001140a */
[----:B------:R-:W-:Y:S01]  /*1630*/  IMAD R6, R6, c[0x0][0x238], RZ ;  /* 0x00008e0006067a24 */ /* 0x000fe200078e02ff */
[----:B------:R-:W-:Y:S01]  /*1640*/  SHF.R.S32.HI R207, RZ, 0x1f, R206 ;  /* 0x0000001fffcf7819 */ /* 0x000fe200000114ce */
[----:B------:R-:W-:Y:S01]  /*1650*/  ULDC.64 UR4, c[0x0][0x240] ;  /* 0x0000900000047ab9 */ /* 0x000fe20000000a00 */
[----:B------:R-:W-:Y:S01]  /*1660*/  LEA.HI R5, R5, R10, RZ, 0x2 ;  /* 0x0000000a05057211 */ /* 0x000fe200078f10ff */
[C---:B------:R-:W-:Y:S01]  /*1670*/  IMAD R6, R7.reuse, c[0x0][0x23c], R6 ;  /* 0x00008f0007067a24 */ /* 0x040fe200078e0206 */
[----:B------:R-:W-:Y:S01]  /*1680*/  LOP3.LUT P5, RZ, R8, 0x4, RZ, 0xc0, !PT ;  /* 0x0000000408ff7812 */ /* 0x000fe200078ac0ff */
[----:B-12---:R-:W-:Y:S01]  /*1690*/  IMAD.WIDE.U32 R14, R7, c[0x0][0x238], R206 ;  /* 0x00008e00070e7a25 */ /* 0x006fe200078e00ce */
[----:B------:R-:W-:Y:S01]  /*16a0*/  LOP3.LUT R5, R5, 0xfffffffc, RZ, 0xc0, !PT ;  /* 0xfffffffc05057812 */ /* 0x000fe200078ec0ff */
[----:B------:R-:W-:Y:S01]  /*16b0*/  UIMAD UR4, UR12, UR4, URZ ;  /* 0x000000040c0472a4 */ /* 0x000fe2000f8e023f */
[----:B------:R-:W-:Y:S01]  /*16c0*/  IADD3 R11, R11, 0x3f, RZ ;  /* 0x0000003f0b0b7810 */ /* 0x000fe20007ffe0ff */
[----:B------:R-:W-:Y:S01]  /*16d0*/  IMAD.IADD R15, R15, 0x1, R6 ;  /* 0x000000010f0f7824 */ /* 0x000fe200078e0206 */
[----:B------:R-:W-:Y:S01]  /*16e0*/  LOP3.LUT R12, R12, 0xfffffffc, RZ, 0xc0, !PT ;  /* 0xfffffffc0c0c7812 */ /* 0x000fe200078ec0ff */
[----:B------:R-:W-:Y:S01]  /*16f0*/  IMAD.U32 R228, RZ, RZ, UR13 ;  /* 0x0000000dffe47e24 */ /* 0x000fe2000f8e00ff */
[----:B------:R-:W-:Y:S01]  /*1700*/  SHF.R.S32.HI R226, RZ, 0x1f, R11 ;  /* 0x0000001fffe27819 */ /* 0x000fe2000001140b */
[----:B------:R-:W-:Y:S01]  /*1710*/  IMAD.IADD R10, R10, 0x1, -R5 ;  /* 0x000000010a0a7824 */ /* 0x000fe200078e0a05 */
[----:B------:R-:W-:Y:S01]  /*1720*/  UIMAD UR4, UR13, UR5, UR4 ;  /* 0x000000050d0472a4 */ /* 0x000fe2000f8e0204 */
[----:B------:R-:W-:Y:S01]  /*1730*/  IMAD.WIDE.U32 R228, R228, c[0x0][0x240], R14 ;  /* 0x00009000e4e47a25 */ /* 0x000fe200078e000e */
[----:B------:R-:W-:Y:S01]  /*1740*/  LEA R221, R221, 0xc480, 0x1 ;  /* 0x0000c480dddd7811 */ /* 0x000fe200078e08ff */
[----:B------:R-:W-:Y:S01]  /*1750*/  CS2R R126, SRZ ;  /* 0x00000000007e7805 */ /* 0x000fe2000001ff00 */
[C---:B------:R-:W-:Y:S01]  /*1760*/  LOP3.LUT P1, RZ, R4.reuse, 0x2, RZ, 0xc0, !PT ;  /* 0x0000000204ff7812 */ /* 0x040fe2000782c0ff */
[----:B------:R-:W-:Y:S01]  /*1770*/  IMAD.IADD R12, R13, 0x1, -R12 ;  /* 0x000000010d0c7824 */ /* 0x000fe200078e0a0c */
[----:B------:R-:W-:Y:S01]  /*1780*/  LOP3.LUT P0, RZ, R4, 0x4, RZ, 0xc0, !PT ;  /* 0x0000000404ff7812 */ /* 0x000fe2000780c0ff */
[----:B------:R-:W-:Y:S01]  /*1790*/  IMAD R9, R10, -0x8, R9 ;  /* 0xfffffff80a097824 */ /* 0x000fe200078e0209 */
[----:B------:R-:W-:Y:S01]  /*17a0*/  LEA.HI R226, R226, R11, RZ, 0x6 ;  /* 0x0000000be2e27211 */ /* 0x000fe200078f30ff */
[----:B------:R-:W-:Y:S01]  /*17b0*/  IMAD.SHL.U32 R195, R195, 0x2, RZ ;  /* 0x00000002c3c37824 */ /* 0x000fe200078e00ff */
[----:B------:R-:W-:Y:S01]  /*17c0*/  IADD3 R224, R221, 0x40, RZ ;  /* 0x00000040dde07810 */ /* 0x000fe20007ffe0ff */
[----:B------:R-:W-:Y:S01]  /*17d0*/  IMAD R220, R12, -0x2, R9 ;  /* 0xfffffffe0cdc7824 */ /* 0x000fe200078e0209 */
[----:B------:R-:W-:Y:S01]  /*17e0*/  LEA R194, R194, 0x80, 0x1 ;  /* 0x00000080c2c27811 */ /* 0x000fe200078e08ff */
        /* <DEDUP_REMOVED lines=37> */
[----:B------:R-:W-:Y:S02]  /*1a40*/  @P5 IADD3 R224, R221, -0x40, RZ ;  /* 0xffffffc0dde05810 */ /* 0x000fe40007ffe0ff */
[----:B------:R-:W-:Y:S02]  /*1a50*/  SHF.R.S32.HI R226, RZ, 0x6, R226 ;  /* 0x00000006ffe27819 */ /* 0x000fe400000114e2 */
[----:B------:R-:W-:Y:S02]  /*1a60*/  IADD3 R225, R229, UR4, RZ ;  /* 0x00000004e5e17c10 */ /* 0x000fe4000fffe0ff */
.L_x_49:
        /* <DEDUP_REMOVED lines=75> */
[----:B------:R-:W-:Y:S02]  /*1f20*/  IMAD R45, R227, -0x40, R45 ;  /* 0xffffffc0e32d7824 */ /* 0x000fe400078e022d */
[----:B------:R-:W-:Y:S02]  /*1f30*/  IMAD R41, R41, c[0x0][0x178], RZ ;  /* 0x00005e0029297a24 */ /* 0x000fe400078e02ff */
[----:B------:R-:W-:Y:S02]  /*1f40*/  IMAD.IADD R45, R45, 0x1, -R208 ;  /* 0x000000012d2d7824 */ /* 0x000fe400078e0ad0 */
[----:B------:R-:W-:Y:S04]  /*1f50*/  IMAD R41, R227, c[0x0][0x17c], R41 ;  /* 0x00005f00e3297a24 */ /* 0x000fe800078e0229 */
[----:B------:R-:W-:Y:S01]  /*1f60*/  IMAD.IADD R41, R43, 0x1, R41 ;  /* 0x000000012b297824 */ /* 0x000fe200078e0229 */
[C---:B------:R-:W-:Y:S04]  /*1f70*/  SHF.L.U32 R43, R42.reuse, 0x7, RZ ;  /* 0x000000072a2b7819 */ /* 0x040fe800000006ff */
[----:B------:R-:W-:Y:S02]  /*1f80*/  SHF.L.U64.HI R41, R42, 0x7, R41 ;  /* 0x000000072a297819 */ /* 0x000fe40000010229 */
[----:B-1----:R-:W-:Y:S01]  /*1f90*/  SHF.R.S32.HI R37, RZ, 0x1f, R39 ;  /* 0x0000001fff257819 */ /* 0x002fe20000011427 */
[----:B------:R-:W-:Y:S04]  /*1fa0*/  IMAD.WIDE.U32 R48, R39, c[0x0][0x180], R216 ;  /* 0x0000600027307a25 */ /* 0x000fe800078e00d8 */
[C---:B------:R-:W-:Y:S01]  /*1fb0*/  IMAD R36, R37.reuse, c[0x0][0x180], RZ ;  /* 0x0000600025247a24 */ /* 0x040fe200078e02ff */
[----:B------:R-:W-:Y:S01]  /*1fc0*/  IADD3 R40, P6, P1, R218, UR20, R48 ;  /* 0x00000014da287c10 */ /* 0x000fe2000f9de030 */
[----:B------:R-:W-:Y:S02]  /*1fd0*/  @!P2 IMAD R37, R37, c[0x0][0x270], RZ ;  /* 0x00009c002525aa24 */ /* 0x000fe400078e02ff */
[C---:B------:R-:W-:Y:S01]  /*1fe0*/  IMAD R36, R39.reuse, c[0x0][0x184], R36 ;  /* 0x0000610027247a24 */ /* 0x040fe200078e0224 */
[----:B------:R-:W-:Y:S01]  /*1ff0*/  LEA R38, P5, R40, c[0x0][0x160], 0x1 ;  /* 0x0000580028267a11 */ /* 0x000fe200078a08ff */
[----:B------:R-:W-:Y:S04]  /*2000*/  @!P2 IMAD.WIDE.U32 R46, R39, c[0x0][0x270], R210 ;  /* 0x00009c00272eaa25 */ /* 0x000fe800078e00d2 */
[----:B------:R-:W-:Y:S02]  /*2010*/  IMAD.IADD R36, R49, 0x1, R36 ;  /* 0x0000000131247824 */ /* 0x000fe400078e0224 */
[----:B------:R-:W-:Y:S03]  /*2020*/  @!P2 IMAD R37, R39, c[0x0][0x274], R37 ;  /* 0x00009d002725aa24 */ /* 0x000fe600078e0225 */
[----:B------:R-:W-:Y:S02]  /*2030*/  IADD3.X R39, R203, UR8, R36, P6, P1 ;  /* 0x00000008cb277c10 */ /* 0x000fe4000b7e2424 */
[----:B------:R-:W-:Y:S02]  /*2040*/  @!P2 IADD3 R36, P1, R46, UR16, RZ ;  /* 0x000000102e24ac10 */ /* 0x000fe4000ff3e0ff */
[----:B------:R-:W-:Y:S01]  /*2050*/  LEA.HI.X R40, R40, c[0x0][0x164], R39, 0x1, P5 ;  /* 0x0000590028287a11 */ /* 0x000fe200028f0c27 */
[----:B------:R-:W-:Y:S01]  /*2060*/  IMAD R39, R223, 0x2000, R213 ;  /* 0x00002000df277824 */ /* 0x000fe200078e02d5 */
[----:B------:R-:W-:Y:S02]  /*2070*/  IADD3 R46, P6, P5, R43, UR23, R38 ;  /* 0x000000172b2e7c10 */ /* 0x000fe4000fdde026 */
[----:B------:R-:W-:Y:S02]  /*2080*/  @!P2 IADD3.X R37, R47, UR10, R37, P1, !PT ;  /* 0x0000000a2f25ac10 */ /* 0x000fe40008ffe425 */
[C---:B------:R-:W-:Y:S02]  /*2090*/  @!P2 LEA R44, P1, R36.reuse, c[0x0][0x258], 0x2 ;  /* 0x00009600242caa11 */ /* 0x040fe400078210ff */
[--C-:B------:R-:W-:Y:S02]  /*20a0*/  IADD3.X R47, R41, UR22, R40.reuse, P6, P5 ;  /* 0x00000016292f7c10 */ /* 0x100fe4000b7ea428 */
[C---:B------:R-:W-:Y:S02]  /*20b0*/  ISETP.LT.OR P6, PT, R45.reuse, 0x1, P4 ;  /* 0x000000012d00780c */ /* 0x040fe400027c1670 */
[----:B------:R-:W-:Y:S02]  /*20c0*/  ISETP.LT.OR P5, PT, R45, 0x21, P4 ;  /* 0x000000212d00780c */ /* 0x000fe400027a1670 */
[----:B------:R-:W-:Y:S02]  /*20d0*/  @!P2 LEA.HI.X R45, R36, c[0x0][0x25c], R37, 0x2, P1 ;  /* 0x00009700242daa11 */ /* 0x000fe400008f1425 */
[----:B------:R-:W-:Y:S02]  /*20e0*/  IADD3 R42, P1, R43, R38, RZ ;  /* 0x000000262b2a7210 */ /* 0x000fe40007f3e0ff */
[----:B------:R-:W-:Y:S02]  /*20f0*/  @!P2 LEA R36, R230, 0x40, 0x6 ;  /* 0x00000040e624a811 */ /* 0x000fe400078e30ff */
[----:B------:R-:W-:Y:S01]  /*2100*/  @!P2 LEA R37, R223, R210, 0x6 ;  /* 0x000000d2df25a211 */ /* 0x000fe200078e30ff */
[----:B------:R-:W-:Y:S02]  /*2110*/  IMAD.X R43, R41, 0x1, R40, P1 ;  /* 0x00000001292b7824 */ /* 0x000fe400008e0628 */
[----:B------:R-:W-:Y:S01]  /*2120*/  @!P2 IMAD.WIDE R44, R36, 0x4, R44 ;  /* 0x00000004242ca825 */ /* 0x000fe200078e022c */
[----:B------:R-:W-:Y:S02]  /*2130*/  @!P2 SHF.L.U32 R41, R37, 0x2, RZ ;  /* 0x000000022529a819 */ /* 0x000fe400000006ff */
[----:B------:R-:W-:Y:S01]  /*2140*/  @!PT LDS RZ, [RZ] ;  /* 0x00000000fffff984 */ /* 0x000fe20000000800 */
[----:B------:R-:W-:Y:S01]  /*2150*/  @!PT LDS RZ, [RZ] ;  /* 0x00000000fffff984 */ /* 0x000fe20000000800 */
[----:B------:R-:W-:Y:S01]  /*2160*/  @!PT LDS RZ, [RZ] ;  /* 0x00000000fffff984 */ /* 0x000fe20000000800 */
[----:B------:R1:W-:Y:S08]  /*2170*/  LDGSTS.E.BYPASS.LTC128B.128 [R39], [R42.64], !P6 ;  /* 0x000000002a277fae */ /* 0x0003f0000f101d58 */
[----:B------:R1:W-:Y:S08]  /*2180*/  LDGSTS.E.BYPASS.LTC128B.128 [R39+0x1000], [R46.64], !P5 ;  /* 0x010000002e277fae */ /* 0x0003f0000e901d58 */
[----:B------:R1:W-:Y:S02]  /*2190*/  @!P2 LDGSTS.E.BYPASS.LTC128B.128 [R41+0xc080], [R44.64] ;  /* 0x0c0800002c29afae */ /* 0x0003e4000b901d58 */
.L_x_47:
[-C--:B-1---5:R-:W-:Y:S01]  /*21a0*/  HMMA.16816.F32.BF16 R36, R132, R144.reuse, RZ ;  /* 0x000000908424723c */ /* 0x0a2fe200000418ff */
[----:B------:R-:W0:Y:S02]  /*21b0*/  LDGDEPBAR ;  /* 0x00000000000079af */ /* 0x000e240000000000 */
[C---:B------:R-:W-:Y:S02]  /*21c0*/  ISETP.GT.AND P1, PT, R220.reuse, RZ, PT ;  /* 0x000000ffdc00720c */ /* 0x040fe40003f24270 */
[----:B------:R-:W-:Y:S02]  /*21d0*/  ISETP.GT.AND P6, PT, R220, 0x20, PT ;  /* 0x00000020dc00780c */ /* 0x000fe40003fc4270 */
[----:B------:R-:W-:Y:S01]  /*21e0*/  FSEL R199, R6, -INF , P1 ;  /* 0xff80000006c77808 */ /* 0x000fe20000800000 */
[C---:B------:R-:W-:Y:S02]  /*21f0*/  HMMA.16816.F32.BF16 R40, R136.reuse, R144, RZ ;  /* 0x000000908828723c */ /* 0x040fe400000418ff */
[----:B------:R-:W-:Y:S02]  /*2200*/  ISETP.GT.AND P5, PT, R220, 0x1, PT ;  /* 0x00000001dc00780c */ /* 0x000fe40003fa4270 */
[----:B------:R-:W-:Y:S02]  /*2210*/  FSEL R191, R16, -INF , P6 ;  /* 0xff80000010bf7808 */ /* 0x000fe40003000000 */
[----:B------:R-:W-:Y:S02]  /*2220*/  FSEL R234, R8, -INF , P1 ;  /* 0xff80000008ea7808 */ /* 0x000fe40000800000 */
[-C--:B------:R-:W-:Y:S01]  /*2230*/  HMMA.16816.F32.BF16 R44, R136, R146.reuse, RZ ;  /* 0x00000092882c723c */ /* 0x080fe200000418ff */
[----:B------:R-:W-:Y:S03]  /*2240*/  FFMA.FTZ R188, R191, c[0x0][0x29c], -R202 ;  /* 0x0000a700bfbc7a23 */ /* 0x000fe600000108ca */
[----:B------:R-:W-:Y:S01]  /*2250*/  FSEL R191, R10, -INF , P1 ;  /* 0xff8000000abf7808 */ /* 0x000fe20000800000 */
[--C-:B------:R-:W-:Y:S01]  /*2260*/  FFMA.FTZ R234, R234, c[0x0][0x29c], -R185.reuse ;  /* 0x0000a700eaea7a23 */ /* 0x100fe200000108b9 */
[----:B------:R-:W-:Y:S01]  /*2270*/  FSEL R235, R18, -INF , P6 ;  /* 0xff80000012eb7808 */ /* 0x000fe20003000000 */
[----:B------:R-:W-:Y:S01]  /*2280*/  MUFU.EX2 R188, R188 ;  /* 0x000000bc00bc7308 */ /* 0x000fe20000000800 */
[C---:B------:R-:W-:Y:S04]  /*2290*/  HMMA.16816.F32.BF16 R48, R132.reuse, R146, RZ ;  /* 0x000000928430723c */ /* 0x040fe800000418ff */
[----:B------:R-:W-:Y:S01]  /*22a0*/  FFMA.FTZ R191, R191, c[0x0][0x29c], -R184 ;  /* 0x0000a700bfbf7a23 */ /* 0x000fe200000108b8 */
[----:B------:R-:W-:Y:S02]  /*22b0*/  FSEL R236, R12, -INF , P6 ;  /* 0xff8000000cec7808 */ /* 0x000fe40003000000 */
[----:B------:R-:W-:Y:S01]  /*22c0*/  FSEL R189, R5, -INF , P5 ;  /* 0xff80000005bd7808 */ /* 0x000fe20002800000 */
[-C--:B------:R-:W-:Y:S01]  /*22d0*/  HMMA.16816.F32.BF16 R52, R132, R148.reuse, RZ ;  /* 0x000000948434723c */ /* 0x080fe200000418ff */
[----:B------:R-:W-:Y:S03]  /*22e0*/  FSEL R233, R7, -INF , P5 ;  /* 0xff80000007e97808 */ /* 0x000fe60002800000 */
[--C-:B------:R-:W-:Y:S01]  /*22f0*/  FFMA.FTZ R182, R189, c[0x0][0x29c], -R202.reuse ;  /* 0x0000a700bdb67a23 */ /* 0x100fe200000108ca */
[----:B------:R-:W-:Y:S02]  /*2300*/  FSEL R189, R4, -INF , P1 ;  /* 0xff80000004bd7808 */ /* 0x000fe40000800000 */
[----:B------:R-:W-:Y:S01]  /*2310*/  ISETP.GT.AND P1, PT, R220, 0x40, PT ;  /* 0x00000040dc00780c */ /* 0x000fe20003f24270 */
[C---:B------:R-:W-:Y:S02]  /*2320*/  HMMA.16816.F32.BF16 R56, R136.reuse, R148, RZ ;  /* 0x000000948838723c */ /* 0x040fe400000418ff */
[----:B------:R-:W-:Y:S02]  /*2330*/  MUFU.EX2 R182, R182 ;  /* 0x000000b600b67308 */ /* 0x000fe40000000800 */
[----:B------:R-:W-:Y:S01]  /*2340*/  FFMA.FTZ R187, R189, c[0x0][0x29c], -R202 ;  /* 0x0000a700bdbb7a23 */ /* 0x000fe200000108ca */
[----:B------:R-:W-:Y:S02]  /*2350*/  FSEL R189, R11, -INF , P5 ;  /* 0xff8000000bbd7808 */ /* 0x000fe40002800000 */
[----:B------:R-:W-:Y:S01]  /*2360*/  FSEL R231, R20, -INF , P1 ;  /* 0xff80000014e77808 */ /* 0x000fe20000800000 */
[-C--:B------:R-:W-:Y:S01]  /*2370*/  HMMA.16816.F32.BF16 R60, R136, R150.reuse, RZ ;  /* 0x00000096883c723c */ /* 0x080fe200000418ff */
[----:B------:R-:W-:Y:S03]  /*2380*/  LDSM.16.M88.4 R136, [R181+0x9080] ;  /* 0x00908000b588783b */ /* 0x000fe60000000200 */
[----:B------:R-:W1:Y:S01]  /*2390*/  MUFU.EX2 R187, R187 ;  /* 0x000000bb00bb7308 */ /* 0x000e620000000800 */
[----:B------:R-:W-:Y:S01]  /*23a0*/  FFMA.FTZ R189, R189, c[0x0][0x29c], -R184 ;  /* 0x0000a700bdbd7a23 */ /* 0x000fe200000108b8 */
[----:B------:R-:W-:Y:S01]  /*23b0*/  FSEL R232, R9, -INF , P5 ;  /* 0xff80000009e87808 */ /* 0x000fe20002800000 */
[----:B------:R-:W-:Y:S01]  /*23c0*/  FFMA.FTZ R190, R231, c[0x0][0x29c], -R202 ;  /* 0x0000a700e7be7a23 */ /* 0x000fe200000108ca */
[----:B------:R-:W-:Y:S01]  /*23d0*/  HMMA.16816.F32.BF16 R64, R132, R150, RZ ;  /* 0x000000968440723c */ /* 0x000fe200000418ff */
[----:B------:R2:W3:Y:S01]  /*23e0*/  LDSM.16.M88.4 R132, [R181+0x8080] ;  /* 0x00808000b584783b */ /* 0x0004e20000000200 */
[----:B------:R-:W-:Y:S02]  /*23f0*/  ISETP.GT.AND P5, PT, R220, 0x21, PT ;  /* 0x00000021dc00780c */ /* 0x000fe40003fa4270 */
[----:B------:R-:W-:Y:S02]  /*2400*/  FSEL R231, R14, -INF , P6 ;  /* 0xff8000000ee77808 */ /* 0x000fe40003000000 */
[----:B------:R-:W-:Y:S01]  /*2410*/  MUFU.EX2 R189, R189 ;  /* 0x000000bd00bd7308 */ /* 0x000fe20000000800 */
[----:B------:R-:W-:Y:S01]  /*2420*/  ISETP.GT.AND P6, PT, R220, 0x41, PT ;  /* 0x00000041dc00780c */ /* 0x000fe20003fc4270 */
[-C--:B------:R-:W-:Y:S05]  /*2430*/  HMMA.16816.F32.BF16 R36, R140, R152.reuse, R36 ;  /* 0x000000988c24723c */ /* 0x080fea0000041824 */
[----:B------:R-:W-:Y:S01]  /*2440*/  FSEL R201, R17, -INF , P5 ;  /* 0xff80000011c97808 */ /* 0x000fe20002800000 */
[--C-:B------:R-:W-:Y:S01]  /*2450*/  FFMA.FTZ R231, R231, c[0x0][0x29c], -R184.reuse ;  /* 0x0000a700e7e77a23 */ /* 0x100fe200000108b8 */
[----:B------:R-:W-:Y:S01]  /*2460*/  FSEL R15, R15, -INF , P5 ;  /* 0xff8000000f0f7808 */ /* 0x000fe20002800000 */
[C---:B------:R-:W-:Y:S01]  /*2470*/  HMMA.16816.F32.BF16 R40, R156.reuse, R152, R40 ;  /* 0x000000989c28723c */ /* 0x040fe20000041828 */
[----:B------:R-:W4:Y:S03]  /*2480*/  MUFU.EX2 R190, R190 ;  /* 0x000000be00be7308 */ /* 0x000f260000000800 */
[----:B------:R-:W-:Y:S01]  /*2490*/  FFMA.FTZ R15, R15, c[0x0][0x29c], -R184 ;  /* 0x0000a7000f0f7a23 */ /* 0x000fe200000108b8 */
[----:B------:R-:W-:Y:S01]  /*24a0*/  FSEL R238, R13, -INF , P5 ;  /* 0xff8000000dee7808 */ /* 0x000fe20002800000 */
[--C-:B------:R-:W-:Y:S01]  /*24b0*/  FFMA.FTZ R237, R201, c[0x0][0x29c], -R202.reuse ;  /* 0x0000a700c9ed7a23 */ /* 0x100fe200000108ca */
[----:B------:R-:W-:Y:S01]  /*24c0*/  FSEL R239, R21, -INF , P6 ;  /* 0xff80000015ef7808 */ /* 0x000fe20003000000 */
[-C--:B------:R-:W-:Y:S03]  /*24d0*/  HMMA.16816.F32.BF16 R44, R156, R154.reuse, R44 ;  /* 0x0000009a9c2c723c */ /* 0x080fe6000004182c */
[----:B------:R5:W-:Y:S01]  /*24e0*/  MUFU.EX2 R201, R237 ;  /* 0x000000ed00c97308 */ /* 0x000be20000000800 */
[----:B------:R-:W-:Y:S01]  /*24f0*/  FFMA.FTZ R13, R239, c[0x0][0x29c], -R202 ;  /* 0x0000a700ef0d7a23 */ /* 0x000fe200000108ca */
[----:B------:R-:W-:Y:S02]  /*2500*/  FSEL R239, R22, -INF , P1 ;  /* 0xff80000016ef7808 */ /* 0x000fe40000800000 */
[----:B------:R-:W-:Y:S01]  /*2510*/  FSEL R27, R27, -INF , P6 ;  /* 0xff8000001b1b7808 */ /* 0x000fe20003000000 */
[C---:B------:R-:W-:Y:S04]  /*2520*/  HMMA.16816.F32.BF16 R48, R140.reuse, R154, R48 ;  /* 0x0000009a8c30723c */ /* 0x040fe80000041830 */
[----:B------:R-:W-:Y:S01]  /*2530*/  FFMA.FTZ R27, R27, c[0x0][0x29c], -R184 ;  /* 0x0000a7001b1b7a23 */ /* 0x000fe200000108b8 */
[----:B------:R-:W1:Y:S03]  /*2540*/  MUFU.EX2 R13, R13 ;  /* 0x0000000d000d7308 */ /* 0x000e660000000800 */
[-C--:B------:R-:W-:Y:S07]  /*2550*/  HMMA.16816.F32.BF16 R52, R140, R160.reuse, R52 ;  /* 0x000000a08c34723c */ /* 0x080fee0000041834 */
[----:B------:R-:W-:Y:S01]  /*2560*/  MUFU.EX2 R231, R231 ;  /* 0x000000e700e77308 */ /* 0x000fe20000000800 */
[C---:B------:R-:W-:Y:S04]  /*2570*/  HMMA.16816.F32.BF16 R56, R156.reuse, R160, R56 ;  /* 0x000000a09c38723c */ /* 0x040fe80000041838 */
[----:B-----5:R-:W-:Y:S02]  /*2580*/  FSEL R237, R19, -INF , P5 ;  /* 0xff80000013ed7808 */ /* 0x020fe40002800000 */
[----:B------:R-:W-:Y:S02]  /*2590*/  ISETP.GT.AND P5, PT, R220, 0x60, PT ;  /* 0x00000060dc00780c */ /* 0x000fe40003fa4270 */
[-C--:B------:R-:W-:Y:S04]  /*25a0*/  HMMA.16816.F32.BF16 R60, R156, R162.reuse, R60 ;  /* 0x000000a29c3c723c */ /* 0x080fe8000004183c */
[----:B------:R-:W-:Y:S01]  /*25b0*/  FSEL R241, R32, -INF , P5 ;  /* 0xff80000020f17808 */ /* 0x000fe20002800000 */
[--C-:B--2---:R-:W-:Y:S01]  /*25c0*/  FFMA.FTZ R181, R237, c[0x0][0x29c], -R186.reuse ;  /* 0x0000a700edb57a23 */ /* 0x104fe200000108ba */
[----:B------:R-:W-:Y:S01]  /*25d0*/  FSEL R32, R24, -INF , P1 ;  /* 0xff80000018207808 */ /* 0x000fe20000800000 */
[--C-:B------:R-:W-:Y:S01]  /*25e0*/  FFMA.FTZ R24, R233, c[0x0][0x29c], -R186.reuse ;  /* 0x0000a700e9187a23 */ /* 0x100fe200000108ba */
[----:B------:R-:W-:Y:S03]  /*25f0*/  HMMA.16816.F32.BF16 R64, R140, R162, R64 ;  /* 0x000000a28c40723c */ /* 0x000fe60000041840 */
[----:B------:R-:W-:Y:S01]  /*2600*/  MUFU.EX2 R181, R181 ;  /* 0x000000b500b57308 */ /* 0x000fe20000000800 */
[----:B------:R-:W-:Y:S01]  /*2610*/  FSEL R157, R23, -INF , P6 ;  /* 0xff800000179d7808 */ /* 0x000fe20003000000 */
[----:B------:R-:W-:Y:S01]  /*2620*/  FFMA.FTZ R233, R199, c[0x0][0x29c], -R186 ;  /* 0x0000a700c7e97a23 */ /* 0x000fe200000108ba */
[----:B------:R-:W-:Y:S01]  /*2630*/  MOV R199, 0x40 ;  /* 0x0000004000c77802 */ /* 0x000fe20000000f00 */
[----:B------:R-:W-:Y:S01]  /*2640*/  FFMA.FTZ R22, R241, c[0x0][0x29c], -R202 ;  /* 0x0000a700f1167a23 */ /* 0x000fe200000108ca */
[-C--:B---3--:R-:W-:Y:S05]  /*2650*/  HMMA.16816.F32.BF16 R36, R132, R164.reuse, R36 ;  /* 0x000000a48424723c */ /* 0x088fea0000041824 */
[----:B------:R-:W-:Y:S01]  /*2660*/  FFMA.FTZ R23, R157, c[0x0][0x29c], -R186 ;  /* 0x0000a7009d177a23 */ /* 0x000fe200000108ba */
[----:B------:R-:W-:Y:S01]  /*2670*/  SEL R199, R199, 0xffffffc0, !P0 ;  /* 0xffffffc0c7c77807 */ /* 0x000fe20004000000 */
[----:B------:R-:W-:Y:S01]  /*2680*/  MUFU.EX2 R22, R22 ;  /* 0x0000001600167308 */ /* 0x000fe20000000800 */
[C---:B------:R-:W-:Y:S04]  /*2690*/  HMMA.16816.F32.BF16 R40, R136.reuse, R164, R40 ;  /* 0x000000a48828723c */ /* 0x040fe80000041828 */
[----:B------:R-:W-:Y:S01]  /*26a0*/  IADD3 R180, R199, R180, R192 ;  /* 0x000000b4c7b47210 */ /* 0x000fe20007ffe0c0 */
[--C-:B------:R-:W-:Y:S01]  /*26b0*/  FFMA.FTZ R237, R238, c[0x0][0x29c], -R185.reuse ;  /* 0x0000a700eeed7a23 */ /* 0x100fe200000108b9 */
[----:B------:R-:W-:Y:S01]  /*26c0*/  FSEL R19, R26, -INF , P1 ;  /* 0xff8000001a137808 */ /* 0x000fe20000800000 */
[----:B------:R-:W-:Y:S01]  /*26d0*/  FFMA.FTZ R26, R235, c[0x0][0x29c], -R186 ;  /* 0x0000a700eb1a7a23 */ /* 0x000fe200000108ba */
[-C--:B------:R-:W-:Y:S01]  /*26e0*/  HMMA.16816.F32.BF16 R44, R136, R166.reuse, R44 ;  /* 0x000000a6882c723c */ /* 0x080fe2000004182c */
[----:B------:R-:W2:Y:S01]  /*26f0*/  LDSM.16.M88.4 R140, [R180+0x8080] ;  /* 0x00808000b48c783b */ /* 0x000ea20000000200 */
[----:B------:R-:W-:Y:S01]  /*2700*/  MUFU.EX2 R24, R24 ;  /* 0x0000001800187308 */ /* 0x000fe20000000800 */
[----:B------:R-:W-:Y:S01]  /*2710*/  ISETP.GT.AND P1, PT, R220, 0x61, PT ;  /* 0x00000061dc00780c */ /* 0x000fe20003f24270 */
[----:B------:R-:W-:Y:S01]  /*2720*/  FFMA.FTZ R19, R19, c[0x0][0x29c], -R184 ;  /* 0x0000a70013137a23 */ /* 0x000fe200000108b8 */
[----:B------:R-:W-:Y:S02]  /*2730*/  FSEL R235, R34, -INF , P5 ;  /* 0xff80000022eb7808 */ /* 0x000fe40002800000 */
[----:B------:R-:W-:Y:S01]  /*2740*/  FSEL R33, R33, -INF , P1 ;  /* 0xff80000021217808 */ /* 0x000fe20000800000 */
[C---:B------:R-:W-:Y:S01]  /*2750*/  HMMA.16816.F32.BF16 R48, R132.reuse, R166, R48 ;  /* 0x000000a68430723c */ /* 0x040fe20000041830 */
[----:B------:R3:W5:Y:S03]  /*2760*/  LDSM.16.M88.4 R156, [R180+0x9080] ;  /* 0x00908000b49c783b */ /* 0x0007660000000200 */
[----:B------:R-:W-:Y:S01]  /*2770*/  MUFU.EX2 R26, R26 ;  /* 0x0000001a001a7308 */ /* 0x000fe20000000800 */
[----:B------:R-:W-:Y:S01]  /*2780*/  FFMA.FTZ R202, R33, c[0x0][0x29c], -R202 ;  /* 0x0000a70021ca7a23 */ /* 0x000fe200000108ca */
[----:B------:R-:W-:Y:S01]  /*2790*/  FSEL R35, R35, -INF , P1 ;  /* 0xff80000023237808 */ /* 0x000fe20000800000 */
[--C-:B------:R-:W-:Y:S01]  /*27a0*/  FFMA.FTZ R34, R235, c[0x0][0x29c], -R186.reuse ;  /* 0x0000a700eb227a23 */ /* 0x100fe200000108ba */
[-C--:B------:R-:W-:Y:S04]  /*27b0*/  HMMA.16816.F32.BF16 R52, R132, R168.reuse, R52 ;  /* 0x000000a88434723c */ /* 0x080fe80000041834 */
[----:B------:R-:W-:Y:S02]  /*27c0*/  FSEL R28, R28, -INF , P5 ;  /* 0xff8000001c1c7808 */ /* 0x000fe40002800000 */
[----:B------:R1:W1:Y:S01]  /*27d0*/  MUFU.EX2 R33, R202 ;  /* 0x000000ca00217308 */ /* 0x0002620000000800 */
[----:B------:R-:W-:Y:S01]  /*27e0*/  FSEL R31, R31, -INF , P1 ;  /* 0xff8000001f1f7808 */ /* 0x000fe20000800000 */
[C---:B------:R-:W-:Y:S08]  /*27f0*/  HMMA.16816.F32.BF16 R56, R136.reuse, R168, R56 ;  /* 0x000000a88838723c */ /* 0x040ff00000041838 */
[-C--:B------:R-:W-:Y:S01]  /*2800*/  HMMA.16816.F32.BF16 R60, R136, R170.reuse, R60 ;  /* 0x000000aa883c723c */ /* 0x080fe2000004183c */
[----:B------:R4:W-:Y:S03]  /*2810*/  MUFU.EX2 R235, R234 ;  /* 0x000000ea00eb7308 */ /* 0x0009e60000000800 */
[--C-:B---3--:R-:W-:Y:S02]  /*2820*/  FFMA.FTZ R180, R232, c[0x0][0x29c], -R185.reuse ;  /* 0x0000a700e8b47a23 */ /* 0x108fe400000108b9 */
[--C-:B------:R-:W-:Y:S02]  /*2830*/  FFMA.FTZ R232, R236, c[0x0][0x29c], -R185.reuse ;  /* 0x0000a700ece87a23 */ /* 0x100fe400000108b9 */
[----:B------:R-:W-:Y:S03]  /*2840*/  HMMA.16816.F32.BF16 R64, R132, R170, R64 ;  /* 0x000000aa8440723c */ /* 0x000fe60000041840 */
[----:B------:R-:W3:Y:S01]  /*2850*/  MUFU.EX2 R233, R233 ;  /* 0x000000e900e97308 */ /* 0x000ee20000000800 */
[--C-:B------:R-:W-:Y:S02]  /*2860*/  FFMA.FTZ R236, R28, c[0x0][0x29c], -R185.reuse ;  /* 0x0000a7001cec7a23 */ /* 0x100fe400000108b9 */
[--C-:B-1----:R-:W-:Y:S02]  /*2870*/  FFMA.FTZ R202, R239, c[0x0][0x29c], -R186.reuse ;  /* 0x0000a700efca7a23 */ /* 0x102fe400000108ba */
[----:B------:R-:W-:Y:S01]  /*2880*/  FFMA.FTZ R186, R35, c[0x0][0x29c], -R186 ;  /* 0x0000a70023ba7a23 */ /* 0x000fe200000108ba */
[-C--:B--2---:R-:W-:Y:S04]  /*2890*/  HMMA.16816.F32.BF16 R36, R140, R172.reuse, R36 ;  /* 0x000000ac8c24723c */ /* 0x084fe80000041824 */
[----:B------:R1:W-:Y:S04]  /*28a0*/  MUFU.EX2 R35, R186 ;  /* 0x000000ba00237308 */ /* 0x0003e80000000800 */
[C---:B-----5:R-:W-:Y:S04]  /*28b0*/  HMMA.16816.F32.BF16 R40, R156.reuse, R172, R40 ;  /* 0x000000ac9c28723c */ /* 0x060fe80000041828 */
[----:B----4-:R-:W-:Y:S02]  /*28c0*/  FSEL R234, R25, -INF , P6 ;  /* 0xff80000019ea7808 */ /* 0x010fe40003000000 */
[----:B------:R2:W-:Y:S02]  /*28d0*/  MUFU.EX2 R28, R236 ;  /* 0x000000ec001c7308 */ /* 0x0005e40000000800 */
[-C--:B------:R-:W-:Y:S04]  /*28e0*/  HMMA.16816.F32.BF16 R44, R156, R174.reuse, R44 ;  /* 0x000000ae9c2c723c */ /* 0x080fe8000004182c */
[--C-:B------:R-:W-:Y:S01]  /*28f0*/  FFMA.FTZ R25, R234, c[0x0][0x29c], -R185.reuse ;  /* 0x0000a700ea197a23 */ /* 0x100fe200000108b9 */
[----:B------:R-:W-:Y:S02]  /*2900*/  FSEL R234, R29, -INF , P1 ;  /* 0xff8000001dea7808 */ /* 0x000fe40000800000 */
[----:B------:R-:W-:Y:S01]  /*2910*/  LDS R29, [R183+0xc2a0] ;  /* 0x00c2a000b71d7984 */ /* 0x000fe20000000800 */
[C---:B------:R-:W-:Y:S01]  /*2920*/  HMMA.16816.F32.BF16 R48, R140.reuse, R174, R48 ;  /* 0x000000ae8c30723c */ /* 0x040fe20000041830 */
[----:B------:R-:W4:Y:S03]  /*2930*/  MUFU.EX2 R202, R202 ;  /* 0x000000ca00ca7308 */ /* 0x000f260000000800 */
[--C-:B-1----:R-:W-:Y:S02]  /*2940*/  FFMA.FTZ R186, R32, c[0x0][0x29c], -R185.reuse ;  /* 0x0000a70020ba7a23 */ /* 0x102fe400000108b9 */
[----:B------:R-:W1:Y:S01]  /*2950*/  LDS R32, [R183+0xc280] ;  /* 0x00c28000b7207984 */ /* 0x000e620000000800 */
[----:B------:R-:W-:Y:S01]  /*2960*/  FFMA.FTZ R185, R234, c[0x0][0x29c], -R185 ;  /* 0x0000a700eab97a23 */ /* 0x000fe200000108b9 */
[-C--:B------:R-:W-:Y:S03]  /*2970*/  HMMA.16816.F32.BF16 R52, R140, R176.reuse, R52 ;  /* 0x000000b08c34723c */ /* 0x080fe60000041834 */
[----:B------:R-:W5:Y:S05]  /*2980*/  MUFU.EX2 R23, R23 ;  /* 0x0000001700177308 */ /* 0x000f6a0000000800 */
[C---:B------:R-:W-:Y:S05]  /*2990*/  HMMA.16816.F32.BF16 R56, R156.reuse, R176, R56 ;  /* 0x000000b09c38723c */ /* 0x040fea0000041838 */
[----:B------:R-:W1:Y:S03]  /*29a0*/  MUFU.EX2 R34, R34 ;  /* 0x0000002200227308 */ /* 0x000e660000000800 */
[-C--:B------:R-:W-:Y:S07]  /*29b0*/  HMMA.16816.F32.BF16 R60, R156, R178.reuse, R60 ;  /* 0x000000b29c3c723c */ /* 0x080fee000004183c */
[----:B------:R-:W-:Y:S01]  /*29c0*/  FSEL R157, R30, -INF , P5 ;  /* 0xff8000001e9d7808 */ /* 0x000fe20002800000 */
[----:B------:R-:W-:Y:S01]  /*29d0*/  HMMA.16816.F32.BF16 R64, R140, R178, R64 ;  /* 0x000000b28c40723c */ /* 0x000fe20000041840 */
[----:B------:R2:W-:Y:S03]  /*29e0*/  MUFU.EX2 R158, R191 ;  /* 0x000000bf009e7308 */ /* 0x0005e60000000800 */
[--C-:B------:R-:W-:Y:S02]  /*29f0*/  FFMA.FTZ R157, R157, c[0x0][0x29c], -R184.reuse ;  /* 0x0000a7009d9d7a23 */ /* 0x100fe400000108b8 */
[----:B------:R-:W-:Y:S05]  /*2a00*/  FFMA.FTZ R184, R31, c[0x0][0x29c], -R184 ;  /* 0x0000a7001fb87a23 */ /* 0x000fea00000108b8 */
[----:B------:R-:W-:Y:S01]  /*2a10*/  MUFU.EX2 R232, R232 ;  /* 0x000000e800e87308 */ /* 0x000fe20000000800 */
[--C-:B-1----:R-:W-:Y:S02]  /*2a20*/  FADD.FTZ R30, R36, -R32.reuse ;  /* 0x80000020241e7221 */ /* 0x102fe40000010000 */
[--C-:B------:R-:W-:Y:S02]  /*2a30*/  FADD.FTZ R159, R37, -R32.reuse ;  /* 0x80000020259f7221 */ /* 0x100fe40000010000 */
[----:B------:R-:W-:Y:S02]  /*2a40*/  FMUL.FTZ R156, R187, R30 ;  /* 0x0000001ebb9c7220 */ /* 0x000fe40000410000 */
[----:B------:R-:W1:Y:S01]  /*2a50*/  LDS R30, [R183+0xc300] ;  /* 0x00c30000b71e7984 */ /* 0x000e620000000800 */
[C---:B------:R-:W-:Y:S01]  /*2a60*/  FMUL.FTZ R159, R182.reuse, R159 ;  /* 0x0000009fb69f7220 */ /* 0x040fe20000410000 */
[----:B------:R-:W-:Y:S01]  /*2a70*/  F2FP.BF16.PACK_AB R182, R182, R187 ;  /* 0x000000bbb6b6723e */ /* 0x000fe200000010ff */
[--C-:B------:R-:W-:Y:S01]  /*2a80*/  FADD.FTZ R187, R52, -R32.reuse ;  /* 0x8000002034bb7221 */ /* 0x100fe20000010000 */
[----:B------:R-:W1:Y:S01]  /*2a90*/  LDS R183, [R183+0xc320] ;  /* 0x00c32000b7b77984 */ /* 0x000e620000000800 */
[--C-:B--2---:R-:W-:Y:S01]  /*2aa0*/  FADD.FTZ R236, R53, -R32.reuse ;  /* 0x8000002035ec7221 */ /* 0x104fe20000010000 */
[----:B------:R-:W2:Y:S01]  /*2ab0*/  MUFU.EX2 R237, R237 ;  /* 0x000000ed00ed7308 */ /* 0x000ea20000000800 */
[----:B------:R-:W-:Y:S01]  /*2ac0*/  FMUL.FTZ R187, R190, R187 ;  /* 0x000000bbbebb7220 */ /* 0x000fe20000410000 */
[----:B------:R-:W-:Y:S01]  /*2ad0*/  STS [R221], R182 ;  /* 0x000000b6dd007388 */ /* 0x000fe20000000800 */
[C---:B------:R-:W-:Y:S01]  /*2ae0*/  FMUL.FTZ R236, R13.reuse, R236 ;  /* 0x000000ec0dec7220 */ /* 0x040fe20000410000 */
[----:B------:R-:W-:Y:S01]  /*2af0*/  F2FP.BF16.PACK_AB R190, R13, R190 ;  /* 0x000000be0dbe723e */ /* 0x000fe200000010ff */
[--C-:B------:R-:W-:Y:S01]  /*2b00*/  FADD.FTZ R31, R48, -R32.reuse ;  /* 0x80000020301f7221 */ /* 0x100fe20000010000 */
[----:B------:R-:W-:Y:S01]  /*2b10*/  F2FP.BF16.PACK_AB R156, R159, R156 ;  /* 0x0000009c9f9c723e */ /* 0x000fe200000010ff */
[--C-:B------:R-:W-:Y:S01]  /*2b20*/  FADD.FTZ R234, R49, -R32.reuse ;  /* 0x8000002031ea7221 */ /* 0x100fe20000010000 */
[----:B------:R-:W-:Y:S01]  /*2b30*/  F2FP.BF16.PACK_AB R236, R236, R187 ;  /* 0x000000bbecec723e */ /* 0x000fe200000010ff */
[--C-:B------:R-:W-:Y:S01]  /*2b40*/  FADD.FTZ R13, R64, -R32.reuse ;  /* 0x80000020400d7221 */ /* 0x100fe20000010000 */
[----:B------:R-:W-:Y:S01]  /*2b50*/  F2FP.BF16.PACK_AB R187, R33, R22 ;  /* 0x0000001621bb723e */ /* 0x000fe200000010ff */
[----:B------:R-:W-:Y:S01]  /*2b60*/  FADD.FTZ R32, R65, -R32 ;  /* 0x8000002041207221 */ /* 0x000fe20000010000 */
[----:B------:R-:W1:Y:S01]  /*2b70*/  MUFU.EX2 R180, R180 ;  /* 0x000000b400b47308 */ /* 0x000e620000000800 */
[----:B------:R-:W-:Y:S02]  /*2b80*/  FMUL.FTZ R13, R22, R13 ;  /* 0x0000000d160d7220 */ /* 0x000fe40000410000 */
[----:B------:R-:W-:Y:S02]  /*2b90*/  FMUL.FTZ R32, R33, R32 ;  /* 0x0000002021207220 */ /* 0x000fe40000410000 */
[--C-:B------:R-:W-:Y:S02]  /*2ba0*/  FADD.FTZ R33, R50, -R29.reuse ;  /* 0x8000001d32217221 */ /* 0x100fe40000010000 */
[--C-:B------:R-:W-:Y:S02]  /*2bb0*/  FADD.FTZ R22, R51, -R29.reuse ;  /* 0x8000001d33167221 */ /* 0x100fe40000010000 */
[----:B------:R-:W-:Y:S01]  /*2bc0*/  FMUL.FTZ R31, R188, R31 ;  /* 0x0000001fbc1f7220 */ /* 0x000fe20000410000 */
[----:B------:R-:W1:Y:S01]  /*2bd0*/  MUFU.EX2 R186, R186 ;  /* 0x000000ba00ba7308 */ /* 0x000e620000000800 */
[C---:B------:R-:W-:Y:S01]  /*2be0*/  FMUL.FTZ R234, R201.reuse, R234 ;  /* 0x000000eac9ea7220 */ /* 0x040fe20000410000 */
[----:B------:R-:W-:Y:S01]  /*2bf0*/  F2FP.BF16.PACK_AB R201, R201, R188 ;  /* 0x000000bcc9c9723e */ /* 0x000fe200000010ff */
[----:B------:R-:W-:Y:S02]  /*2c00*/  FMUL.FTZ R33, R26, R33 ;  /* 0x000000211a217220 */ /* 0x000fe40000410000 */
[----:B------:R-:W-:Y:S01]  /*2c10*/  FMUL.FTZ R22, R181, R22 ;  /* 0x00000016b5167220 */ /* 0x000fe20000410000 */
[----:B------:R-:W-:Y:S01]  /*2c20*/  F2FP.BF16.PACK_AB R31, R234, R31 ;  /* 0x0000001fea1f723e */ /* 0x000fe200000010ff */
[--C-:B------:R-:W-:Y:S02]  /*2c30*/  FADD.FTZ R159, R39, -R29.reuse ;  /* 0x8000001d279f7221 */ /* 0x100fe40000010000 */
[--C-:B------:R-:W-:Y:S01]  /*2c40*/  FADD.FTZ R188, R38, -R29.reuse ;  /* 0x8000001d26bc7221 */ /* 0x100fe20000010000 */
[----:B------:R-:W-:Y:S01]  /*2c50*/  F2FP.BF16.PACK_AB R33, R22, R33 ;  /* 0x000000211621723e */ /* 0x000fe200000010ff */
[----:B------:R2:W-:Y:S01]  /*2c60*/  MUFU.EX2 R234, R15 ;  /* 0x0000000f00ea7308 */ /* 0x0005e20000000800 */
[C---:B------:R-:W-:Y:S01]  /*2c70*/  FMUL.FTZ R159, R24.reuse, R159 ;  /* 0x0000009f189f7220 */ /* 0x040fe20000410000 */
[----:B---3--:R-:W-:Y:S01]  /*2c80*/  F2FP.BF16.PACK_AB R24, R24, R233 ;  /* 0x000000e91818723e */ /* 0x008fe200000010ff */
[----:B------:R-:W-:Y:S01]  /*2c90*/  FMUL.FTZ R188, R233, R188 ;  /* 0x000000bce9bc7220 */ /* 0x000fe20000410000 */
[----:B------:R-:W-:Y:S01]  /*2ca0*/  F2FP.BF16.PACK_AB R233, R181, R26 ;  /* 0x0000001ab5e9723e */ /* 0x000fe200000010ff */
[--C-:B------:R-:W-:Y:S02]  /*2cb0*/  FADD.FTZ R191, R54, -R29.reuse ;  /* 0x8000001d36bf7221 */ /* 0x100fe40000010000 */
[----:B------:R-:W-:Y:S01]  /*2cc0*/  STS [R221+0x400], R24 ;  /* 0x00040018dd007388 */ /* 0x000fe20000000800 */
[--C-:B------:R-:W-:Y:S01]  /*2cd0*/  FADD.FTZ R26, R55, -R29.reuse ;  /* 0x8000001d371a7221 */ /* 0x100fe20000010000 */
[----:B------:R-:W-:Y:S01]  /*2ce0*/  F2FP.BF16.PACK_AB R188, R159, R188 ;  /* 0x000000bc9fbc723e */ /* 0x000fe200000010ff */
[----:B------:R3:W-:Y:S01]  /*2cf0*/  MUFU.EX2 R22, R27 ;  /* 0x0000001b00167308 */ /* 0x0007e20000000800 */
[----:B------:R3:W-:Y:S01]  /*2d00*/  STS [R224], R201 ;  /* 0x000000c9e0007388 */ /* 0x0007e20000000800 */
[----:B----4-:R-:W-:Y:S01]  /*2d10*/  FMUL.FTZ R191, R202, R191 ;  /* 0x000000bfcabf7220 */ /* 0x010fe20000410000 */
[C---:B-----5:R-:W-:Y:S01]  /*2d20*/  F2FP.BF16.PACK_AB R202, R23.reuse, R202 ;  /* 0x000000ca17ca723e */ /* 0x060fe200000010ff */
[----:B------:R-:W-:Y:S01]  /*2d30*/  FMUL.FTZ R26, R23, R26 ;  /* 0x0000001a171a7220 */ /* 0x000fe20000410000 */
[----:B------:R-:W-:Y:S01]  /*2d40*/  STS [R224+0x400], R233 ;  /* 0x000400e9e0007388 */ /* 0x000fe20000000800 */
[--C-:B------:R-:W-:Y:S01]  /*2d50*/  FADD.FTZ R181, R66, -R29.reuse ;  /* 0x8000001d42b57221 */ /* 0x100fe20000010000 */
[----:B------:R-:W-:Y:S01]  /*2d60*/  F2FP.BF16.PACK_AB R23, R32, R13 ;  /* 0x0000000d2017723e */ /* 0x000fe200000010ff */
[----:B------:R-:W-:Y:S01]  /*2d70*/  FADD.FTZ R238, R67, -R29 ;  /* 0x8000001d43ee7221 */ /* 0x000fe20000010000 */
[----:B------:R-:W-:Y:S01]  /*2d80*/  F2FP.BF16.PACK_AB R32, R26, R191 ;  /* 0x000000bf1a20723e */ /* 0x000fe200000010ff */
[----:B------:R-:W4:Y:S01]  /*2d90*/  MUFU.EX2 R25, R25 ;  /* 0x0000001900197308 */ /* 0x000f220000000800 */
[--C-:B-1----:R-:W-:Y:S02]  /*2da0*/  FADD.FTZ R29, R44, -R30.reuse ;  /* 0x8000001e2c1d7221 */ /* 0x102fe40000010000 */
[--C-:B------:R-:W-:Y:S01]  /*2db0*/  FADD.FTZ R13, R41, -R30.reuse ;  /* 0x8000001e290d7221 */ /* 0x100fe20000010000 */
[C---:B--2---:R-:W-:Y:S01]  /*2dc0*/  F2FP.BF16.PACK_AB R15, R35.reuse, R34 ;  /* 0x00000022230f723e */ /* 0x044fe200000010ff */
[--C-:B------:R-:W-:Y:S02]  /*2dd0*/  FADD.FTZ R26, R40, -R30.reuse ;  /* 0x8000001e281a7221 */ /* 0x100fe40000010000 */
[----:B------:R-:W-:Y:S01]  /*2de0*/  FMUL.FTZ R238, R35, R238 ;  /* 0x000000ee23ee7220 */ /* 0x000fe20000410000 */
[----:B------:R-:W-:Y:S01]  /*2df0*/  F2FP.BF16.PACK_AB R35, R237, R232 ;  /* 0x000000e8ed23723e */ /* 0x000fe200000010ff */
[----:B------:R-:W-:Y:S01]  /*2e00*/  FMUL.FTZ R29, R232, R29 ;  /* 0x0000001de81d7220 */ /* 0x000fe20000410000 */
[----:B------:R-:W1:Y:S01]  /*2e10*/  MUFU.EX2 R185, R185 ;  /* 0x000000b900b97308 */ /* 0x000e620000000800 */
[--C-:B------:R-:W-:Y:S02]  /*2e20*/  FADD.FTZ R159, R60, -R30.reuse ;  /* 0x8000001e3c9f7221 */ /* 0x100fe40000010000 */
[--C-:B------:R-:W-:Y:S02]  /*2e30*/  FADD.FTZ R232, R57, -R30.reuse ;  /* 0x8000001e39e87221 */ /* 0x100fe40000010000 */
[--C-:B---3--:R-:W-:Y:S01]  /*2e40*/  FADD.FTZ R27, R56, -R30.reuse ;  /* 0x8000001e381b7221 */ /* 0x108fe20000010000 */
[----:B------:R-:W-:Y:S01]  /*2e50*/  SHF.L.U32 R201, R198, 0x1, RZ ;  /* 0x00000001c6c97819 */ /* 0x000fe200000006ff */
[C---:B------:R-:W-:Y:S01]  /*2e60*/  FMUL.FTZ R13, R180.reuse, R13 ;  /* 0x0000000db40d7220 */ /* 0x040fe20000410000 */
[----:B------:R-:W-:Y:S01]  /*2e70*/  F2FP.BF16.PACK_AB R180, R180, R235 ;  /* 0x000000ebb4b4723e */ /* 0x000fe200000010ff */
[----:B------:R-:W-:Y:S01]  /*2e80*/  FMUL.FTZ R26, R235, R26 ;  /* 0x0000001aeb1a7220 */ /* 0x000fe20000410000 */
[----:B------:R-:W-:Y:S01]  /*2e90*/  MUFU.EX2 R157, R157 ;  /* 0x0000009d009d7308 */ /* 0x000fe20000000800 */
[----:B------:R-:W-:Y:S02]  /*2ea0*/  FMUL.FTZ R159, R28, R159 ;  /* 0x0000009f1c9f7220 */ /* 0x000fe40000410000 */
[----:B------:R-:W-:Y:S01]  /*2eb0*/  STS [R221+0x1000], R180 ;  /* 0x001000b4dd007388 */ /* 0x000fe20000000800 */
[----:B------:R-:W-:Y:S01]  /*2ec0*/  FMUL.FTZ R27, R186, R27 ;  /* 0x0000001bba1b7220 */ /* 0x000fe20000410000 */
[C---:B----4-:R-:W-:Y:S01]  /*2ed0*/  F2FP.BF16.PACK_AB R186, R25.reuse, R186 ;  /* 0x000000ba19ba723e */ /* 0x050fe200000010ff */
[----:B------:R-:W-:Y:S01]  /*2ee0*/  FMUL.FTZ R232, R25, R232 ;  /* 0x000000e819e87220 */ /* 0x000fe20000410000 */
[----:B------:R-:W-:Y:S01]  /*2ef0*/  F2FP.BF16.PACK_AB R26, R13, R26 ;  /* 0x0000001a0d1a723e */ /* 0x000fe200000010ff */
[----:B------:R-:W-:Y:S01]  /*2f00*/  FMUL.FTZ R181, R34, R181 ;  /* 0x000000b522b57220 */ /* 0x000fe20000410000 */
[----:B------:R-:W-:Y:S01]  /*2f10*/  F2FP.BF16.PACK_AB R13, R234, R231 ;  /* 0x000000e7ea0d723e */ /* 0x000fe200000010ff */
[----:B------:R-:W2:Y:S01]  /*2f20*/  MUFU.EX2 R19, R19 ;  /* 0x0000001300137308 */ /* 0x000ea20000000800 */
[--C-:B------:R-:W-:Y:S01]  /*2f30*/  FADD.FTZ R34, R45, -R30.reuse ;  /* 0x8000001e2d227221 */ /* 0x100fe20000010000 */
[----:B------:R-:W-:Y:S01]  /*2f40*/  F2FP.BF16.PACK_AB R232, R232, R27 ;  /* 0x0000001be8e8723e */ /* 0x000fe200000010ff */
[----:B------:R-:W-:Y:S01]  /*2f50*/  FADD.FTZ R30, R61, -R30 ;  /* 0x8000001e3d1e7221 */ /* 0x000fe20000010000 */
[----:B-1----:R-:W-:Y:S01]  /*2f60*/  F2FP.BF16.PACK_AB R25, R185, R28 ;  /* 0x0000001cb919723e */ /* 0x002fe200000010ff */
[--C-:B------:R-:W-:Y:S01]  /*2f70*/  FADD.FTZ R27, R42, -R183.reuse ;  /* 0x800000b72a1b7221 */ /* 0x100fe20000010000 */
[----:B------:R-:W-:Y:S01]  /*2f80*/  F2FP.BF16.PACK_AB R28, R189, R158 ;  /* 0x0000009ebd1c723e */ /* 0x000fe200000010ff */
[----:B------:R-:W-:Y:S01]  /*2f90*/  FMUL.FTZ R34, R237, R34 ;  /* 0x00000022ed227220 */ /* 0x000fe20000410000 */
[----:B------:R-:W-:Y:S01]  /*2fa0*/  F2FP.BF16.PACK_AB R181, R238, R181 ;  /* 0x000000b5eeb5723e */ /* 0x000fe200000010ff */
[----:B------:R-:W-:Y:S01]  /*2fb0*/  FMUL.FTZ R27, R158, R27 ;  /* 0x0000001b9e1b7220 */ /* 0x000fe20000410000 */
[----:B------:R-:W1:Y:S01]  /*2fc0*/  MUFU.EX2 R184, R184 ;  /* 0x000000b800b87308 */ /* 0x000e620000000800 */
[----:B------:R3:W-:Y:S01]  /*2fd0*/  STS [R221+0x1400], R28 ;  /* 0x0014001cdd007388 */ /* 0x0007e20000000800 */
[----:B------:R-:W-:Y:S01]  /*2fe0*/  F2FP.BF16.PACK_AB R29, R34, R29 ;  /* 0x0000001d221d723e */ /* 0x000fe200000010ff */
[----:B------:R-:W-:Y:S02]  /*2ff0*/  FMUL.FTZ R30, R185, R30 ;  /* 0x0000001eb91e7220 */ /* 0x000fe40000410000 */
[----:B------:R1:W-:Y:S03]  /*3000*/  STS [R224+0x1400], R13 ;  /* 0x0014000de0007388 */ /* 0x0003e60000000800 */
[----:B------:R-:W-:Y:S01]  /*3010*/  F2FP.BF16.PACK_AB R185, R30, R159 ;  /* 0x0000009f1eb9723e */ /* 0x000fe200000010ff */
[----:B------:R4:W-:Y:S01]  /*3020*/  STS [R224+0x1000], R35 ;  /* 0x00100023e0007388 */ /* 0x0009e20000000800 */
[--C-:B------:R-:W-:Y:S03]  /*3030*/  FADD.FTZ R30, R43, -R183.reuse ;  /* 0x800000b72b1e7221 */ /* 0x100fe60000010000 */
[----:B------:R-:W-:Y:S01]  /*3040*/  STS [R221+0x2000], R190 ;  /* 0x002000bedd007388 */ /* 0x000fe20000000800 */
[----:B--2---:R-:W-:Y:S01]  /*3050*/  F2FP.BF16.PACK_AB R24, R22, R19 ;  /* 0x000000131618723e */ /* 0x004fe200000010ff */
[----:B------:R-:W-:Y:S02]  /*3060*/  FMUL.FTZ R30, R189, R30 ;  /* 0x0000001ebd1e7220 */ /* 0x000fe40000410000 */
[----:B------:R2:W-:Y:S03]  /*3070*/  STS [R221+0x2400], R202 ;  /* 0x002400cadd007388 */ /* 0x0005e60000000800 */
[----:B------:R-:W-:Y:S01]  /*3080*/  F2FP.BF16.PACK_AB R30, R30, R27 ;  /* 0x0000001b1e1e723e */ /* 0x000fe200000010ff */
[----:B------:R-:W-:Y:S04]  /*3090*/  STS [R224+0x2000], R187 ;  /* 0x002000bbe0007388 */ /* 0x000fe80000000800 */
[----:B------:R5:W-:Y:S01]  /*30a0*/  STS [R224+0x2400], R15 ;  /* 0x0024000fe0007388 */ /* 0x000be20000000800 */
[--C-:B---3--:R-:W-:Y:S03]  /*30b0*/  FADD.FTZ R28, R46, -R183.reuse ;  /* 0x800000b72e1c7221 */ /* 0x108fe60000010000 */
[----:B------:R-:W-:Y:S01]  /*30c0*/  STS [R221+0x3000], R186 ;  /* 0x003000badd007388 */ /* 0x000fe20000000800 */
[----:B-1----:R-:W-:Y:S01]  /*30d0*/  F2FP.BF16.PACK_AB R13, R184, R157 ;  /* 0x0000009db80d723e */ /* 0x002fe200000010ff */
[----:B------:R-:W-:Y:S02]  /*30e0*/  FMUL.FTZ R28, R231, R28 ;  /* 0x0000001ce71c7220 */ /* 0x000fe40000410000 */
[----:B------:R1:W-:Y:S01]  /*30f0*/  STS [R221+0x3400], R24 ;  /* 0x00340018dd007388 */ /* 0x0003e20000000800 */
[--C-:B----4-:R-:W-:Y:S03]  /*3100*/  FADD.FTZ R35, R47, -R183.reuse ;  /* 0x800000b72f237221 */ /* 0x110fe60000010000 */
[----:B------:R-:W-:Y:S01]  /*3110*/  STS [R224+0x3000], R25 ;  /* 0x00300019e0007388 */ /* 0x000fe20000000800 */
[----:B------:R-:W-:Y:S03]  /*3120*/  FMUL.FTZ R35, R234, R35 ;  /* 0x00000023ea237220 */ /* 0x000fe60000410000 */
[----:B------:R3:W-:Y:S01]  /*3130*/  STS [R224+0x3400], R13 ;  /* 0x0034000de0007388 */ /* 0x0007e20000000800 */
[----:B--2---:R-:W-:Y:S02]  /*3140*/  IADD3 R202, R192, R201, RZ ;  /* 0x000000c9c0ca7210 */ /* 0x004fe40007ffe0ff */
[----:B------:R-:W-:Y:S01]  /*3150*/  F2FP.BF16.PACK_AB R35, R35, R28 ;  /* 0x0000001c2323723e */ /* 0x000fe200000010ff */
[----:B------:R-:W-:Y:S01]  /*3160*/  BAR.SYNC.DEFER_BLOCKING 0x0 ;  /* 0x0000000000007b1d */ /* 0x000fe20000010000 */
[--C-:B------:R-:W-:Y:S02]  /*3170*/  FADD.FTZ R28, R62, -R183.reuse ;  /* 0x800000b73e1c7221 */ /* 0x100fe40000010000 */
[--C-:B-----5:R-:W-:Y:S02]  /*3180*/  FADD.FTZ R15, R59, -R183.reuse ;  /* 0x800000b73b0f7221 */ /* 0x120fe40000010000 */
[----:B------:R-:W-:Y:S02]  /*3190*/  FMUL.FTZ R28, R157, R28 ;  /* 0x0000001c9d1c7220 */ /* 0x000fe40000410000 */
[----:B------:R-:W-:Y:S01]  /*31a0*/  FMUL.FTZ R15, R22, R15 ;  /* 0x0000000f160f7220 */ /* 0x000fe20000410000 */
[----:B------:R-:W-:Y:S01]  /*31b0*/  IADD3 R22, R197, R200, RZ ;  /* 0x000000c8c5167210 */ /* 0x000fe20007ffe0ff */
[--C-:B-1----:R-:W-:Y:S03]  /*31c0*/  FADD.FTZ R24, R58, -R183.reuse ;  /* 0x800000b73a187221 */ /* 0x102fe60000010000 */
[----:B------:R-:W-:Y:S01]  /*31d0*/  SHF.L.U32 R22, R22, 0x1, RZ ;  /* 0x0000000116167819 */ /* 0x000fe200000006ff */
[----:B------:R-:W-:Y:S02]  /*31e0*/  FADD.FTZ R183, R63, -R183 ;  /* 0x800000b73fb77221 */ /* 0x000fe40000010000 */
[----:B------:R-:W-:Y:S02]  /*31f0*/  FMUL.FTZ R24, R19, R24 ;  /* 0x0000001813187220 */ /* 0x000fe40000410000 */
[----:B------:R-:W-:Y:S01]  /*3200*/  FMUL.FTZ R183, R184, R183 ;  /* 0x000000b7b8b77220 */ /* 0x000fe20000410000 */
[----:B---3--:R-:W-:Y:S02]  /*3210*/  IADD3 R13, R199, R22, RZ ;  /* 0x00000016c70d7210 */ /* 0x008fe40007ffe0ff */
[----:B------:R-:W-:Y:S01]  /*3220*/  F2FP.BF16.PACK_AB R180, R15, R24 ;  /* 0x000000180fb4723e */ /* 0x000fe200000010ff */
[----:B------:R-:W-:Y:S01]  /*3230*/  STS [R221+0x4000], R156 ;  /* 0x0040009cdd007388 */ /* 0x000fe20000000800 */
[----:B------:R-:W-:Y:S03]  /*3240*/  F2FP.BF16.PACK_AB R15, R183, R28 ;  /* 0x0000001cb70f723e */ /* 0x000fe600000010ff */
        /* <DEDUP_REMOVED lines=15> */
[----:B------:R-:W-:Y:S08]  /*3340*/  LDSM.16.MT88.4 R24, [R195+0xc480] ;  /* 0x00c48000c318783b */ /* 0x000ff00000004200 */
[----:B------:R-:W1:Y:S08]  /*3350*/  LDSM.16.MT88.4 R28, [R22+0x8080] ;  /* 0x00808000161c783b */ /* 0x000e700000004200 */
[----:B------:R-:W2:Y:S08]  /*3360*/  LDSM.16.MT88.4 R32, [R195+0xe480] ;  /* 0x00e48000c320783b */ /* 0x000eb00000004200 */
[----:B------:R-:W3:Y:S08]  /*3370*/  LDSM.16.MT88.4 R132, [R13+0x8080] ;  /* 0x008080000d84783b */ /* 0x000ef00000004200 */
[----:B------:R-:W-:Y:S08]  /*3380*/  LDSM.16.MT88.4 R136, [R195+0xcc80] ;  /* 0x00cc8000c388783b */ /* 0x000ff00000004200 */
[----:B------:R-:W4:Y:S01]  /*3390*/  LDSM.16.MT88.4 R140, [R22+0x8880] ;  /* 0x00888000168c783b */ /* 0x000f220000004200 */
[-C--:B-1----:R-:W-:Y:S07]  /*33a0*/  HMMA.16816.F32.BF16 R68, R24, R28.reuse, R68 ;  /* 0x0000001c1844723c */ /* 0x082fee0000041844 */
[----:B------:R-:W1:Y:S01]  /*33b0*/  LDSM.16.MT88.4 R156, [R195+0xec80] ;  /* 0x00ec8000c39c783b */ /* 0x000e620000004200 */
[C---:B--2---:R-:W-:Y:S07]  /*33c0*/  HMMA.16816.F32.BF16 R72, R32.reuse, R28, R72 ;  /* 0x0000001c2048723c */ /* 0x044fee0000041848 */
[----:B------:R-:W2:Y:S01]  /*33d0*/  LDSM.16.MT88.4 R180, [R13+0x8880] ;  /* 0x008880000db4783b */ /* 0x000ea20000004200 */
        /* <DEDUP_REMOVED lines=8> */
[----:B------:R-:W3:Y:S07]  /*3460*/  LDSM.16.MT88.4 R24, [R195+0xd480] ;  /* 0x00d48000c318783b */ /* 0x000eee0000004200 */
[-C--:B----4-:R-:W-:Y:S01]  /*3470*/  HMMA.16816.F32.BF16 R68, R136, R140.reuse, R68 ;  /* 0x0000008c8844723c */ /* 0x090fe20000041844 */
[----:B------:R-:W4:Y:S07]  /*3480*/  LDSM.16.MT88.4 R132, [R13+0x9080] ;  /* 0x009080000d84783b */ /* 0x000f2e0000004200 */
[C---:B-1----:R-:W-:Y:S08]  /*3490*/  HMMA.16816.F32.BF16 R72, R156.reuse, R140, R72 ;  /* 0x0000008c9c48723c */ /* 0x042ff00000041848 */
[-C--:B------:R-:W-:Y:S08]  /*34a0*/  HMMA.16816.F32.BF16 R76, R156, R142.reuse, R76 ;  /* 0x0000008e9c4c723c */ /* 0x080ff0000004184c */
[C---:B------:R-:W-:Y:S01]  /*34b0*/  HMMA.16816.F32.BF16 R80, R136.reuse, R142, R80 ;  /* 0x0000008e8850723c */ /* 0x040fe20000041850 */
[----:B------:R-:W-:Y:S07]  /*34c0*/  LDSM.16.MT88.4 R140, [R22+0x9880] ;  /* 0x00988000168c783b */ /* 0x000fee0000004200 */
[-C--:B--2---:R-:W-:Y:S08]  /*34d0*/  HMMA.16816.F32.BF16 R84, R136, R180.reuse, R84 ;  /* 0x000000b48854723c */ /* 0x084ff00000041854 */
[C---:B------:R-:W-:Y:S08]  /*34e0*/  HMMA.16816.F32.BF16 R88, R156.reuse, R180, R88 ;  /* 0x000000b49c58723c */ /* 0x040ff00000041858 */
[-C--:B------:R-:W-:Y:S01]  /*34f0*/  HMMA.16816.F32.BF16 R92, R156, R182.reuse, R92 ;  /* 0x000000b69c5c723c */ /* 0x080fe2000004185c */
[----:B------:R-:W-:Y:S07]  /*3500*/  LDSM.16.MT88.4 R156, [R195+0xfc80] ;  /* 0x00fc8000c39c783b */ /* 0x000fee0000004200 */
[----:B------:R-:W-:Y:S01]  /*3510*/  HMMA.16816.F32.BF16 R96, R136, R182, R96 ;  /* 0x000000b68860723c */ /* 0x000fe20000041860 */
[----:B------:R-:W1:Y:S07]  /*3520*/  LDSM.16.MT88.4 R136, [R195+0xdc80] ;  /* 0x00dc8000c388783b */ /* 0x000e6e0000004200 */
[-C--:B---3--:R-:W-:Y:S01]  /*3530*/  HMMA.16816.F32.BF16 R68, R24, R28.reuse, R68 ;  /* 0x0000001c1844723c */ /* 0x088fe20000041844 */
[----:B------:R2:W3:Y:S07]  /*3540*/  LDSM.16.MT88.4 R180, [R13+0x9880] ;  /* 0x009880000db4783b */ /* 0x0004ee0000004200 */
[C---:B------:R-:W-:Y:S01]  /*3550*/  HMMA.16816.F32.BF16 R72, R32.reuse, R28, R72 ;  /* 0x0000001c2048723c */ /* 0x040fe20000041848 */
[----:B------:R-:W-:Y:S07]  /*3560*/  BAR.SYNC.DEFER_BLOCKING 0x0 ;  /* 0x0000000000007b1d */ /* 0x000fee0000010000 */
[-C--:B------:R-:W-:Y:S08]  /*3570*/  HMMA.16816.F32.BF16 R76, R32, R30.reuse, R76 ;  /* 0x0000001e204c723c */ /* 0x080ff0000004184c */
[C---:B------:R-:W-:Y:S04]  /*3580*/  HMMA.16816.F32.BF16 R80, R24.reuse, R30, R80 ;  /* 0x0000001e1850723c */ /* 0x040fe80000041850 */
[----:B--2---:R-:W-:Y:S04]  /*3590*/  IADD3 R13, R230, 0x2, RZ ;  /* 0x00000002e60d7810 */ /* 0x004fe80007ffe0ff */
[-C--:B----4-:R-:W-:Y:S01]  /*35a0*/  HMMA.16816.F32.BF16 R84, R24, R132.reuse, R84 ;  /* 0x000000841854723c */ /* 0x090fe20000041854 */
[----:B------:R2:W4:Y:S02]  /*35b0*/  LDSM.16.MT88.4 R28, [R194] ;  /* 0x00000000c21c783b */ /* 0x0005240000004200 */
[----:B------:R-:W-:Y:S05]  /*35c0*/  ISETP.GE.AND P1, PT, R13, R226, PT ;  /* 0x000000e20d00720c */ /* 0x000fea0003f26270 */
[C---:B------:R-:W-:Y:S01]  /*35d0*/  HMMA.16816.F32.BF16 R88, R32.reuse, R132, R88 ;  /* 0x000000842058723c */ /* 0x040fe20000041858 */
[----:B------:R2:W5:Y:S07]  /*35e0*/  LDSM.16.M88.4 R188, [R202+0x11480] ;  /* 0x01148000cabc783b */ /* 0x00056e0000000200 */
[-C--:B------:R-:W-:Y:S01]  /*35f0*/  HMMA.16816.F32.BF16 R92, R32, R134.reuse, R92 ;  /* 0x00000086205c723c */ /* 0x080fe2000004185c */
[----:B------:R2:W2:Y:S07]  /*3600*/  LDSM.16.M88.4 R32, [R201+0x11480] ;  /* 0x01148000c920783b */ /* 0x0004ae0000000200 */
[----:B------:R-:W-:Y:S01]  /*3610*/  HMMA.16816.F32.BF16 R96, R24, R134, R96 ;  /* 0x000000861860723c */ /* 0x000fe20000041860 */
[----:B------:R2:W2:Y:S07]  /*3620*/  LDSM.16.M88.4 R24, [R201+0x10480] ;  /* 0x01048000c918783b */ /* 0x0004ae0000000200 */
[-C--:B-1----:R-:W-:Y:S01]  /*3630*/  HMMA.16816.F32.BF16 R68, R136, R140.reuse, R68 ;  /* 0x0000008c8844723c */ /* 0x082fe20000041844 */
        /* <DEDUP_REMOVED lines=9> */
[----:B------:R-:W-:Y:S05]  /*36d0*/  MOV R136, 0x20 ;  /* 0x0000002000887802 */ /* 0x000fea0000000f00 */
[----:B------:R-:W-:Y:S01]  /*36e0*/  SEL R136, R136, 0xffffffe0, !P0 ;  /* 0xffffffe088887807 */ /* 0x000fe20004000000 */
[----:B------:R-:W-:-:S05]  /*36f0*/  @P1 BRA `(.L_x_48) ;  /* 0x000002f000001947 */ /* 0x000fca0003800000 */
[C---:B-12-45:R-:W-:Y:S01]  /*3700*/  IMAD.WIDE.U32 R14, R13.reuse, c[0x0][0x208], RZ ;  /* 0x000082000d0e7a25 */ /* 0x076fe200078e00ff */
[----:B------:R-:W1:Y:S01]  /*3710*/  S2R R5, SR_CTAID.Y ;  /* 0x0000000000057919 */ /* 0x000e620000002600 */
[----:B------:R-:W-:Y:S02]  /*3720*/  SHF.R.S32.HI R10, RZ, 0x1f, R13 ;  /* 0x0000001fff0a7819 */ /* 0x000fe4000001140d */
[----:B------:R-:W-:Y:S02]  /*3730*/  IMAD.SHL.U32 R12, R14, 0x80, RZ ;  /* 0x000000800e0c7824 */ /* 0x000fe400078e00ff */
[----:B------:R-:W-:Y:S02]  /*3740*/  IMAD.MOV.U32 R6, RZ, RZ, c[0x0][0x208] ;  /* 0x00008200ff067624 */ /* 0x000fe400078e00ff */
[----:B------:R-:W-:Y:S04]  /*3750*/  IMAD R10, R10, c[0x0][0x208], RZ ;  /* 0x000082000a0a7a24 */ /* 0x000fe800078e02ff */
[C---:B------:R-:W-:Y:S02]  /*3760*/  IMAD R10, R13.reuse, c[0x0][0x20c], R10 ;  /* 0x000083000d0a7a24 */ /* 0x040fe400078e020a */
[----:B------:R-:W-:Y:S02]  /*3770*/  IMAD.SHL.U32 R13, R13, 0x40, RZ ;  /* 0x000000400d0d7824 */ /* 0x000fe400078e00ff */
[----:B------:R-:W-:Y:S05]  /*3780*/  IMAD.IADD R10, R15, 0x1, R10 ;  /* 0x000000010f0a7824 */ /* 0x000fea00078e020a */
[----:B------:R-:W-:Y:S02]  /*3790*/  SHF.L.U64.HI R10, R14, 0x7, R10 ;  /* 0x000000070e0a7819 */ /* 0x000fe4000001020a */
[----:B-1----:R-:W-:Y:S01]  /*37a0*/  SHF.R.S32.HI R4, RZ, 0x1f, R5 ;  /* 0x0000001fff047819 */ /* 0x002fe20000011405 */
[C---:B------:R-:W-:Y:S04]  /*37b0*/  IMAD.WIDE.U32 R16, R5.reuse, c[0x0][0x288], R210 ;  /* 0x0000a20005107a25 */ /* 0x040fe800078e00d2 */
[C---:B------:R-:W-:Y:S02]  /*37c0*/  IMAD R7, R4.reuse, c[0x0][0x210], RZ ;  /* 0x0000840004077a24 */ /* 0x040fe400078e02ff */
[----:B------:R-:W-:Y:S02]  /*37d0*/  IMAD R4, R4, c[0x0][0x288], RZ ;  /* 0x0000a20004047a24 */ /* 0x000fe400078e02ff */
[C---:B------:R-:W-:Y:S04]  /*37e0*/  IMAD.WIDE.U32 R18, R5.reuse, c[0x0][0x210], R216 ;  /* 0x0000840005127a25 */ /* 0x040fe800078e00d8 */
[C---:B------:R-:W-:Y:S01]  /*37f0*/  IMAD R7, R5.reuse, c[0x0][0x214], R7 ;  /* 0x0000850005077a24 */ /* 0x040fe200078e0207 */
[----:B------:R-:W-:Y:S01]  /*3800*/  IADD3 R9, P6, P5, R214, UR18, R18 ;  /* 0x00000012d6097c10 */ /* 0x000fe2000fdde012 */
[----:B------:R-:W-:Y:S01]  /*3810*/  IMAD R4, R5, c[0x0][0x28c], R4 ;  /* 0x0000a30005047a24 */ /* 0x000fe200078e0204 */
[----:B------:R-:W-:Y:S01]  /*3820*/  IADD3 R5, P1, R16, UR14, RZ ;  /* 0x0000000e10057c10 */ /* 0x000fe2000ff3e0ff */
[----:B------:R-:W-:Y:S03]  /*3830*/  IMAD.IADD R7, R19, 0x1, R7 ;  /* 0x0000000113077824 */ /* 0x000fe600078e0207 */
[----:B------:R-:W-:Y:S02]  /*3840*/  IADD3.X R4, R17, UR11, R4, P1, !PT ;  /* 0x0000000b11047c10 */ /* 0x000fe40008ffe404 */
[----:B------:R-:W-:Y:S02]  /*3850*/  LEA R14, P1, R5, c[0x0][0x280], 0x2 ;  /* 0x0000a000050e7a11 */ /* 0x000fe400078210ff */
[----:B------:R-:W-:Y:S02]  /*3860*/  IADD3.X R8, R204, UR9, R7, P6, P5 ;  /* 0x00000009cc087c10 */ /* 0x000fe4000b7ea407 */
[----:B------:R-:W-:Y:S02]  /*3870*/  LEA R7, P5, R9, c[0x0][0x1f0], 0x1 ;  /* 0x00007c0009077a11 */ /* 0x000fe400078a08ff */
[----:B------:R-:W-:Y:S01]  /*3880*/  LEA.HI.X R15, R5, c[0x0][0x284], R4, 0x2, P1 ;  /* 0x0000a100050f7a11 */ /* 0x000fe200008f1404 */
[----:B------:R-:W-:Y:S01]  /*3890*/  IMAD.MOV.U32 R4, RZ, RZ, c[0x0][0x20c] ;  /* 0x00008300ff047624 */ /* 0x000fe200078e00ff */
[----:B------:R-:W-:Y:S02]  /*38a0*/  LEA.HI.X R9, R9, c[0x0][0x1f4], R8, 0x1, P5 ;  /* 0x00007d0009097a11 */ /* 0x000fe400028f0c08 */
[----:B------:R-:W-:Y:S02]  /*38b0*/  LEA R5, P6, R6, R7, 0x6 ;  /* 0x0000000706057211 */ /* 0x000fe400078c30ff */
[----:B------:R-:W-:Y:S02]  /*38c0*/  IADD3 R8, -R208, c[0x0][0x168], -R13 ;  /* 0x00005a00d0087a10 */ /* 0x000fe40007ffe90d */
[----:B------:R-:W-:Y:S02]  /*38d0*/  IADD3 R18, P1, R5, R12, RZ ;  /* 0x0000000c05127210 */ /* 0x000fe40007f3e0ff */
[----:B------:R-:W-:Y:S01]  /*38e0*/  LEA.HI.X R5, R6, R9, R4, 0x6, P6 ;  /* 0x0000000906057211 */ /* 0x000fe200030f3404 */
[----:B------:R-:W-:Y:S01]  /*38f0*/  IMAD R6, R222, 0x2000, R205 ;  /* 0x00002000de067824 */ /* 0x000fe200078e02cd */
[----:B------:R-:W-:Y:S01]  /*3900*/  ISETP.LT.OR P6, PT, R8, 0x1, P3 ;  /* 0x000000010800780c */ /* 0x000fe20001fc1670 */
[----:B------:R-:W-:Y:S01]  /*3910*/  @!P2 IMAD R4, R222, 0x40, R210 ;  /* 0x00000040de04a824 */ /* 0x000fe200078e02d2 */
[----:B------:R-:W-:Y:S01]  /*3920*/  IADD3 R16, P5, R12, R7, RZ ;  /* 0x000000070c107210 */ /* 0x000fe20007fbe0ff */
[----:B------:R-:W-:Y:S02]  /*3930*/  IMAD.X R19, R5, 0x1, R10, P1 ;  /* 0x0000000105137824 */ /* 0x000fe400008e060a */
[----:B------:R-:W-:Y:S02]  /*3940*/  @!P2 IMAD.SHL.U32 R5, R4, 0x4, RZ ;  /* 0x000000040405a824 */ /* 0x000fe400078e00ff */
[----:B------:R-:W-:Y:S01]  /*3950*/  IMAD.X R17, R10, 0x1, R9, P5 ;  /* 0x000000010a117824 */ /* 0x000fe200028e0609 */
[----:B------:R-:W-:Y:S02]  /*3960*/  ISETP.LT.OR P5, PT, R8, 0x21, P3 ;  /* 0x000000210800780c */ /* 0x000fe40001fa1670 */
[C---:B------:R-:W-:Y:S03]  /*3970*/  LEA R8, P1, R13.reuse, R14, 0x2 ;  /* 0x0000000e0d087211 */ /* 0x040fe600078210ff */
[----:B------:R-:W-:Y:S01]  /*3980*/  @!PT LDS RZ, [RZ] ;  /* 0x00000000fffff984 */ /* 0x000fe20000000800 */
[----:B------:R-:W-:Y:S01]  /*3990*/  @!PT LDS RZ, [RZ] ;  /* 0x00000000fffff984 */ /* 0x000fe20000000800 */
[----:B------:R-:W-:Y:S01]  /*39a0*/  @!PT LDS RZ, [RZ] ;  /* 0x00000000fffff984 */ /* 0x000fe20000000800 */
[----:B------:R1:W-:Y:S01]  /*39b0*/  LDGSTS.E.BYPASS.LTC128B.128 [R6], [R16.64], !P6 ;  /* 0x0000000010067fae */ /* 0x0003e2000f101d58 */
[----:B------:R-:W-:Y:S07]  /*39c0*/  LEA.HI.X.SX32 R9, R13, R15, 0x2, P1 ;  /* 0x0000000f0d097211 */ /* 0x000fee00008f16ff */
[----:B------:R1:W-:Y:S08]  /*39d0*/  LDGSTS.E.BYPASS.LTC128B.128 [R6+0x1000], [R18.64], !P5 ;  /* 0x0100000012067fae */ /* 0x0003f0000e901d58 */
[----:B------:R1:W-:Y:S02]  /*39e0*/  @!P2 LDGSTS.E.BYPASS.LTC128B.128 [R5+0xc280], [R8.64] ;  /* 0x0c2800000805afae */ /* 0x0003e4000b901d58 */
.L_x_48:
[-C--:B-12-45:R-:W-:Y:S01]  /*39f0*/  HMMA.16816.F32.BF16 R4, R24, R28.reuse, RZ ;  /* 0x0000001c1804723c */ /* 0x0b6fe200000418ff */
[----:B------:R-:W-:Y:S02]  /*3a00*/  LDSM.16.MT88.4 R36, [R194+0x1800] ;  /* 0x00180000c224783b */ /* 0x000fe40000004200 */
[----:B------:R-:W-:Y:S01]  /*3a10*/  ISETP.GE.AND P6, PT, R223, 0x1, PT ;  /* 0x00000001df00780c */ /* 0x000fe20003fc6270 */
[C---:B------:R-:W-:Y:S01]  /*3a20*/  IMAD.IADD R45, R199.reuse, 0x1, R201 ;  /* 0x00000001c72d7824 */ /* 0x040fe200078e02c9 */
[----:B------:R-:W0:Y:S01]  /*3a30*/  LDGDEPBAR ;  /* 0x00000000000079af */ /* 0x000e220000000000 */
[----:B------:R-:W-:Y:S01]  /*3a40*/  IMAD.IADD R44, R199, 0x1, R202 ;  /* 0x00000001c72c7824 */ /* 0x000fe200078e02ca */
[----:B------:R-:W-:Y:S01]  /*3a50*/  ISETP.GE.AND P5, PT, R222, 0x1, PT ;  /* 0x00000001de00780c */ /* 0x000fe20003fa6270 */
[C---:B------:R-:W-:Y:S01]  /*3a60*/  HMMA.16816.F32.BF16 R8, R32.reuse, R28, RZ ;  /* 0x0000001c2008723c */ /* 0x040fe200000418ff */
[----:B------:R-:W-:Y:S03]  /*3a70*/  LDSM.16.M88.4 R20, [R45+0x10480] ;  /* 0x010480002d14783b */ /* 0x000fe60000000200 */
[----:B------:R-:W-:Y:S01]  /*3a80*/  IMAD.SHL.U32 R230, R230, 0x1000, RZ ;  /* 0x00001000e6e67824 */ /* 0x000fe200078e00ff */
[----:B------:R-:W-:Y:S01]  /*3a90*/  LDSM.16.M88.4 R40, [R44+0x11480] ;  /* 0x011480002c28783b */ /* 0x000fe20000000200 */
[----:B------:R-:W-:Y:S02]  /*3aa0*/  IADD3 R223, R223, 0x1, RZ ;  /* 0x00000001dfdf7810 */ /* 0x000fe40007ffe0ff */
[-C--:B------:R-:W-:Y:S01]  /*3ab0*/  HMMA.16816.F32.BF16 R12, R32, R30.reuse, RZ ;  /* 0x0000001e200c723c */ /* 0x080fe200000418ff */
[----:B------:R-:W-:Y:S03]  /*3ac0*/  LDSM.16.M88.4 R32, [R44+0x10480] ;  /* 0x010480002c20783b */ /* 0x000fe60000000200 */
[----:B------:R-:W-:Y:S02]  /*3ad0*/  IADD3 R222, R222, 0x1, RZ ;  /* 0x00000001dede7810 */ /* 0x000fe40007ffe0ff */
[----:B------:R-:W-:Y:S02]  /*3ae0*/  SEL R223, R223, RZ, !P6 ;  /* 0x000000ffdfdf7207 */ /* 0x000fe40007000000 */
[----:B------:R-:W-:Y:S01]  /*3af0*/  HMMA.16816.F32.BF16 R16, R24, R30, RZ ;  /* 0x0000001e1810723c */ /* 0x000fe200000418ff */
[----:B------:R-:W1:Y:S03]  /*3b00*/  LDSM.16.MT88.4 R24, [R194+0x1000] ;  /* 0x00100000c218783b */ /* 0x000e660000004200 */
[----:B------:R-:W-:Y:S01]  /*3b10*/  SEL R222, R222, RZ, !P5 ;  /* 0x000000ffdede7207 */ /* 0x000fe20006800000 */
[----:B------:R-:W2:Y:S03]  /*3b20*/  LDSM.16.M88.4 R28, [R45+0x11480] ;  /* 0x011480002d1c783b */ /* 0x000ea60000000200 */
[-C--:B------:R-:W-:Y:S08]  /*3b30*/  HMMA.16816.F32.BF16 R4, R132, R184.reuse, R4 ;  /* 0x000000b88404723c */ /* 0x080ff00000041804 */
[C---:B------:R-:W-:Y:S08]  /*3b40*/  HMMA.16816.F32.BF16 R8, R188.reuse, R184, R8 ;  /* 0x000000b8bc08723c */ /* 0x040ff00000041808 */
[-C--:B------:R-:W-:Y:S08]  /*3b50*/  HMMA.16816.F32.BF16 R12, R188, R186.reuse, R12 ;  /* 0x000000babc0c723c */ /* 0x080ff0000004180c */
[----:B------:R-:W-:Y:S08]  /*3b60*/  HMMA.16816.F32.BF16 R16, R132, R186, R16 ;  /* 0x000000ba8410723c */ /* 0x000ff00000041810 */
[-C--:B-1----:R-:W-:Y:S08]  /*3b70*/  HMMA.16816.F32.BF16 R4, R20, R24.reuse, R4 ;  /* 0x000000181404723c */ /* 0x082ff00000041804 */
[C---:B--2---:R-:W-:Y:S08]  /*3b80*/  HMMA.16816.F32.BF16 R8, R28.reuse, R24, R8 ;  /* 0x000000181c08723c */ /* 0x044ff00000041808 */
[-C--:B------:R-:W-:Y:S01]  /*3b90*/  HMMA.16816.F32.BF16 R12, R28, R26.reuse, R12 ;  /* 0x0000001a1c0c723c */ /* 0x080fe2000004180c */
[----:B------:R-:W-:Y:S07]  /*3ba0*/  LDSM.16.M88.4 R28, [R201+0x13480] ;  /* 0x01348000c91c783b */ /* 0x000fee0000000200 */
[----:B------:R-:W-:Y:S01]  /*3bb0*/  HMMA.16816.F32.BF16 R16, R20, R26, R16 ;  /* 0x0000001a1410723c */ /* 0x000fe20000041810 */
[----:B------:R-:W-:Y:S04]  /*3bc0*/  LDSM.16.M88.4 R20, [R201+0x12480] ;  /* 0x01248000c914783b */ /* 0x000fe80000000200 */
[----:B------:R-:W1:Y:S03]  /*3bd0*/  LDSM.16.MT88.4 R24, [R194+0x2000] ;  /* 0x00200000c218783b */ /* 0x000e660000004200 */
[-C--:B------:R-:W-:Y:S08]  /*3be0*/  HMMA.16816.F32.BF16 R4, R32, R36.reuse, R4 ;  /* 0x000000242004723c */ /* 0x080ff00000041804 */
        /* <DEDUP_REMOVED lines=28> */
[----:B------:R-:W-:Y:S01]  /*3db0*/  LEA.HI.X.SX32 R21, R230, R225, 0x1, P1 ;  /* 0x000000e1e6157211 */ /* 0x000fe200008f0eff */
[----:B------:R-:W-:Y:S02]  /*3dc0*/  IMAD.MOV.U32 R230, RZ, RZ, R227 ;  /* 0x000000ffffe67224 */ /* 0x000fe400078e00e3 */
[C---:B---3--:R-:W-:Y:S08]  /*3dd0*/  HMMA.16816.F32.BF16 R8, R40.reuse, R36, R8 ;  /* 0x000000242808723c */ /* 0x048ff00000041808 */
[-C--:B------:R-:W-:Y:S08]  /*3de0*/  HMMA.16816.F32.BF16 R12, R40, R38.reuse, R12 ;  /* 0x00000026280c723c */ /* 0x080ff0000004180c */
[----:B------:R-:W-:Y:S07]  /*3df0*/  HMMA.16816.F32.BF16 R16, R32, R38, R16 ;  /* 0x000000262010723c */ /* 0x000fee0000041810 */
[C---:B------:R-:W-:Y:S05]  /*3e00*/  LEA R32, P1, R20.reuse, c[0x0][0x220], 0x2 ;  /* 0x0000880014207a11 */ /* 0x040fea00078210ff */
[----:B------:R-:W-:Y:S02]  /*3e10*/  LEA.HI.X R33, R20, c[0x0][0x224], R21, 0x2, P1 ;  /* 0x0000890014217a11 */ /* 0x000fe400008f1415 */
[--C-:B------:R-:W-:Y:S02]  /*3e20*/  IADD3 R20, R200, R197, R136.reuse ;  /* 0x000000c5c8147210 */ /* 0x100fe40007ffe088 */
[----:B------:R-:W-:Y:S01]  /*3e30*/  IADD3 R136, R197, R200, R136 ;  /* 0x000000c8c5887210 */ /* 0x000fe20007ffe088 */
[----:B------:R-:W-:Y:S01]  /*3e40*/  RED.E.ADD.F32.FTZ.RN.STRONG.GPU [R32.64], R4 ;  /* 0x000000042000798e */ /* 0x000fe2000c10e798 */
[C---:B------:R-:W-:Y:S01]  /*3e50*/  ISETP.GE.AND P1, PT, R193.reuse, 0x1, PT ;  /* 0x00000001c100780c */ /* 0x040fe20003f26270 */
[----:B------:R-:W-:Y:S01]  /*3e60*/  IMAD.SHL.U32 R24, R20, 0x2, RZ ;  /* 0x0000000214187824 */ /* 0x000fe200078e00ff */
[----:B------:R-:W-:Y:S01]  /*3e70*/  IADD3 R193, R193, 0x1, RZ ;  /* 0x00000001c1c17810 */ /* 0x000fe20007ffe0ff */
[----:B------:R-:W-:Y:S01]  /*3e80*/  RED.E.ADD.F32.FTZ.RN.STRONG.GPU [R32.64+0x400], R5 ;  /* 0x000400052000798e */ /* 0x000fe2000c10e798 */
[----:B------:R-:W-:Y:S02]  /*3e90*/  IMAD.SHL.U32 R40, R136, 0x2, RZ ;  /* 0x0000000288287824 */ /* 0x000fe400078e00ff */
[----:B------:R-:W-:Y:S01]  /*3ea0*/  SEL R193, R193, RZ, !P1 ;  /* 0x000000ffc1c17207 */ /* 0x000fe20004800000 */
[----:B------:R-:W-:Y:S01]  /*3eb0*/  RED.E.ADD.F32.FTZ.RN.STRONG.GPU [R32.64+0x800], R6 ;  /* 0x000800062000798e */ /* 0x000fe2000c10e798 */
[----:B------:R-:W-:Y:S03]  /*3ec0*/  ISETP.GE.AND P1, PT, R227, R226, PT ;  /* 0x000000e2e300720c */ /* 0x000fe60003f26270 */
        /* <DEDUP_REMOVED lines=63> */
.L_x_46:
[----:B------:R-:W3:Y:S01]  /*42c0*/  S2R R0, SR_CTAID.Y ;  /* 0x0000000000007919 */ /* 0x000ee20000002600 */
[----:B------:R-:W4:Y:S01]  /*42d0*/  S2UR UR5, SR_CTAID.X ;  /* 0x00000000000579c3 */ /* 0x000f220000002500 */
[----:B------:R-:W-:Y:S01]  /*42e0*/  MOV R2, c[0x0][0x338] ;  /* 0x0000ce0000027a02 */ /* 0x000fe20000000f00 */
[----:B------:R-:W-:-:S02]  /*42f0*/  ULDC.64 UR6, c[0x0][0x330] ;  /* 0x0000cc0000067ab9 */ /* 0x000fc40000000a00 */
[----:B------:R-:W-:Y:S01]  /*4300*/  UIMAD UR6, UR12, UR6, URZ ;  /* 0x000000060c0672a4 */ /* 0x000fe2000f8e023f */
[----:B------:R-:W-:-:S03]  /*4310*/  ISETP.NE.AND P1, PT, R2, 0x1, PT ;  /* 0x000000010200780c */ /* 0x000fc60003f25270 */
[----:B------:R-:W-:-:S10]  /*4320*/  UIMAD UR6, UR13, UR7, UR6 ;  /* 0x000000070d0672a4 */ /* 0x000fd4000f8e0206 */
[----:B---3--:R-:W-:Y:S01]  /*4330*/  @P1 IMAD.HI.U32 R3, R0, c[0x0][0x33c], RZ ;  /* 0x0000cf0000031a27 */ /* 0x008fe200078e00ff */
[----:B----4-:R-:W-:Y:S01]  /*4340*/  USHF.L.U32 UR5, UR5, 0xd, URZ ;  /* 0x0000000d05057899 */ /* 0x010fe2000800063f */
[----:B------:R-:W-:Y:S02]  /*4350*/  SHF.R.S32.HI R7, RZ, 0x1f, R0 ;  /* 0x0000001fff077819 */ /* 0x000fe40000011400 */
[----:B------:R-:W-:Y:S01]  /*4360*/  MOV R6, R0 ;  /* 0x0000000000067202 */ /* 0x000fe20000000f00 */
[----:B------:R-:W-:Y:S01]  /*4370*/  USHF.R.S32.HI UR4, URZ, 0x1f, UR5 ;  /* 0x0000001f3f047899 */ /* 0x000fe20008011405 */
[----:B------:R-:W-:Y:S02]  /*4380*/  @P1 SHF.R.U32.HI R3, RZ, c[0x0][0x340], R3 ;  /* 0x0000d000ff031a19 */ /* 0x000fe40000011603 */
[----:B------:R-:W-:Y:S02]  /*4390*/  IADD3 R4, P0, R206, UR5, RZ ;  /* 0x00000005ce047c10 */ /* 0x000fe4000ff1e0ff */
[----:B------:R-:W-:-:S02]  /*43a0*/  @P1 SHF.R.S32.HI R2, RZ, 0x1f, R3 ;  /* 0x0000001fff021819 */ /* 0x000fc40000011403 */
[----:B------:R-:W-:Y:S01]  /*43b0*/  LEA.HI.X.SX32 R5, R206, UR4, 0x1, P0 ;  /* 0x00000004ce057c11 */ /* 0x000fe200080f0eff */
[----:B------:R-:W-:Y:S01]  /*43c0*/  ULDC.64 UR4, c[0x0][0x308] ;  /* 0x0000c20000047ab9 */ /* 0x000fe20000000a00 */
[----:B------:R-:W-:Y:S01]  /*43d0*/  @P1 MOV R7, R2 ;  /* 0x0000000200071202 */ /* 0x000fe20000000f00 */
[----:B------:R-:W-:Y:S01]  /*43e0*/  UIMAD UR4, UR12, UR4, URZ ;  /* 0x000000040c0472a4 */ /* 0x000fe2000f8e023f */
[----:B------:R-:W-:Y:S02]  /*43f0*/  @P1 MOV R6, R3 ;  /* 0x0000000300061202 */ /* 0x000fe40000000f00 */
[----:B------:R-:W-:Y:S01]  /*4400*/  MOV R2, UR13 ;  /* 0x0000000d00027c02 */ /* 0x000fe20008000f00 */
[----:B------:R-:W-:Y:S01]  /*4410*/  IMAD R3, R7, c[0x0][0x328], RZ ;  /* 0x0000ca0007037a24 */ /* 0x000fe200078e02ff */
[----:B------:R-:W-:Y:S01]  /*4420*/  UIMAD UR4, UR13, UR5, UR4 ;  /* 0x000000050d0472a4 */ /* 0x000fe2000f8e0204 */
[----:B------:R-:W-:-:S04]  /*4430*/  IMAD.WIDE.U32 R8, R6, c[0x0][0x328], R4 ;  /* 0x0000ca0006087a25 */ /* 0x000fc800078e0004 */
[C---:B------:R-:W-:Y:S02]  /*4440*/  IMAD R0, R6.reuse, c[0x0][0x32c], R3 ;  /* 0x0000cb0006007a24 */ /* 0x040fe400078e0203 */
[----:B------:R-:W-:Y:S02]  /*4450*/  IMAD R3, R7, c[0x0][0x300], RZ ;  /* 0x0000c00007037a24 */ /* 0x000fe400078e02ff */
[C---:B------:R-:W-:Y:S01]  /*4460*/  IMAD.WIDE.U32 R4, R6.reuse, c[0x0][0x300], R4 ;  /* 0x0000c00006047a25 */ /* 0x040fe200078e0004 */
[----:B------:R-:W-:Y:S02]  /*4470*/  IADD3 R9, R9, R0, RZ ;  /* 0x0000000009097210 */ /* 0x000fe40007ffe0ff */
[----:B------:R-:W-:Y:S01]  /*4480*/  MOV R0, UR13 ;  /* 0x0000000d00007c02 */ /* 0x000fe20008000f00 */
[----:B------:R-:W-:-:S04]  /*4490*/  IMAD R3, R6, c[0x0][0x304], R3 ;  /* 0x0000c10006037a24 */ /* 0x000fc800078e0203 */
[----:B------:R-:W-:Y:S01]  /*44a0*/  IMAD.WIDE.U32 R8, R0, c[0x0][0x330], R8 ;  /* 0x0000cc0000087a25 */ /* 0x000fe200078e0008 */
[----:B------:R-:W-:-:S04]  /*44b0*/  IADD3 R5, R5, R3, RZ ;  /* 0x0000000305057210 */ /* 0x000fc80007ffe0ff */
[----:B------:R-:W-:Y:S01]  /*44c0*/  IADD3 R3, R9, UR6, RZ ;  /* 0x0000000609037c10 */ /* 0x000fe2000fffe0ff */
[----:B------:R-:W-:Y:S01]  /*44d0*/  IMAD.WIDE.U32 R4, R2, c[0x0][0x308], R4 ;  /* 0x0000c20002047a25 */ /* 0x000fe200078e0004 */
[----:B------:R-:W-:-:S04]  /*44e0*/  LEA R6, P1, R8, c[0x0][0x310], 0x2 ;  /* 0x0000c40008067a11 */ /* 0x000fc800078210ff */
[----:B------:R-:W-:Y:S01]  /*44f0*/  LEA.HI.X R7, R8, c[0x0][0x314], R3, 0x2, P1 ;  /* 0x0000c50008077a11 */ /* 0x000fe200008f1403 */
[----:B------:R-:W-:Y:S01]  /*4500*/  BAR.SYNC.DEFER_BLOCKING 0x1, 0x100 ;  /* 0x0044000000007b1d */ /* 0x000fe20000010000 */
[----:B------:R-:W-:Y:S01]  /*4510*/  IADD3 R0, R5, UR4, RZ ;  /* 0x0000000405007c10 */ /* 0x000fe2000fffe0ff */
[----:B------:R-:W-:Y:S01]  /*4520*/  FMUL.FTZ R5, R100, c[0x0][0x298] ;  /* 0x0000a60064057a20 */ /* 0x000fe20000410000 */
[----:B------:R-:W-:Y:S01]  /*4530*/  LEA R2, P0, R4, c[0x0][0x2e8], 0x2 ;  /* 0x0000ba0004027a11 */ /* 0x000fe200078010ff */
[----:B------:R-:W-:-:S03]  /*4540*/  FMUL.FTZ R101, R101, c[0x0][0x298] ;  /* 0x0000a60065657a20 */ /* 0x000fc60000410000 */
[----:B------:R-:W-:Y:S01]  /*4550*/  LEA.HI.X R3, R4, c[0x0][0x2ec], R0, 0x2, P0 ;  /* 0x0000bb0004037a11 */ /* 0x000fe200000f1400 */
[----:B------:R-:W-:Y:S04]  /*4560*/  RED.E.ADD.F32.FTZ.RN.STRONG.GPU [R6.64], R68 ;  /* 0x000000440600798e */ /* 0x000fe8000c10e798 */
[----:B------:R-:W-:Y:S04]  /*4570*/  RED.E.ADD.F32.FTZ.RN.STRONG.GPU [R6.64+0x400], R69 ;  /* 0x000400450600798e */ /* 0x000fe8000c10e798 */
        /* <DEDUP_REMOVED lines=23> */
[----:B------:R-:W-:Y:S01]  /*46f0*/  RED.E.ADD.F32.FTZ.RN.STRONG.GPU [R6.64+0x6400], R97 ;  /* 0x006400610600798e */ /* 0x000fe2000c10e798 */
[----:B------:R-:W-:-:S03]  /*4700*/  FMUL.FTZ R9, R102, c[0x0][0x298] ;  /* 0x0000a60066097a20 */ /* 0x000fc60000410000 */
        /* <DEDUP_REMOVED lines=10> */
[----:B------:R3:W-:Y:S01]  /*47b0*/  RED.E.ADD.F32.FTZ.RN.STRONG.GPU [R6.64+0x7c00], R95 ;  /* 0x007c005f0600798e */ /* 0x0007e2000c10e798 */
[----:B------:R-:W-:Y:S02]  /*47c0*/  FMUL.FTZ R15, R112, c[0x0][0x298] ;  /* 0x0000a600700f7a20 */ /* 0x000fe40000410000 */
[----:B------:R-:W-:Y:S01]  /*47d0*/  FMUL.FTZ R113, R113, c[0x0][0x298] ;  /* 0x0000a60071717a20 */ /* 0x000fe20000410000 */
[----:B------:R-:W-:Y:S01]  /*47e0*/  RED.E.ADD.F32.FTZ.RN.STRONG.GPU [R2.64], R5 ;  /* 0x000000050200798e */ /* 0x000fe2000c10e798 */
[----:B-1----:R-:W-:Y:S02]  /*47f0*/  FMUL.FTZ R17, R114, c[0x0][0x298] ;  /* 0x0000a60072117a20 */ /* 0x002fe40000410000 */
[----:B------:R-:W-:Y:S01]  /*4800*/  FMUL.FTZ R115, R115, c[0x0][0x298] ;  /* 0x0000a60073737a20 */ /* 0x000fe20000410000 */
[----:B------:R-:W-:Y:S01]  /*4810*/  RED.E.ADD.F32.FTZ.RN.STRONG.GPU [R2.64+0x400], R101 ;  /* 0x000400650200798e */ /* 0x000fe2000c10e798 */
[----:B------:R-:W-:Y:S02]  /*4820*/  FMUL.FTZ R109, R109, c[0x0][0x298] ;  /* 0x0000a6006d6d7a20 */ /* 0x000fe40000410000 */
[----:B--2---:R-:W-:Y:S01]  /*4830*/  FMUL.FTZ R19, R110, c[0x0][0x298] ;  /* 0x0000a6006e137a20 */ /* 0x004fe20000410000 */
[----:B------:R-:W-:Y:S01]  /*4840*/  RED.E.ADD.F32.FTZ.RN.STRONG.GPU [R2.64+0x800], R9 ;  /* 0x000800090200798e */ /* 0x000fe2000c10e798 */
[----:B------:R-:W-:-:S02]  /*4850*/  FMUL.FTZ R111, R111, c[0x0][0x298] ;  /* 0x0000a6006f6f7a20 */ /* 0x000fc40000410000 */
[----:B------:R-:W-:Y:S01]  /*4860*/  FMUL.FTZ R21, R116, c[0x0][0x298] ;  /* 0x0000a60074157a20 */ /* 0x000fe20000410000 */
[----:B------:R-:W-:Y:S01]  /*4870*/  RED.E.ADD.F32.FTZ.RN.STRONG.GPU [R2.64+0xc00], R103 ;  /* 0x000c00670200798e */ /* 0x000fe2000c10e798 */
[----:B------:R-:W-:Y:S02]  /*4880*/  FMUL.FTZ R117, R117, c[0x0][0x298] ;  /* 0x0000a60075757a20 */ /* 0x000fe40000410000 */
[----:B------:R-:W-:Y:S01]  /*4890*/  FMUL.FTZ R23, R118, c[0x0][0x298] ;  /* 0x0000a60076177a20 */ /* 0x000fe20000410000 */
[----:B------:R-:W-:Y:S01]  /*48a0*/  RED.E.ADD.F32.FTZ.RN.STRONG.GPU [R2.64+0x1000], R11 ;  /* 0x0010000b0200798e */ /* 0x000fe2000c10e798 */
[----:B------:R-:W-:Y:S02]  /*48b0*/  FMUL.FTZ R119, R119, c[0x0][0x298] ;  /* 0x0000a60077777a20 */ /* 0x000fe40000410000 */
[----:B------:R-:W-:Y:S01]  /*48c0*/  FMUL.FTZ R25, R120, c[0x0][0x298] ;  /* 0x0000a60078197a20 */ /* 0x000fe20000410000 */
[----:B------:R-:W-:Y:S01]  /*48d0*/  RED.E.ADD.F32.FTZ.RN.STRONG.GPU [R2.64+0x1400], R105 ;  /* 0x001400690200798e */ /* 0x000fe2000c10e798 */
[----:B------:R-:W-:-:S02]  /*48e0*/  FMUL.FTZ R121, R121, c[0x0][0x298] ;  /* 0x0000a60079797a20 */ /* 0x000fc40000410000 */
[----:B---3--:R-:W-:Y:S01]  /*48f0*/  FMUL.FTZ R7, R108, c[0x0][0x298] ;  /* 0x0000a6006c077a20 */ /* 0x008fe20000410000 */
        /* <DEDUP_REMOVED lines=36> */
[----:B------:R-:W-:Y:S05]  /*4b40*/  EXIT ;  /* 0x000000000000794d */ /* 0x000fea0003800000 */
.L_x_50:
        /* <DEDUP_REMOVED lines=11> */
.L_x_1794:


//--------------------- .text._ZN7cutlass13device_kernelIN5flash19enable_sm80_to_sm89INS1_16FlashAttnBwdSm80INS1_25CollectiveMainloopBwdSm80ILi2ELi2EN4cute5tupleIJNS5_1CILi64EEENS7_ILi128EEES8_EEENS_10bfloat16_tEfNS_4arch4Sm80ELb0ELb0ELb0ELb0ELb1ELb0ELb0ELb0ELi2ELi2ELi4ELi2ELb1EEENS1_24CollectiveEpilogueBwdGQAISA_fSD_Li256ELb0ELb1EEENS1_19SingleTileSchedulerILb0ELb0ELb0ELi128EEEEEEEEEvNT_6ParamsE --------------------------
	.section	.text._ZN7cutlass13device_kernelIN5flash19enable_sm80_to_sm89INS1_16FlashAttnBwdSm80INS1_25CollectiveMainloopBwdSm80ILi2ELi2EN4cute5tupleIJNS5_1CILi64EEENS7_ILi128EEES8_EEENS_10bfloat16_tEfNS_4arch4Sm80ELb0ELb0ELb0ELb0ELb1ELb0ELb0ELb0ELi2ELi2ELi4ELi2ELb1EEENS1_24CollectiveEpilogueBwdGQAISA_fSD_Li256ELb0ELb1EEENS1_19SingleTileSchedulerILb0ELb0ELb0ELi128EEEEEEEEEvNT_6ParamsE,"ax",@progbits
	.sectioninfo	@"SHI_REGISTERS=244"
	.align	128
.text._ZN7cutlass13device_kernelIN5flash19enable_sm80_to_sm89INS1_16FlashAttnBwdSm80INS1_25CollectiveMainloopBwdSm80ILi2ELi2EN4cute5tupleIJNS5_1CILi64EEENS7_ILi128EEES8_EEENS_10bfloat16_tEfNS_4arch4Sm80ELb0ELb0ELb0ELb0ELb1ELb0ELb0ELb0ELi2ELi2ELi4ELi2ELb1EEENS1_24CollectiveEpilogueBwdGQAISA_fSD_Li256ELb0ELb1EEENS1_19SingleTileSchedulerILb0ELb0ELb0ELi128EEEEEEEEEvNT_6ParamsE:
        .type           _ZN7cutlass13device_kernelIN5flash19enable_sm80_to_sm89INS1_16FlashAttnBwdSm80INS1_25CollectiveMainloopBwdSm80ILi2ELi2EN4cute5tupleIJNS5_1CILi64EEENS7_ILi128EEES8_EEENS_10bfloat16_tEfNS_4arch4Sm80ELb0ELb0ELb0ELb0ELb1ELb0ELb0ELb0ELi2ELi2ELi4ELi2ELb1EEENS1_24CollectiveEpilogueBwdGQAISA_fSD_Li256ELb0ELb1EEENS1_19SingleTileSchedulerILb0ELb0ELb0ELi128EEEEEEEEEvNT_6ParamsE,@function
        .size           _ZN7cutlass13device_kernelIN5flash19enable_sm80_to_sm89INS1_16FlashAttnBwdSm80INS1_25CollectiveMainloopBwdSm80ILi2ELi2EN4cute5tupleIJNS5_1CILi64EEENS7_ILi128EEES8_EEENS_10bfloat16_tEfNS_4arch4Sm80ELb0ELb0ELb0ELb0ELb1ELb0ELb0ELb0ELi2ELi2ELi4ELi2ELb1EEENS1_24CollectiveEpilogueBwdGQAISA_fSD_Li256ELb0ELb1EEENS1_19SingleTileSchedulerILb0ELb0ELb0ELi128EEEEEEEEEvNT_6ParamsE,(.L_x_1795 - _ZN7cutlass13device_kernelIN5flash19enable_sm80_to_sm89INS1_16FlashAttnBwdSm80INS1_25CollectiveMainloopBwdSm80ILi2ELi2EN4cute5tupleIJNS5_1CILi64EEENS7_ILi128EEES8_EEENS_10bfloat16_tEfNS_4arch4Sm80ELb0ELb0ELb0ELb0ELb1ELb0ELb0ELb0ELi2ELi2ELi4ELi2ELb1EEENS1_24CollectiveEpilogueBwdGQAISA_fSD_Li256ELb0ELb1EEENS1_19SingleTileSchedulerILb0ELb0ELb0ELi128EEEEEEEEEvNT_6ParamsE)
        .other          _ZN7cutlass13device_kernelIN5flash19enable_sm80_to_sm89INS1_16FlashAttnBwdSm80INS1_25CollectiveMainloopBwdSm80ILi2ELi2EN4cute5tupleIJNS5_1CILi64EEENS7_ILi128EEES8_EEENS_10bfloat16_tEfNS_4arch4Sm80ELb0ELb0ELb0ELb0ELb1ELb0ELb0ELb0ELi2ELi2ELi4ELi2ELb1EEENS1_24CollectiveEpilogueBwdGQAISA_fSD_Li256ELb0ELb1EEENS1_19SingleTileSchedulerILb0ELb0ELb0ELi128EEEEEEEEEvNT_6ParamsE,@"STO_CUDA_ENTRY STV_DEFAULT"
_ZN7cutlass13device_kernelIN5flash19enable_sm80_to_sm89INS1_16FlashAttnBwdSm80INS1_25CollectiveMainloopBwdSm80ILi2ELi2EN4cute5tupleIJNS5_1CILi64EEENS7_ILi128EEES8_EEENS_10bfloat16_tEfNS_4arch4Sm80ELb0ELb0ELb0ELb0ELb1ELb0ELb0ELb0ELi2ELi2ELi4ELi2ELb1EEENS1_24CollectiveEpilogueBwdGQAISA_fSD_Li256ELb0ELb1EEENS1_19SingleTileSchedulerILb0ELb0ELb0ELi128EEEEEEEEEvNT_6ParamsE:
        /* <DEDUP_REMOVED lines=16> */
[----:B------:R-:W4:Y:S01]  /*0100*/  S2R R228, SR_CTAID.Z ;  /* 0x0000000000e47919 */ /* 0x000f220000002700 */
[----:B------:R-:W-:Y:S01]  /*0110*/  UIMAD UR6, UR8, UR6, URZ ;  /* 0x00000006080672a4 */ /* 0x000fe2000f8e023f */
[----:B------:R-:W-:Y:S01]  /*0120*/  IMAD.MOV.U32 R192, RZ, RZ, 0x20 ;  /* 0x00000020ffc07424 */ /* 0x000fe200078e00ff */
[----:B------:R-:W-:-:S02]  /*0130*/  UMOV UR16, 0x6 ;  /* 0x0000000600107882 */ /* 0x000fc40000000000 */
[----:B------:R-:W-:Y:S02]  /*0140*/  UIMAD UR6, UR9, UR7, UR6 ;  /* 0x00000007090672a4 */ /* 0x000fe4000f8e0206 */
[----:B------:R-:W-:Y:S02]  /*0150*/  UIMAD UR7, UR9, UR5, UR4 ;  /* 0x00000005090772a4 */ /* 0x000fe4000f8e0204 */
[----:B------:R-:W-:Y:S02]  /*0160*/  UIADD3 UR6, UR13, UR6, URZ ;  /* 0x000000060d067290 */ /* 0x000fe4000fffe03f */
[----:B------:R-:W-:Y:S01]  /*0170*/  ULDC.64 UR4, c[0x0][0x1b8] ;  /* 0x00006e0000047ab9 */ /* 0x000fe20000000a00 */
[----:B-1----:R-:W-:Y:S01]  /*0180*/  SHF.R.S32.HI R19, RZ, 0x1f, R206 ;  /* 0x0000001fff137819 */ /* 0x002fe200000114ce */
[C---:B------:R-:W-:Y:S01]  /*0190*/  IMAD.SHL.U32 R210, R206.reuse, 0x4, RZ ;  /* 0x00000004ced27824 */ /* 0x040fe200078e00ff */
[----:B------:R-:W-:Y:S02]  /*01a0*/  UIMAD UR4, UR8, UR4, URZ ;  /* 0x00000004080472a4 */ /* 0x000fe4000f8e023f */
[----:B------:R-:W-:Y:S01]  /*01b0*/  LEA.HI R21, R19, R206, RZ, 0x3 ;  /* 0x000000ce13157211 */ /* 0x000fe200078f18ff */
[----:B--2---:R-:W-:Y:S01]  /*01c0*/  @P0 IMAD.HI.U32 R0, R7, c[0x0][0x24c], RZ ;  /* 0x0000930007000a27 */ /* 0x004fe200078e00ff */
[--C-:B------:R-:W-:Y:S01]  /*01d0*/  SHF.R.S32.HI R6, RZ, 0x1f, R7.reuse ;  /* 0x0000001fff067819 */ /* 0x100fe20000011407 */
[----:B------:R-:W-:Y:S01]  /*01e0*/  UIMAD UR4, UR9, UR5, UR4 ;  /* 0x00000005090472a4 */ /* 0x000fe2000f8e0204 */
[----:B------:R-:W-:Y:S01]  /*01f0*/  LOP3.LUT R5, R21, 0xfffffff8, RZ, 0xc0, !PT ;  /* 0xfffffff815057812 */ /* 0x000fe200078ec0ff */
[----:B------:R-:W-:Y:S01]  /*0200*/  IMAD.MOV.U32 R3, RZ, RZ, R7 ;  /* 0x000000ffff037224 */ /* 0x000fe200078e0007 */
[----:B------:R-:W-:Y:S01]  /*0210*/  @P0 SHF.R.U32.HI R3, RZ, c[0x0][0x250], R0 ;  /* 0x00009400ff030a19 */ /* 0x000fe20000011600 */
[----:B---3--:R-:W-:Y:S01]  /*0220*/  IMAD R9, R11, R2, c[0x0][0x198] ;  /* 0x000066000b097624 */ /* 0x008fe200078e0202 */
[----:B------:R-:W-:Y:S01]  /*0230*/  SHF.R.S32.HI R208, RZ, 0x3, R21 ;  /* 0x00000003ffd07819 */ /* 0x000fe20000011415 */
[----:B------:R-:W-:Y:S01]  /*0240*/  IMAD.IADD R4, R206, 0x1, -R5 ;  /* 0x00000001ce047824 */ /* 0x000fe200078e0a05 */
[----:B------:R-:W-:Y:S01]  /*0250*/  SHF.R.S32.HI R12, RZ, 0x1f, R3 ;  /* 0x0000001fff0c7819 */ /* 0x000fe20000011403 */
[----:B------:R-:W-:Y:S01]  /*0260*/  ULDC.64 UR14, c[0x0][0x118] ;  /* 0x00004600000e7ab9 */ /* 0x000fe20000000a00 */
[----:B------:R-:W-:Y:S01]  /*0270*/  SHF.R.S32.HI R211, RZ, 0x1f, R210 ;  /* 0x0000001fffd37819 */ /* 0x000fe200000114d2 */
[----:B------:R-:W-:Y:S01]  /*0280*/  IMAD.SHL.U32 R216, R4, 0x8, RZ ;  /* 0x0000000804d87824 */ /* 0x000fe200078e00ff */
[----:B------:R-:W-:Y:S01]  /*0290*/  SHF.R.S32.HI R209, RZ, 0x1f, R208 ;  /* 0x0000001fffd17819 */ /* 0x000fe200000114d0 */
[C---:B------:R-:W-:Y:S01]  /*02a0*/  IMAD R22, R12.reuse, c[0x0][0x1e0], RZ ;  /* 0x000078000c167a24 */ /* 0x040fe200078e02ff */
[-C--:B------:R-:W-:Y:S01]  /*02b0*/  LEA.HI R31, R19, R206.reuse, RZ, 0x4 ;  /* 0x000000ce131f7211 */ /* 0x080fe200078f20ff */
[----:B------:R-:W-:Y:S01]  /*02c0*/  IMAD R12, R12, c[0x0][0x1b0], RZ ;  /* 0x00006c000c0c7a24 */ /* 0x000fe200078e02ff */
[----:B------:R-:W-:Y:S01]  /*02d0*/  SHF.R.S32.HI R217, RZ, 0x1f, R216 ;  /* 0x0000001fffd97819 */ /* 0x000fe200000114d8 */
[----:B------:R-:W-:Y:S01]  /*02e0*/  IMAD R22, R3, c[0x0][0x1e4], R22 ;  /* 0x0000790003167a24 */ /* 0x000fe200078e0216 */
[----:B------:R-:W-:Y:S01]  /*02f0*/  LEA.HI R197, R19, R206, RZ, 0x7 ;  /* 0x000000ce13c57211 */ /* 0x000fe200078f38ff */
[----:B------:R-:W-:-:S02]  /*0300*/  IMAD R12, R3, c[0x0][0x1b4], R12 ;  /* 0x00006d00030c7a24 */ /* 0x000fc400078e020c */
[----:B------:R-:W-:Y:S01]  /*0310*/  IMAD.WIDE.U32 R14, R3, c[0x0][0x1e0], R216 ;  /* 0x00007800030e7a25 */ /* 0x000fe200078e00d8 */
[----:B------:R-:W-:-:S03]  /*0320*/  SHF.R.U32.HI R197, RZ, 0x4, R197 ;  /* 0x00000004ffc57819 */ /* 0x000fc600000116c5 */
[----:B------:R-:W-:Y:S02]  /*0330*/  IMAD.IADD R0, R9, 0x1, -R208 ;  /* 0x0000000109007824 */ /* 0x000fe400078e0ad0 */
[----:B------:R-:W-:-:S03]  /*0340*/  IMAD.WIDE.U32 R2, R3, c[0x0][0x1b0], R216 ;  /* 0x00006c0003027a25 */ /* 0x000fc600078e00d8 */
[C---:B------:R-:W-:Y:S01]  /*0350*/  ISETP.GE.AND P6, PT, R0.reuse, 0x1, PT ;  /* 0x000000010000780c */ /* 0x040fe20003fc6270 */
[----:B------:R-:W-:Y:S01]  /*0360*/  IMAD.IADD R13, R3, 0x1, R12 ;  /* 0x00000001030d7824 */ /* 0x000fe200078e020c */
[C---:B------:R-:W-:Y:S01]  /*0370*/  ISETP.GE.AND P5, PT, R0.reuse, 0x21, PT ;  /* 0x000000210000780c */ /* 0x040fe20003fa6270 */
[----:B------:R-:W-:Y:S01]  /*0380*/  IMAD.IADD R23, R15, 0x1, R22 ;  /* 0x000000010f177824 */ /* 0x000fe200078e0216 */
[C---:B------:R-:W-:Y:S01]  /*0390*/  ISETP.GE.AND P4, PT, R0.reuse, 0x41, PT ;  /* 0x000000410000780c */ /* 0x040fe20003f86270 */
[----:B------:R-:W-:Y:S01]  /*03a0*/  IMAD.MOV.U32 R12, RZ, RZ, R2 ;  /* 0x000000ffff0c7224 */ /* 0x000fe200078e0002 */
[----:B------:R-:W-:Y:S01]  /*03b0*/  ISETP.GE.AND P3, PT, R0, 0x61, PT ;  /* 0x000000610000780c */ /* 0x000fe20003f66270 */
[----:B------:R-:W-:Y:S01]  /*03c0*/  IMAD.MOV.U32 R22, RZ, RZ, R14 ;  /* 0x000000ffff167224 */ /* 0x000fe200078e000e */
[----:B------:R-:W-:Y:S01]  /*03d0*/  ISETP.GE.OR P2, PT, R216, c[0x0][0x1cc], !P6 ;  /* 0x00007300d8007a0c */ /* 0x000fe20007746670 */
[----:B------:R-:W-:Y:S01]  /*03e0*/  IMAD R0, R6, c[0x0][0x270], RZ ;  /* 0x00009c0006007a24 */ /* 0x000fe200078e02ff */
[----:B------:R-:W-:Y:S01]  /*03f0*/  ISETP.GE.OR P6, PT, R216, c[0x0][0x19c], !P6 ;  /* 0x00006700d8007a0c */ /* 0x000fe200077c6670 */
[----:B------:R-:W-:-:S04]  /*0400*/  IMAD.WIDE.U32 R2, R7, c[0x0][0x270], R210 ;  /* 0x00009c0007027a25 */ /* 0x000fc800078e00d2 */
[----:B------:R-:W-:Y:S01]  /*0410*/  IMAD R5, R7, c[0x0][0x274], R0 ;  /* 0x00009d0007057a24 */ /* 0x000fe200078e0200 */
[----:B------:R-:W-:Y:S01]  /*0420*/  IADD3 R16, P0, R2, UR12, RZ ;  /* 0x0000000c02107c10 */ /* 0x000fe2000ff1e0ff */
[----:B----4-:R-:W-:-:S03]  /*0430*/  IMAD.WIDE.U32 R22, R228, c[0x0][0x1e8], R22 ;  /* 0x00007a00e4167a25 */ /* 0x010fc600078e0016 */
[----:B------:R-:W-:Y:S01]  /*0440*/  IADD3.X R5, R3, UR6, R5, P0, !PT ;  /* 0x0000000603057c10 */ /* 0x000fe200087fe405 */
[----:B------:R-:W-:Y:S01]  /*0450*/  IMAD.WIDE.U32 R12, R228, c[0x0][0x1b8], R12 ;  /* 0x00006e00e40c7a25 */ /* 0x000fe200078e000c */
[----:B------:R-:W-:-:S03]  /*0460*/  IADD3 R23, R23, UR7, RZ ;  /* 0x0000000717177c10 */ /* 0x000fc6000fffe0ff */
[----:B------:R-:W-:Y:S01]  /*0470*/  IMAD.WIDE R10, R11, 0x80, R208 ;  /* 0x000000800b0a7825 */ /* 0x000fe200078e02d0 */
[----:B------:R-:W-:Y:S01]  /*0480*/  IADD3 R13, R13, UR4, RZ ;  /* 0x000000040d0d7c10 */ /* 0x000fe2000fffe0ff */
[----:B------:R-:W-:Y:S02]  /*0490*/  ULDC.64 UR4, c[0x0][0x290] ;  /* 0x0000a40000047ab9 */ /* 0x000fe40000000a00 */
[C---:B------:R-:W-:Y:S01]  /*04a0*/  IMAD R3, R11.reuse, c[0x0][0x1d8], RZ ;  /* 0x000076000b037a24 */ /* 0x040fe200078e02ff */
[----:B------:R-:W-:Y:S01]  /*04b0*/  UIMAD.WIDE.U32 UR10, UR9, UR4, URZ ;  /* 0x00000004090a72a5 */ /* 0x000fe2000f8e003f */
[----:B------:R-:W-:Y:S01]  /*04c0*/  IMAD R2, R11, c[0x0][0x1a8], RZ ;  /* 0x00006a000b027a24 */ /* 0x000fe200078e02ff */
[----:B------:R-:W-:Y:S01]  /*04d0*/  UIMAD UR7, UR8, UR4, URZ ;  /* 0x00000004080772a4 */ /* 0x000fe2000f8e023f */
[C---:B------:R-:W-:Y:S02]  /*04e0*/  IMAD R3, R10.reuse, c[0x0][0x1dc], R3 ;  /* 0x000077000a037a24 */ /* 0x040fe400078e0203 */
[C---:B------:R-:W-:Y:S01]  /*04f0*/  IMAD R2, R10.reuse, c[0x0][0x1ac], R2 ;  /* 0x00006b000a027a24 */ /* 0x040fe200078e0202 */
[----:B------:R-:W-:Y:S01]  /*0500*/  UIMAD UR7, UR9, UR5, UR7 ;  /* 0x00000005090772a4 */ /* 0x000fe2000f8e0207 */
[----:B------:R-:W-:-:S02]  /*0510*/  IMAD.WIDE.U32 R22, R10, c[0x0][0x1d8], R22 ;  /* 0x000076000a167a25 */ /* 0x000fc400078e0016 */
[----:B------:R-:W-:Y:S02]  /*0520*/  ULDC.64 UR4, c[0x0][0x1d8] ;  /* 0x0000760000047ab9 */ /* 0x000fe40000000a00 */
[----:B------:R-:W-:Y:S01]  /*0530*/  IMAD.WIDE.U32 R12, R10, c[0x0][0x1a8], R12 ;  /* 0x00006a000a0c7a25 */ /* 0x000fe200078e000c */
[----:B------:R-:W-:Y:S01]  /*0540*/  LEA.HI R10, R19, R206, RZ, 0x6 ;  /* 0x000000ce130a7211 */ /* 0x000fe200078f30ff */
[----:B------:R-:W-:Y:S01]  /*0550*/  USHF.L.U32 UR22, UR4, 0x6, URZ ;  /* 0x0000000604167899 */ /* 0x000fe2000800063f */
[----:B------:R-:W-:Y:S01]  /*0560*/  LEA R24, P0, R22, c[0x0][0x1c0], 0x1 ;  /* 0x0000700016187a11 */ /* 0x000fe200078008ff */
[----:B------:R-:W-:Y:S01]  /*0570*/  IMAD.SHL.U32 R11, R208, 0x40, RZ ;  /* 0x00000040d00b7824 */ /* 0x000fe200078e00ff */
[----:B------:R-:W-:Y:S01]  /*0580*/  SHF.R.S32.HI R10, RZ, 0x6, R10 ;  /* 0x00000006ff0a7819 */ /* 0x000fe2000001140a */
[----:B------:R-:W-:Y:S01]  /*0590*/  IMAD.WIDE.U32 R14, R7, c[0x0][0x288], R210 ;  /* 0x0000a200070e7a25 */ /* 0x000fe200078e00d2 */
[----:B------:R-:W-:Y:S02]  /*05a0*/  USHF.L.U64.HI UR19, UR4, UR16, UR5 ;  /* 0x0000001004137299 */ /* 0x000fe40008010205 */
        /* <DEDUP_REMOVED lines=9> */
[----:B------:R-:W-:Y:S01]  /*0640*/  UIADD3 UR7, UR11, UR7, URZ ;  /* 0x000000070b077290 */ /* 0x000fe2000fffe03f */
        /* <DEDUP_REMOVED lines=75> */
[----:B------:R-:W-:Y:S02]  /*0b00*/  IADD3.X R33, R25, UR19, RZ, P1, !PT ;  /* 0x0000001319217c10 */ /* 0x000fe40008ffe4ff */
        /* <DEDUP_REMOVED lines=12> */
[----:B------:R-:W-:Y:S01]  /*0bd0*/  UMOV UR22, 0x5 ;  /* 0x0000000500167882 */ /* 0x000fe20000000000 */
        /* <DEDUP_REMOVED lines=28> */
[C---:B--2---:R-:W-:Y:S01]  /*0da0*/  IMAD R29, R11.reuse, 0x800, R18 ;  /* 0x000008000b1d7824 */ /* 0x044fe200078e0212 */
[----:B------:R-:W-:Y:S01]  /*0db0*/  LOP3.LUT R18, R4, 0x30, R15, 0xf8, !PT ;  /* 0x0000003004127812 */ /* 0x000fe200078ef80f */
[----:B------:R-:W-:Y:S01]  /*0dc0*/  USHF.L.U64.HI UR5, UR23, 0x1, UR5 ;  /* 0x0000000117057899 */ /* 0x000fe20008010205 */
[----:B------:R-:W-:Y:S01]  /*0dd0*/  SHF.R.U32.HI R15, RZ, 0x3, R4 ;  /* 0x00000003ff0f7819 */ /* 0x000fe20000011604 */
[----:B------:R-:W-:Y:S01]  /*0de0*/  IMAD.SHL.U32 R19, R11, 0x20, RZ ;  /* 0x000000200b137824 */ /* 0x000fe200078e00ff */
[----:B------:R-:W-:-:S02]  /*0df0*/  LEA R16, P2, R17, c[0x0][0x280], 0x2 ;  /* 0x0000a00011107a11 */ /* 0x000fc400078410ff */
        /* <DEDUP_REMOVED lines=36> */
[----:B------:R1:W1:Y:S01]  /*1040*/  LDSM.16.M88.4 R160, [R3+0x6080] ;  /* 0x0060800003a0783b */ /* 0x0002620000000200 */
        /* <DEDUP_REMOVED lines=25> */
[----:B-----5:R-:W-:-:S04]  /*11e0*/  IADD3 R22, P5, R24, UR4, RZ ;  /* 0x0000000418167c10 */ /* 0x020fc8000ffbe0ff */
[----:B------:R-:W-:Y:S02]  /*11f0*/  IADD3.X R23, R25, UR5, RZ, P5, !PT ;  /* 0x0000000519177c10 */ /* 0x000fe4000affe4ff */
[----:B-1----:R-:W-:-:S03]  /*1200*/  SHF.R.S32.HI R5, RZ, 0x2, R12 ;  /* 0x00000002ff057819 */ /* 0x002fc6000001140c */
        /* <DEDUP_REMOVED lines=14> */
[----:B--234-:R-:W-:Y:S01]  /*12f0*/  IMAD.MOV.U32 R5, RZ, RZ, 0x40 ;  /* 0x00000040ff057424 */ /* 0x01cfe200078e00ff */
        /* <DEDUP_REMOVED lines=13> */
.L_x_52:
[----:B------:R-:W-:Y:S05]  /*13d0*/  BSYNC B0 ;  /* 0x0000000000007941 */ /* 0x000fea0003800000 */
.L_x_51:
[----:B--234-:R-:W-:Y:S01]  /*13e0*/  ISETP.GE.AND P0, PT, R11, 0x1, PT ;  /* 0x000000010b00780c */ /* 0x01cfe20003f06270 */
        /* <DEDUP_REMOVED lines=41> */
[----:B-1----:R-:W-:Y:S01]  /*1680*/  IMAD.WIDE.U32 R14, R7, c[0x0][0x238], R206 ;  /* 0x00008e00070e7a25 */ /* 0x002fe200078e00ce */
[----:B------:R-:W-:Y:S01]  /*1690*/  LOP3.LUT R5, R5, 0xfffffffc, RZ, 0xc0, !PT ;  /* 0xfffffffc05057812 */ /* 0x000fe200078ec0ff */
[----:B------:R-:W-:Y:S01]  /*16a0*/  UIMAD UR4, UR8, UR4, URZ ;  /* 0x00000004080472a4 */ /* 0x000fe2000f8e023f */
[----:B------:R-:W-:Y:S01]  /*16b0*/  IADD3 R11, R11, 0x3f, RZ ;  /* 0x0000003f0b0b7810 */ /* 0x000fe20007ffe0ff */
[----:B------:R-:W-:Y:S01]  /*16c0*/  IMAD.IADD R15, R15, 0x1, R6 ;  /* 0x000000010f0f7824 */ /* 0x000fe200078e0206 */
[----:B------:R-:W-:Y:S01]  /*16d0*/  LOP3.LUT R12, R12, 0xfffffffc, RZ, 0xc0, !PT ;  /* 0xfffffffc0c0c7812 */ /* 0x000fe200078ec0ff */
[----:B------:R-:W-:Y:S01]  /*16e0*/  IMAD.IADD R10, R10, 0x1, -R5 ;  /* 0x000000010a0a7824 */ /* 0x000fe200078e0a05 */
[----:B------:R-:W-:Y:S01]  /*16f0*/  SHF.R.S32.HI R226, RZ, 0x1f, R11 ;  /* 0x0000001fffe27819 */ /* 0x000fe2000001140b */
        /* <DEDUP_REMOVED lines=53> */
.L_x_56:
        /* <DEDUP_REMOVED lines=56> */
[----:B------:R1:W1:Y:S04]  /*1dd0*/  LDSM.16.M88.4 R156, [R182+0x9080] ;  /* 0x00908000b69c783b */ /* 0x0002680000000200 */
        /* <DEDUP_REMOVED lines=14> */
[----:B-1----:R-:W-:Y:S01]  /*1ec0*/  IMAD.MOV.U32 R45, RZ, RZ, c[0x0][0x168] ;  /* 0x00005a00ff2d7624 */ /* 0x002fe200078e00ff */
        /* <DEDUP_REMOVED lines=43> */
.L_x_54:
[-C--:B-1----:R-:W-:Y:S01]  /*2180*/  HMMA.16816.F32.BF16 R36, R132, R144.reuse, RZ ;  /* 0x000000908424723c */ /* 0x082fe200000418ff */
        /* <DEDUP_REMOVED lines=323> */
[----:B------:R2:W2:Y:S07]  /*35c0*/  LDSM.16.M88.4 R188, [R202+0x11480] ;  /* 0x01148000cabc783b */ /* 0x0004ae0000000200 */
        /* <DEDUP_REMOVED lines=17> */
[C---:B-12-4-:R-:W-:Y:S01]  /*36e0*/  IMAD.WIDE.U32 R14, R13.reuse, c[0x0][0x208], RZ ;  /* 0x000082000d0e7a25 */ /* 0x056fe200078e00ff */
        /* <DEDUP_REMOVED lines=46> */
.L_x_55:
[-C--:B-12-4-:R-:W-:Y:S01]  /*39d0*/  HMMA.16816.F32.BF16 R4, R24, R28.reuse, RZ ;  /* 0x0000001c1804723c */ /* 0x096fe200000418ff */
        /* <DEDUP_REMOVED lines=140> */
.L_x_53:
[----:B------:R-:W2:Y:S01]  /*42a0*/  S2UR UR11, SR_CTAID.Y ;  /* 0x00000000000b79c3 */ /* 0x000ea20000002600 */
[----:B------:R-:W-:Y:S01]  /*42b0*/  ULDC.64 UR16, c[0x0][0x338] ;  /* 0x0000ce0000107ab9 */ /* 0x000fe20000000a00 */
[----:B------:R-:W-:Y:S01]  /*42c0*/  ISETP.NE.AND P1, PT, R206, RZ, PT ;  /* 0x000000ffce00720c */ /* 0x000fe20003f25270 */
[----:B------:R-:W-:Y:S01]  /*42d0*/  UISETP.NE.AND UP0, UPT, UR16, 0x1, UPT ;  /* 0x000000011000788c */ /* 0x000fe2000bf05270 */
[----:B------:R-:W-:Y:S01]  /*42e0*/  BSSY B0, `(.L_x_57) ;  /* 0x0000045000007945 */ /* 0x000fe20003800000 */
[----:B------:R-:W-:Y:S01]  /*42f0*/  ULDC UR9, c[0x0][0x340] ;  /* 0x0000d00000097ab9 */ /* 0x000fe20000000800 */
[----:B------:R-:W-:Y:S01]  /*4300*/  FMUL.FTZ R100, R100, c[0x0][0x298] ;  /* 0x0000a60064647a20 */ /* 0x000fe20000410000 */
[----:B------:R-:W-:Y:S01]  /*4310*/  ULDC UR4, c[0x0][0x358] ;  /* 0x0000d60000047ab9 */ /* 0x000fe20000000800 */
[----:B------:R-:W3:Y:S01]  /*4320*/  S2UR UR7, SR_CTAID.X ;  /* 0x00000000000779c3 */ /* 0x000ee20000002500 */
[----:B------:R-:W-:Y:S01]  /*4330*/  ULDC UR5, c[0x0][0x2f4] ;  /* 0x0000bd0000057ab9 */ /* 0x000fe20000000800 */
[----:B------:R-:W-:-:S02]  /*4340*/  FMUL.FTZ R101, R101, c[0x0][0x298] ;  /* 0x0000a60065657a20 */ /* 0x000fc40000410000 */
[----:B------:R-:W-:Y:S02]  /*4350*/  FMUL.FTZ R102, R102, c[0x0][0x298] ;  /* 0x0000a60066667a20 */ /* 0x000fe40000410000 */
[----:B------:R-:W-:Y:S02]  /*4360*/  FMUL.FTZ R103, R103, c[0x0][0x298] ;  /* 0x0000a60067677a20 */ /* 0x000fe40000410000 */
[----:B------:R-:W4:Y:S01]  /*4370*/  S2UR UR6, SR_CTAID.Z ;  /* 0x00000000000679c3 */ /* 0x000f220000002700 */
[----:B------:R-:W-:Y:S02]  /*4380*/  FMUL.FTZ R104, R104, c[0x0][0x298] ;  /* 0x0000a60068687a20 */ /* 0x000fe40000410000 */
[----:B------:R-:W-:Y:S02]  /*4390*/  FMUL.FTZ R105, R105, c[0x0][0x298] ;  /* 0x0000a60069697a20 */ /* 0x000fe40000410000 */
[----:B------:R-:W-:Y:S02]  /*43a0*/  FMUL.FTZ R106, R106, c[0x0][0x298] ;  /* 0x0000a6006a6a7a20 */ /* 0x000fe40000410000 */
[----:B------:R-:W-:Y:S01]  /*43b0*/  FMUL.FTZ R107, R107, c[0x0][0x298] ;  /* 0x0000a6006b6b7a20 */ /* 0x000fe20000410000 */
[----:B--2---:R-:W-:Y:S01]  /*43c0*/  UIMAD.WIDE.U32 UR18, UR11, UR17, URZ ;  /* 0x000000110b1272a5 */ /* 0x004fe2000f8e003f */
[----:B------:R-:W-:Y:S01]  /*43d0*/  FMUL.FTZ R112, R112, c[0x0][0x298] ;  /* 0x0000a60070707a20 */ /* 0x000fe20000410000 */
[----:B------:R-:W-:Y:S01]  /*43e0*/  USHF.R.S32.HI UR13, URZ, 0x1f, UR11 ;  /* 0x0000001f3f0d7899 */ /* 0x000fe2000801140b */
[----:B------:R-:W-:Y:S01]  /*43f0*/  FMUL.FTZ R113, R113, c[0x0][0x298] ;  /* 0x0000a60071717a20 */ /* 0x000fe20000410000 */
[----:B------:R-:W-:Y:S01]  /*4400*/  UMOV UR17, UR11 ;  /* 0x0000000b00117c82 */ /* 0x000fe20008000000 */
[----:B------:R-:W-:Y:S01]  /*4410*/  FMUL.FTZ R114, R114, c[0x0][0x298] ;  /* 0x0000a60072727a20 */ /* 0x000fe20000410000 */
[----:B------:R-:W-:Y:S01]  /*4420*/  @UP0 USHF.R.U32.HI UR17, URZ, UR9, UR19 ;  /* 0x000000093f110299 */ /* 0x000fe20008011613 */
[----:B------:R-:W-:Y:S01]  /*4430*/  FMUL.FTZ R115, R115, c[0x0][0x298] ;  /* 0x0000a60073737a20 */ /* 0x000fe20000410000 */
[----:B---3--:R-:W-:Y:S01]  /*4440*/  UIMAD UR9, UR7, UR4, URZ ;  /* 0x00000004070972a4 */ /* 0x008fe2000f8e023f */
[----:B------:R-:W-:Y:S01]  /*4450*/  FMUL.FTZ R108, R108, c[0x0][0x298] ;  /* 0x0000a6006c6c7a20 */ /* 0x000fe20000410000 */
[----:B------:R-:W-:Y:S01]  /*4460*/  @UP0 USHF.R.S32.HI UR4, URZ, 0x1f, UR17 ;  /* 0x0000001f3f040899 */ /* 0x000fe20008011411 */
[----:B------:R-:W-:Y:S01]  /*4470*/  FMUL.FTZ R109, R109, c[0x0][0x298] ;  /* 0x0000a6006d6d7a20 */ /* 0x000fe20000410000 */
[----:B------:R-:W-:Y:S01]  /*4480*/  UMOV UR12, UR11 ;  /* 0x0000000b000c7c82 */ /* 0x000fe20008000000 */
[----:B------:R-:W-:Y:S01]  /*4490*/  FMUL.FTZ R110, R110, c[0x0][0x298] ;  /* 0x0000a6006e6e7a20 */ /* 0x000fe20000410000 */
[----:B------:R-:W-:Y:S01]  /*44a0*/  @UP0 UMOV UR12, UR17 ;  /* 0x00000011000c0c82 */ /* 0x000fe20008000000 */
[----:B------:R-:W-:Y:S01]  /*44b0*/  FMUL.FTZ R111, R111, c[0x0][0x298] ;  /* 0x0000a6006f6f7a20 */ /* 0x000fe20000410000 */
[----:B----4-:R-:W-:Y:S01]  /*44c0*/  UIMAD UR10, UR6, UR5, URZ ;  /* 0x00000005060a72a4 */ /* 0x010fe2000f8e023f */
[----:B------:R-:W-:Y:S01]  /*44d0*/  FMUL.FTZ R116, R116, c[0x0][0x298] ;  /* 0x0000a60074747a20 */ /* 0x000fe20000410000 */
[----:B------:R-:W-:Y:S01]  /*44e0*/  UIMAD UR5, UR9, UR5, URZ ;  /* 0x00000005090572a4 */ /* 0x000fe2000f8e023f */
[----:B------:R-:W-:Y:S01]  /*44f0*/  FMUL.FTZ R117, R117, c[0x0][0x298] ;  /* 0x0000a60075757a20 */ /* 0x000fe20000410000 */
[----:B------:R-:W-:Y:S01]  /*4500*/  USHF.R.S32.HI UR18, URZ, 0x1f, UR10 ;  /* 0x0000001f3f127899 */ /* 0x000fe2000801140a */
[----:B------:R-:W-:Y:S01]  /*4510*/  FMUL.FTZ R118, R118, c[0x0][0x298] ;  /* 0x0000a60076767a20 */ /* 0x000fe20000410000 */
[----:B------:R-:W-:Y:S01]  /*4520*/  @UP0 UMOV UR13, UR4 ;  /* 0x00000004000d0c82 */ /* 0x000fe20008000000 */
[----:B------:R-:W-:Y:S01]  /*4530*/  FMUL.FTZ R119, R119, c[0x0][0x298] ;  /* 0x0000a60077777a20 */ /* 0x000fe20000410000 */
[----:B------:R-:W-:Y:S01]  /*4540*/  USHF.R.S32.HI UR9, URZ, 0x1f, UR5 ;  /* 0x0000001f3f097899 */ /* 0x000fe20008011405 */
[----:B------:R-:W-:Y:S01]  /*4550*/  FMUL.FTZ R120, R120, c[0x0][0x298] ;  /* 0x0000a60078787a20 */ /* 0x000fe20000410000 */
[----:B------:R-:W-:Y:S01]  /*4560*/  UIADD3 UR10, UP1, UP0, UR5, UR12, UR10 ;  /* 0x0000000c050a7290 */ /* 0x000fe2000f83e00a */
[----:B------:R-:W-:Y:S01]  /*4570*/  FMUL.FTZ R121, R121, c[0x0][0x298] ;  /* 0x0000a60079797a20 */ /* 0x000fe20000410000 */
[----:B------:R-:W-:Y:S01]  /*4580*/  UIADD3 UR17, -UR17, URZ, URZ ;  /* 0x0000003f11117290 */ /* 0x000fe2000fffe13f */
[----:B------:R-:W-:Y:S01]  /*4590*/  FMUL.FTZ R122, R122, c[0x0][0x298] ;  /* 0x0000a6007a7a7a20 */ /* 0x000fe20000410000 */
[----:B------:R-:W-:Y:S01]  /*45a0*/  UIADD3.X UR18, UR9, UR13, UR18, UP1, UP0 ;  /* 0x0000000d09127290 */ /* 0x000fe20008fe0412 */
[----:B------:R-:W-:Y:S01]  /*45b0*/  FMUL.FTZ R123, R123, c[0x0][0x298] ;  /* 0x0000a6007b7b7a20 */ /* 0x000fe20000410000 */
[----:B------:R-:W-:Y:S01]  /*45c0*/  USHF.L.U32 UR9, UR10, 0x2, URZ ;  /* 0x000000020a097899 */ /* 0x000fe2000800063f */
[----:B------:R-:W-:Y:S01]  /*45d0*/  FMUL.FTZ R128, R128, c[0x0][0x298] ;  /* 0x0000a60080807a20 */ /* 0x000fe20000410000 */
[----:B------:R-:W-:Y:S01]  /*45e0*/  ULDC.64 UR4, c[0x0][0x350] ;  /* 0x0000d40000047ab9 */ /* 0x000fe20000000a00 */
[----:B------:R-:W-:Y:S01]  /*45f0*/  FMUL.FTZ R129, R129, c[0x0][0x298] ;  /* 0x0000a60081817a20 */ /* 0x000fe20000410000 */
[----:B------:R-:W-:Y:S01]  /*4600*/  USHF.L.U64.HI UR10, UR10, 0x2, UR18 ;  /* 0x000000020a0a7899 */ /* 0x000fe20008010212 */
[----:B------:R-:W-:Y:S01]  /*4610*/  FMUL.FTZ R130, R130, c[0x0][0x298] ;  /* 0x0000a60082827a20 */ /* 0x000fe20000410000 */
[----:B------:R-:W-:Y:S01]  /*4620*/  UIADD3 UR4, UP0, UR9, UR4, URZ ;  /* 0x0000000409047290 */ /* 0x000fe2000ff1e03f */
[----:B------:R-:W-:Y:S01]  /*4630*/  FMUL.FTZ R131, R131, c[0x0][0x298] ;  /* 0x0000a60083837a20 */ /* 0x000fe20000410000 */
[----:B------:R-:W-:Y:S01]  /*4640*/  UIMAD UR11, UR17, UR16, UR11 ;  /* 0x00000010110b72a4 */ /* 0x000fe2000f8e020b */
[----:B------:R-:W-:Y:S01]  /*4650*/  FMUL.FTZ R124, R124, c[0x0][0x298] ;  /* 0x0000a6007c7c7a20 */ /* 0x000fe20000410000 */
[----:B------:R-:W-:Y:S01]  /*4660*/  UIADD3.X UR5, UR10, UR5, URZ, UP0, !UPT ;  /* 0x000000050a057290 */ /* 0x000fe200087fe43f */
[----:B------:R-:W-:Y:S01]  /*4670*/  FMUL.FTZ R125, R125, c[0x0][0x298] ;  /* 0x0000a6007d7d7a20 */ /* 0x000fe20000410000 */
[----:B------:R-:W-:Y:S01]  /*4680*/  MOV R2, UR4 ;  /* 0x0000000400027c02 */ /* 0x000fe20008000f00 */
[----:B------:R-:W-:-:S02]  /*4690*/  FMUL.FTZ R126, R126, c[0x0][0x298] ;  /* 0x0000a6007e7e7a20 */ /* 0x000fc40000410000 */
[----:B------:R-:W-:Y:S01]  /*46a0*/  FMUL.FTZ R127, R127, c[0x0][0x298] ;  /* 0x0000a6007f7f7a20 */ /* 0x000fe20000410000 */
[----:B------:R-:W-:Y:S01]  /*46b0*/  MOV R3, UR5 ;  /* 0x0000000500037c02 */ /* 0x000fe20008000f00 */
[----:B------:R-:W-:Y:S06]  /*46c0*/  BAR.SYNC.DEFER_BLOCKING 0x1, 0x100 ;  /* 0x0044000000007b1d */ /* 0x000fec0000010000 */
[----:B------:R-:W-:Y:S05]  /*46d0*/  @P1 BRA `(.L_x_58) ;  /* 0x0000005000001947 */ /* 0x000fea0003800000 */
.L_x_59:
[----:B------:R-:W2:Y:S01]  /*46e0*/  LDG.E.STRONG.GPU R0, [R2.64] ;  /* 0x0000000e02007981 */ /* 0x000ea2000c1ef900 */
[----:B------:R-:W-:Y:S01]  /*46f0*/  YIELD ;  /* 0x0000000000007946 */ /* 0x000fe20003800000 */
[----:B--2---:R-:W-:Y:S01]  /*4700*/  ISETP.NE.AND P0, PT, R0, UR11, PT ;  /* 0x0000000b00007c0c */ /* 0x004fe2000bf05270 */
[----:B------:R-:W-:-:S12]  /*4710*/  CCTL.IVALL ;  /* 0x00000000ff00798f */ /* 0x000fd80002000000 */
[----:B------:R-:W-:Y:S05]  /*4720*/  @P0 BRA `(.L_x_59) ;  /* 0xffffffb000000947 */ /* 0x000fea000383ffff */
.L_x_58:
[----:B------:R-:W-:Y:S05]  /*4730*/  BSYNC B0 ;  /* 0x0000000000007941 */ /* 0x000fea0003800000 */
.L_x_57:
[----:B------:R-:W-:Y:S01]  /*4740*/  MOV R5, 0xffffffff ;  /* 0xffffffff00057802 */ /* 0x000fe20000000f00 */
[----:B------:R-:W-:Y:S05]  /*4750*/  BRA.CONV ~URZ, `(.L_x_60) ;  /* 0x000000237f007947 */ /* 0x000fea000b800000 */
[----:B------:R-:W-:Y:S02]  /*4760*/  MOV R4, 0x4780 ;  /* 0x0000478000047802 */ /* 0x000fe40000000f00 */
[----:B-1----:R-:W-:Y:S05]  /*4770*/  CALL.REL.NOINC `($__internal_0_$__cuda_sm70_warpsync) ;  /* 0x0000092000007944 */ /* 0x002fea0003c00000 */
.L_x_60:
[----:B------:R-:W-:Y:S01]  /*4780*/  USHF.L.U32 UR4, UR7, 0xd, URZ ;  /* 0x0000000d07047899 */ /* 0x000fe2000800063f */
[----:B------:R-:W2:Y:S01]  /*4790*/  S2R R0, SR_CTAID.Z ;  /* 0x0000000000007919 */ /* 0x000ea20000002700 */
[----:B------:R-:W-:Y:S01]  /*47a0*/  IMAD.U32 R8, RZ, RZ, UR12 ;  /* 0x0000000cff087e24 */ /* 0x000fe2000f8e00ff */
[----:B------:R-:W-:-:S06]  /*47b0*/  NOP ;  /* 0x0000000000007918 */ /* 0x000fcc0000000000 */
[----:B------:R-:W-:Y:S01]  /*47c0*/  USHF.R.S32.HI UR16, URZ, 0x1f, UR4 ;  /* 0x0000001f3f107899 */ /* 0x000fe20008011404 */
[C---:B------:R-:W-:Y:S01]  /*47d0*/  IADD3 R6, P0, R206.reuse, UR4, RZ ;  /* 0x00000004ce067c10 */ /* 0x040fe2000ff1e0ff */
[----:B------:R-:W-:Y:S01]  /*47e0*/  IMAD.U32 R9, RZ, RZ, UR13 ;  /* 0x0000000dff097e24 */ /* 0x000fe2000f8e00ff */
[----:B------:R-:W-:Y:S02]  /*47f0*/  ULDC.64 UR4, c[0x0][0x328] ;  /* 0x0000ca0000047ab9 */ /* 0x000fe40000000a00 */
[----:B------:R-:W-:Y:S01]  /*4800*/  UIMAD UR4, UR13, UR4, URZ ;  /* 0x000000040d0472a4 */ /* 0x000fe2000f8e023f */
[----:B------:R-:W-:-:S03]  /*4810*/  LEA.HI.X.SX32 R7, R206, UR16, 0x1, P0 ;  /* 0x00000010ce077c11 */ /* 0x000fc600080f0eff */
[----:B------:R-:W-:Y:S02]  /*4820*/  UIMAD UR16, UR12, UR5, UR4 ;  /* 0x000000050c1072a4 */ /* 0x000fe4000f8e0204 */
[----:B------:R-:W-:Y:S01]  /*4830*/  IMAD.WIDE.U32 R8, R8, c[0x0][0x328], R6 ;  /* 0x0000ca0008087a25 */ /* 0x000fe200078e0006 */
[----:B------:R-:W-:Y:S02]  /*4840*/  ULDC.64 UR4, c[0x0][0x330] ;  /* 0x0000cc0000047ab9 */ /* 0x000fe40000000a00 */
[----:B------:R-:W-:Y:S02]  /*4850*/  UIMAD UR4, UR8, UR4, URZ ;  /* 0x00000004080472a4 */ /* 0x000fe4000f8e023f */
[----:B------:R-:W-:Y:S02]  /*4860*/  IADD3 R9, R9, UR16, RZ ;  /* 0x0000001009097c10 */ /* 0x000fe4000fffe0ff */
[----:B------:R-:W-:-:S03]  /*4870*/  UIMAD UR4, UR6, UR5, UR4 ;  /* 0x00000005060472a4 */ /* 0x000fc6000f8e0204 */
[----:B--2---:R-:W-:-:S05]  /*4880*/  IMAD.WIDE.U32 R8, R0, c[0x0][0x330], R8 ;  /* 0x0000cc0000087a25 */ /* 0x004fca00078e0008 */
[----:B------:R-:W-:Y:S02]  /*4890*/  IADD3 R4, R9, UR4, RZ ;  /* 0x0000000409047c10 */ /* 0x000fe4000fffe0ff */
[----:B------:R-:W-:-:S04]  /*48a0*/  LEA R10, P0, R8, c[0x0][0x310], 0x2 ;  /* 0x0000c400080a7a11 */ /* 0x000fc800078010ff */
[----:B------:R-:W-:-:S05]  /*48b0*/  LEA.HI.X R11, R8, c[0x0][0x314], R4, 0x2, P0 ;  /* 0x0000c500080b7a11 */ /* 0x000fca00000f1404 */
[----:B------:R2:W-:Y:S04]  /*48c0*/  RED.E.ADD.F32.FTZ.RN.STRONG.GPU [R10.64], R68 ;  /* 0x000000440a00798e */ /* 0x0005e8000c10e78e */
[----:B------:R2:W-:Y:S04]  /*48d0*/  RED.E.ADD.F32.FTZ.RN.STRONG.GPU [R10.64+0x400], R69 ;  /* 0x000400450a00798e */ /* 0x0005e8000c10e78e */
        /* <DEDUP_REMOVED lines=29> */
[----:B------:R2:W-:Y:S01]  /*4ab0*/  RED.E.ADD.F32.FTZ.RN.STRONG.GPU [R10.64+0x7c00], R95 ;  /* 0x007c005f0a00798e */ /* 0x0005e2000c10e78e */
[----:B------:R-:W-:Y:S05]  /*4ac0*/  BRA.CONV ~URZ, `(.L_x_61) ;  /* 0x000000237f007947 */ /* 0x000fea000b800000 */
[----:B------:R-:W-:Y:S02]  /*4ad0*/  MOV R4, 0x4af0 ;  /* 0x00004af000047802 */ /* 0x000fe40000000f00 */
[----:B-12---:R-:W-:Y:S05]  /*4ae0*/  CALL.REL.NOINC `($__internal_0_$__cuda_sm70_warpsync) ;  /* 0x000005b000007944 */ /* 0x006fea0003c00000 */
.L_x_61:
[----:B------:R-:W-:-:S06]  /*4af0*/  NOP ;  /* 0x0000000000007918 */ /* 0x000fcc0000000000 */
[----:B------:R-:W-:Y:S01]  /*4b00*/  BSSY B0, `(.L_x_62) ;  /* 0x000000b000007945 */ /* 0x000fe20003800000 */
[----:B------:R-:W-:Y:S05]  /*4b10*/  @P1 BRA `(.L_x_63) ;  /* 0x0000009000001947 */ /* 0x000fea0003800000 */
[----:B------:R-:W-:Y:S01]  /*4b20*/  @!PT LDS RZ, [RZ] ;  /* 0x00000000fffff984 */ /* 0x000fe20000000800 */
[----:B------:R-:W-:Y:S01]  /*4b30*/  @!PT LDS RZ, [RZ] ;  /* 0x00000000fffff984 */ /* 0x000fe20000000800 */
[----:B------:R-:W-:Y:S01]  /*4b40*/  @!PT LDS RZ, [RZ] ;  /* 0x00000000fffff984 */ /* 0x000fe20000000800 */
[----:B------:R-:W-:Y:S01]  /*4b50*/  @!PT LDS RZ, [RZ] ;  /* 0x00000000fffff984 */ /* 0x000fe20000000800 */
[----:B------:R-:W-:Y:S06]  /*4b60*/  MEMBAR.ALL.GPU ;  /* 0x0000000000007992 */ /* 0x000fec000000a000 */
[----:B------:R-:W-:Y:S01]  /*4b70*/  MOV R9, 0x1 ;  /* 0x0000000100097802 */ /* 0x000fe20000000f00 */
[----:B------:R-:W-:-:S00]  /*4b80*/  ERRBAR ;  /* 0x00000000000079ab */ /* 0x000fc00000000000 */
[----:B012345:R-:W-:-:S05]  /*4b90*/  CCTL.IVALL ;  /* 0x00000000ff00798f */ /* 0x03ffca0002000000 */
[----:B------:R3:W-:Y:S02]  /*4ba0*/  RED.E.ADD.S32.STRONG.GPU [R2.64], R9 ;  /* 0x000000090200798e */ /* 0x0007e4000c10e38e */
.L_x_63:
[----:B------:R-:W-:Y:S05]  /*4bb0*/  BSYNC B0 ;  /* 0x0000000000007941 */ /* 0x000fea0003800000 */
.L_x_62:
[----:B------:R-:W-:Y:S01]  /*4bc0*/  ULDC.64 UR4, c[0x0][0x348] ;  /* 0x0000d20000047ab9 */ /* 0x000fe20000000a00 */
[----:B------:R-:W-:Y:S01]  /*4bd0*/  BSSY B0, `(.L_x_64) ;  /* 0x000000b000007945 */ /* 0x000fe20003800000 */
[----:B------:R-:W-:-:S04]  /*4be0*/  UIADD3 UR4, UP0, UR9, UR4, URZ ;  /* 0x0000000409047290 */ /* 0x000fc8000ff1e03f */
[----:B------:R-:W-:Y:S02]  /*4bf0*/  UIADD3.X UR5, UR10, UR5, URZ, UP0, !UPT ;  /* 0x000000050a057290 */ /* 0x000fe400087fe43f */
[----:B---3--:R-:W-:-:S04]  /*4c00*/  MOV R2, UR4 ;  /* 0x0000000400027c02 */ /* 0x008fc80008000f00 */
[----:B------:R-:W-:Y:S01]  /*4c10*/  MOV R3, UR5 ;  /* 0x0000000500037c02 */ /* 0x000fe20008000f00 */
[----:B------:R-:W-:Y:S05]  /*4c20*/  @P1 BRA `(.L_x_65) ;  /* 0x0000005000001947 */ /* 0x000fea0003800000 */
.L_x_66:
[----:B------:R-:W3:Y:S01]  /*4c30*/  LDG.E.STRONG.GPU R4, [R2.64] ;  /* 0x0000000e02047981 */ /* 0x000ee2000c1ef900 */
[----:B------:R-:W-:Y:S01]  /*4c40*/  YIELD ;  /* 0x0000000000007946 */ /* 0x000fe20003800000 */
[----:B---3--:R-:W-:Y:S01]  /*4c50*/  ISETP.NE.AND P0, PT, R4, UR11, PT ;  /* 0x0000000b04007c0c */ /* 0x008fe2000bf05270 */
[----:B------:R-:W-:-:S12]  /*4c60*/  CCTL.IVALL ;  /* 0x00000000ff00798f */ /* 0x000fd80002000000 */
[----:B------:R-:W-:Y:S05]  /*4c70*/  @P0 BRA `(.L_x_66) ;  /* 0xffffffb000000947 */ /* 0x000fea000383ffff */
.L_x_65:
[----:B------:R-:W-:Y:S05]  /*4c80*/  BSYNC B0 ;  /* 0x0000000000007941 */ /* 0x000fea0003800000 */
.L_x_64:
[----:B------:R-:W-:Y:S05]  /*4c90*/  BRA.CONV ~URZ, `(.L_x_67) ;  /* 0x000000237f007947 */ /* 0x000fea000b800000 */
[----:B------:R-:W-:Y:S02]  /*4ca0*/  MOV R4, 0x4cc0 ;  /* 0x00004cc000047802 */ /* 0x000fe40000000f00 */
[----:B-12---:R-:W-:Y:S05]  /*4cb0*/  CALL.REL.NOINC `($__internal_0_$__cuda_sm70_warpsync) ;  /* 0x000003e000007944 */ /* 0x006fea0003c00000 */
.L_x_67:
[----:B------:R-:W-:Y:S01]  /*4cc0*/  ULDC.64 UR4, c[0x0][0x300] ;  /* 0x0000c00000047ab9 */ /* 0x000fe20000000a00 */
[----:B------:R-:W-:Y:S01]  /*4cd0*/  IMAD.U32 R8, RZ, RZ, UR12 ;  /* 0x0000000cff087e24 */ /* 0x000fe2000f8e00ff */
[----:B------:R-:W-:Y:S01]  /*4ce0*/  UIMAD UR4, UR13, UR4, URZ ;  /* 0x000000040d0472a4 */ /* 0x000fe2000f8e023f */
[----:B------:R-:W-:Y:S02]  /*4cf0*/  IMAD.U32 R9, RZ, RZ, UR13 ;  /* 0x0000000dff097e24 */ /* 0x000fe4000f8e00ff */
[----:B------:R-:W-:Y:S01]  /*4d00*/  IMAD.WIDE.U32 R6, R8, c[0x0][0x300], R6 ;  /* 0x0000c00008067a25 */ /* 0x000fe200078e0006 */
[----:B------:R-:W-:-:S03]  /*4d10*/  UIMAD UR16, UR12, UR5, UR4 ;  /* 0x000000050c1072a4 */ /* 0x000fc6000f8e0204 */
[----:B------:R-:W-:Y:S02]  /*4d20*/  ULDC.64 UR4, c[0x0][0x308] ;  /* 0x0000c20000047ab9 */ /* 0x000fe40000000a00 */
[----:B------:R-:W-:Y:S01]  /*4d30*/  UIMAD UR4, UR8, UR4, URZ ;  /* 0x00000004080472a4 */ /* 0x000fe2000f8e023f */
[----:B------:R-:W-:-:S03]  /*4d40*/  IADD3 R7, R7, UR16, RZ ;  /* 0x0000001007077c10 */ /* 0x000fc6000fffe0ff */
[----:B------:R-:W-:Y:S02]  /*4d50*/  UIMAD UR4, UR6, UR5, UR4 ;  /* 0x00000005060472a4 */ /* 0x000fe4000f8e0204 */
[----:B------:R-:W-:-:S05]  /*4d60*/  IMAD.WIDE.U32 R6, R0, c[0x0][0x308], R6 ;  /* 0x0000c20000067a25 */ /* 0x000fca00078e0006 */
[----:B------:R-:W-:Y:S02]  /*4d70*/  IADD3 R0, R7, UR4, RZ ;  /* 0x0000000407007c10 */ /* 0x000fe4000fffe0ff */
[----:B------:R-:W-:-:S04]  /*4d80*/  LEA R8, P0, R6, c[0x0][0x2e8], 0x2 ;  /* 0x0000ba0006087a11 */ /* 0x000fc800078010ff */
[----:B------:R-:W-:Y:S01]  /*4d90*/  LEA.HI.X R9, R6, c[0x0][0x2ec], R0, 0x2, P0 ;  /* 0x0000bb0006097a11 */ /* 0x000fe200000f1400 */
[----:B------:R-:W-:-:S06]  /*4da0*/  NOP ;  /* 0x0000000000007918 */ /* 0x000fcc0000000000 */
        /* <DEDUP_REMOVED lines=34> */
[----:B-123--:R-:W-:Y:S05]  /*4fd0*/  CALL.REL.NOINC `($__internal_0_$__cuda_sm70_warpsync) ;  /* 0x000000c000007944 */ /* 0x00efea0003c00000 */
.L_x_68:
[----:B------:R-:W-:-:S06]  /*4fe0*/  NOP ;  /* 0x0000000000007918 */ /* 0x000fcc0000000000 */
[----:B------:R-:W-:Y:S05]  /*4ff0*/  @P1 EXIT ;  /* 0x000000000000194d */ /* 0x000fea0003800000 */
        /* <DEDUP_REMOVED lines=8> */
[----:B------:R-:W-:Y:S01]  /*5080*/  RED.E.ADD.S32.STRONG.GPU [R2.64], R5 ;  /* 0x000000050200798e */ /* 0x000fe2000c10e38e */
[----:B------:R-:W-:Y:S05]  /*5090*/  EXIT ;  /* 0x000000000000794d */ /* 0x000fea0003800000 */
        .weak           $__internal_0_$__cuda_sm70_warpsync
        .type           $__internal_0_$__cuda_sm70_warpsync,@function
        .size           $__internal_0_$__cuda_sm70_warpsync,(.L_x_1795 - $__internal_0_$__cuda_sm70_warpsync)
$__internal_0_$__cuda_sm70_warpsync:
[----:B------:R-:W-:Y:S01]  /*50a0*/  MOV R8, R4 ;  /* 0x0000000400087202 */ /* 0x000fe20000000f00 */
[----:B------:R-:W-:Y:S04]  /*50b0*/  WARPSYNC R5 ;  /* 0x0000000500007348 */ /* 0x000fe80003800000 */
[----:B------:R-:W-:-:S04]  /*50c0*/  MOV R9, 0x0 ;  /* 0x0000000000097802 */ /* 0x000fc80000000f00 */
[----:B------:R-:W-:Y:S05]  /*50d0*/  RET.REL.NODEC R8 `(_ZN7cutlass13device_kernelIN5flash19enable_sm80_to_sm89INS1_16FlashAttnBwdSm80INS1_25CollectiveMainloopBwdSm80ILi2ELi2EN4cute5tupleIJNS5_1CILi64EEENS7_ILi128EEES8_EEENS_10bfloat16_tEfNS_4arch4Sm80ELb0ELb0ELb0ELb0ELb1ELb0ELb0ELb0ELi2ELi2ELi4ELi2ELb1EEENS1_24CollectiveEpilogueBwdGQAISA_fSD_Li256ELb0ELb1EEENS1_19SingleTileSchedulerILb0ELb0ELb0ELi128EEEEEEEEEvNT_6ParamsE) ;  /* 0xffffaf2008007950 */ /* 0x000fea0003c3ffff */
.L_x_69:
        /* <DEDUP_REMOVED lines=10> */
.L_x_1795:


//--------------------- .text._ZN7cutlass13device_kernelIN5flash19enable_sm80_to_sm89INS1_16FlashAttnBwdSm80INS1_25CollectiveMainloopBwdSm80ILi2ELi2EN4cute5tupleIJNS5_1CILi64EEENS7_ILi128EEES8_EEENS_10bfloat16_tEfNS_4arch4Sm80ELb0ELb0ELb0ELb1ELb0ELb0ELb0ELb0ELi2ELi2ELi4ELi2ELb1EEENS1_21CollectiveEpilogueBwdISA_SB_SD_Li256ELb1ELb0ELi2EEENS1_19SingleTileSchedulerILb1ELb0ELb0ELi128EEEEEEEEEvNT_6ParamsE --------------------------
	.section	.text._ZN7cutlass13device_kernelIN5flash19enable_sm80_to_sm89INS1_16FlashAttnBwdSm80INS1_25CollectiveMainloopBwdSm80ILi2ELi2EN4cute5tupleIJNS5_1CILi64EEENS7_ILi128EEES8_EEENS_10bfloat16_tEfNS_4arch4Sm80ELb0ELb0ELb0ELb1ELb0ELb0ELb0ELb0ELi2ELi2ELi4ELi2ELb1EEENS1_21CollectiveEpilogueBwdISA_SB_SD_Li256ELb1ELb0ELi2EEENS1_19SingleTileSchedulerILb1ELb0ELb0ELi128EEEEEEEEEvNT_6ParamsE,"ax",@progbits
	.sectioninfo	@"SHI_REGISTERS=254"
	.align	128
.text._ZN7cutlass13device_kernelIN5flash19enable_sm80_to_sm89INS1_16FlashAttnBwdSm80INS1_25CollectiveMainloopBwdSm80ILi2ELi2EN4cute5tupleIJNS5_1CILi64EEENS7_ILi128EEES8_EEENS_10bfloat16_tEfNS_4arch4Sm80ELb0ELb0ELb0ELb1ELb0ELb0ELb0ELb0ELi2ELi2ELi4ELi2ELb1EEENS1_21CollectiveEpilogueBwdISA_SB_SD_Li256ELb1ELb0ELi2EEENS1_19SingleTileSchedulerILb1ELb0ELb0ELi128EEEEEEEEEvNT_6ParamsE:
        .type           _ZN7cutlass13device_kernelIN5flash19enable_sm80_to_sm89INS1_16FlashAttnBwdSm80INS1_25CollectiveMainloopBwdSm80ILi2ELi2EN4cute5tupleIJNS5_1CILi64EEENS7_ILi128EEES8_EEENS_10bfloat16_tEfNS_4arch4Sm80ELb0ELb0ELb0ELb1ELb0ELb0ELb0ELb0ELi2ELi2ELi4ELi2ELb1EEENS1_21CollectiveEpilogueBwdISA_SB_SD_Li256ELb1ELb0ELi2EEENS1_19SingleTileSchedulerILb1ELb0ELb0ELi128EEEEEEEEEvNT_6ParamsE,@function
        .size           _ZN7cutlass13device_kernelIN5flash19enable_sm80_to_sm89INS1_16FlashAttnBwdSm80INS1_25CollectiveMainloopBwdSm80ILi2ELi2EN4cute5tupleIJNS5_1CILi64EEENS7_ILi128EEES8_EEENS_10bfloat16_tEfNS_4arch4Sm80ELb0ELb0ELb0ELb1ELb0ELb0ELb0ELb0ELi2ELi2ELi4ELi2ELb1EEENS1_21CollectiveEpilogueBwdISA_SB_SD_Li256ELb1ELb0ELi2EEENS1_19SingleTileSchedulerILb1ELb0ELb0ELi128EEEEEEEEEvNT_6ParamsE,(.L_x_1797 - _ZN7cutlass13device_kernelIN5flash19enable_sm80_to_sm89INS1_16FlashAttnBwdSm80INS1_25CollectiveMainloopBwdSm80ILi2ELi2EN4cute5tupleIJNS5_1CILi64EEENS7_ILi128EEES8_EEENS_10bfloat16_tEfNS_4arch4Sm80ELb0ELb0ELb0ELb1ELb0ELb0ELb0ELb0ELi2ELi2ELi4ELi2ELb1EEENS1_21CollectiveEpilogueBwdISA_SB_SD_Li256ELb1ELb0ELi2EEENS1_19SingleTileSchedulerILb1ELb0ELb0ELi128EEEEEEEEEvNT_6ParamsE)
        .other          _ZN7cutlass13device_kernelIN5flash19enable_sm80_to_sm89INS1_16FlashAttnBwdSm80INS1_25CollectiveMainloopBwdSm80ILi2ELi2EN4cute5tupleIJNS5_1CILi64EEENS7_ILi128EEES8_EEENS_10bfloat16_tEfNS_4arch4Sm80ELb0ELb0ELb0ELb1ELb0ELb0ELb0ELb0ELi2ELi2ELi4ELi2ELb1EEENS1_21CollectiveEpilogueBwdISA_SB_SD_Li256ELb1ELb0ELi2EEENS1_19SingleTileSchedulerILb1ELb0ELb0ELi128EEEEEEEEEvNT_6ParamsE,@"STO_CUDA_ENTRY STV_DEFAULT"
_ZN7cutlass13device_kernelIN5flash19enable_sm80_to_sm89INS1_16FlashAttnBwdSm80INS1_25CollectiveMainloopBwdSm80ILi2ELi2EN4cute5tupleIJNS5_1CILi64EEENS7_ILi128EEES8_EEENS_10bfloat16_tEfNS_4arch4Sm80ELb0ELb0ELb0ELb1ELb0ELb0ELb0ELb0ELi2ELi2ELi4ELi2ELb1EEENS1_21CollectiveEpilogueBwdISA_SB_SD_Li256ELb1ELb0ELi2EEENS1_19SingleTileSchedulerILb1ELb0ELb0ELi128EEEEEEEEEvNT_6ParamsE:
[----:B------:R-:W-:Y:S02]  /*0000*/  MOV R1, c[0x0][0x28] ;  /* 0x00000a0000017a02 */ /* 0x000fe40000000f00 */
[----:B------:R-:W1:Y:S01]  /*0010*/  S2R R6, SR_TID.X ;  /* 0x0000000000067919 */ /* 0x000e620000002100 */
[----:B------:R-:W-:Y:S01]  /*0020*/  MOV R10, 0x4 ;  /* 0x00000004000a7802 */ /* 0x000fe20000000f00 */
[----:B------:R-:W-:Y:S02]  /*0030*/  ULDC.64 UR8, c[0x0][0x118] ;  /* 0x0000460000087ab9 */ /* 0x000fe40000000a00 */
[----:B------:R-:W2:Y:S04]  /*0040*/  S2R R207, SR_CTAID.Z ;  /* 0x0000000000cf7919 */ /* 0x000ea80000002700 */
[----:B------:R-:W3:Y:S04]  /*0050*/  S2R R2, SR_CTAID.X ;  /* 0x0000000000027919 */ /* 0x000ee80000002500 */
[----:B------:R-:W4:Y:S01]  /*0060*/  S2R R3, SR_CTAID.Y ;  /* 0x0000000000037919 */ /* 0x000f220000002600 */
[----:B-1----:R-:W-:Y:S01]  /*0070*/  SHF.R.U32.HI R0, RZ, 0x5, R6 ;  /* 0x00000005ff007819 */ /* 0x002fe20000011606 */
[----:B--2---:R-:W-:-:S05]  /*0080*/  IMAD.WIDE R4, R207, R10, c[0x0][0x3c0] ;  /* 0x0000f000cf047625 */ /* 0x004fca00078e020a */
[----:B------:R-:W1:Y:S02]  /*0090*/  SHFL.IDX PT, R0, R0, RZ, 0x1f ;  /* 0x00001fff00007589 */ /* 0x000e6400000e0000 */
[----:B-1----:R-:W-:-:S13]  /*00a0*/  ISETP.NE.AND P0, PT, R0, RZ, PT ;  /* 0x000000ff0000720c */ /* 0x002fda0003f05270 */
[----:B------:R-:W-:Y:S05]  /*00b0*/  @!P0 BRA `(.L_x_70) ;  /* 0x0000012000008947 */ /* 0x000fea0003800000 */
[----:B---34-:R-:W-:-:S04]  /*00c0*/  ISETP.NE.U32.AND P0, PT, RZ, c[0x0][0x3c0], PT ;  /* 0x0000f000ff007a0c */ /* 0x018fc80003f05070 */
[----:B------:R-:W-:-:S13]  /*00d0*/  ISETP.NE.AND.EX P0, PT, RZ, c[0x0][0x3c4], PT, P0 ;  /* 0x0000f100ff007a0c */ /* 0x000fda0003f05300 */
[----:B------:R-:W-:Y:S05]  /*00e0*/  @!P0 BRA `(.L_x_71) ;  /* 0x0000002000008947 */ /* 0x000fea0003800000 */
[----:B------:R1:W5:Y:S01]  /*00f0*/  LDG.E R5, [R4.64] ;  /* 0x0000000804057981 */ /* 0x000362000c1e1900 */
[----:B------:R-:W-:Y:S05]  /*0100*/  BRA `(.L_x_72) ;  /* 0x0000009000007947 */ /* 0x000fea0003800000 */
.L_x_71:
[----:B------:R-:W-:-:S04]  /*0110*/  ISETP.NE.U32.AND P0, PT, RZ, c[0x0][0x3b8], PT ;  /* 0x0000ee00ff007a0c */ /* 0x000fc80003f05070 */
[----:B------:R-:W-:-:S13]  /*0120*/  ISETP.NE.AND.EX P0, PT, RZ, c[0x0][0x3bc], PT, P0 ;  /* 0x0000ef00ff007a0c */ /* 0x000fda0003f05300 */
[----:B------:R-:W-:Y:S05]  /*0130*/  @!P0 BRA `(.L_x_73) ;  /* 0x0000005000008947 */ /* 0x000fea0003800000 */
[----:B------:R-:W-:-:S05]  /*0140*/  IMAD.WIDE R8, R207, R10, c[0x0][0x3b8] ;  /* 0x0000ee00cf087625 */ /* 0x000fca00078e020a */
[----:B------:R-:W2:Y:S04]  /*0150*/  LDG.E R5, [R8.64] ;  /* 0x0000000808057981 */ /* 0x000ea8000c1e1900 */
[----:B------:R-:W2:Y:S02]  /*0160*/  LDG.E R0, [R8.64+0x4] ;  /* 0x0000040808007981 */ /* 0x000ea4000c1e1900 */
[----:B--2---:R-:W-:Y:S01]  /*0170*/  IADD3 R5, -R5, R0, RZ ;  /* 0x0000000005057210 */ /* 0x004fe20007ffe1ff */
[----:B------:R-:W-:Y:S05]  /*0180*/  BRA `(.L_x_72) ;  /* 0x0000001000007947 */ /* 0x000fea0003800000 */
.L_x_73:
[----:B------:R-:W-:Y:S02]  /*0190*/  MOV R5, c[0x0][0x3a4] ;  /* 0x0000e90000057a02 */ /* 0x000fe40000000f00 */
.L_x_72:
[----:B------:R-:W-:-:S05]  /*01a0*/  IMAD.SHL.U32 R0, R2, 0x80, RZ ;  /* 0x0000008002007824 */ /* 0x000fca00078e00ff */
[----:B-----5:R-:W-:-:S04]  /*01b0*/  ISETP.GE.AND P0, PT, R0, R5, PT ;  /* 0x000000050000720c */ /* 0x020fc80003f06270 */
[----:B------:R-:W-:Y:S01]  /*01c0*/  SEL R207, R207, 0xffffffff, !P0 ;  /* 0xffffffffcfcf7807 */ /* 0x000fe20004000000 */
[----:B------:R-:W-:Y:S05]  /*01d0*/  BRA `(.L_x_74) ;  /* 0x0000011000007947 */ /* 0x000fea0003800000 */
.L_x_70:
[----:B---34-:R-:W-:-:S04]  /*01e0*/  ISETP.NE.U32.AND P0, PT, RZ, c[0x0][0x3c0], PT ;  /* 0x0000f000ff007a0c */ /* 0x018fc80003f05070 */
[----:B------:R-:W-:-:S13]  /*01f0*/  ISETP.NE.AND.EX P0, PT, RZ, c[0x0][0x3c4], PT, P0 ;  /* 0x0000f100ff007a0c */ /* 0x000fda0003f05300 */
[----:B------:R-:W-:Y:S05]  /*0200*/  @!P0 BRA `(.L_x_75) ;  /* 0x0000002000008947 */ /* 0x000fea0003800000 */
[----:B------:R1:W5:Y:S01]  /*0210*/  LDG.E R5, [R4.64] ;  /* 0x0000000804057981 */ /* 0x000362000c1e1900 */
[----:B------:R-:W-:Y:S05]  /*0220*/  BRA `(.L_x_76) ;  /* 0x0000009000007947 */ /* 0x000fea0003800000 */
.L_x_75:
        /* <DEDUP_REMOVED lines=8> */
.L_x_77:
[----:B------:R-:W-:Y:S02]  /*02b0*/  MOV R5, c[0x0][0x3a4] ;  /* 0x0000e90000057a02 */ /* 0x000fe40000000f00 */
.L_x_76:
[----:B------:R-:W-:-:S05]  /*02c0*/  IMAD.SHL.U32 R0, R2, 0x80, RZ ;  /* 0x0000008002007824 */ /* 0x000fca00078e00ff */
[----:B-----5:R-:W-:-:S04]  /*02d0*/  ISETP.GE.AND P0, PT, R0, R5, PT ;  /* 0x000000050000720c */ /* 0x020fc80003f06270 */
[----:B------:R-:W-:-:S04]  /*02e0*/  SEL R207, R207, 0xffffffff, !P0 ;  /* 0xffffffffcfcf7807 */ /* 0x000fc80004000000 */
.L_x_74:
[----:B------:R-:W-:-:S13]  /*02f0*/  ISETP.GE.AND P0, PT, R207, RZ, PT ;  /* 0x000000ffcf00720c */ /* 0x000fda0003f06270 */
[----:B------:R-:W-:Y:S05]  /*0300*/  @!P0 EXIT ;  /* 0x000000000000894d */ /* 0x000fea0003800000 */
[----:B------:R-:W-:Y:S01]  /*0310*/  ISETP.NE.U32.AND P3, PT, RZ, c[0x0][0x2c8], PT ;  /* 0x0000b200ff007a0c */ /* 0x000fe20003f65070 */
[----:B------:R-:W-:Y:S01]  /*0320*/  IMAD.WIDE R14, R207, R10, c[0x0][0x2c8] ;  /* 0x0000b200cf0e7625 */ /* 0x000fe200078e020a */
[----:B------:R-:W-:Y:S02]  /*0330*/  ISETP.NE.U32.AND P1, PT, RZ, c[0x0][0x2d8], PT ;  /* 0x0000b600ff007a0c */ /* 0x000fe40003f25070 */
[----:B------:R-:W-:Y:S02]  /*0340*/  ISETP.NE.AND.EX P3, PT, RZ, c[0x0][0x2cc], PT, P3 ;  /* 0x0000b300ff007a0c */ /* 0x000fe40003f65330 */
[----:B------:R-:W-:Y:S02]  /*0350*/  ISETP.NE.AND.EX P1, PT, RZ, c[0x0][0x2dc], PT, P1 ;  /* 0x0000b700ff007a0c */ /* 0x000fe40003f25310 */
[----:B------:R-:W-:-:S04]  /*0360*/  ISETP.NE.U32.AND P0, PT, RZ, c[0x0][0x2d0], PT ;  /* 0x0000b400ff007a0c */ /* 0x000fc80003f05070 */
[----:B------:R-:W-:-:S05]  /*0370*/  ISETP.NE.AND.EX P0, PT, RZ, c[0x0][0x2d4], PT, P0 ;  /* 0x0000b500ff007a0c */ /* 0x000fca0003f05300 */
[----:B------:R-:W2:Y:S01]  /*0380*/  @P3 LDG.E R0, [R14.64] ;  /* 0x000000080e003981 */ /* 0x000ea2000c1e1900 */
[----:B------:R-:W-:Y:S02]  /*0390*/  IMAD.MOV.U32 R206, RZ, RZ, c[0x0][0x168] ;  /* 0x00005a00ffce7624 */ /* 0x000fe400078e00ff */
[----:B-1----:R-:W-:Y:S02]  /*03a0*/  IMAD.MOV.U32 R4, RZ, RZ, RZ ;  /* 0x000000ffff047224 */ /* 0x002fe400078e00ff */
[----:B------:R-:W-:Y:S02]  /*03b0*/  IMAD.MOV.U32 R8, RZ, RZ, RZ ;  /* 0x000000ffff087224 */ /* 0x000fe400078e00ff */
[CC--:B------:R-:W-:Y:S02]  /*03c0*/  @P1 IMAD.WIDE R16, R207.reuse, R10.reuse, c[0x0][0x2d8] ;  /* 0x0000b600cf101625 */ /* 0x0c0fe400078e020a */
[----:B------:R1:W5:Y:S02]  /*03d0*/  @P3 LDG.E R4, [R14.64] ;  /* 0x000000080e043981 */ /* 0x000364000c1e1900 */
[----:B------:R-:W-:-:S02]  /*03e0*/  IMAD.WIDE R12, R207, R10, c[0x0][0x2d0] ;  /* 0x0000b400cf0c7625 */ /* 0x000fc400078e020a */
[----:B------:R1:W5:Y:S04]  /*03f0*/  @P1 LDG.E R206, [R16.64] ;  /* 0x0000000810ce1981 */ /* 0x000368000c1e1900 */
[----:B------:R1:W5:Y:S01]  /*0400*/  @P0 LDG.E R8, [R12.64] ;  /* 0x000000080c080981 */ /* 0x000362000c1e1900 */
[----:B--2---:R-:W-:-:S05]  /*0410*/  @P3 IMAD R0, R207, 0x40, R0 ;  /* 0x00000040cf003824 */ /* 0x004fca00078e0200 */
[----:B------:R-:W-:-:S04]  /*0420*/  @P3 SHF.R.S32.HI R5, RZ, 0x1f, R0 ;  /* 0x0000001fff053819 */ /* 0x000fc80000011400 */
[----:B------:R-:W-:Y:S01]  /*0430*/  @P3 LEA.HI R5, R5, R0, RZ, 0x6 ;  /* 0x0000000005053211 */ /* 0x000fe200078f30ff */
[----:B------:R-:W-:-:S03]  /*0440*/  IMAD.MOV.U32 R0, RZ, RZ, RZ ;  /* 0x000000ffff007224 */ /* 0x000fc600078e00ff */
[----:B------:R-:W-:Y:S01]  /*0450*/  @P3 LOP3.LUT R0, R5, 0xffffffc0, RZ, 0xc0, !PT ;  /* 0xffffffc005003812 */ /* 0x000fe200078ec0ff */
[----:B------:R-:W-:Y:S01]  /*0460*/  IMAD.MOV.U32 R5, RZ, RZ, c[0x0][0x198] ;  /* 0x00006600ff057624 */ /* 0x000fe200078e00ff */
[----:B------:R-:W-:Y:S05]  /*0470*/  @P1 BRA `(.L_x_78) ;  /* 0x0000004000001947 */ /* 0x000fea0003800000 */
[----:B-1----:R-:W-:Y:S05]  /*0480*/  @!P3 BRA `(.L_x_78) ;  /* 0x000000300000b947 */ /* 0x002fea0003800000 */
[----:B-----5:R-:W2:Y:S04]  /*0490*/  LDG.E R206, [R14.64] ;  /* 0x000000080ece7981 */ /* 0x020ea8000c1e1900 */
[----:B------:R-:W2:Y:S02]  /*04a0*/  LDG.E R9, [R14.64+0x4] ;  /* 0x000004080e097981 */ /* 0x000ea4000c1e1900 */
[----:B--2---:R-:W-:Y:S02]  /*04b0*/  IADD3 R206, -R206, R9, RZ ;  /* 0x00000009cece7210 */ /* 0x004fe40007ffe1ff */
.L_x_78:
[----:B-1----:R-:W-:-:S04]  /*04c0*/  ISETP.NE.U32.AND P1, PT, RZ, c[0x0][0x2e0], PT ;  /* 0x0000b800ff007a0c */ /* 0x002fc80003f25070 */
[----:B------:R-:W-:-:S13]  /*04d0*/  ISETP.NE.AND.EX P1, PT, RZ, c[0x0][0x2e4], PT, P1 ;  /* 0x0000b900ff007a0c */ /* 0x000fda0003f25310 */
[----:B------:R-:W-:Y:S05]  /*04e0*/  @!P1 BRA `(.L_x_79) ;  /* 0x0000003000009947 */ /* 0x000fea0003800000 */
[----:B------:R-:W-:-:S05]  /*04f0*/  IMAD.WIDE R10, R207, R10, c[0x0][0x2e0] ;  /* 0x0000b800cf0a7625 */ /* 0x000fca00078e020a */
[----:B------:R1:W5:Y:S01]  /*0500*/  LDG.E R5, [R10.64] ;  /* 0x000000080a057981 */ /* 0x000362000c1e1900 */
[----:B------:R-:W-:Y:S05]  /*0510*/  BRA `(.L_x_80) ;  /* 0x0000004000007947 */ /* 0x000fea0003800000 */
.L_x_79:
[----:B------:R-:W-:Y:S05]  /*0520*/  @!P0 BRA `(.L_x_80) ;  /* 0x0000003000008947 */ /* 0x000fea0003800000 */
[----:B------:R-:W2:Y:S04]  /*0530*/  LDG.E R5, [R12.64] ;  /* 0x000000080c057981 */ /* 0x000ea8000c1e1900 */
[----:B------:R-:W2:Y:S02]  /*0540*/  LDG.E R10, [R12.64+0x4] ;  /* 0x000004080c0a7981 */ /* 0x000ea4000c1e1900 */
[----:B--2---:R-:W-:Y:S02]  /*0550*/  IADD3 R5, -R5, R10, RZ ;  /* 0x0000000a05057210 */ /* 0x004fe40007ffe1ff */
.L_x_80:
[----:B-----5:R-:W-:Y:S01]  /*0560*/  ISETP.GE.AND P1, PT, R206, 0x1, PT ;  /* 0x00000001ce00780c */ /* 0x020fe20003f26270 */
[----:B------:R-:W-:Y:S01]  /*0570*/  CS2R R126, SRZ ;  /* 0x00000000007e7805 */ /* 0x000fe2000001ff00 */
[----:B------:R-:W-:Y:S01]  /*0580*/  PLOP3.LUT P2, PT, PT, PT, PT, 0x80, 0x0 ;  /* 0x000000000000781c */ /* 0x000fe20003f4f070 */
        /* <DEDUP_REMOVED lines=32> */
[----:B------:R-:W-:Y:S01]  /*0790*/  IMAD.MOV.U32 R7, RZ, RZ, c[0x0][0x248] ;  /* 0x00009200ff077624 */ /* 0x000fe200078e00ff */
[--C-:B------:R-:W-:Y:S01]  /*07a0*/  SHF.R.S32.HI R19, RZ, 0x1f, R6.reuse ;  /* 0x0000001fff137819 */ /* 0x100fe20000011406 */
[--C-:B------:R-:W-:Y:S01]  /*07b0*/  IMAD.MOV.U32 R15, RZ, RZ, R3.reuse ;  /* 0x000000ffff0f7224 */ /* 0x100fe200078e0003 */
[----:B------:R-:W-:Y:S01]  /*07c0*/  SHF.R.S32.HI R14, RZ, 0x1f, R3 ;  /* 0x0000001fff0e7819 */ /* 0x000fe20000011403 */
[----:B------:R-:W-:Y:S01]  /*07d0*/  IMAD.SHL.U32 R216, R6, 0x4, RZ ;  /* 0x0000000406d87824 */ /* 0x000fe200078e00ff */
[----:B------:R-:W-:Y:S01]  /*07e0*/  ISETP.NE.AND P1, PT, R7, 0x1, PT ;  /* 0x000000010700780c */ /* 0x000fe20003f25270 */
[----:B------:R-:W-:Y:S01]  /*07f0*/  ULDC.64 UR4, c[0x0][0x1d8] ;  /* 0x0000760000047ab9 */ /* 0x000fe20000000a00 */
[-C--:B------:R-:W-:Y:S01]  /*0800*/  LEA.HI R18, R19, R6.reuse, RZ, 0x3 ;  /* 0x0000000613127211 */ /* 0x080fe200078f18ff */
[C---:B-1----:R-:W-:Y:S01]  /*0810*/  IMAD R10, R14.reuse, c[0x0][0x238], RZ ;  /* 0x00008e000e0a7a24 */ /* 0x042fe200078e02ff */
[----:B------:R-:W-:Y:S01]  /*0820*/  SHF.R.S32.HI R7, RZ, 0x1f, R6 ;  /* 0x0000001fff077819 */ /* 0x000fe20000011406 */
[C---:B------:R-:W-:Y:S01]  /*0830*/  IMAD R46, R14.reuse, c[0x0][0x270], RZ ;  /* 0x00009c000e2e7a24 */ /* 0x040fe200078e02ff */
[----:B------:R-:W-:Y:S01]  /*0840*/  SHF.R.S32.HI R205, RZ, 0x3, R18 ;  /* 0x00000003ffcd7819 */ /* 0x000fe20000011412 */
[----:B------:R-:W-:Y:S01]  /*0850*/  IMAD R11, R3, c[0x0][0x23c], R10 ;  /* 0x00008f00030b7a24 */ /* 0x000fe200078e020a */
[----:B------:R-:W-:Y:S01]  /*0860*/  LEA.HI R12, R19, R6, RZ, 0x2 ;  /* 0x00000006130c7211 */ /* 0x000fe200078f10ff */
[----:B------:R-:W-:Y:S01]  /*0870*/  IMAD.WIDE.U32 R26, R3, c[0x0][0x238], R6 ;  /* 0x00008e00031a7a25 */ /* 0x000fe200078e0006 */
[----:B------:R-:W-:Y:S01]  /*0880*/  IADD3 R13, P2, R205, R4, RZ ;  /* 0x00000004cd0d7210 */ /* 0x000fe20007f5e0ff */
[----:B------:R-:W-:Y:S01]  /*0890*/  USHF.L.U32 UR7, UR4, 0x6, URZ ;  /* 0x0000000604077899 */ /* 0x000fe2000800063f */
[----:B------:R-:W-:Y:S01]  /*08a0*/  SHF.R.S32.HI R10, RZ, 0x1f, R12 ;  /* 0x0000001fff0a7819 */ /* 0x000fe2000001140c */
[----:B------:R-:W-:Y:S01]  /*08b0*/  @P1 IMAD.HI.U32 R9, R3, c[0x0][0x24c], RZ ;  /* 0x0000930003091a27 */ /* 0x000fe200078e00ff */
[----:B------:R-:W-:Y:S01]  /*08c0*/  SHF.R.S32.HI R217, RZ, 0x1f, R216 ;  /* 0x0000001fffd97819 */ /* 0x000fe200000114d8 */
[----:B------:R-:W-:Y:S01]  /*08d0*/  UMOV UR6, 0x6 ;  /* 0x0000000600067882 */ /* 0x000fe20000000000 */
[----:B------:R-:W-:Y:S01]  /*08e0*/  LEA.HI R197, R19, R6, RZ, 0x7 ;  /* 0x0000000613c57211 */ /* 0x000fe200078f38ff */
[----:B------:R-:W-:Y:S01]  /*08f0*/  IMAD.IADD R27, R27, 0x1, R11 ;  /* 0x000000011b1b7824 */ /* 0x000fe200078e020b */
[----:B------:R-:W-:Y:S01]  /*0900*/  @P1 SHF.R.U32.HI R15, RZ, c[0x0][0x250], R9 ;  /* 0x00009400ff0f1a19 */ /* 0x000fe20000011609 */
[----:B------:R-:W-:Y:S01]  /*0910*/  IMAD R42, R14, c[0x0][0x288], RZ ;  /* 0x0000a2000e2a7a24 */ /* 0x000fe200078e02ff */
[----:B------:R-:W-:Y:S01]  /*0920*/  SHF.R.S32.HI R9, RZ, 0x1f, R205 ;  /* 0x0000001fff097819 */ /* 0x000fe200000114cd */
[----:B------:R-:W-:Y:S01]  /*0930*/  IMAD R46, R3, c[0x0][0x274], R46 ;  /* 0x00009d00032e7a24 */ /* 0x000fe200078e022e */
[----:B------:R-:W-:Y:S01]  /*0940*/  IADD3 R38, P1, R205, R8, RZ ;  /* 0x00000008cd267210 */ /* 0x000fe20007f3e0ff */
[----:B------:R-:W-:Y:S01]  /*0950*/  IMAD.WIDE.U32 R22, R3, c[0x0][0x270], R216 ;  /* 0x00009c0003167a25 */ /* 0x000fe200078e00d8 */
[-C--:B------:R-:W-:Y:S01]  /*0960*/  LEA.HI.X.SX32 R21, R4, R9.reuse, 0x1, P2 ;  /* 0x0000000904157211 */ /* 0x080fe200010f0eff */
[----:B------:R-:W-:Y:S01]  /*0970*/  USHF.L.U64.HI UR5, UR4, UR6, UR5 ;  /* 0x0000000604057299 */ /* 0x000fe20008010205 */
[----:B------:R-:W-:Y:S01]  /*0980*/  LEA.HI.X.SX32 R39, R8, R9, 0x1, P1 ;  /* 0x0000000908277211 */ /* 0x000fe200008f0eff */
[----:B------:R-:W-:Y:S01]  /*0990*/  IMAD R8, R2, -0x80, R5 ;  /* 0xffffff8002087824 */ /* 0x000fe200078e0205 */
[----:B------:R-:W-:Y:S01]  /*09a0*/  LEA.HI R5, R19, R6, RZ, 0x4 ;  /* 0x0000000613057211 */ /* 0x000fe200078f20ff */
[C---:B------:R-:W-:Y:S01]  /*09b0*/  IMAD R42, R3.reuse, c[0x0][0x28c], R42 ;  /* 0x0000a300032a7a24 */ /* 0x040fe200078e022a */
[----:B------:R-:W-:Y:S01]  /*09c0*/  SHF.R.S32.HI R11, RZ, 0x2, R12 ;  /* 0x00000002ff0b7819 */ /* 0x000fe2000001140c */
[----:B------:R-:W-:Y:S01]  /*09d0*/  IMAD.IADD R9, R8, 0x1, -R205 ;  /* 0x0000000108097824 */ /* 0x000fe200078e0acd */
[----:B------:R-:W-:Y:S01]  /*09e0*/  SHF.R.S32.HI R4, RZ, 0x4, R5 ;  /* 0x00000004ff047819 */ /* 0x000fe20000011405 */
[----:B------:R-:W-:Y:S01]  /*09f0*/  IMAD.WIDE.U32 R16, R3, c[0x0][0x288], R216 ;  /* 0x0000a20003107a25 */ /* 0x000fe200078e00d8 */
[----:B------:R-:W-:-:S02]  /*0a00*/  LEA.HI R10, R10, R11, RZ, 0x3 ;  /* 0x0000000b0a0a7211 */ /* 0x000fc400078f18ff */
[----:B------:R-:W-:Y:S01]  /*0a10*/  LEA.HI R195, R5, R4, RZ, 0x1 ;  /* 0x0000000405c37211 */ /* 0x000fe200078f08ff */
[----:B------:R-:W-:Y:S01]  /*0a20*/  IMAD.IADD R47, R23, 0x1, R46 ;  /* 0x00000001172f7824 */ /* 0x000fe200078e022e */
[C---:B------:R-:W-:Y:S01]  /*0a30*/  ISETP.GE.AND P1, PT, R9.reuse, 0x1, PT ;  /* 0x000000010900780c */ /* 0x040fe20003f26270 */
[----:B------:R-:W-:Y:S01]  /*0a40*/  IMAD.MOV.U32 R46, RZ, RZ, R22 ;  /* 0x000000ffff2e7224 */ /* 0x000fe200078e0016 */
[----:B------:R-:W-:Y:S01]  /*0a50*/  ISETP.GE.AND P6, PT, R9, 0x21, PT ;  /* 0x000000210900780c */ /* 0x000fe20003fc6270 */
[----:B------:R-:W-:Y:S01]  /*0a60*/  IMAD.IADD R43, R17, 0x1, R42 ;  /* 0x00000001112b7824 */ /* 0x000fe200078e022a */
[----:B------:R-:W-:Y:S01]  /*0a70*/  ISETP.GE.AND P5, PT, R9, 0x41, PT ;  /* 0x000000410900780c */ /* 0x000fe20003fa6270 */
[----:B------:R-:W-:Y:S01]  /*0a80*/  IMAD.SHL.U32 R17, R205, 0x40, RZ ;  /* 0x00000040cd117824 */ /* 0x000fe200078e00ff */
[----:B------:R-:W-:Y:S01]  /*0a90*/  ISETP.GE.AND P2, PT, R9, 0x61, PT ;  /* 0x000000610900780c */ /* 0x000fe20003f46270 */
[----:B------:R-:W-:Y:S01]  /*0aa0*/  IMAD.WIDE R38, R2, 0x80, R38 ;  /* 0x0000008002267825 */ /* 0x000fe200078e0226 */
[----:B------:R-:W-:-:S02]  /*0ab0*/  LOP3.LUT R195, R195, 0xfffffffe, RZ, 0xc0, !PT ;  /* 0xfffffffec3c37812 */ /* 0x000fc400078ec0ff */
[----:B------:R-:W-:Y:S01]  /*0ac0*/  LOP3.LUT R9, R18, 0xfffffff8, RZ, 0xc0, !PT ;  /* 0xfffffff812097812 */ /* 0x000fe200078ec0ff */
[----:B------:R-:W-:Y:S01]  /*0ad0*/  IMAD.MOV.U32 R42, RZ, RZ, R16 ;  /* 0x000000ffff2a7224 */ /* 0x000fe200078e0010 */
[----:B------:R-:W-:Y:S01]  /*0ae0*/  LOP3.LUT R10, R10, 0xfffffff8, RZ, 0xc0, !PT ;  /* 0xfffffff80a0a7812 */ /* 0x000fe200078ec0ff */
[----:B------:R-:W-:Y:S01]  /*0af0*/  IMAD.IADD R195, R4, 0x1, -R195 ;  /* 0x0000000104c37824 */ /* 0x000fe200078e0ac3 */
[----:B------:R-:W-:Y:S01]  /*0b00*/  SHF.R.S32.HI R28, RZ, 0x1f, R15 ;  /* 0x0000001fff1c7819 */ /* 0x000fe2000001140f */
[----:B------:R-:W-:Y:S01]  /*0b10*/  IMAD.IADD R4, R6, 0x1, -R9 ;  /* 0x0000000106047824 */ /* 0x000fe200078e0a09 */
[----:B------:R-:W-:Y:S01]  /*0b20*/  LOP3.LUT R17, R17, 0x1c0, RZ, 0xc0, !PT ;  /* 0x000001c011117812 */ /* 0x000fe200078ec0ff */
[----:B------:R-:W-:Y:S01]  /*0b30*/  IMAD.IADD R10, R11, 0x1, -R10 ;  /* 0x000000010b0a7824 */ /* 0x000fe200078e0a0a */
[----:B------:R-:W-:Y:S01]  /*0b40*/  LEA.HI R11, R19, R6, RZ, 0x6 ;  /* 0x00000006130b7211 */ /* 0x000fe200078f30ff */
[----:B------:R-:W-:Y:S01]  /*0b50*/  IMAD.SHL.U32 R22, R4, 0x8, RZ ;  /* 0x0000000804167824 */ /* 0x000fe200078e00ff */
[----:B------:R-:W-:Y:S01]  /*0b60*/  SHF.R.S32.HI R9, RZ, 0x1f, R207 ;  /* 0x0000001fff097819 */ /* 0x000fe200000114cf */
[C---:B------:R-:W-:Y:S01]  /*0b70*/  IMAD R44, R28.reuse, c[0x0][0x1e0], RZ ;  /* 0x000078001c2c7a24 */ /* 0x040fe200078e02ff */
[----:B------:R-:W-:Y:S01]  /*0b80*/  SHF.R.S32.HI R11, RZ, 0x6, R11 ;  /* 0x00000006ff0b7819 */ /* 0x000fe2000001140b */
[----:B------:R-:W-:Y:S01]  /*0b90*/  IMAD R28, R28, c[0x0][0x1b0], RZ ;  /* 0x00006c001c1c7a24 */ /* 0x000fe200078e02ff */
[----:B------:R-:W-:Y:S01]  /*0ba0*/  SHF.R.S32.HI R23, RZ, 0x1f, R22 ;  /* 0x0000001fff177819 */ /* 0x000fe20000011416 */
[----:B------:R-:W-:Y:S01]  /*0bb0*/  IMAD R44, R15, c[0x0][0x1e4], R44 ;  /* 0x000079000f2c7a24 */ /* 0x000fe200078e022c */
[--C-:B------:R-:W-:Y:S01]  /*0bc0*/  LOP3.LUT R24, R17, 0x38, R22.reuse, 0xf8, !PT ;  /* 0x0000003811187812 */ /* 0x100fe200078ef816 */
[----:B------:R-:W-:Y:S01]  /*0bd0*/  IMAD.SHL.U32 R20, R11, 0x200, RZ ;  /* 0x000002000b147824 */ /* 0x000fe200078e00ff */
[----:B------:R-:W-:Y:S01]  /*0be0*/  SHF.R.U32.HI R17, RZ, 0x3, R17 ;  /* 0x00000003ff117819 */ /* 0x000fe20000011611 */
[----:B------:R-:W-:Y:S01]  /*0bf0*/  IMAD.WIDE.U32 R32, R15, c[0x0][0x1e0], R22 ;  /* 0x000078000f207a25 */ /* 0x000fe200078e0016 */
[----:B------:R-:W-:-:S02]  /*0c00*/  SEL R2, R207, RZ, !P3 ;  /* 0x000000ffcf027207 */ /* 0x000fc40005800000 */
[----:B------:R-:W-:Y:S01]  /*0c10*/  LOP3.LUT R24, R20, R24, R17, 0xf6, !PT ;  /* 0x0000001814187212 */ /* 0x000fe200078ef611 */
[C---:B------:R-:W-:Y:S01]  /*0c20*/  IMAD R28, R15.reuse, c[0x0][0x1b4], R28 ;  /* 0x00006d000f1c7a24 */ /* 0x040fe200078e021c */
[C---:B------:R-:W-:Y:S01]  /*0c30*/  ISETP.GE.OR P4, PT, R22.reuse, c[0x0][0x1cc], !P1 ;  /* 0x0000730016007a0c */ /* 0x040fe20004f86670 */
[----:B------:R-:W-:Y:S01]  /*0c40*/  IMAD.WIDE.U32 R30, R15, c[0x0][0x1b0], R22 ;  /* 0x00006c000f1e7a25 */ /* 0x000fe200078e0016 */
[C---:B------:R-:W-:Y:S02]  /*0c50*/  SEL R15, R9.reuse, RZ, !P0 ;  /* 0x000000ff090f7207 */ /* 0x040fe40004000000 */
[----:B------:R-:W-:Y:S01]  /*0c60*/  SEL R9, R9, RZ, !P3 ;  /* 0x000000ff09097207 */ /* 0x000fe20005800000 */
[----:B------:R-:W-:Y:S01]  /*0c70*/  IMAD.IADD R45, R33, 0x1, R44 ;  /* 0x00000001212d7824 */ /* 0x000fe200078e022c */
[----:B------:R-:W-:Y:S01]  /*0c80*/  ISETP.GE.OR P1, PT, R22, c[0x0][0x19c], !P1 ;  /* 0x0000670016007a0c */ /* 0x000fe20004f26670 */
[----:B------:R-:W-:Y:S01]  /*0c90*/  IMAD.MOV.U32 R44, RZ, RZ, R32 ;  /* 0x000000ffff2c7224 */ /* 0x000fe200078e0020 */
[----:B------:R-:W-:Y:S01]  /*0ca0*/  SEL R32, R207, RZ, !P0 ;  /* 0x000000ffcf207207 */ /* 0x000fe20004000000 */
[----:B------:R-:W-:Y:S01]  /*0cb0*/  IMAD R17, R15, c[0x0][0x1e8], RZ ;  /* 0x00007a000f117a24 */ /* 0x000fe200078e02ff */
[----:B------:R-:W-:Y:S01]  /*0cc0*/  SHF.R.U32.HI R197, RZ, 0x4, R197 ;  /* 0x00000004ffc57819 */ /* 0x000fe200000116c5 */
[----:B------:R-:W-:-:S02]  /*0cd0*/  IMAD.IADD R29, R31, 0x1, R28 ;  /* 0x000000011f1d7824 */ /* 0x000fc400078e021c */
[----:B------:R-:W-:Y:S02]  /*0ce0*/  IMAD R15, R15, c[0x0][0x1b8], RZ ;  /* 0x00006e000f0f7a24 */ /* 0x000fe400078e02ff */
[----:B------:R-:W-:Y:S02]  /*0cf0*/  IMAD.MOV.U32 R28, RZ, RZ, R30 ;  /* 0x000000ffff1c7224 */ /* 0x000fe400078e001e */
[C---:B------:R-:W-:Y:S02]  /*0d00*/  IMAD R40, R32.reuse, c[0x0][0x1ec], R17 ;  /* 0x00007b0020287a24 */ /* 0x040fe400078e0211 */
[----:B------:R-:W-:-:S04]  /*0d10*/  IMAD.WIDE.U32 R44, R32, c[0x0][0x1e8], R44 ;  /* 0x00007a00202c7a25 */ /* 0x000fc800078e002c */
[----:B------:R-:W-:Y:S01]  /*0d20*/  IMAD R34, R32, c[0x0][0x1bc], R15 ;  /* 0x00006f0020227a24 */ /* 0x000fe200078e020f */
[----:B------:R-:W-:Y:S01]  /*0d30*/  SHF.R.S32.HI R15, RZ, 0x1f, R0 ;  /* 0x0000001fff0f7819 */ /* 0x000fe20000011400 */
[----:B------:R-:W-:Y:S02]  /*0d40*/  IMAD R16, R14, c[0x0][0x180], RZ ;  /* 0x000060000e107a24 */ /* 0x000fe400078e02ff */
[----:B------:R-:W-:-:S04]  /*0d50*/  IMAD.WIDE.U32 R32, R32, c[0x0][0x1b8], R28 ;  /* 0x00006e0020207a25 */ /* 0x000fc800078e001c */
[----:B------:R-:W-:Y:S02]  /*0d60*/  IMAD R14, R14, c[0x0][0x210], RZ ;  /* 0x000084000e0e7a24 */ /* 0x000fe400078e02ff */
[----:B------:R-:W-:Y:S02]  /*0d70*/  IMAD R17, R9, c[0x0][0x278], RZ ;  /* 0x00009e0009117a24 */ /* 0x000fe400078e02ff */
[----:B------:R-:W-:-:S04]  /*0d80*/  IMAD.WIDE.U32 R46, R2, c[0x0][0x278], R46 ;  /* 0x00009e00022e7a25 */ /* 0x000fc800078e002e */
[----:B------:R-:W-:Y:S02]  /*0d90*/  IMAD.IADD R41, R45, 0x1, R40 ;  /* 0x000000012d297824 */ /* 0x000fe400078e0228 */
[----:B------:R-:W-:-:S04]  /*0da0*/  IMAD.WIDE.U32 R30, R3, c[0x0][0x180], R22 ;  /* 0x00006000031e7a25 */ /* 0x000fc800078e0016 */
[----:B------:R-:W-:-:S04]  /*0db0*/  IMAD.WIDE.U32 R36, R3, c[0x0][0x210], R22 ;  /* 0x0000840003247a25 */ /* 0x000fc800078e0016 */
[----:B------:R-:W-:Y:S02]  /*0dc0*/  IMAD.MOV.U32 R40, RZ, RZ, R44 ;  /* 0x000000ffff287224 */ /* 0x000fe400078e002c */
[----:B------:R-:W-:Y:S02]  /*0dd0*/  IMAD R23, R39, c[0x0][0x1d8], RZ ;  /* 0x0000760027177a24 */ /* 0x000fe400078e02ff */
[C---:B------:R-:W-:Y:S02]  /*0de0*/  IMAD R25, R3.reuse, c[0x0][0x184], R16 ;  /* 0x0000610003197a24 */ /* 0x040fe400078e0210 */
[----:B------:R-:W-:Y:S01]  /*0df0*/  IMAD R29, R3, c[0x0][0x214], R14 ;  /* 0x00008500031d7a24 */ /* 0x000fe200078e020e */
[----:B------:R-:W-:Y:S01]  /*0e00*/  IADD3 R14, P0, R0, R46, RZ ;  /* 0x0000002e000e7210 */ /* 0x000fe20007f1e0ff */
[----:B------:R-:W-:Y:S02]  /*0e10*/  IMAD R16, R2, c[0x0][0x27c], R17 ;  /* 0x00009f0002107a24 */ /* 0x000fe400078e0211 */
[----:B------:R-:W-:-:S02]  /*0e20*/  IMAD.IADD R35, R33, 0x1, R34 ;  /* 0x0000000121237824 */ /* 0x000fc400078e0222 */
[----:B------:R-:W-:Y:S01]  /*0e30*/  IMAD R33, R9, c[0x0][0x290], RZ ;  /* 0x0000a40009217a24 */ /* 0x000fe200078e02ff */
[----:B------:R-:W-:Y:S01]  /*0e40*/  IADD3.X R17, R15, R47, R16, P0, !PT ;  /* 0x0000002f0f117210 */ /* 0x000fe200007fe410 */
[----:B------:R-:W-:-:S04]  /*0e50*/  IMAD.WIDE.U32 R42, R2, c[0x0][0x290], R42 ;  /* 0x0000a400022a7a25 */ /* 0x000fc800078e002a */
[----:B------:R-:W-:Y:S01]  /*0e60*/  IMAD R23, R38, c[0x0][0x1dc], R23 ;  /* 0x0000770026177a24 */ /* 0x000fe200078e0217 */
[----:B------:R-:W-:Y:S01]  /*0e70*/  IADD3 R16, P3, R0, R42, RZ ;  /* 0x0000002a00107210 */ /* 0x000fe20007f7e0ff */
[----:B------:R-:W-:-:S04]  /*0e80*/  IMAD.WIDE.U32 R40, R38, c[0x0][0x1d8], R40 ;  /* 0x0000760026287a25 */ /* 0x000fc800078e0028 */
[----:B------:R-:W-:Y:S01]  /*0e90*/  IMAD.MOV.U32 R34, RZ, RZ, R32 ;  /* 0x000000ffff227224 */ /* 0x000fe200078e0020 */
[----:B------:R-:W-:Y:S01]  /*0ea0*/  LEA R32, P0, R40, c[0x0][0x1c0], 0x1 ;  /* 0x0000700028207a11 */ /* 0x000fe200078008ff */
[----:B------:R-:W-:Y:S02]  /*0eb0*/  IMAD R3, R39, c[0x0][0x1a8], RZ ;  /* 0x00006a0027037a24 */ /* 0x000fe400078e02ff */
[----:B------:R-:W-:Y:S02]  /*0ec0*/  IMAD R28, R2, c[0x0][0x294], R33 ;  /* 0x0000a500021c7a24 */ /* 0x000fe400078e0221 */
[----:B------:R-:W-:Y:S02]  /*0ed0*/  IMAD.IADD R23, R41, 0x1, R23 ;  /* 0x0000000129177824 */ /* 0x000fe400078e0217 */
[C---:B------:R-:W-:Y:S01]  /*0ee0*/  IMAD R3, R38.reuse, c[0x0][0x1ac], R3 ;  /* 0x00006b0026037a24 */ /* 0x040fe200078e0203 */
[----:B------:R-:W-:Y:S01]  /*0ef0*/  IADD3.X R15, R15, R43, R28, P3, !PT ;  /* 0x0000002b0f0f7210 */ /* 0x000fe20001ffe41c */
[----:B------:R-:W-:Y:S01]  /*0f00*/  IMAD.WIDE.U32 R34, R38, c[0x0][0x1a8], R34 ;  /* 0x00006a0026227a25 */ /* 0x000fe200078e0022 */
[----:B------:R-:W-:-:S02]  /*0f10*/  LEA.HI.X R33, R40, c[0x0][0x1c4], R23, 0x1, P0 ;  /* 0x0000710028217a11 */ /* 0x000fc400000f0c17 */
[----:B------:R-:W-:Y:S01]  /*0f20*/  ISETP.GE.OR P3, PT, R22, c[0x0][0x1cc], !P6 ;  /* 0x0000730016007a0c */ /* 0x000fe20007766670 */
[----:B------:R-:W-:Y:S01]  /*0f30*/  IMAD.IADD R3, R35, 0x1, R3 ;  /* 0x0000000123037824 */ /* 0x000fe200078e0203 */
[----:B------:R-:W-:Y:S01]  /*0f40*/  LEA R28, P0, R34, c[0x0][0x190], 0x1 ;  /* 0x00006400221c7a11 */ /* 0x000fe200078008ff */
[----:B------:R-:W-:Y:S01]  /*0f50*/  IMAD.IADD R37, R37, 0x1, R29 ;  /* 0x0000000125257824 */ /* 0x000fe200078e021d */
[----:B------:R-:W-:Y:S01]  /*0f60*/  ISETP.GE.OR P6, PT, R22, c[0x0][0x19c], !P6 ;  /* 0x0000670016007a0c */ /* 0x000fe200077c6670 */
[----:B------:R-:W-:Y:S01]  /*0f70*/  IMAD.SHL.U32 R204, R0, 0x40, RZ ;  /* 0x0000004000cc7824 */ /* 0x000fe200078e00ff */
[----:B------:R-:W-:Y:S01]  /*0f80*/  LEA.HI.X R29, R34, c[0x0][0x194], R3, 0x1, P0 ;  /* 0x00006500221d7a11 */ /* 0x000fe200000f0c03 */
[----:B------:R-:W-:Y:S01]  /*0f90*/  IMAD R3, R9, c[0x0][0x240], RZ ;  /* 0x0000900009037a24 */ /* 0x000fe200078e02ff */
[----:B------:R-:W-:Y:S01]  /*0fa0*/  IADD3 R34, P0, R32, UR7, RZ ;  /* 0x0000000720227c10 */ /* 0x000fe2000ff1e0ff */
[----:B------:R-:W-:Y:S01]  /*0fb0*/  IMAD.WIDE.U32 R38, R2, c[0x0][0x240], R26 ;  /* 0x0000900002267a25 */ /* 0x000fe200078e001a */
[----:B------:R-:W-:-:S02]  /*0fc0*/  SHF.R.S32.HI R203, RZ, 0x1f, R204 ;  /* 0x0000001fffcb7819 */ /* 0x000fc400000114cc */
[----:B------:R-:W-:Y:S01]  /*0fd0*/  IADD3.X R35, R33, UR5, RZ, P0, !PT ;  /* 0x0000000521237c10 */ /* 0x000fe200087fe4ff */
[----:B------:R-:W-:Y:S01]  /*0fe0*/  IMAD R26, R2, c[0x0][0x244], R3 ;  /* 0x00009100021a7a24 */ /* 0x000fe200078e0203 */
[----:B------:R-:W-:Y:S01]  /*0ff0*/  IADD3 R204, P0, R204, R38, RZ ;  /* 0x00000026cccc7210 */ /* 0x000fe20007f1e0ff */
[C---:B------:R-:W-:Y:S02]  /*1000*/  IMAD R23, R9.reuse, c[0x0][0x218], RZ ;  /* 0x0000860009177a24 */ /* 0x040fe400078e02ff */
[----:B------:R-:W-:Y:S01]  /*1010*/  IMAD R3, R9, c[0x0][0x188], RZ ;  /* 0x0000620009037a24 */ /* 0x000fe200078e02ff */
[----:B------:R-:W-:Y:S01]  /*1020*/  IADD3.X R203, R203, R39, R26, P0, !PT ;  /* 0x00000027cbcb7210 */ /* 0x000fe200007fe41a */
[C---:B------:R-:W-:Y:S02]  /*1030*/  IMAD R0, R2.reuse, c[0x0][0x21c], R23 ;  /* 0x0000870002007a24 */ /* 0x040fe400078e0217 */
[----:B------:R-:W-:-:S04]  /*1040*/  IMAD.WIDE.U32 R36, R2, c[0x0][0x218], R36 ;  /* 0x0000860002247a25 */ /* 0x000fc800078e0024 */
[----:B------:R-:W-:Y:S01]  /*1050*/  IMAD.SHL.U32 R9, R24, 0x2, RZ ;  /* 0x0000000218097824 */ /* 0x000fe200078e00ff */
[----:B------:R-:W-:Y:S01]  /*1060*/  IADD3 R24, P0, R34, UR7, RZ ;  /* 0x0000000722187c10 */ /* 0x000fe2000ff1e0ff */
[----:B------:R-:W-:Y:S02]  /*1070*/  IMAD.IADD R31, R31, 0x1, R25 ;  /* 0x000000011f1f7824 */ /* 0x000fe400078e0219 */
[----:B------:R-:W-:Y:S01]  /*1080*/  IMAD.IADD R37, R37, 0x1, R0 ;  /* 0x0000000125257824 */ /* 0x000fe200078e0200 */
[----:B------:R-:W-:Y:S01]  /*1090*/  IADD3.X R25, R35, UR5, RZ, P0, !PT ;  /* 0x0000000523197c10 */ /* 0x000fe200087fe4ff */
[----:B------:R-:W-:Y:S01]  /*10a0*/  IMAD R0, R21, c[0x0][0x208], RZ ;  /* 0x0000820015007a24 */ /* 0x000fe200078e02ff */
[----:B------:R-:W-:Y:S01]  /*10b0*/  IADD3 R26, P0, R24, UR7, RZ ;  /* 0x00000007181a7c10 */ /* 0x000fe2000ff1e0ff */
[----:B------:R-:W-:Y:S01]  /*10c0*/  @!PT LDS RZ, [RZ] ;  /* 0x00000000fffff984 */ /* 0x000fe20000000800 */
[----:B------:R-:W-:Y:S01]  /*10d0*/  @!PT LDS RZ, [RZ] ;  /* 0x00000000fffff984 */ /* 0x000fe20000000800 */
[----:B------:R-:W-:Y:S01]  /*10e0*/  @!PT LDS RZ, [RZ] ;  /* 0x00000000fffff984 */ /* 0x000fe20000000800 */
[----:B------:R1:W-:Y:S01]  /*10f0*/  LDGSTS.E.BYPASS.LTC128B.128 [R9+0x4080], [R32.64], !P4 ;  /* 0x0408000020097fae */ /* 0x0003e2000e101d48 */
[----:B------:R-:W-:Y:S01]  /*1100*/  IMAD.WIDE.U32 R36, R13, c[0x0][0x208], R36 ;  /* 0x000082000d247a25 */ /* 0x000fe200078e0024 */
[----:B------:R-:W-:-:S02]  /*1110*/  ISETP.GE.OR P4, PT, R22, c[0x0][0x1cc], !P5 ;  /* 0x0000730016007a0c */ /* 0x000fc40006f86670 */
[----:B------:R-:W-:Y:S01]  /*1120*/  IADD3.X R27, R25, UR5, RZ, P0, !PT ;  /* 0x00000005191b7c10 */ /* 0x000fe200087fe4ff */
[----:B------:R-:W-:Y:S01]  /*1130*/  IMAD R0, R13, c[0x0][0x20c], R0 ;  /* 0x000083000d007a24 */ /* 0x000fe200078e0200 */
[----:B------:R-:W-:Y:S01]  /*1140*/  ULDC.64 UR4, c[0x0][0x1a8] ;  /* 0x00006a0000047ab9 */ /* 0x000fe20000000a00 */
[----:B------:R2:W-:Y:S01]  /*1150*/  LDGSTS.E.BYPASS.LTC128B.128 [R9+0x5080], [R34.64], !P3 ;  /* 0x0508000022097fae */ /* 0x0005e2000d901d48 */
[----:B------:R-:W-:Y:S01]  /*1160*/  USHF.L.U32 UR7, UR4, 0x6, URZ ;  /* 0x0000000604077899 */ /* 0x000fe2000800063f */
[----:B------:R-:W-:Y:S01]  /*1170*/  IMAD.IADD R0, R37, 0x1, R0 ;  /* 0x0000000125007824 */ /* 0x000fe200078e0200 */
[----:B------:R-:W-:Y:S01]  /*1180*/  ISETP.GE.OR P3, PT, R22, c[0x0][0x1cc], !P2 ;  /* 0x0000730016007a0c */ /* 0x000fe20005766670 */
[----:B------:R-:W-:Y:S01]  /*1190*/  USHF.L.U64.HI UR5, UR4, UR6, UR5 ;  /* 0x0000000604057299 */ /* 0x000fe20008010205 */
[----:B------:R-:W-:Y:S01]  /*11a0*/  LEA R208, P0, R36, c[0x0][0x1f0], 0x1 ;  /* 0x00007c0024d07a11 */ /* 0x000fe200078008ff */
[----:B------:R-:W-:Y:S01]  /*11b0*/  IMAD R3, R2, c[0x0][0x18c], R3 ;  /* 0x0000630002037a24 */ /* 0x000fe200078e0203 */
[----:B------:R-:W-:Y:S01]  /*11c0*/  ISETP.GE.OR P5, PT, R22, c[0x0][0x19c], !P5 ;  /* 0x0000670016007a0c */ /* 0x000fe20006fa6670 */
[----:B------:R3:W-:Y:S01]  /*11d0*/  LDGSTS.E.BYPASS.LTC128B.128 [R9+0x6080], [R24.64], !P4 ;  /* 0x0608000018097fae */ /* 0x0007e2000e101d48 */
[----:B------:R-:W-:Y:S01]  /*11e0*/  LEA.HI.X R209, R36, c[0x0][0x1f4], R0, 0x1, P0 ;  /* 0x00007d0024d17a11 */ /* 0x000fe200000f0c00 */
[----:B------:R-:W-:Y:S01]  /*11f0*/  IMAD.WIDE.U32 R30, R2, c[0x0][0x188], R30 ;  /* 0x00006200021e7a25 */ /* 0x000fe200078e001e */
[C---:B------:R-:W-:Y:S01]  /*1200*/  ISETP.GE.OR P2, PT, R22.reuse, c[0x0][0x19c], !P2 ;  /* 0x0000670016007a0c */ /* 0x040fe20005746670 */
[----:B------:R-:W-:Y:S01]  /*1210*/  UMOV UR6, 0x5 ;  /* 0x0000000500067882 */ /* 0x000fe20000000000 */
[C---:B------:R-:W-:Y:S01]  /*1220*/  ISETP.GE.AND P4, PT, R22.reuse, c[0x0][0x16c], PT ;  /* 0x00005b0016007a0c */ /* 0x040fe20003f86270 */
[----:B------:R-:W-:Y:S01]  /*1230*/  IMAD.IADD R31, R31, 0x1, R3 ;  /* 0x000000011f1f7824 */ /* 0x000fe200078e0203 */
[----:B------:R-:W-:Y:S01]  /*1240*/  LOP3.LUT R3, R5, 0xfffffff0, RZ, 0xc0, !PT ;  /* 0xfffffff005037812 */ /* 0x000fe200078ec0ff */
[----:B------:R2:W-:Y:S01]  /*1250*/  LDGSTS.E.BYPASS.LTC128B.128 [R9+0x7080], [R26.64], !P3 ;  /* 0x070800001a097fae */ /* 0x0005e2000d901d48 */
[----:B------:R-:W-:Y:S01]  /*1260*/  ISETP.GE.AND P3, PT, R22, c[0x0][0x1fc], PT ;  /* 0x00007f0016007a0c */ /* 0x000fe20003f66270 */
[----:B------:R-:W-:Y:S01]  /*1270*/  IMAD R2, R21, c[0x0][0x178], RZ ;  /* 0x00005e0015027a24 */ /* 0x000fe200078e02ff */
[----:B------:R-:W-:Y:S01]  /*1280*/  IADD3 R220, R9, 0x4080, RZ ;  /* 0x0000408009dc7810 */ /* 0x000fe20007ffe0ff */
[----:B------:R-:W0:Y:S01]  /*1290*/  LDGDEPBAR ;  /* 0x00000000000079af */ /* 0x000e220000000000 */
[----:B-1----:R-:W-:Y:S01]  /*12a0*/  IADD3 R32, P0, R28, UR7, RZ ;  /* 0x000000071c207c10 */ /* 0x002fe2000ff1e0ff */
[----:B------:R-:W-:Y:S01]  /*12b0*/  IMAD R2, R13, c[0x0][0x17c], R2 ;  /* 0x00005f000d027a24 */ /* 0x000fe200078e0202 */
[----:B------:R-:W-:Y:S01]  /*12c0*/  IADD3 R215, R9, 0x8080, RZ ;  /* 0x0000808009d77810 */ /* 0x000fe20007ffe0ff */
[----:B------:R2:W-:Y:S01]  /*12d0*/  LDGSTS.E.BYPASS.LTC128B.128 [R9+0x80], [R28.64], !P1 ;  /* 0x000800001c097fae */ /* 0x0005e2000c901d48 */
[----:B------:R-:W-:Y:S01]  /*12e0*/  IADD3.X R33, R29, UR5, RZ, P0, !PT ;  /* 0x000000051d217c10 */ /* 0x000fe200087fe4ff */
[----:B------:R-:W-:Y:S01]  /*12f0*/  IMAD.WIDE.U32 R30, R13, c[0x0][0x178], R30 ;  /* 0x00005e000d1e7a25 */ /* 0x000fe200078e001e */
[----:B------:R-:W-:-:S03]  /*1300*/  LEA.HI R13, R19, R6, RZ, 0x5 ;  /* 0x00000006130d7211 */ /* 0x000fc600078f28ff */
[----:B------:R2:W-:Y:S01]  /*1310*/  LDGSTS.E.BYPASS.LTC128B.128 [R9+0x1080], [R32.64], !P6 ;  /* 0x0108000020097fae */ /* 0x0005e2000f101d48 */
[----:B------:R-:W-:Y:S01]  /*1320*/  IMAD.IADD R2, R31, 0x1, R2 ;  /* 0x000000011f027824 */ /* 0x000fe200078e0202 */
[----:B------:R-:W-:Y:S01]  /*1330*/  LEA R212, P1, R30, c[0x0][0x160], 0x1 ;  /* 0x000058001ed47a11 */ /* 0x000fe200078208ff */
[----:B------:R-:W-:Y:S01]  /*1340*/  IMAD.IADD R0, R6, 0x1, -R3 ;  /* 0x0000000106007824 */ /* 0x000fe200078e0a03 */
[----:B---3--:R-:W-:Y:S01]  /*1350*/  IADD3 R24, P0, R32, UR7, RZ ;  /* 0x0000000720187c10 */ /* 0x008fe2000ff1e0ff */
[----:B------:R-:W-:Y:S01]  /*1360*/  IMAD.SHL.U32 R21, R4, 0x40, RZ ;  /* 0x0000004004157824 */ /* 0x000fe200078e00ff */
[----:B------:R-:W-:Y:S01]  /*1370*/  LEA.HI.X R213, R30, c[0x0][0x164], R2, 0x1, P1 ;  /* 0x000059001ed57a11 */ /* 0x000fe200008f0c02 */
[----:B------:R-:W-:Y:S01]  /*1380*/  IMAD.MOV.U32 R199, RZ, RZ, 0x40 ;  /* 0x00000040ffc77424 */ /* 0x000fe200078e00ff */
[----:B------:R-:W-:Y:S01]  /*1390*/  IADD3.X R25, R33, UR5, RZ, P0, !PT ;  /* 0x0000000521197c10 */ /* 0x000fe200087fe4ff */
[----:B------:R-:W-:Y:S01]  /*13a0*/  IMAD.MOV.U32 R192, RZ, RZ, 0x20 ;  /* 0x00000020ffc07424 */ /* 0x000fe200078e00ff */
[----:B------:R-:W-:-:S02]  /*13b0*/  IADD3 R22, P0, R24, UR7, RZ ;  /* 0x0000000718167c10 */ /* 0x000fc4000ff1e0ff */
[----:B------:R-:W-:Y:S01]  /*13c0*/  SHF.R.S32.HI R2, RZ, 0x5, R13 ;  /* 0x00000005ff027819 */ /* 0x000fe2000001140d */
[----:B------:R1:W-:Y:S01]  /*13d0*/  LDGSTS.E.BYPASS.LTC128B.128 [R9+0x2080], [R24.64], !P5 ;  /* 0x0208000018097fae */ /* 0x0003e2000e901d48 */
[----:B------:R-:W-:Y:S01]  /*13e0*/  IADD3.X R23, R25, UR5, RZ, P0, !PT ;  /* 0x0000000519177c10 */ /* 0x000fe200087fe4ff */
[----:B------:R-:W-:Y:S01]  /*13f0*/  ULDC.64 UR4, c[0x0][0x208] ;  /* 0x0000820000047ab9 */ /* 0x000fe20000000a00 */
[----:B------:R-:W-:Y:S01]  /*1400*/  LEA.HI R5, R13, R2, RZ, 0x1 ;  /* 0x000000020d057211 */ /* 0x000fe200078f08ff */
[----:B------:R-:W-:Y:S01]  /*1410*/  USHF.L.U64.HI UR5, UR4, UR6, UR5 ;  /* 0x0000000604057299 */ /* 0x000fe20008010205 */
[C---:B------:R-:W-:Y:S01]  /*1420*/  LOP3.LUT P1, RZ, R4.reuse, 0x4, RZ, 0xc0, !PT ;  /* 0x0000000404ff7812 */ /* 0x040fe2000782c0ff */
[----:B------:R3:W-:Y:S01]  /*1430*/  LDGSTS.E.BYPASS.LTC128B.128 [R9+0x3080], [R22.64], !P2 ;  /* 0x0308000016097fae */ /* 0x0007e2000d101d48 */
[----:B------:R-:W-:Y:S01]  /*1440*/  LOP3.LUT R5, R5, 0xfffffffe, RZ, 0xc0, !PT ;  /* 0xfffffffe05057812 */ /* 0x000fe200078ec0ff */
[----:B------:R-:W-:Y:S01]  /*1450*/  USHF.L.U32 UR4, UR4, 0x5, URZ ;  /* 0x0000000504047899 */ /* 0x000fe2000800063f */
[----:B------:R-:W-:Y:S01]  /*1460*/  LOP3.LUT P0, RZ, R4, 0x2, RZ, 0xc0, !PT ;  /* 0x0000000204ff7812 */ /* 0x000fe2000780c0ff */
[----:B------:R-:W0:Y:S01]  /*1470*/  LDGDEPBAR ;  /* 0x00000000000079af */ /* 0x000e220000000000 */
[----:B------:R-:W-:Y:S01]  /*1480*/  SHF.R.S32.HI R3, RZ, 0x1f, R0 ;  /* 0x0000001fff037819 */ /* 0x000fe20000011400 */
[C---:B------:R-:W-:Y:S01]  /*1490*/  IMAD.SHL.U32 R4, R2.reuse, 0x10, RZ ;  /* 0x0000001002047824 */ /* 0x040fe200078e00ff */
[----:B------:R-:W-:Y:S01]  /*14a0*/  LOP3.LUT R21, R21, 0x1c0, RZ, 0xc0, !PT ;  /* 0x000001c015157812 */ /* 0x000fe200078ec0ff */
[----:B------:R-:W-:Y:S01]  /*14b0*/  IMAD.IADD R198, R2, 0x1, -R5 ;  /* 0x0000000102c67824 */ /* 0x000fe200078e0a05 */
[----:B------:R-:W-:Y:S01]  /*14c0*/  LEA.HI R194, R3, R0, RZ, 0x3 ;  /* 0x0000000003c27211 */ /* 0x000fe200078f18ff */
[----:B------:R-:W-:Y:S01]  /*14d0*/  IMAD.IADD R2, R206, 0x1, -R205 ;  /* 0x00000001ce027824 */ /* 0x000fe200078e0acd */
[C---:B------:R-:W-:Y:S01]  /*14e0*/  LOP3.LUT R5, R21.reuse, 0x30, R4, 0xf8, !PT ;  /* 0x0000003015057812 */ /* 0x040fe200078ef804 */
[----:B------:R-:W-:Y:S01]  /*14f0*/  USHF.L.U32 UR6, UR4, 0x1, URZ ;  /* 0x0000000104067899 */ /* 0x000fe2000800063f */
[----:B------:R-:W-:Y:S01]  /*1500*/  LOP3.LUT R196, R21, 0x8, R18, 0xf8, !PT ;  /* 0x0000000815c47812 */ /* 0x000fe200078ef812 */
[----:B------:R-:W-:Y:S01]  /*1510*/  USHF.L.U64.HI UR5, UR4, 0x1, UR5 ;  /* 0x0000000104057899 */ /* 0x000fe20008010205 */
[----:B------:R-:W-:-:S02]  /*1520*/  SHF.R.U32.HI R21, RZ, 0x3, R21 ;  /* 0x00000003ff157819 */ /* 0x000fc40000011615 */
[----:B------:R-:W-:Y:S02]  /*1530*/  SEL R3, R199, 0xffffffc0, !P1 ;  /* 0xffffffc0c7037807 */ /* 0x000fe40004800000 */
[----:B------:R-:W-:Y:S01]  /*1540*/  LOP3.LUT R196, R196, R21, RZ, 0x3c, !PT ;  /* 0x00000015c4c47212 */ /* 0x000fe200078e3cff */
[----:B-1----:R-:W-:Y:S01]  /*1550*/  IMAD R25, R195, 0x800, R20 ;  /* 0x00000800c3197824 */ /* 0x002fe200078e0214 */
[C---:B------:R-:W-:Y:S02]  /*1560*/  ISETP.LT.OR P2, PT, R2.reuse, 0x1, P4 ;  /* 0x000000010200780c */ /* 0x040fe40002741670 */
[C---:B------:R-:W-:Y:S01]  /*1570*/  ISETP.LT.OR P6, PT, R2.reuse, 0x21, P4 ;  /* 0x000000210200780c */ /* 0x040fe200027c1670 */
[----:B------:R-:W-:Y:S01]  /*1580*/  IMAD.IADD R196, R25, 0x1, R196 ;  /* 0x0000000119c47824 */ /* 0x000fe200078e02c4 */
[----:B------:R-:W-:Y:S02]  /*1590*/  ISETP.LT.OR P5, PT, R2, 0x1, P3 ;  /* 0x000000010200780c */ /* 0x000fe40001fa1670 */
[----:B---3--:R-:W-:Y:S01]  /*15a0*/  LOP3.LUT R23, R194, 0xfffffff8, RZ, 0xc0, !PT ;  /* 0xfffffff8c2177812 */ /* 0x008fe200078ec0ff */
[----:B------:R-:W-:-:S04]  /*15b0*/  DEPBAR.LE SB0, 0x1 ;  /* 0x000080400000791a */ /* 0x000fc80000000000 */
[----:B------:R-:W-:Y:S01]  /*15c0*/  IMAD.IADD R4, R0, 0x1, -R23 ;  /* 0x0000000100047824 */ /* 0x000fe200078e0a17 */
[----:B------:R-:W-:Y:S01]  /*15d0*/  BAR.SYNC.DEFER_BLOCKING 0x0 ;  /* 0x0000000000007b1d */ /* 0x000fe20000010000 */
[----:B------:R-:W-:Y:S01]  /*15e0*/  IMAD.MOV.U32 R23, RZ, RZ, c[0x0][0x178] ;  /* 0x00005e00ff177624 */ /* 0x000fe200078e00ff */
[----:B------:R-:W-:Y:S01]  /*15f0*/  ISETP.LT.OR P1, PT, R2, 0x21, P3 ;  /* 0x000000210200780c */ /* 0x000fe20001f21670 */
[----:B------:R-:W-:Y:S01]  /*1600*/  IMAD.MOV.U32 R2, RZ, RZ, c[0x0][0x17c] ;  /* 0x00005f00ff027624 */ /* 0x000fe200078e00ff */
[----:B------:R-:W-:Y:S01]  /*1610*/  LOP3.LUT R0, R5, 0x8, R18, 0xf8, !PT ;  /* 0x0000000805007812 */ /* 0x000fe200078ef812 */
[----:B------:R-:W-:Y:S01]  /*1620*/  IMAD.SHL.U32 R196, R196, 0x2, RZ ;  /* 0x00000002c4c47824 */ /* 0x000fe200078e00ff */
[----:B------:R-:W-:Y:S01]  /*1630*/  SEL R5, R192, 0xffffffe0, !P0 ;  /* 0xffffffe0c0057807 */ /* 0x000fe20004000000 */
[----:B------:R-:W-:Y:S01]  /*1640*/  IMAD.SHL.U32 R18, R195, 0x10, RZ ;  /* 0x00000010c3127824 */ /* 0x000fe200078e00ff */
[----:B------:R-:W-:Y:S01]  /*1650*/  LEA R210, P0, R23, R212, 0x6 ;  /* 0x000000d417d27211 */ /* 0x000fe200078030ff */
[----:B------:R-:W-:Y:S01]  /*1660*/  IMAD.SHL.U32 R194, R194, 0x40, RZ ;  /* 0x00000040c2c27824 */ /* 0x000fe200078e00ff */
[----:B------:R-:W-:-:S02]  /*1670*/  LOP3.LUT R20, R0, R21, RZ, 0x3c, !PT ;  /* 0x0000001500147212 */ /* 0x000fc400078e3cff */
[----:B------:R-:W-:Y:S01]  /*1680*/  LEA.HI.X R211, R23, R213, R2, 0x6, P0 ;  /* 0x000000d517d37211 */ /* 0x000fe200000f3402 */
[----:B------:R-:W-:Y:S01]  /*1690*/  IMAD.IADD R2, R196, 0x1, R3 ;  /* 0x00000001c4027824 */ /* 0x000fe200078e0203 */
[----:B------:R-:W-:Y:S01]  /*16a0*/  LEA R218, P0, R14, c[0x0][0x258], 0x2 ;  /* 0x000096000eda7a11 */ /* 0x000fe200078010ff */
[----:B------:R-:W-:Y:S01]  /*16b0*/  IMAD.IADD R3, R196, 0x1, R5 ;  /* 0x00000001c4037824 */ /* 0x000fe200078e0205 */
[----:B------:R-:W-:Y:S01]  /*16c0*/  LOP3.LUT R13, R13, 0xffffffe0, RZ, 0xc0, !PT ;  /* 0xffffffe00d0d7812 */ /* 0x000fe200078ec0ff */
[----:B------:R-:W-:Y:S01]  /*16d0*/  IMAD.IADD R0, R5, 0x1, R2 ;  /* 0x0000000105007824 */ /* 0x000fe200078e0202 */
[----:B------:R-:W-:Y:S01]  /*16e0*/  LEA.HI.X R219, R14, c[0x0][0x25c], R17, 0x2, P0 ;  /* 0x000097000edb7a11 */ /* 0x000fe200000f1411 */
[----:B------:R-:W-:Y:S01]  /*16f0*/  IMAD.SHL.U32 R17, R10, 0x40, RZ ;  /* 0x000000400a117824 */ /* 0x000fe200078e00ff */
[----:B------:R-:W-:Y:S01]  /*1700*/  LEA R224, P0, R16, c[0x0][0x280], 0x2 ;  /* 0x0000a00010e07a11 */ /* 0x000fe200078010ff */
[----:B------:R-:W-:Y:S01]  /*1710*/  IMAD.SHL.U32 R5, R11, 0x8, RZ ;  /* 0x000000080b057824 */ /* 0x000fe200078e00ff */
[----:B------:R-:W-:Y:S01]  /*1720*/  LOP3.LUT R18, R18, 0x10, RZ, 0xc0, !PT ;  /* 0x0000001012127812 */ /* 0x000fe200078ec0ff */
[----:B------:R-:W-:Y:S01]  /*1730*/  IMAD.IADD R13, R6, 0x1, -R13 ;  /* 0x00000001060d7824 */ /* 0x000fe200078e0a0d */
[----:B------:R2:W1:Y:S01]  /*1740*/  LDSM.16.M88.4 R144, [R196+0x4080] ;  /* 0x00408000c490783b */ /* 0x0004620000000200 */
[----:B------:R-:W-:Y:S01]  /*1750*/  LOP3.LUT R17, R17, 0x1c0, RZ, 0xc0, !PT ;  /* 0x000001c011117812 */ /* 0x000fe200078ec0ff */
[----:B------:R-:W-:Y:S01]  /*1760*/  IMAD.SHL.U32 R14, R195, 0x20, RZ ;  /* 0x00000020c30e7824 */ /* 0x000fe200078e00ff */
[----:B------:R-:W-:Y:S01]  /*1770*/  LOP3.LUT R5, R5, 0x18, RZ, 0xc0, !PT ;  /* 0x0000001805057812 */ /* 0x000fe200078ec0ff */
[----:B------:R2:W3:Y:S01]  /*1780*/  LDSM.16.M88.4 R148, [R196+0x6080] ;  /* 0x00608000c494783b */ /* 0x0004e20000000200 */
[----:B------:R-:W-:-:S02]  /*1790*/  SHF.R.U32.HI R222, RZ, 0x3, R17 ;  /* 0x00000003ffde7819 */ /* 0x000fc40000011611 */
[----:B------:R-:W-:Y:S01]  /*17a0*/  LEA.HI.X R225, R16, c[0x0][0x284], R15, 0x2, P0 ;  /* 0x0000a10010e17a11 */ /* 0x000fe200000f140f */
[----:B------:R2:W4:Y:S01]  /*17b0*/  LDSM.16.M88.4 R152, [R3+0x4080] ;  /* 0x004080000398783b */ /* 0x0005220000000200 */
[----:B------:R-:W-:Y:S01]  /*17c0*/  LOP3.LUT R15, R12, 0x7ffffffc, RZ, 0xc0, !PT ;  /* 0x7ffffffc0c0f7812 */ /* 0x000fe200078ec0ff */
[----:B------:R-:W-:Y:S01]  /*17d0*/  IMAD.SHL.U32 R16, R195, 0x8, RZ ;  /* 0x00000008c3107824 */ /* 0x000fe200078e00ff */
[----:B------:R-:W-:Y:S01]  /*17e0*/  SHF.R.S32.HI R12, RZ, 0x1f, R13 ;  /* 0x0000001fff0c7819 */ /* 0x000fe2000001140d */
[----:B------:R2:W1:Y:S01]  /*17f0*/  LDSM.16.M88.4 R160, [R3+0x6080] ;  /* 0x0060800003a0783b */ /* 0x0004620000000200 */
[----:B------:R-:W-:Y:S01]  /*1800*/  LOP3.LUT R14, R5, 0x20, R14, 0xf8, !PT ;  /* 0x00000020050e7812 */ /* 0x000fe200078ef80e */
[----:B------:R-:W-:Y:S01]  /*1810*/  IMAD.IADD R15, R6, 0x1, -R15 ;  /* 0x00000001060f7824 */ /* 0x000fe200078e0a0f */
[----:B------:R-:W-:Y:S01]  /*1820*/  LOP3.LUT R222, R222, R17, R5, 0x1e, !PT ;  /* 0x00000011dede7212 */ /* 0x000fe200078e1e05 */
[----:B------:R2:W1:Y:S01]  /*1830*/  LDSM.16.M88.4 R164, [R2+0x4080] ;  /* 0x0040800002a4783b */ /* 0x0004620000000200 */
[----:B------:R-:W-:Y:S01]  /*1840*/  LOP3.LUT R197, R18, 0x8, R197, 0xf8, !PT ;  /* 0x0000000812c57812 */ /* 0x000fe200078ef8c5 */
[----:B------:R-:W-:Y:S01]  /*1850*/  IMAD.SHL.U32 R17, R4, 0x40, RZ ;  /* 0x0000004004117824 */ /* 0x000fe200078e00ff */
[----:B------:R-:W-:Y:S01]  /*1860*/  IADD3 R18, P0, R208, UR6, RZ ;  /* 0x00000006d0127c10 */ /* 0x000fe2000ff1e0ff */
[----:B------:R2:W1:Y:S01]  /*1870*/  LDSM.16.M88.4 R168, [R2+0x6080] ;  /* 0x0060800002a8783b */ /* 0x0004620000000200 */
[----:B------:R-:W-:Y:S01]  /*1880*/  LEA.HI R12, R12, R13, RZ, 0x2 ;  /* 0x0000000d0c0c7211 */ /* 0x000fe200078f10ff */
[----:B------:R-:W-:Y:S01]  /*1890*/  IMAD R195, R195, 0x200, R20 ;  /* 0x00000200c3c37824 */ /* 0x000fe200078e0214 */
[----:B------:R-:W-:Y:S01]  /*18a0*/  IADD3.X R19, R209, UR5, RZ, P0, !PT ;  /* 0x00000005d1137c10 */ /* 0x000fe200087fe4ff */
[----:B------:R2:W1:Y:S01]  /*18b0*/  LDSM.16.M88.4 R172, [R0+0x4080] ;  /* 0x0040800000ac783b */ /* 0x0004620000000200 */
[----:B------:R-:W-:-:S02]  /*18c0*/  ISETP.GE.AND P0, PT, R206, 0x41, PT ;  /* 0x00000041ce00780c */ /* 0x000fc40003f06270 */
[----:B------:R-:W-:Y:S01]  /*18d0*/  LOP3.LUT R17, R17, 0x1c0, RZ, 0xc0, !PT ;  /* 0x000001c011117812 */ /* 0x000fe200078ec0ff */
[----:B------:R2:W1:Y:S01]  /*18e0*/  LDSM.16.M88.4 R176, [R0+0x6080] ;  /* 0x0060800000b0783b */ /* 0x0004620000000200 */
[----:B------:R-:W-:-:S03]  /*18f0*/  LOP3.LUT R194, R194, 0xfffffe00, RZ, 0xc0, !PT ;  /* 0xfffffe00c2c27812 */ /* 0x000fc600078ec0ff */
[----:B------:R-:W-:Y:S06]  /*1900*/  BAR.SYNC.DEFER_BLOCKING 0x0 ;  /* 0x0000000000007b1d */ /* 0x000fec0000010000 */
[----:B------:R-:W-:Y:S01]  /*1910*/  @!PT LDS RZ, [RZ] ;  /* 0x00000000fffff984 */ /* 0x000fe20000000800 */
[----:B------:R-:W-:Y:S01]  /*1920*/  @!PT LDS RZ, [RZ] ;  /* 0x00000000fffff984 */ /* 0x000fe20000000800 */
[----:B------:R-:W-:Y:S01]  /*1930*/  @!PT LDS RZ, [RZ] ;  /* 0x00000000fffff984 */ /* 0x000fe20000000800 */
[----:B------:R2:W-:Y:S01]  /*1940*/  LDGSTS.E.BYPASS.LTC128B.128 [R9+0x4080], [R212.64], !P2 ;  /* 0x04080000d4097fae */ /* 0x0005e2000d101d48 */
[----:B------:R-:W-:-:S03]  /*1950*/  ISETP.GT.AND P2, PT, R6, 0xf, PT ;  /* 0x0000000f0600780c */ /* 0x000fc60003f44270 */
[----:B------:R2:W-:Y:S10]  /*1960*/  LDGSTS.E.BYPASS.LTC128B.128 [R9+0x5080], [R210.64], !P6 ;  /* 0x05080000d2097fae */ /* 0x0005f4000f101d48 */
[----:B------:R-:W-:-:S02]  /*1970*/  @!P2 IMAD.SHL.U32 R5, R6, 0x10, RZ ;  /* 0x000000100605a824 */ /* 0x000fc400078e00ff */
[----:B------:R-:W-:-:S03]  /*1980*/  @!P2 IMAD.SHL.U32 R21, R6, 0x10, RZ ;  /* 0x000000100615a824 */ /* 0x000fc600078e00ff */
[----:B------:R5:W-:Y:S04]  /*1990*/  @!P2 LDGSTS.E.BYPASS.LTC128B.128 [R5+0xc080], [R218.64] ;  /* 0x0c080000da05afae */ /* 0x000be8000b901d48 */
[----:B------:R-:W0:Y:S04]  /*19a0*/  LDGDEPBAR ;  /* 0x00000000000079af */ /* 0x000e280000000000 */
[----:B------:R2:W-:Y:S04]  /*19b0*/  LDGSTS.E.BYPASS.LTC128B.128 [R9+0x8080], [R208.64], !P5 ;  /* 0x08080000d0097fae */ /* 0x0005e8000e901d48 */
[----:B------:R2:W-:Y:S04]  /*19c0*/  LDGSTS.E.BYPASS.LTC128B.128 [R9+0x9080], [R18.64], !P1 ;  /* 0x0908000012097fae */ /* 0x0005e8000c901d48 */
[----:B------:R2:W-:Y:S04]  /*19d0*/  @!P2 LDGSTS.E.BYPASS.LTC128B.128 [R21+0xc280], [R224.64] ;  /* 0x0c280000e015afae */ /* 0x0005e8000b901d48 */
[----:B------:R-:W0:Y:S04]  /*19e0*/  LDGDEPBAR ;  /* 0x00000000000079af */ /* 0x000e280000000000 */
[----:B------:R-:W0:Y:S01]  /*19f0*/  LDGDEPBAR ;  /* 0x00000000000079af */ /* 0x000e220000000000 */
[----:B-----5:R-:W-:-:S05]  /*1a00*/  SHF.R.S32.HI R5, RZ, 0x2, R12 ;  /* 0x00000002ff057819 */ /* 0x020fca000001140c */
[C---:B------:R-:W-:Y:S01]  /*1a10*/  IMAD R214, R198.reuse, 0x10, R5 ;  /* 0x00000010c6d67824 */ /* 0x040fe200078e0205 */
[----:B------:R-:W-:Y:S01]  /*1a20*/  LOP3.LUT R5, R17, 0x8, R16, 0xf8, !PT ;  /* 0x0000000811057812 */ /* 0x000fe200078ef810 */
[----:B------:R-:W-:Y:S01]  /*1a30*/  IMAD.SHL.U32 R198, R198, 0x400, RZ ;  /* 0x00000400c6c67824 */ /* 0x000fe200078e00ff */
[----:B------:R-:W-:-:S03]  /*1a40*/  SHF.R.U32.HI R16, RZ, 0x3, R17 ;  /* 0x00000003ff107819 */ /* 0x000fc60000011611 */
[----:B------:R-:W-:Y:S01]  /*1a50*/  IMAD R15, R15, 0x2, R198 ;  /* 0x000000020f0f7824 */ /* 0x000fe200078e02c6 */
[----:B------:R-:W-:Y:S02]  /*1a60*/  LOP3.LUT R5, R5, R16, RZ, 0x3c, !PT ;  /* 0x0000001005057212 */ /* 0x000fe400078e3cff */
[C-C-:B------:R-:W-:Y:S01]  /*1a70*/  LOP3.LUT R197, R16.reuse, R197, R17.reuse, 0x1e, !PT ;  /* 0x000000c510c57212 */ /* 0x140fe200078e1e11 */
[----:B------:R-:W-:Y:S01]  /*1a80*/  IMAD.IADD R222, R15, 0x1, R222 ;  /* 0x000000010fde7824 */ /* 0x000fe200078e02de */
[----:B------:R-:W-:Y:S02]  /*1a90*/  LOP3.LUT R17, R16, R14, R17, 0x1e, !PT ;  /* 0x0000000e10117212 */ /* 0x000fe400078e1e11 */
[-C--:B------:R-:W-:Y:S02]  /*1aa0*/  IADD3 R198, R5, R194.reuse, R198 ;  /* 0x000000c205c67210 */ /* 0x080fe40007ffe0c6 */
[-C--:B------:R-:W-:Y:S02]  /*1ab0*/  LOP3.LUT R197, R197, R194.reuse, RZ, 0xfc, !PT ;  /* 0x000000c2c5c57212 */ /* 0x080fe400078efcff */
[----:B------:R-:W-:Y:S01]  /*1ac0*/  LOP3.LUT R194, R17, R194, RZ, 0xfc, !PT ;  /* 0x000000c211c27212 */ /* 0x000fe200078efcff */
[----:B------:R-:W-:Y:S05]  /*1ad0*/  @!P0 BRA `(.L_x_82) ;  /* 0x000000e000008947 */ /* 0x000fea0003800000 */
[----:B-1234-:R-:W-:Y:S01]  /*1ae0*/  IADD3 R5, -R205, -0x40, R206 ;  /* 0xffffffc0cd057810 */ /* 0x01efe20007ffe1ce */
[----:B------:R-:W-:Y:S01]  /*1af0*/  BSSY B0, `(.L_x_82) ;  /* 0x000000c000007945 */ /* 0x000fe20003800000 */
[----:B------:R-:W-:-:S02]  /*1b00*/  IADD3 R14, P0, R18, UR6, RZ ;  /* 0x00000006120e7c10 */ /* 0x000fc4000ff1e0ff */
        /* <DEDUP_REMOVED lines=8> */
[----:B------:R-:W-:-:S05]  /*1b90*/  SHF.L.U32 R7, R6, 0x4, RZ ;  /* 0x0000000406077819 */ /* 0x000fca00000006ff */
[----:B------:R2:W-:Y:S02]  /*1ba0*/  LDGSTS.E.BYPASS.LTC128B.128 [R7+0xc380], [R224.64+0x100] ;  /* 0x0c380100e0077fae */ /* 0x0005e4000b901d48 */
.L_x_83:
[----:B------:R-:W-:Y:S05]  /*1bb0*/  BSYNC B0 ;  /* 0x0000000000007941 */ /* 0x000fea0003800000 */
.L_x_82:
[----:B-1234-:R-:W-:Y:S01]  /*1bc0*/  SHF.R.S32.HI R6, RZ, 0x1f, R11 ;  /* 0x0000001fff067819 */ /* 0x01efe2000001140b */
[----:B------:R-:W0:Y:S01]  /*1bd0*/  LDGDEPBAR ;  /* 0x00000000000079af */ /* 0x000e220000000000 */
[----:B------:R-:W-:Y:S01]  /*1be0*/  LOP3.LUT P5, RZ, R10, 0x4, RZ, 0xc0, !PT ;  /* 0x000000040aff7812 */ /* 0x000fe200078ac0ff */
[----:B------:R-:W-:Y:S01]  /*1bf0*/  IMAD.SHL.U32 R195, R195, 0x2, RZ ;  /* 0x00000002c3c37824 */ /* 0x000fe200078e00ff */
[----:B------:R-:W-:Y:S01]  /*1c00*/  LEA.HI R6, R6, R11, RZ, 0x2 ;  /* 0x0000000b06067211 */ /* 0x000fe200078f10ff */
[----:B------:R-:W-:Y:S01]  /*1c10*/  IMAD.MOV.U32 R227, RZ, RZ, 0x1 ;  /* 0x00000001ffe37424 */ /* 0x000fe200078e00ff */
[----:B------:R-:W-:Y:S01]  /*1c20*/  IADD3 R228, R206, 0x3f, RZ ;  /* 0x0000003fcee47810 */ /* 0x000fe20007ffe0ff */
[----:B------:R-:W-:Y:S01]  /*1c30*/  IMAD.MOV.U32 R230, RZ, RZ, RZ ;  /* 0x000000ffffe67224 */ /* 0x000fe200078e00ff */
[----:B------:R-:W-:Y:S01]  /*1c40*/  LOP3.LUT R6, R6, 0xfffffffc, RZ, 0xc0, !PT ;  /* 0xfffffffc06067812 */ /* 0x000fe200078ec0ff */
[----:B------:R-:W-:Y:S01]  /*1c50*/  IMAD.MOV.U32 R223, RZ, RZ, RZ ;  /* 0x000000ffffdf7224 */ /* 0x000fe200078e00ff */
[----:B------:R-:W-:Y:S01]  /*1c60*/  LOP3.LUT R12, R12, 0xfffffffc, RZ, 0xc0, !PT ;  /* 0xfffffffc0c0c7812 */ /* 0x000fe200078ec0ff */
[----:B------:R-:W-:Y:S01]  /*1c70*/  IMAD.MOV.U32 R193, RZ, RZ, RZ ;  /* 0x000000ffffc17224 */ /* 0x000fe200078e00ff */
[----:B------:R-:W-:Y:S01]  /*1c80*/  SHF.R.S32.HI R5, RZ, 0x1f, R228 ;  /* 0x0000001fff057819 */ /* 0x000fe200000114e4 */
[----:B------:R-:W-:Y:S01]  /*1c90*/  IMAD.IADD R11, R11, 0x1, -R6 ;  /* 0x000000010b0b7824 */ /* 0x000fe200078e0a06 */
[----:B------:R-:W-:Y:S01]  /*1ca0*/  LEA R222, R222, 0xc480, 0x1 ;  /* 0x0000c480dede7811 */ /* 0x000fe200078e08ff */
[----:B------:R-:W-:Y:S01]  /*1cb0*/  IMAD.IADD R12, R13, 0x1, -R12 ;  /* 0x000000010d0c7824 */ /* 0x000fe200078e0a0c */
[C---:B------:R-:W-:Y:S01]  /*1cc0*/  LOP3.LUT P1, RZ, R4.reuse, 0x2, RZ, 0xc0, !PT ;  /* 0x0000000204ff7812 */ /* 0x040fe2000782c0ff */
[----:B------:R-:W-:Y:S01]  /*1cd0*/  IMAD R11, R11, -0x8, R8 ;  /* 0xfffffff80b0b7824 */ /* 0x000fe200078e0208 */
[----:B------:R-:W-:Y:S01]  /*1ce0*/  LOP3.LUT P0, RZ, R4, 0x4, RZ, 0xc0, !PT ;  /* 0x0000000404ff7812 */ /* 0x000fe2000780c0ff */
[----:B------:R-:W-:Y:S01]  /*1cf0*/  CS2R R126, SRZ ;  /* 0x00000000007e7805 */ /* 0x000fe2000001ff00 */
[----:B------:R-:W-:Y:S01]  /*1d00*/  LEA.HI R228, R5, R228, RZ, 0x6 ;  /* 0x000000e405e47211 */ /* 0x000fe200078f30ff */
[----:B------:R-:W-:Y:S01]  /*1d10*/  IMAD R221, R12, -0x2, R11 ;  /* 0xfffffffe0cdd7824 */ /* 0x000fe200078e020b */
[----:B------:R-:W-:Y:S01]  /*1d20*/  IADD3 R226, R222, 0x40, RZ ;  /* 0x00000040dee27810 */ /* 0x000fe20007ffe0ff */
[----:B------:R-:W-:Y:S01]  /*1d30*/  CS2R R124, SRZ ;  /* 0x00000000007c7805 */ /* 0x000fe2000001ff00 */
[----:B------:R-:W-:Y:S01]  /*1d40*/  LEA R194, R194, 0x80, 0x1 ;  /* 0x00000080c2c27811 */ /* 0x000fe200078e08ff */
        /* <DEDUP_REMOVED lines=34> */
.L_x_86:
        /* <DEDUP_REMOVED lines=71> */
[C---:B-1----:R-:W-:Y:S01]  /*23e0*/  IMAD R36, R229.reuse, -0x40, R206 ;  /* 0xffffffc0e5247824 */ /* 0x042fe200078e02ce */
[----:B------:R-:W-:Y:S01]  /*23f0*/  SHF.R.S32.HI R37, RZ, 0x1f, R229 ;  /* 0x0000001fff257819 */ /* 0x000fe200000114e5 */
[----:B------:R-:W-:Y:S04]  /*2400*/  IMAD.WIDE.U32 R42, R229, c[0x0][0x178], RZ ;  /* 0x00005e00e52a7a25 */ /* 0x000fe800078e00ff */
[----:B------:R-:W-:Y:S02]  /*2410*/  IMAD R37, R37, c[0x0][0x178], RZ ;  /* 0x00005e0025257a24 */ /* 0x000fe400078e02ff */
[----:B------:R-:W-:Y:S02]  /*2420*/  IMAD.IADD R36, R36, 0x1, -R205 ;  /* 0x0000000124247824 */ /* 0x000fe400078e0acd */
[----:B------:R-:W-:Y:S02]  /*2430*/  IMAD R37, R229, c[0x0][0x17c], R37 ;  /* 0x00005f00e5257a24 */ /* 0x000fe400078e0225 */
[----:B------:R-:W-:Y:S01]  /*2440*/  IMAD.SHL.U32 R39, R42, 0x80, RZ ;  /* 0x000000802a277824 */ /* 0x000fe200078e00ff */
[----:B------:R-:W-:Y:S01]  /*2450*/  ISETP.LT.OR P6, PT, R36, 0x1, P4 ;  /* 0x000000012400780c */ /* 0x000fe200027c1670 */
[----:B------:R-:W-:Y:S01]  /*2460*/  IMAD R38, R227, 0x2000, R220 ;  /* 0x00002000e3267824 */ /* 0x000fe200078e02dc */
[----:B------:R-:W-:Y:S02]  /*2470*/  IADD3 R37, R43, R37, RZ ;  /* 0x000000252b257210 */ /* 0x000fe40007ffe0ff */
[----:B------:R-:W-:Y:S02]  /*2480*/  IADD3 R40, P1, R39, R212, RZ ;  /* 0x000000d427287210 */ /* 0x000fe40007f3e0ff */
[----:B------:R-:W-:Y:S02]  /*2490*/  SHF.L.U64.HI R37, R42, 0x7, R37 ;  /* 0x000000072a257819 */ /* 0x000fe40000010225 */
[----:B------:R-:W-:Y:S01]  /*24a0*/  ISETP.LT.OR P5, PT, R36, 0x21, P4 ;  /* 0x000000212400780c */ /* 0x000fe200027a1670 */
[----:B------:R-:W-:Y:S01]  /*24b0*/  @!P2 IMAD R36, R227, 0x40, R216 ;  /* 0x00000040e324a824 */ /* 0x000fe200078e02d8 */
[----:B------:R-:W-:Y:S02]  /*24c0*/  IADD3.X R41, R37, R213, RZ, P1, !PT ;  /* 0x000000d525297210 */ /* 0x000fe40000ffe4ff */
[----:B------:R-:W-:Y:S02]  /*24d0*/  IADD3 R42, P1, R39, R210, RZ ;  /* 0x000000d2272a7210 */ /* 0x000fe40007f3e0ff */
[----:B------:R-:W-:Y:S01]  /*24e0*/  @!P2 LEA R39, R230, 0x40, 0x6 ;  /* 0x00000040e627a811 */ /* 0x000fe200078e30ff */
[----:B------:R-:W-:Y:S01]  /*24f0*/  @!PT LDS RZ, [RZ] ;  /* 0x00000000fffff984 */ /* 0x000fe20000000800 */
[----:B------:R-:W-:Y:S01]  /*2500*/  @!PT LDS RZ, [RZ] ;  /* 0x00000000fffff984 */ /* 0x000fe20000000800 */
[----:B------:R-:W-:Y:S01]  /*2510*/  @!PT LDS RZ, [RZ] ;  /* 0x00000000fffff984 */ /* 0x000fe20000000800 */
[----:B------:R1:W-:Y:S01]  /*2520*/  LDGSTS.E.BYPASS.LTC128B.128 [R38], [R40.64], !P6 ;  /* 0x0000000028267fae */ /* 0x0003e2000f101d48 */
[----:B------:R-:W-:Y:S01]  /*2530*/  IADD3.X R43, R37, R211, RZ, P1, !PT ;  /* 0x000000d3252b7210 */ /* 0x000fe20000ffe4ff */
[----:B------:R-:W-:Y:S02]  /*2540*/  @!P2 IMAD.SHL.U32 R37, R36, 0x4, RZ ;  /* 0x000000042425a824 */ /* 0x000fe400078e00ff */
[----:B------:R-:W-:Y:S02]  /*2550*/  @!P2 IMAD.WIDE R44, R39, 0x4, R218 ;  /* 0x00000004272ca825 */ /* 0x000fe400078e02da */
[----:B------:R1:W-:Y:S06]  /*2560*/  LDGSTS.E.BYPASS.LTC128B.128 [R38+0x1000], [R42.64], !P5 ;  /* 0x010000002a267fae */ /* 0x0003ec000e901d48 */
[----:B------:R1:W-:Y:S02]  /*2570*/  @!P2 LDGSTS.E.BYPASS.LTC128B.128 [R37+0xc080], [R44.64] ;  /* 0x0c0800002c25afae */ /* 0x0003e4000b901d48 */
.L_x_84:
[-C--:B-1----:R-:W-:Y:S01]  /*2580*/  HMMA.16816.F32.BF16 R36, R132, R144.reuse, RZ ;  /* 0x000000908424723c */ /* 0x082fe200000418ff */
[----:B------:R-:W0:Y:S02]  /*2590*/  LDGDEPBAR ;  /* 0x00000000000079af */ /* 0x000e240000000000 */
[C---:B------:R-:W-:Y:S02]  /*25a0*/  ISETP.GT.AND P1, PT, R221.reuse, RZ, PT ;  /* 0x000000ffdd00720c */ /* 0x040fe40003f24270 */
[C---:B------:R-:W-:Y:S02]  /*25b0*/  ISETP.GT.AND P6, PT, R221.reuse, 0x20, PT ;  /* 0x00000020dd00780c */ /* 0x040fe40003fc4270 */
[----:B------:R-:W-:Y:S01]  /*25c0*/  FSEL R199, R6, -INF , P1 ;  /* 0xff80000006c77808 */ /* 0x000fe20000800000 */
[C---:B------:R-:W-:Y:S02]  /*25d0*/  HMMA.16816.F32.BF16 R40, R136.reuse, R144, RZ ;  /* 0x000000908828723c */ /* 0x040fe400000418ff */
[----:B------:R-:W-:Y:S02]  /*25e0*/  ISETP.GT.AND P5, PT, R221, 0x1, PT ;  /* 0x00000001dd00780c */ /* 0x000fe40003fa4270 */
[----:B------:R-:W-:Y:S02]  /*25f0*/  FSEL R191, R16, -INF , P6 ;  /* 0xff80000010bf7808 */ /* 0x000fe40003000000 */
[----:B------:R-:W-:Y:S02]  /*2600*/  FSEL R232, R9, -INF , P5 ;  /* 0xff80000009e87808 */ /* 0x000fe40002800000 */
[-C--:B------:R-:W-:Y:S01]  /*2610*/  HMMA.16816.F32.BF16 R44, R136, R146.reuse, RZ ;  /* 0x00000092882c723c */ /* 0x080fe200000418ff */
[----:B------:R-:W-:Y:S03]  /*2620*/  FFMA.FTZ R188, R191, c[0x0][0x29c], -R202 ;  /* 0x0000a700bfbc7a23 */ /* 0x000fe600000108ca */
[----:B------:R-:W-:Y:S02]  /*2630*/  FSEL R234, R8, -INF , P1 ;  /* 0xff80000008ea7808 */ /* 0x000fe40000800000 */
[----:B------:R-:W-:Y:S01]  /*2640*/  FSEL R191, R10, -INF , P1 ;  /* 0xff8000000abf7808 */ /* 0x000fe20000800000 */
[----:B------:R-:W-:Y:S01]  /*2650*/  MUFU.EX2 R188, R188 ;  /* 0x000000bc00bc7308 */ /* 0x000fe20000000800 */
[C---:B------:R-:W-:Y:S04]  /*2660*/  HMMA.16816.F32.BF16 R48, R132.reuse, R146, RZ ;  /* 0x000000928430723c */ /* 0x040fe800000418ff */
[----:B------:R-:W-:Y:S01]  /*2670*/  FFMA.FTZ R191, R191, c[0x0][0x29c], -R184 ;  /* 0x0000a700bfbf7a23 */ /* 0x000fe200000108b8 */
[----:B------:R-:W-:Y:S01]  /*2680*/  FSEL R235, R18, -INF , P6 ;  /* 0xff80000012eb7808 */ /* 0x000fe20003000000 */
[--C-:B------:R-:W-:Y:S01]  /*2690*/  FFMA.FTZ R234, R234, c[0x0][0x29c], -R185.reuse ;  /* 0x0000a700eaea7a23 */ /* 0x100fe200000108b9 */
[----:B------:R-:W-:Y:S01]  /*26a0*/  FSEL R236, R12, -INF , P6 ;  /* 0xff8000000cec7808 */ /* 0x000fe20003000000 */
[-C--:B------:R-:W-:Y:S01]  /*26b0*/  HMMA.16816.F32.BF16 R52, R132, R148.reuse, RZ ;  /* 0x000000948434723c */ /* 0x080fe200000418ff */
[----:B------:R-:W-:Y:S03]  /*26c0*/  FSEL R189, R5, -INF , P5 ;  /* 0xff80000005bd7808 */ /* 0x000fe60002800000 */
[----:B------:R-:W-:Y:S02]  /*26d0*/  FSEL R233, R7, -INF , P5 ;  /* 0xff80000007e97808 */ /* 0x000fe40002800000 */
[--C-:B------:R-:W-:Y:S01]  /*26e0*/  FFMA.FTZ R182, R189, c[0x0][0x29c], -R202.reuse ;  /* 0x0000a700bdb67a23 */ /* 0x100fe200000108ca */
[----:B------:R-:W-:Y:S01]  /*26f0*/  FSEL R189, R4, -INF , P1 ;  /* 0xff80000004bd7808 */ /* 0x000fe20000800000 */
[C---:B------:R-:W-:Y:S02]  /*2700*/  HMMA.16816.F32.BF16 R56, R136.reuse, R148, RZ ;  /* 0x000000948838723c */ /* 0x040fe400000418ff */
[----:B------:R-:W-:Y:S02]  /*2710*/  ISETP.GT.AND P1, PT, R221, 0x40, PT ;  /* 0x00000040dd00780c */ /* 0x000fe40003f24270 */
[----:B------:R-:W-:Y:S01]  /*2720*/  MUFU.EX2 R182, R182 ;  /* 0x000000b600b67308 */ /* 0x000fe20000000800 */
[--C-:B------:R-:W-:Y:S01]  /*2730*/  FFMA.FTZ R187, R189, c[0x0][0x29c], -R202.reuse ;  /* 0x0000a700bdbb7a23 */ /* 0x100fe200000108ca */
[----:B------:R-:W-:Y:S02]  /*2740*/  FSEL R231, R20, -INF , P1 ;  /* 0xff80000014e77808 */ /* 0x000fe40000800000 */
[-C--:B------:R-:W-:Y:S01]  /*2750*/  HMMA.16816.F32.BF16 R60, R136, R150.reuse, RZ ;  /* 0x00000096883c723c */ /* 0x080fe200000418ff */
[----:B------:R-:W-:Y:S03]  /*2760*/  LDSM.16.M88.4 R136, [R181+0x9080] ;  /* 0x00908000b588783b */ /* 0x000fe60000000200 */
[----:B------:R-:W-:Y:S01]  /*2770*/  FFMA.FTZ R190, R231, c[0x0][0x29c], -R202 ;  /* 0x0000a700e7be7a23 */ /* 0x000fe200000108ca */
[----:B------:R-:W-:Y:S01]  /*2780*/  FSEL R231, R14, -INF , P6 ;  /* 0xff8000000ee77808 */ /* 0x000fe20003000000 */
[----:B------:R-:W-:Y:S01]  /*2790*/  MUFU.EX2 R187, R187 ;  /* 0x000000bb00bb7308 */ /* 0x000fe20000000800 */
[----:B------:R-:W-:Y:S01]  /*27a0*/  ISETP.GT.AND P6, PT, R221, 0x41, PT ;  /* 0x00000041dd00780c */ /* 0x000fe20003fc4270 */
[----:B------:R-:W-:Y:S01]  /*27b0*/  HMMA.16816.F32.BF16 R64, R132, R150, RZ ;  /* 0x000000968440723c */ /* 0x000fe200000418ff */
[----:B------:R1:W2:Y:S03]  /*27c0*/  LDSM.16.M88.4 R132, [R181+0x8080] ;  /* 0x00808000b584783b */ /* 0x0002a60000000200 */
[--C-:B------:R-:W-:Y:S01]  /*27d0*/  FFMA.FTZ R231, R231, c[0x0][0x29c], -R184.reuse ;  /* 0x0000a700e7e77a23 */ /* 0x100fe200000108b8 */
[----:B------:R-:W-:Y:S02]  /*27e0*/  FSEL R189, R11, -INF , P5 ;  /* 0xff8000000bbd7808 */ /* 0x000fe40002800000 */
[----:B------:R-:W-:Y:S01]  /*27f0*/  ISETP.GT.AND P5, PT, R221, 0x21, PT ;  /* 0x00000021dd00780c */ /* 0x000fe20003fa4270 */
[-C--:B------:R-:W-:Y:S01]  /*2800*/  HMMA.16816.F32.BF16 R36, R140, R152.reuse, R36 ;  /* 0x000000988c24723c */ /* 0x080fe20000041824 */
[----:B------:R-:W-:Y:S04]  /*2810*/  MUFU.EX2 R190, R190 ;  /* 0x000000be00be7308 */ /* 0x000fe80000000800 */
[----:B------:R-:W-:Y:S01]  /*2820*/  FSEL R201, R17, -INF , P5 ;  /* 0xff80000011c97808 */ /* 0x000fe20002800000 */
[--C-:B------:R-:W-:Y:S01]  /*2830*/  FFMA.FTZ R189, R189, c[0x0][0x29c], -R184.reuse ;  /* 0x0000a700bdbd7a23 */ /* 0x100fe200000108b8 */
[----:B------:R-:W-:Y:S01]  /*2840*/  FSEL R15, R15, -INF , P5 ;  /* 0xff8000000f0f7808 */ /* 0x000fe20002800000 */
[C---:B------:R-:W-:Y:S03]  /*2850*/  HMMA.16816.F32.BF16 R40, R156.reuse, R152, R40 ;  /* 0x000000989c28723c */ /* 0x040fe60000041828 */
[----:B------:R-:W-:Y:S01]  /*2860*/  MUFU.EX2 R231, R231 ;  /* 0x000000e700e77308 */ /* 0x000fe20000000800 */
[----:B------:R-:W-:Y:S01]  /*2870*/  FFMA.FTZ R15, R15, c[0x0][0x29c], -R184 ;  /* 0x0000a7000f0f7a23 */ /* 0x000fe200000108b8 */
[----:B------:R-:W-:Y:S01]  /*2880*/  FSEL R238, R13, -INF , P5 ;  /* 0xff8000000dee7808 */ /* 0x000fe20002800000 */
[--C-:B------:R-:W-:Y:S01]  /*2890*/  FFMA.FTZ R237, R201, c[0x0][0x29c], -R202.reuse ;  /* 0x0000a700c9ed7a23 */ /* 0x100fe200000108ca */
[----:B------:R-:W-:Y:S01]  /*28a0*/  FSEL R239, R21, -INF , P6 ;  /* 0xff80000015ef7808 */ /* 0x000fe20003000000 */
[-C--:B------:R-:W-:Y:S04]  /*28b0*/  HMMA.16816.F32.BF16 R44, R156, R154.reuse, R44 ;  /* 0x0000009a9c2c723c */ /* 0x080fe8000004182c */
[----:B------:R-:W-:Y:S01]  /*28c0*/  FFMA.FTZ R13, R239, c[0x0][0x29c], -R202 ;  /* 0x0000a700ef0d7a23 */ /* 0x000fe200000108ca */
[----:B------:R3:W-:Y:S01]  /*28d0*/  MUFU.EX2 R201, R237 ;  /* 0x000000ed00c97308 */ /* 0x0007e20000000800 */
[----:B------:R-:W-:Y:S02]  /*28e0*/  FSEL R239, R22, -INF , P1 ;  /* 0xff80000016ef7808 */ /* 0x000fe40000800000 */
[C---:B------:R-:W-:Y:S04]  /*28f0*/  HMMA.16816.F32.BF16 R48, R140.reuse, R154, R48 ;  /* 0x0000009a8c30723c */ /* 0x040fe80000041830 */
[----:B------:R-:W-:Y:S03]  /*2900*/  FSEL R27, R27, -INF , P6 ;  /* 0xff8000001b1b7808 */ /* 0x000fe60003000000 */
[----:B------:R-:W-:Y:S01]  /*2910*/  MUFU.EX2 R189, R189 ;  /* 0x000000bd00bd7308 */ /* 0x000fe20000000800 */
[-C--:B------:R-:W-:Y:S04]  /*2920*/  HMMA.16816.F32.BF16 R52, R140, R160.reuse, R52 ;  /* 0x000000a08c34723c */ /* 0x080fe80000041834 */
[----:B------:R-:W-:Y:S04]  /*2930*/  FFMA.FTZ R27, R27, c[0x0][0x29c], -R184 ;  /* 0x0000a7001b1b7a23 */ /* 0x000fe800000108b8 */
[C---:B------:R-:W-:Y:S01]  /*2940*/  HMMA.16816.F32.BF16 R56, R156.reuse, R160, R56 ;  /* 0x000000a09c38723c */ /* 0x040fe20000041838 */
[----:B------:R-:W-:Y:S03]  /*2950*/  MUFU.EX2 R13, R13 ;  /* 0x0000000d000d7308 */ /* 0x000fe60000000800 */
[----:B---3--:R-:W-:Y:S02]  /*2960*/  FSEL R237, R19, -INF , P5 ;  /* 0xff80000013ed7808 */ /* 0x008fe40002800000 */
[----:B------:R-:W-:Y:S02]  /*2970*/  ISETP.GT.AND P5, PT, R221, 0x60, PT ;  /* 0x00000060dd00780c */ /* 0x000fe40003fa4270 */
[-C--:B------:R-:W-:Y:S04]  /*2980*/  HMMA.16816.F32.BF16 R60, R156, R162.reuse, R60 ;  /* 0x000000a29c3c723c */ /* 0x080fe8000004183c */
[----:B------:R-:W-:Y:S01]  /*2990*/  FSEL R241, R32, -INF , P5 ;  /* 0xff80000020f17808 */ /* 0x000fe20002800000 */
[--C-:B-1----:R-:W-:Y:S01]  /*29a0*/  FFMA.FTZ R181, R237, c[0x0][0x29c], -R186.reuse ;  /* 0x0000a700edb57a23 */ /* 0x102fe200000108ba */
        /* <DEDUP_REMOVED lines=8> */
[-C--:B--2---:R-:W-:Y:S05]  /*2a30*/  HMMA.16816.F32.BF16 R36, R132, R164.reuse, R36 ;  /* 0x000000a48424723c */ /* 0x084fea0000041824 */
        /* <DEDUP_REMOVED lines=9> */
[----:B------:R-:W1:Y:S01]  /*2ad0*/  LDSM.16.M88.4 R140, [R180+0x8080] ;  /* 0x00808000b48c783b */ /* 0x000e620000000200 */
[----:B------:R-:W-:Y:S01]  /*2ae0*/  MUFU.EX2 R24, R24 ;  /* 0x0000001800187308 */ /* 0x000fe20000000800 */
[----:B------:R-:W-:Y:S01]  /*2af0*/  ISETP.GT.AND P1, PT, R221, 0x61, PT ;  /* 0x00000061dd00780c */ /* 0x000fe20003f24270 */
[----:B------:R-:W-:Y:S01]  /*2b00*/  FFMA.FTZ R19, R19, c[0x0][0x29c], -R184 ;  /* 0x0000a70013137a23 */ /* 0x000fe200000108b8 */
[----:B------:R-:W-:Y:S02]  /*2b10*/  FSEL R235, R34, -INF , P5 ;  /* 0xff80000022eb7808 */ /* 0x000fe40002800000 */
[----:B------:R-:W-:Y:S01]  /*2b20*/  FSEL R31, R31, -INF , P1 ;  /* 0xff8000001f1f7808 */ /* 0x000fe20000800000 */
[C---:B------:R-:W-:Y:S01]  /*2b30*/  HMMA.16816.F32.BF16 R48, R132.reuse, R166, R48 ;  /* 0x000000a68430723c */ /* 0x040fe20000041830 */
[----:B------:R2:W3:Y:S03]  /*2b40*/  LDSM.16.M88.4 R156, [R180+0x9080] ;  /* 0x00908000b49c783b */ /* 0x0004e60000000200 */
[----:B------:R-:W-:Y:S01]  /*2b50*/  MUFU.EX2 R233, R233 ;  /* 0x000000e900e97308 */ /* 0x000fe20000000800 */
[----:B------:R-:W-:Y:S01]  /*2b60*/  FSEL R33, R33, -INF , P1 ;  /* 0xff80000021217808 */ /* 0x000fe20000800000 */
[----:B------:R-:W-:Y:S01]  /*2b70*/  FFMA.FTZ R34, R235, c[0x0][0x29c], -R186 ;  /* 0x0000a700eb227a23 */ /* 0x000fe200000108ba */
[----:B------:R-:W-:Y:S01]  /*2b80*/  FSEL R35, R35, -INF , P1 ;  /* 0xff80000023237808 */ /* 0x000fe20000800000 */
[-C--:B------:R-:W-:Y:S04]  /*2b90*/  HMMA.16816.F32.BF16 R52, R132, R168.reuse, R52 ;  /* 0x000000a88434723c */ /* 0x080fe80000041834 */
[----:B------:R-:W-:Y:S01]  /*2ba0*/  FFMA.FTZ R202, R33, c[0x0][0x29c], -R202 ;  /* 0x0000a70021ca7a23 */ /* 0x000fe200000108ca */
[----:B------:R-:W-:Y:S01]  /*2bb0*/  FSEL R28, R28, -INF , P5 ;  /* 0xff8000001c1c7808 */ /* 0x000fe20002800000 */
[----:B------:R4:W-:Y:S02]  /*2bc0*/  MUFU.EX2 R235, R234 ;  /* 0x000000ea00eb7308 */ /* 0x0009e40000000800 */
[C---:B------:R-:W-:Y:S08]  /*2bd0*/  HMMA.16816.F32.BF16 R56, R136.reuse, R168, R56 ;  /* 0x000000a88838723c */ /* 0x040ff00000041838 */
[-C--:B------:R-:W-:Y:S01]  /*2be0*/  HMMA.16816.F32.BF16 R60, R136, R170.reuse, R60 ;  /* 0x000000aa883c723c */ /* 0x080fe2000004183c */
[----:B------:R5:W3:Y:S03]  /*2bf0*/  MUFU.EX2 R33, R202 ;  /* 0x000000ca00217308 */ /* 0x000ae60000000800 */
[--C-:B--2---:R-:W-:Y:S02]  /*2c00*/  FFMA.FTZ R180, R232, c[0x0][0x29c], -R185.reuse ;  /* 0x0000a700e8b47a23 */ /* 0x104fe400000108b9 */
[--C-:B------:R-:W-:Y:S02]  /*2c10*/  FFMA.FTZ R232, R236, c[0x0][0x29c], -R185.reuse ;  /* 0x0000a700ece87a23 */ /* 0x100fe400000108b9 */
[----:B------:R-:W-:Y:S03]  /*2c20*/  HMMA.16816.F32.BF16 R64, R132, R170, R64 ;  /* 0x000000aa8440723c */ /* 0x000fe60000041840 */
[----:B------:R-:W2:Y:S01]  /*2c30*/  MUFU.EX2 R26, R26 ;  /* 0x0000001a001a7308 */ /* 0x000ea20000000800 */
[--C-:B------:R-:W-:Y:S01]  /*2c40*/  FFMA.FTZ R236, R28, c[0x0][0x29c], -R185.reuse ;  /* 0x0000a7001cec7a23 */ /* 0x100fe200000108b9 */
[----:B----4-:R-:W-:Y:S03]  /*2c50*/  FSEL R234, R25, -INF , P6 ;  /* 0xff80000019ea7808 */ /* 0x010fe60003000000 */
[-C--:B-1----:R-:W-:Y:S05]  /*2c60*/  HMMA.16816.F32.BF16 R36, R140, R172.reuse, R36 ;  /* 0x000000ac8c24723c */ /* 0x082fea0000041824 */
[----:B------:R-:W-:Y:S01]  /*2c70*/  FFMA.FTZ R25, R234, c[0x0][0x29c], -R185 ;  /* 0x0000a700ea197a23 */ /* 0x000fe200000108b9 */
[----:B------:R-:W-:Y:S01]  /*2c80*/  FSEL R234, R29, -INF , P1 ;  /* 0xff8000001dea7808 */ /* 0x000fe20000800000 */
[----:B------:R-:W-:Y:S01]  /*2c90*/  MUFU.EX2 R180, R180 ;  /* 0x000000b400b47308 */ /* 0x000fe20000000800 */
[----:B------:R-:W1:Y:S01]  /*2ca0*/  LDS R29, [R183+0xc2a0] ;  /* 0x00c2a000b71d7984 */ /* 0x000e620000000800 */
[--C-:B-----5:R-:W-:Y:S01]  /*2cb0*/  FFMA.FTZ R202, R239, c[0x0][0x29c], -R186.reuse ;  /* 0x0000a700efca7a23 */ /* 0x120fe200000108ba */
[C---:B---3--:R-:W-:Y:S04]  /*2cc0*/  HMMA.16816.F32.BF16 R40, R156.reuse, R172, R40 ;  /* 0x000000ac9c28723c */ /* 0x048fe80000041828 */
[----:B------:R-:W-:Y:S01]  /*2cd0*/  FFMA.FTZ R186, R35, c[0x0][0x29c], -R186 ;  /* 0x0000a70023ba7a23 */ /* 0x000fe200000108ba */
[----:B------:R-:W-:Y:S02]  /*2ce0*/  F2FP.BF16.PACK_AB R243, R33, R22 ;  /* 0x0000001621f3723e */ /* 0x000fe400000010ff */
[----:B------:R-:W3:Y:S01]  /*2cf0*/  MUFU.EX2 R202, R202 ;  /* 0x000000ca00ca7308 */ /* 0x000ee20000000800 */
[-C--:B------:R-:W-:Y:S04]  /*2d00*/  HMMA.16816.F32.BF16 R44, R156, R174.reuse, R44 ;  /* 0x000000ae9c2c723c */ /* 0x080fe8000004182c */
[----:B--2---:R-:W-:Y:S04]  /*2d10*/  F2FP.BF16.PACK_AB R247, R181, R26 ;  /* 0x0000001ab5f7723e */ /* 0x004fe800000010ff */
[C---:B------:R-:W-:Y:S01]  /*2d20*/  HMMA.16816.F32.BF16 R48, R140.reuse, R174, R48 ;  /* 0x000000ae8c30723c */ /* 0x040fe20000041830 */
[----:B------:R2:W-:Y:S07]  /*2d30*/  MUFU.EX2 R35, R186 ;  /* 0x000000ba00237308 */ /* 0x0005ee0000000800 */
[-C--:B------:R-:W-:Y:S03]  /*2d40*/  HMMA.16816.F32.BF16 R52, R140, R176.reuse, R52 ;  /* 0x000000b08c34723c */ /* 0x080fe60000041834 */
[----:B------:R-:W-:Y:S05]  /*2d50*/  MUFU.EX2 R23, R23 ;  /* 0x0000001700177308 */ /* 0x000fea0000000800 */
[C---:B------:R-:W-:Y:S05]  /*2d60*/  HMMA.16816.F32.BF16 R56, R156.reuse, R176, R56 ;  /* 0x000000b09c38723c */ /* 0x040fea0000041838 */
[----:B------:R-:W4:Y:S01]  /*2d70*/  MUFU.EX2 R34, R34 ;  /* 0x0000002200227308 */ /* 0x000f220000000800 */
[----:B-1----:R-:W-:Y:S02]  /*2d80*/  FADD.FTZ R241, R39, -R29 ;  /* 0x8000001d27f17221 */ /* 0x002fe40000010000 */
[-C--:B------:R-:W-:Y:S04]  /*2d90*/  HMMA.16816.F32.BF16 R60, R156, R178.reuse, R60 ;  /* 0x000000b29c3c723c */ /* 0x080fe8000004183c */
[--C-:B--2---:R-:W-:Y:S02]  /*2da0*/  FFMA.FTZ R186, R32, c[0x0][0x29c], -R185.reuse ;  /* 0x0000a70020ba7a23 */ /* 0x104fe400000108b9 */
[----:B------:R-:W1:Y:S01]  /*2db0*/  LDS R32, [R183+0xc280] ;  /* 0x00c28000b7207984 */ /* 0x000e620000000800 */
[----:B------:R-:W-:Y:S01]  /*2dc0*/  MUFU.EX2 R158, R191 ;  /* 0x000000bf009e7308 */ /* 0x000fe20000000800 */
[----:B------:R-:W-:Y:S04]  /*2dd0*/  HMMA.16816.F32.BF16 R64, R140, R178, R64 ;  /* 0x000000b28c40723c */ /* 0x000fe80000041840 */
[----:B------:R-:W-:Y:S01]  /*2de0*/  FSEL R157, R30, -INF , P5 ;  /* 0xff8000001e9d7808 */ /* 0x000fe20002800000 */
[----:B------:R-:W-:Y:S02]  /*2df0*/  FFMA.FTZ R185, R234, c[0x0][0x29c], -R185 ;  /* 0x0000a700eab97a23 */ /* 0x000fe400000108b9 */
[----:B------:R-:W-:Y:S02]  /*2e00*/  FMUL.FTZ R241, R24, R241 ;  /* 0x000000f118f17220 */ /* 0x000fe40000410000 */
[--C-:B------:R-:W-:Y:S01]  /*2e10*/  FFMA.FTZ R157, R157, c[0x0][0x29c], -R184.reuse ;  /* 0x0000a7009d9d7a23 */ /* 0x100fe200000108b8 */
[----:B------:R-:W-:Y:S02]  /*2e20*/  MUFU.EX2 R186, R186 ;  /* 0x000000ba00ba7308 */ /* 0x000fe40000000800 */
[----:B------:R-:W-:Y:S01]  /*2e30*/  FFMA.FTZ R184, R31, c[0x0][0x29c], -R184 ;  /* 0x0000a7001fb87a23 */ /* 0x000fe200000108b8 */
[----:B------:R-:W-:Y:S01]  /*2e40*/  F2FP.BF16.PACK_AB R31, R182, R187 ;  /* 0x000000bbb61f723e */ /* 0x000fe200000010ff */
[--C-:B------:R-:W-:Y:S04]  /*2e50*/  FADD.FTZ R245, R54, -R29.reuse ;  /* 0x8000001d36f57221 */ /* 0x100fe80000010000 */
[----:B---3--:R-:W-:Y:S02]  /*2e60*/  FMUL.FTZ R245, R202, R245 ;  /* 0x000000f5caf57220 */ /* 0x008fe40000410000 */
[----:B------:R-:W2:Y:S04]  /*2e70*/  MUFU.EX2 R25, R25 ;  /* 0x0000001900197308 */ /* 0x000ea80000000800 */
[--C-:B------:R-:W-:Y:S04]  /*2e80*/  FADD.FTZ R249, R66, -R29.reuse ;  /* 0x8000001d42f97221 */ /* 0x100fe80000010000 */
[----:B----4-:R-:W-:Y:S02]  /*2e90*/  FMUL.FTZ R249, R34, R249 ;  /* 0x000000f922f97220 */ /* 0x010fe40000410000 */
[----:B------:R-:W-:Y:S01]  /*2ea0*/  MUFU.EX2 R232, R232 ;  /* 0x000000e800e87308 */ /* 0x000fe20000000800 */
[--C-:B-1----:R-:W-:Y:S02]  /*2eb0*/  FADD.FTZ R30, R36, -R32.reuse ;  /* 0x80000020241e7221 */ /* 0x102fe40000010000 */
[--C-:B------:R-:W-:Y:S07]  /*2ec0*/  FADD.FTZ R159, R37, -R32.reuse ;  /* 0x80000020259f7221 */ /* 0x100fee0000010000 */
[----:B------:R-:W1:Y:S01]  /*2ed0*/  MUFU.EX2 R237, R237 ;  /* 0x000000ed00ed7308 */ /* 0x000e620000000800 */
[----:B------:R-:W-:Y:S02]  /*2ee0*/  FMUL.FTZ R156, R187, R30 ;  /* 0x0000001ebb9c7220 */ /* 0x000fe40000410000 */
[----:B------:R-:W3:Y:S01]  /*2ef0*/  LDS R30, [R183+0xc300] ;  /* 0x00c30000b71e7984 */ /* 0x000ee20000000800 */
[----:B------:R-:W-:Y:S01]  /*2f00*/  FMUL.FTZ R159, R182, R159 ;  /* 0x0000009fb69f7220 */ /* 0x000fe20000410000 */
[----:B--2---:R-:W-:Y:S01]  /*2f10*/  F2FP.BF16.PACK_AB R251, R25, R186 ;  /* 0x000000ba19fb723e */ /* 0x004fe200000010ff */
[--C-:B------:R-:W-:Y:S01]  /*2f20*/  FADD.FTZ R187, R48, -R32.reuse ;  /* 0x8000002030bb7221 */ /* 0x100fe20000010000 */
[----:B------:R-:W2:Y:S01]  /*2f30*/  LDS R183, [R183+0xc320] ;  /* 0x00c32000b7b77984 */ /* 0x000ea20000000800 */
[--C-:B------:R-:W-:Y:S01]  /*2f40*/  FADD.FTZ R239, R52, -R32.reuse ;  /* 0x8000002034ef7221 */ /* 0x100fe20000010000 */
[----:B------:R-:W-:Y:S01]  /*2f50*/  F2FP.BF16.PACK_AB R159, R159, R156 ;  /* 0x0000009c9f9f723e */ /* 0x000fe200000010ff */
[--C-:B------:R-:W-:Y:S01]  /*2f60*/  FADD.FTZ R156, R38, -R29.reuse ;  /* 0x8000001d269c7221 */ /* 0x100fe20000010000 */
[----:B------:R-:W-:Y:S01]  /*2f70*/  STS [R222], R31 ;  /* 0x0000001fde007388 */ /* 0x000fe20000000800 */
[--C-:B------:R-:W-:Y:S01]  /*2f80*/  FADD.FTZ R182, R49, -R32.reuse ;  /* 0x8000002031b67221 */ /* 0x100fe20000010000 */
[----:B------:R-:W-:Y:S01]  /*2f90*/  MUFU.EX2 R28, R236 ;  /* 0x000000ec001c7308 */ /* 0x000fe20000000800 */
[--C-:B------:R-:W-:Y:S02]  /*2fa0*/  FADD.FTZ R234, R53, -R32.reuse ;  /* 0x8000002035ea7221 */ /* 0x100fe40000010000 */
[--C-:B------:R-:W-:Y:S02]  /*2fb0*/  FADD.FTZ R191, R64, -R32.reuse ;  /* 0x8000002040bf7221 */ /* 0x100fe40000010000 */
[----:B------:R-:W-:Y:S02]  /*2fc0*/  FADD.FTZ R32, R65, -R32 ;  /* 0x8000002041207221 */ /* 0x000fe40000010000 */
[----:B------:R-:W-:Y:S02]  /*2fd0*/  FMUL.FTZ R156, R233, R156 ;  /* 0x0000009ce99c7220 */ /* 0x000fe40000410000 */
[----:B------:R-:W-:Y:S01]  /*2fe0*/  FMUL.FTZ R191, R22, R191 ;  /* 0x000000bf16bf7220 */ /* 0x000fe20000410000 */
[----:B------:R-:W4:Y:S01]  /*2ff0*/  MUFU.EX2 R185, R185 ;  /* 0x000000b900b97308 */ /* 0x000f220000000800 */
[----:B------:R-:W-:Y:S01]  /*3000*/  FMUL.FTZ R32, R33, R32 ;  /* 0x0000002021207220 */ /* 0x000fe20000410000 */
[----:B------:R-:W-:Y:S01]  /*3010*/  F2FP.BF16.PACK_AB R33, R24, R233 ;  /* 0x000000e91821723e */ /* 0x000fe200000010ff */
[--C-:B------:R-:W-:Y:S01]  /*3020*/  FADD.FTZ R233, R50, -R29.reuse ;  /* 0x8000001d32e97221 */ /* 0x100fe20000010000 */
[----:B------:R-:W-:Y:S01]  /*3030*/  F2FP.BF16.PACK_AB R241, R241, R156 ;  /* 0x0000009cf1f1723e */ /* 0x000fe200000010ff */
[--C-:B------:R-:W-:Y:S01]  /*3040*/  FADD.FTZ R22, R51, -R29.reuse ;  /* 0x8000001d33167221 */ /* 0x100fe20000010000 */
[----:B------:R-:W-:Y:S01]  /*3050*/  F2FP.BF16.PACK_AB R191, R32, R191 ;  /* 0x000000bf20bf723e */ /* 0x000fe200000010ff */
[----:B------:R-:W-:Y:S01]  /*3060*/  STS [R222+0x400], R33 ;  /* 0x00040021de007388 */ /* 0x000fe20000000800 */
[----:B------:R-:W-:Y:S02]  /*3070*/  FMUL.FTZ R233, R26, R233 ;  /* 0x000000e91ae97220 */ /* 0x000fe40000410000 */
[----:B------:R-:W-:Y:S01]  /*3080*/  FMUL.FTZ R22, R181, R22 ;  /* 0x00000016b5167220 */ /* 0x000fe20000410000 */
[----:B------:R-:W-:Y:S01]  /*3090*/  STS [R226+0x400], R247 ;  /* 0x000400f7e2007388 */ /* 0x000fe20000000800 */
[----:B------:R5:W2:Y:S01]  /*30a0*/  MUFU.EX2 R24, R15 ;  /* 0x0000000f00187308 */ /* 0x000aa20000000800 */
[--C-:B------:R-:W-:Y:S01]  /*30b0*/  FADD.FTZ R26, R55, -R29.reuse ;  /* 0x8000001d371a7221 */ /* 0x100fe20000010000 */
[----:B------:R-:W-:Y:S01]  /*30c0*/  F2FP.BF16.PACK_AB R181, R23, R202 ;  /* 0x000000ca17b5723e */ /* 0x000fe200000010ff */
[----:B------:R-:W-:Y:S01]  /*30d0*/  FMUL.FTZ R187, R188, R187 ;  /* 0x000000bbbcbb7220 */ /* 0x000fe20000410000 */
[----:B------:R-:W-:Y:S01]  /*30e0*/  F2FP.BF16.PACK_AB R233, R22, R233 ;  /* 0x000000e916e9723e */ /* 0x000fe200000010ff */
[C---:B------:R-:W-:Y:S01]  /*30f0*/  FMUL.FTZ R182, R201.reuse, R182 ;  /* 0x000000b6c9b67220 */ /* 0x040fe20000410000 */
[----:B------:R-:W-:Y:S01]  /*3100*/  F2FP.BF16.PACK_AB R201, R201, R188 ;  /* 0x000000bcc9c9723e */ /* 0x000fe200000010ff */
[----:B------:R-:W-:Y:S02]  /*3110*/  FMUL.FTZ R26, R23, R26 ;  /* 0x0000001a171a7220 */ /* 0x000fe40000410000 */
[--C-:B---3--:R-:W-:Y:S01]  /*3120*/  FADD.FTZ R32, R45, -R30.reuse ;  /* 0x8000001e2d207221 */ /* 0x108fe20000010000 */
[----:B------:R3:W-:Y:S01]  /*3130*/  MUFU.EX2 R22, R27 ;  /* 0x0000001b00167308 */ /* 0x0007e20000000800 */
[----:B------:R2:W-:Y:S01]  /*3140*/  STS [R226], R201 ;  /* 0x000000c9e2007388 */ /* 0x0005e20000000800 */
[----:B------:R-:W-:Y:S01]  /*3150*/  F2FP.BF16.PACK_AB R187, R182, R187 ;  /* 0x000000bbb6bb723e */ /* 0x000fe200000010ff */
[----:B------:R-:W-:Y:S01]  /*3160*/  FADD.FTZ R182, R67, -R29 ;  /* 0x8000001d43b67221 */ /* 0x000fe20000010000 */
[----:B------:R-:W-:Y:S01]  /*3170*/  F2FP.BF16.PACK_AB R245, R26, R245 ;  /* 0x000000f51af5723e */ /* 0x000fe200000010ff */
[--C-:B------:R-:W-:Y:S02]  /*3180*/  FADD.FTZ R26, R40, -R30.reuse ;  /* 0x8000001e281a7221 */ /* 0x100fe40000010000 */
[----:B------:R-:W-:Y:S02]  /*3190*/  FMUL.FTZ R182, R35, R182 ;  /* 0x000000b623b67220 */ /* 0x000fe40000410000 */
[----:B-1----:R-:W-:Y:S01]  /*31a0*/  FMUL.FTZ R32, R237, R32 ;  /* 0x00000020ed207220 */ /* 0x002fe20000410000 */
[----:B------:R-:W1:Y:S01]  /*31b0*/  MUFU.EX2 R19, R19 ;  /* 0x0000001300137308 */ /* 0x000e620000000800 */
[--C-:B------:R-:W-:Y:S01]  /*31c0*/  FADD.FTZ R23, R41, -R30.reuse ;  /* 0x8000001e29177221 */ /* 0x100fe20000010000 */
[----:B------:R-:W-:Y:S01]  /*31d0*/  F2FP.BF16.PACK_AB R249, R182, R249 ;  /* 0x000000f9b6f9723e */ /* 0x000fe200000010ff */
[----:B------:R-:W-:Y:S01]  /*31e0*/  FMUL.FTZ R26, R235, R26 ;  /* 0x0000001aeb1a7220 */ /* 0x000fe20000410000 */
[----:B-----5:R-:W-:Y:S01]  /*31f0*/  F2FP.BF16.PACK_AB R15, R35, R34 ;  /* 0x00000022230f723e */ /* 0x020fe200000010ff */
[--C-:B------:R-:W-:Y:S01]  /*3200*/  FADD.FTZ R34, R57, -R30.reuse ;  /* 0x8000001e39227221 */ /* 0x100fe20000010000 */
[----:B------:R-:W-:Y:S01]  /*3210*/  F2FP.BF16.PACK_AB R35, R180, R235 ;  /* 0x000000ebb423723e */ /* 0x000fe200000010ff */
[--C-:B------:R-:W-:Y:S01]  /*3220*/  FADD.FTZ R29, R44, -R30.reuse ;  /* 0x8000001e2c1d7221 */ /* 0x100fe20000010000 */
[----:B------:R-:W-:Y:S01]  /*3230*/  F2FP.BF16.PACK_AB R235, R237, R232 ;  /* 0x000000e8edeb723e */ /* 0x000fe200000010ff */
[----:B------:R-:W-:Y:S01]  /*3240*/  FMUL.FTZ R34, R25, R34 ;  /* 0x0000002219227220 */ /* 0x000fe20000410000 */
[----:B----4-:R-:W-:Y:S01]  /*3250*/  F2FP.BF16.PACK_AB R25, R185, R28 ;  /* 0x0000001cb919723e */ /* 0x010fe200000010ff */
[----:B------:R-:W-:Y:S01]  /*3260*/  STS [R222+0x1000], R35 ;  /* 0x00100023de007388 */ /* 0x000fe20000000800 */
[--C-:B------:R-:W-:Y:S01]  /*3270*/  FADD.FTZ R237, R60, -R30.reuse ;  /* 0x8000001e3ced7221 */ /* 0x100fe20000010000 */
[----:B------:R-:W-:Y:S01]  /*3280*/  MUFU.EX2 R157, R157 ;  /* 0x0000009d009d7308 */ /* 0x000fe20000000800 */
[--C-:B---3--:R-:W-:Y:S02]  /*3290*/  FADD.FTZ R27, R56, -R30.reuse ;  /* 0x8000001e381b7221 */ /* 0x108fe40000010000 */
[----:B------:R-:W-:Y:S01]  /*32a0*/  FADD.FTZ R30, R61, -R30 ;  /* 0x8000001e3d1e7221 */ /* 0x000fe20000010000 */
[----:B--2---:R-:W-:Y:S01]  /*32b0*/  SHF.L.U32 R201, R198, 0x1, RZ ;  /* 0x00000001c6c97819 */ /* 0x004fe200000006ff */
[----:B------:R-:W-:Y:S02]  /*32c0*/  FMUL.FTZ R27, R186, R27 ;  /* 0x0000001bba1b7220 */ /* 0x000fe40000410000 */
[----:B------:R-:W-:Y:S01]  /*32d0*/  FMUL.FTZ R30, R185, R30 ;  /* 0x0000001eb91e7220 */ /* 0x000fe20000410000 */
[----:B------:R-:W-:Y:S01]  /*32e0*/  IADD3 R202, R192, R201, RZ ;  /* 0x000000c9c0ca7210 */ /* 0x000fe20007ffe0ff */
[----:B------:R-:W-:Y:S01]  /*32f0*/  FMUL.FTZ R23, R180, R23 ;  /* 0x00000017b4177220 */ /* 0x000fe20000410000 */
[----:B------:R-:W-:Y:S01]  /*3300*/  F2FP.BF16.PACK_AB R185, R34, R27 ;  /* 0x0000001b22b9723e */ /* 0x000fe200000010ff */
[----:B------:R-:W2:Y:S01]  /*3310*/  MUFU.EX2 R184, R184 ;  /* 0x000000b800b87308 */ /* 0x000ea20000000800 */
[----:B------:R-:W-:Y:S01]  /*3320*/  F2FP.BF16.PACK_AB R27, R189, R158 ;  /* 0x0000009ebd1b723e */ /* 0x000fe200000010ff */
[----:B------:R-:W-:Y:S01]  /*3330*/  FMUL.FTZ R239, R190, R239 ;  /* 0x000000efbeef7220 */ /* 0x000fe20000410000 */
[----:B------:R-:W-:Y:S01]  /*3340*/  F2FP.BF16.PACK_AB R23, R23, R26 ;  /* 0x0000001a1717723e */ /* 0x000fe200000010ff */
[C---:B------:R-:W-:Y:S01]  /*3350*/  FMUL.FTZ R234, R13.reuse, R234 ;  /* 0x000000ea0dea7220 */ /* 0x040fe20000410000 */
[----:B------:R-:W-:Y:S01]  /*3360*/  F2FP.BF16.PACK_AB R26, R24, R231 ;  /* 0x000000e7181a723e */ /* 0x000fe200000010ff */
[----:B------:R2:W-:Y:S01]  /*3370*/  STS [R222+0x1400], R27 ;  /* 0x0014001bde007388 */ /* 0x0005e20000000800 */
[----:B------:R-:W-:Y:S01]  /*3380*/  F2FP.BF16.PACK_AB R13, R13, R190 ;  /* 0x000000be0d0d723e */ /* 0x000fe200000010ff */
[----:B------:R-:W-:Y:S01]  /*3390*/  FMUL.FTZ R237, R28, R237 ;  /* 0x000000ed1ced7220 */ /* 0x000fe20000410000 */
[----:B-1----:R-:W-:Y:S01]  /*33a0*/  F2FP.BF16.PACK_AB R31, R22, R19 ;  /* 0x00000013161f723e */ /* 0x002fe200000010ff */
[----:B------:R-:W-:Y:S01]  /*33b0*/  STS [R226+0x1000], R235 ;  /* 0x001000ebe2007388 */ /* 0x000fe20000000800 */
[----:B------:R-:W-:Y:S01]  /*33c0*/  F2FP.BF16.PACK_AB R239, R234, R239 ;  /* 0x000000efeaef723e */ /* 0x000fe200000010ff */
[--C-:B------:R-:W-:Y:S01]  /*33d0*/  FADD.FTZ R28, R43, -R183.reuse ;  /* 0x800000b72b1c7221 */ /* 0x100fe20000010000 */
[----:B------:R-:W-:Y:S01]  /*33e0*/  F2FP.BF16.PACK_AB R237, R30, R237 ;  /* 0x000000ed1eed723e */ /* 0x000fe200000010ff */
[----:B------:R1:W-:Y:S01]  /*33f0*/  STS [R226+0x1400], R26 ;  /* 0x0014001ae2007388 */ /* 0x0003e20000000800 */
[--C-:B------:R-:W-:Y:S02]  /*3400*/  FADD.FTZ R33, R42, -R183.reuse ;  /* 0x800000b72a217221 */ /* 0x100fe40000010000 */
[----:B------:R-:W-:Y:S01]  /*3410*/  FMUL.FTZ R28, R189, R28 ;  /* 0x0000001cbd1c7220 */ /* 0x000fe20000410000 */
[----:B------:R3:W-:Y:S01]  /*3420*/  STS [R222+0x2000], R13 ;  /* 0x0020000dde007388 */ /* 0x0007e20000000800 */
[----:B------:R-:W-:Y:S02]  /*3430*/  FMUL.FTZ R33, R158, R33 ;  /* 0x000000219e217220 */ /* 0x000fe40000410000 */
[----:B------:R-:W-:Y:S01]  /*3440*/  FMUL.FTZ R29, R232, R29 ;  /* 0x0000001de81d7220 */ /* 0x000fe20000410000 */
[----:B------:R-:W-:Y:S02]  /*3450*/  STS [R222+0x2400], R181 ;  /* 0x002400b5de007388 */ /* 0x000fe40000000800 */
[----:B------:R-:W-:Y:S02]  /*3460*/  F2FP.BF16.PACK_AB R33, R28, R33 ;  /* 0x000000211c21723e */ /* 0x000fe400000010ff */
[----:B------:R-:W-:Y:S01]  /*3470*/  STS [R226+0x2000], R243 ;  /* 0x002000f3e2007388 */ /* 0x000fe20000000800 */
[----:B------:R-:W-:Y:S03]  /*3480*/  F2FP.BF16.PACK_AB R29, R32, R29 ;  /* 0x0000001d201d723e */ /* 0x000fe600000010ff */
[----:B------:R4:W-:Y:S01]  /*3490*/  STS [R226+0x2400], R15 ;  /* 0x0024000fe2007388 */ /* 0x0009e20000000800 */
[----:B--2---:R-:W-:Y:S03]  /*34a0*/  F2FP.BF16.PACK_AB R27, R184, R157 ;  /* 0x0000009db81b723e */ /* 0x004fe600000010ff */
[----:B------:R-:W-:Y:S04]  /*34b0*/  STS [R222+0x3000], R251 ;  /* 0x003000fbde007388 */ /* 0x000fe80000000800 */
[----:B------:R-:W-:Y:S01]  /*34c0*/  STS [R222+0x3400], R31 ;  /* 0x0034001fde007388 */ /* 0x000fe20000000800 */
[--C-:B-1----:R-:W-:Y:S03]  /*34d0*/  FADD.FTZ R26, R46, -R183.reuse ;  /* 0x800000b72e1a7221 */ /* 0x102fe60000010000 */
[----:B------:R-:W-:Y:S01]  /*34e0*/  STS [R226+0x3000], R25 ;  /* 0x00300019e2007388 */ /* 0x000fe20000000800 */
[----:B------:R-:W-:Y:S02]  /*34f0*/  FMUL.FTZ R26, R231, R26 ;  /* 0x0000001ae71a7220 */ /* 0x000fe40000410000 */
[--C-:B---3--:R-:W-:Y:S01]  /*3500*/  FADD.FTZ R13, R47, -R183.reuse ;  /* 0x800000b72f0d7221 */ /* 0x108fe20000010000 */
[----:B------:R-:W-:Y:S03]  /*3510*/  STS [R226+0x3400], R27 ;  /* 0x0034001be2007388 */ /* 0x000fe60000000800 */
[----:B------:R-:W-:Y:S01]  /*3520*/  FMUL.FTZ R13, R24, R13 ;  /* 0x0000000d180d7220 */ /* 0x000fe20000410000 */
[----:B------:R-:W-:Y:S01]  /*3530*/  BAR.SYNC.DEFER_BLOCKING 0x0 ;  /* 0x0000000000007b1d */ /* 0x000fe20000010000 */
[--C-:B------:R-:W-:Y:S03]  /*3540*/  FADD.FTZ R24, R58, -R183.reuse ;  /* 0x800000b73a187221 */ /* 0x100fe60000010000 */
[----:B----4-:R-:W-:Y:S01]  /*3550*/  F2FP.BF16.PACK_AB R15, R13, R26 ;  /* 0x0000001a0d0f723e */ /* 0x010fe200000010ff */
[--C-:B------:R-:W-:Y:S02]  /*3560*/  FADD.FTZ R13, R59, -R183.reuse ;  /* 0x800000b73b0d7221 */ /* 0x100fe40000010000 */
[----:B------:R-:W-:Y:S02]  /*3570*/  FMUL.FTZ R24, R19, R24 ;  /* 0x0000001813187220 */ /* 0x000fe40000410000 */
[--C-:B------:R-:W-:Y:S02]  /*3580*/  FADD.FTZ R26, R62, -R183.reuse ;  /* 0x800000b73e1a7221 */ /* 0x100fe40000010000 */
[----:B------:R-:W-:Y:S02]  /*3590*/  FADD.FTZ R183, R63, -R183 ;  /* 0x800000b73fb77221 */ /* 0x000fe40000010000 */
[----:B------:R-:W-:Y:S01]  /*35a0*/  FMUL.FTZ R13, R22, R13 ;  /* 0x0000000d160d7220 */ /* 0x000fe20000410000 */
[----:B------:R-:W-:Y:S01]  /*35b0*/  IADD3 R22, R197, R200, RZ ;  /* 0x000000c8c5167210 */ /* 0x000fe20007ffe0ff */
[----:B------:R-:W-:Y:S02]  /*35c0*/  FMUL.FTZ R26, R157, R26 ;  /* 0x0000001a9d1a7220 */ /* 0x000fe40000410000 */
[----:B------:R-:W-:Y:S01]  /*35d0*/  FMUL.FTZ R183, R184, R183 ;  /* 0x000000b7b8b77220 */ /* 0x000fe20000410000 */
[----:B------:R-:W-:Y:S02]  /*35e0*/  F2FP.BF16.PACK_AB R19, R13, R24 ;  /* 0x000000180d13723e */ /* 0x000fe400000010ff */
[----:B------:R-:W-:Y:S02]  /*35f0*/  SHF.L.U32 R22, R22, 0x1, RZ ;  /* 0x0000000116167819 */ /* 0x000fe400000006ff */
[----:B------:R-:W-:Y:S01]  /*3600*/  F2FP.BF16.PACK_AB R189, R183, R26 ;  /* 0x0000001ab7bd723e */ /* 0x000fe200000010ff */
[----:B------:R-:W-:Y:S01]  /*3610*/  STS [R222+0x4000], R159 ;  /* 0x0040009fde007388 */ /* 0x000fe20000000800 */
[----:B------:R-:W-:Y:S03]  /*3620*/  IADD3 R13, R199, R22, RZ ;  /* 0x00000016c70d7210 */ /* 0x000fe60007ffe0ff */
        /* <DEDUP_REMOVED lines=75> */
[----:B-12-4-:R-:W-:Y:S01]  /*3ae0*/  SHF.R.S32.HI R6, RZ, 0x1f, R13 ;  /* 0x0000001fff067819 */ /* 0x016fe2000001140d */
[C---:B------:R-:W-:Y:S01]  /*3af0*/  IMAD.SHL.U32 R7, R13.reuse, 0x40, RZ ;  /* 0x000000400d077824 */ /* 0x040fe200078e00ff */
[----:B------:R-:W-:Y:S01]  /*3b00*/  MOV R4, c[0x0][0x20c] ;  /* 0x0000830000047a02 */ /* 0x000fe20000000f00 */
[----:B------:R-:W-:Y:S03]  /*3b10*/  IMAD.WIDE.U32 R14, R13, c[0x0][0x208], RZ ;  /* 0x000082000d0e7a25 */ /* 0x000fe600078e00ff */
[----:B------:R-:W-:Y:S01]  /*3b20*/  IADD3 R10, -R205, R206, -R7 ;  /* 0x000000cecd0a7210 */ /* 0x000fe20007ffe907 */
[----:B------:R-:W-:Y:S02]  /*3b30*/  IMAD R6, R6, c[0x0][0x208], RZ ;  /* 0x0000820006067a24 */ /* 0x000fe400078e02ff */
[----:B------:R-:W-:Y:S01]  /*3b40*/  IMAD.MOV.U32 R5, RZ, RZ, c[0x0][0x208] ;  /* 0x00008200ff057624 */ /* 0x000fe200078e00ff */
[----:B------:R-:W-:Y:S01]  /*3b50*/  ISETP.LT.OR P6, PT, R10, 0x1, P3 ;  /* 0x000000010a00780c */ /* 0x000fe20001fc1670 */
[----:B------:R-:W-:Y:S02]  /*3b60*/  IMAD R6, R13, c[0x0][0x20c], R6 ;  /* 0x000083000d067a24 */ /* 0x000fe400078e0206 */
[C---:B------:R-:W-:Y:S01]  /*3b70*/  IMAD.SHL.U32 R9, R14.reuse, 0x80, RZ ;  /* 0x000000800e097824 */ /* 0x040fe200078e00ff */
[-C--:B------:R-:W-:Y:S01]  /*3b80*/  LEA R8, P5, R5, R208.reuse, 0x6 ;  /* 0x000000d005087211 */ /* 0x080fe200078a30ff */
[----:B------:R-:W-:Y:S03]  /*3b90*/  IMAD.IADD R6, R15, 0x1, R6 ;  /* 0x000000010f067824 */ /* 0x000fe600078e0206 */
[----:B------:R-:W-:Y:S02]  /*3ba0*/  IADD3 R12, P1, R9, R208, RZ ;  /* 0x000000d0090c7210 */ /* 0x000fe40007f3e0ff */
[----:B------:R-:W-:Y:S02]  /*3bb0*/  SHF.L.U64.HI R11, R14, 0x7, R6 ;  /* 0x000000070e0b7819 */ /* 0x000fe40000010206 */
[-C--:B------:R-:W-:Y:S01]  /*3bc0*/  LEA.HI.X R4, R5, R209.reuse, R4, 0x6, P5 ;  /* 0x000000d105047211 */ /* 0x080fe200028f3404 */
[----:B------:R-:W-:Y:S01]  /*3bd0*/  @!P2 IMAD R5, R223, 0x40, R216 ;  /* 0x00000040df05a824 */ /* 0x000fe200078e02d8 */
[----:B------:R-:W-:Y:S02]  /*3be0*/  ISETP.LT.OR P5, PT, R10, 0x21, P3 ;  /* 0x000000210a00780c */ /* 0x000fe40001fa1670 */
[----:B------:R-:W-:Y:S02]  /*3bf0*/  IADD3.X R13, R11, R209, RZ, P1, !PT ;  /* 0x000000d10b0d7210 */ /* 0x000fe40000ffe4ff */
[----:B------:R-:W-:Y:S02]  /*3c00*/  LEA R6, R223, R215, 0xd ;  /* 0x000000d7df067211 */ /* 0x000fe400078e68ff */
[----:B------:R-:W-:Y:S03]  /*3c10*/  IADD3 R8, P1, R8, R9, RZ ;  /* 0x0000000908087210 */ /* 0x000fe60007f3e0ff */
[----:B------:R-:W-:Y:S01]  /*3c20*/  @!PT LDS RZ, [RZ] ;  /* 0x00000000fffff984 */ /* 0x000fe20000000800 */
[----:B------:R-:W-:Y:S01]  /*3c30*/  @!PT LDS RZ, [RZ] ;  /* 0x00000000fffff984 */ /* 0x000fe20000000800 */
[----:B------:R-:W-:Y:S01]  /*3c40*/  @!PT LDS RZ, [RZ] ;  /* 0x00000000fffff984 */ /* 0x000fe20000000800 */
[----:B------:R1:W-:Y:S02]  /*3c50*/  LDGSTS.E.BYPASS.LTC128B.128 [R6], [R12.64], !P6 ;  /* 0x000000000c067fae */ /* 0x0003e4000f101d48 */
[----:B------:R-:W-:Y:S01]  /*3c60*/  IMAD.X R9, R4, 0x1, R11, P1 ;  /* 0x0000000104097824 */ /* 0x000fe200008e060b */
[----:B------:R-:W-:Y:S01]  /*3c70*/  @!P2 SHF.L.U32 R4, R5, 0x2, RZ ;  /* 0x000000020504a819 */ /* 0x000fe200000006ff */
[----:B------:R-:W-:Y:S03]  /*3c80*/  @!P2 IMAD.WIDE R10, R7, 0x4, R224 ;  /* 0x00000004070aa825 */ /* 0x000fe600078e02e0 */
[----:B------:R1:W-:Y:S07]  /*3c90*/  LDGSTS.E.BYPASS.LTC128B.128 [R6+0x1000], [R8.64], !P5 ;  /* 0x0100000008067fae */ /* 0x0003ee000e901d48 */
[----:B------:R1:W-:Y:S02]  /*3ca0*/  @!P2 LDGSTS.E.BYPASS.LTC128B.128 [R4+0xc280], [R10.64] ;  /* 0x0c2800000a04afae */ /* 0x0003e4000b901d48 */
.L_x_85:
        /* <DEDUP_REMOVED lines=141> */
[----:B------:R-:W-:Y:S01]  /*4580*/  FMUL.FTZ R100, R100, c[0x0][0x298] ;  /* 0x0000a60064647a20 */ /* 0x000fe20000410000 */
[----:B------:R-:W-:Y:S01]  /*4590*/  PLOP3.LUT P2, PT, PT, PT, PT, 0x8, 0x0 ;  /* 0x000000000000781c */ /* 0x000fe20003f4e170 */
[----:B------:R-:W-:-:S02]  /*45a0*/  FMUL.FTZ R101, R101, c[0x0][0x298] ;  /* 0x0000a60065657a20 */ /* 0x000fc40000410000 */
[----:B------:R-:W-:Y:S02]  /*45b0*/  FMUL.FTZ R102, R102, c[0x0][0x298] ;  /* 0x0000a60066667a20 */ /* 0x000fe40000410000 */
[----:B------:R-:W-:Y:S02]  /*45c0*/  FMUL.FTZ R103, R103, c[0x0][0x298] ;  /* 0x0000a60067677a20 */ /* 0x000fe40000410000 */
[----:B------:R-:W-:Y:S02]  /*45d0*/  FMUL.FTZ R104, R104, c[0x0][0x298] ;  /* 0x0000a60068687a20 */ /* 0x000fe40000410000 */
[----:B------:R-:W-:Y:S02]  /*45e0*/  FMUL.FTZ R105, R105, c[0x0][0x298] ;  /* 0x0000a60069697a20 */ /* 0x000fe40000410000 */
[----:B------:R-:W-:Y:S02]  /*45f0*/  FMUL.FTZ R106, R106, c[0x0][0x298] ;  /* 0x0000a6006a6a7a20 */ /* 0x000fe40000410000 */
        /* <DEDUP_REMOVED lines=25> */
.L_x_81:
[----:B------:R-:W-:Y:S05]  /*4790*/  @P2 BRA `(.L_x_87) ;  /* 0x000011f000002947 */ /* 0x000fea0003800000 */
[----:B------:R-:W2:Y:S01]  /*47a0*/  S2R R0, SR_TID.X ;  /* 0x0000000000007919 */ /* 0x000ea20000002100 */
[----:B------:R-:W-:-:S02]  /*47b0*/  F2FP.BF16.PACK_AB R68, R69, R68 ;  /* 0x000000444544723e */ /* 0x000fc400000010ff */
[----:B------:R-:W-:Y:S01]  /*47c0*/  F2FP.BF16.PACK_AB R70, R71, R70 ;  /* 0x000000464746723e */ /* 0x000fe200000010ff */
[----:B------:R-:W-:Y:S01]  /*47d0*/  BAR.SYNC.DEFER_BLOCKING 0x1, 0x100 ;  /* 0x0044000000007b1d */ /* 0x000fe20000010000 */
[----:B------:R-:W-:Y:S02]  /*47e0*/  F2FP.BF16.PACK_AB R80, R81, R80 ;  /* 0x000000505150723e */ /* 0x000fe400000010ff */
[----:B------:R-:W-:Y:S02]  /*47f0*/  F2FP.BF16.PACK_AB R82, R83, R82 ;  /* 0x000000525352723e */ /* 0x000fe400000010ff */
[----:B------:R-:W-:Y:S02]  /*4800*/  F2FP.BF16.PACK_AB R72, R73, R72 ;  /* 0x000000484948723e */ /* 0x000fe400000010ff */
[----:B------:R-:W-:Y:S02]  /*4810*/  F2FP.BF16.PACK_AB R74, R75, R74 ;  /* 0x0000004a4b4a723e */ /* 0x000fe400000010ff */
[----:B------:R-:W-:-:S02]  /*4820*/  F2FP.BF16.PACK_AB R76, R77, R76 ;  /* 0x0000004c4d4c723e */ /* 0x000fc400000010ff */
[----:B------:R-:W-:Y:S02]  /*4830*/  F2FP.BF16.PACK_AB R78, R79, R78 ;  /* 0x0000004e4f4e723e */ /* 0x000fe400000010ff */
[----:B------:R-:W-:Y:S02]  /*4840*/  F2FP.BF16.PACK_AB R84, R85, R84 ;  /* 0x000000545554723e */ /* 0x000fe400000010ff */
[----:B------:R-:W-:Y:S02]  /*4850*/  F2FP.BF16.PACK_AB R86, R87, R86 ;  /* 0x000000565756723e */ /* 0x000fe400000010ff */
[----:B------:R-:W-:Y:S02]  /*4860*/  F2FP.BF16.PACK_AB R96, R97, R96 ;  /* 0x000000606160723e */ /* 0x000fe400000010ff */
[----:B------:R-:W-:Y:S02]  /*4870*/  F2FP.BF16.PACK_AB R98, R99, R98 ;  /* 0x000000626362723e */ /* 0x000fe400000010ff */
[----:B--2---:R-:W-:-:S02]  /*4880*/  SHF.R.S32.HI R3, RZ, 0x1f, R0 ;  /* 0x0000001fff037819 */ /* 0x004fc40000011400 */
[----:B------:R-:W-:Y:S02]  /*4890*/  F2FP.BF16.PACK_AB R88, R89, R88 ;  /* 0x000000585958723e */ /* 0x000fe400000010ff */
[----:B------:R-:W-:Y:S02]  /*48a0*/  LEA.HI R2, R3, R0, RZ, 0x2 ;  /* 0x0000000003027211 */ /* 0x000fe400078f10ff */
[----:B------:R-:W-:Y:S02]  /*48b0*/  F2FP.BF16.PACK_AB R90, R91, R90 ;  /* 0x0000005a5b5a723e */ /* 0x000fe400000010ff */
[--C-:B------:R-:W-:Y:S02]  /*48c0*/  SHF.R.S32.HI R5, RZ, 0x2, R2.reuse ;  /* 0x00000002ff057819 */ /* 0x100fe40000011402 */
[----:B------:R-:W-:Y:S02]  /*48d0*/  SHF.R.S32.HI R4, RZ, 0x1f, R2 ;  /* 0x0000001fff047819 */ /* 0x000fe40000011402 */
[----:B------:R-:W-:-:S02]  /*48e0*/  LOP3.LUT R9, R2, 0x3ffffffc, RZ, 0xc0, !PT ;  /* 0x3ffffffc02097812 */ /* 0x000fc400078ec0ff */
[----:B------:R-:W-:Y:S02]  /*48f0*/  LEA.HI R6, R4, R5, RZ, 0x3 ;  /* 0x0000000504067211 */ /* 0x000fe400078f18ff */
[-C--:B------:R-:W-:Y:S01]  /*4900*/  LEA.HI R4, R3, R0.reuse, RZ, 0x5 ;  /* 0x0000000003047211 */ /* 0x080fe200078f28ff */
[----:B------:R-:W-:Y:S01]  /*4910*/  IMAD.IADD R2, R0, 0x1, -R9 ;  /* 0x0000000100027824 */ /* 0x000fe200078e0a09 */
[----:B------:R-:W-:Y:S02]  /*4920*/  LOP3.LUT R8, R6, 0xfffffff8, RZ, 0xc0, !PT ;  /* 0xfffffff806087812 */ /* 0x000fe400078ec0ff */
[--C-:B------:R-:W-:Y:S02]  /*4930*/  SHF.R.S32.HI R6, RZ, 0x5, R4.reuse ;  /* 0x00000005ff067819 */ /* 0x100fe40000011404 */
[----:B------:R-:W-:Y:S01]  /*4940*/  SHF.R.S32.HI R7, RZ, 0x1f, R4 ;  /* 0x0000001fff077819 */ /* 0x000fe20000011404 */
[----:B------:R-:W-:Y:S01]  /*4950*/  IMAD.IADD R8, R5, 0x1, -R8 ;  /* 0x0000000105087824 */ /* 0x000fe200078e0a08 */
[----:B------:R-:W-:-:S02]  /*4960*/  LEA.HI R5, R3, R0, RZ, 0x7 ;  /* 0x0000000003057211 */ /* 0x000fc400078f38ff */
[----:B------:R-:W-:Y:S01]  /*4970*/  LEA.HI R7, R7, R6, RZ, 0x2 ;  /* 0x0000000607077211 */ /* 0x000fe200078f10ff */
[----:B------:R-:W-:Y:S01]  /*4980*/  IMAD.SHL.U32 R4, R8, 0x40, RZ ;  /* 0x0000004008047824 */ /* 0x000fe200078e00ff */
[----:B------:R-:W-:Y:S02]  /*4990*/  SHF.R.U32.HI R5, RZ, 0x4, R5 ;  /* 0x00000004ff057819 */ /* 0x000fe40000011605 */
[----:B------:R-:W-:Y:S02]  /*49a0*/  LOP3.LUT R7, R7, 0x1ffffc, RZ, 0xc0, !PT ;  /* 0x001ffffc07077812 */ /* 0x000fe400078ec0ff */
[----:B------:R-:W-:Y:S02]  /*49b0*/  LOP3.LUT R4, R4, 0x1c0, RZ, 0xc0, !PT ;  /* 0x000001c004047812 */ /* 0x000fe400078ec0ff */
[----:B------:R-:W-:Y:S01]  /*49c0*/  R2P PR, R8, 0x6 ;  /* 0x0000000608007804 */ /* 0x000fe20000000000 */
[----:B------:R-:W-:Y:S01]  /*49d0*/  IMAD.IADD R7, R6, 0x1, -R7 ;  /* 0x0000000106077824 */ /* 0x000fe200078e0a07 */
[----:B------:R-:W-:-:S02]  /*49e0*/  LOP3.LUT R5, R4, 0x8, R5, 0xf8, !PT ;  /* 0x0000000804057812 */ /* 0x000fc400078ef805 */
[----:B------:R-:W-:Y:S01]  /*49f0*/  SHF.R.U32.HI R4, RZ, 0x3, R4 ;  /* 0x00000003ff047819 */ /* 0x000fe20000011604 */
[----:B------:R-:W-:Y:S01]  /*4a00*/  IMAD R2, R7, 0x200, R2 ;  /* 0x0000020007027824 */ /* 0x000fe200078e0202 */
[----:B------:R-:W-:Y:S02]  /*4a10*/  F2FP.BF16.PACK_AB R92, R93, R92 ;  /* 0x0000005c5d5c723e */ /* 0x000fe400000010ff */
[----:B------:R-:W-:Y:S01]  /*4a20*/  LOP3.LUT R5, R5, R4, RZ, 0x3c, !PT ;  /* 0x0000000405057212 */ /* 0x000fe200078e3cff */
[----:B------:R-:W-:Y:S01]  /*4a30*/  IMAD.MOV.U32 R4, RZ, RZ, 0x20 ;  /* 0x00000020ff047424 */ /* 0x000fe200078e00ff */
[----:B------:R-:W-:Y:S02]  /*4a40*/  F2FP.BF16.PACK_AB R94, R95, R94 ;  /* 0x0000005e5f5e723e */ /* 0x000fe400000010ff */
[----:B------:R-:W-:Y:S01]  /*4a50*/  F2FP.BF16.PACK_AB R100, R101, R100 ;  /* 0x000000646564723e */ /* 0x000fe200000010ff */
[----:B------:R-:W-:Y:S01]  /*4a60*/  IMAD.U32 R2, R2, 0x2, R5 ;  /* 0x0000000202027824 */ /* 0x000fe200078e0005 */
[----:B------:R-:W-:-:S02]  /*4a70*/  SEL R4, R4, 0xffffffe0, !P1 ;  /* 0xffffffe004047807 */ /* 0x000fc40004800000 */
[----:B------:R-:W-:Y:S01]  /*4a80*/  F2FP.BF16.PACK_AB R102, R103, R102 ;  /* 0x000000666766723e */ /* 0x000fe200000010ff */
[----:B------:R-:W-:Y:S01]  /*4a90*/  IMAD.SHL.U32 R5, R2, 0x2, RZ ;  /* 0x0000000202057824 */ /* 0x000fe200078e00ff */
[----:B------:R-:W-:Y:S01]  /*4aa0*/  F2FP.BF16.PACK_AB R112, R113, R112 ;  /* 0x000000707170723e */ /* 0x000fe200000010ff */
[----:B------:R-:W-:Y:S01]  /*4ab0*/  IMAD.MOV.U32 R2, RZ, RZ, 0x4 ;  /* 0x00000004ff027424 */ /* 0x000fe200078e00ff */
[----:B------:R-:W-:Y:S01]  /*4ac0*/  F2FP.BF16.PACK_AB R114, R115, R114 ;  /* 0x000000727372723e */ /* 0x000fe200000010ff */
[C---:B------:R-:W-:Y:S01]  /*4ad0*/  IMAD.IADD R9, R5.reuse, 0x1, R4 ;  /* 0x0000000105097824 */ /* 0x040fe200078e0204 */
[C---:B------:R-:W-:Y:S01]  /*4ae0*/  IADD3 R7, R5.reuse, 0x40, RZ ;  /* 0x0000004005077810 */ /* 0x040fe20007ffe0ff */
[----:B------:R-:W-:Y:S01]  /*4af0*/  STS [R5+0x4080], R68 ;  /* 0x0040804405007388 */ /* 0x000fe20000000800 */
[----:B------:R-:W-:Y:S02]  /*4b00*/  @P2 IADD3 R7, R5, -0x40, RZ ;  /* 0xffffffc005072810 */ /* 0x000fe40007ffe0ff */
[----:B------:R-:W-:Y:S01]  /*4b10*/  F2FP.BF16.PACK_AB R104, R105, R104 ;  /* 0x000000686968723e */ /* 0x000fe200000010ff */
[----:B------:R-:W-:Y:S01]  /*4b20*/  STS [R5+0x4480], R70 ;  /* 0x0044804605007388 */ /* 0x000fe20000000800 */
[----:B------:R-:W-:Y:S01]  /*4b30*/  F2FP.BF16.PACK_AB R106, R107, R106 ;  /* 0x0000006a6b6a723e */ /* 0x000fe200000010ff */
[----:B-1----:R-:W-:Y:S01]  /*4b40*/  IMAD.IADD R11, R4, 0x1, R7 ;  /* 0x00000001040b7824 */ /* 0x002fe200078e0207 */
[----:B------:R-:W-:Y:S01]  /*4b50*/  F2FP.BF16.PACK_AB R108, R109, R108 ;  /* 0x0000006c6d6c723e */ /* 0x000fe200000010ff */
[----:B------:R-:W-:Y:S01]  /*4b60*/  STS [R9+0x4080], R80 ;  /* 0x0040805009007388 */ /* 0x000fe20000000800 */
[----:B------:R-:W-:-:S02]  /*4b70*/  F2FP.BF16.PACK_AB R110, R111, R110 ;  /* 0x0000006e6f6e723e */ /* 0x000fc400000010ff */
[----:B------:R-:W-:Y:S01]  /*4b80*/  F2FP.BF16.PACK_AB R116, R117, R116 ;  /* 0x000000747574723e */ /* 0x000fe200000010ff */
[----:B------:R-:W-:Y:S01]  /*4b90*/  STS [R9+0x4480], R82 ;  /* 0x0044805209007388 */ /* 0x000fe20000000800 */
[----:B------:R-:W-:Y:S02]  /*4ba0*/  F2FP.BF16.PACK_AB R118, R119, R118 ;  /* 0x000000767776723e */ /* 0x000fe400000010ff */
[----:B------:R-:W-:Y:S01]  /*4bb0*/  F2FP.BF16.PACK_AB R128, R129, R128 ;  /* 0x000000808180723e */ /* 0x000fe200000010ff */
[----:B------:R-:W-:Y:S01]  /*4bc0*/  STS [R5+0x6080], R72 ;  /* 0x0060804805007388 */ /* 0x000fe20000000800 */
[----:B------:R-:W-:Y:S02]  /*4bd0*/  F2FP.BF16.PACK_AB R130, R131, R130 ;  /* 0x000000828382723e */ /* 0x000fe400000010ff */
[----:B------:R-:W-:Y:S01]  /*4be0*/  F2FP.BF16.PACK_AB R120, R121, R120 ;  /* 0x000000787978723e */ /* 0x000fe200000010ff */
[----:B------:R-:W-:Y:S01]  /*4bf0*/  STS [R5+0x6480], R74 ;  /* 0x0064804a05007388 */ /* 0x000fe20000000800 */
[----:B------:R-:W-:-:S02]  /*4c00*/  F2FP.BF16.PACK_AB R122, R123, R122 ;  /* 0x0000007a7b7a723e */ /* 0x000fc400000010ff */
[----:B------:R-:W-:Y:S01]  /*4c10*/  F2FP.BF16.PACK_AB R124, R125, R124 ;  /* 0x0000007c7d7c723e */ /* 0x000fe200000010ff */
[----:B------:R-:W-:Y:S01]  /*4c20*/  STS [R9+0x6080], R76 ;  /* 0x0060804c09007388 */ /* 0x000fe20000000800 */
[----:B------:R-:W-:Y:S02]  /*4c30*/  F2FP.BF16.PACK_AB R126, R127, R126 ;  /* 0x0000007e7f7e723e */ /* 0x000fe400000010ff */
[----:B------:R-:W-:Y:S01]  /*4c40*/  ISETP.NE.U32.AND P0, PT, RZ, c[0x0][0x360], PT ;  /* 0x0000d800ff007a0c */ /* 0x000fe20003f05070 */
[----:B------:R-:W-:Y:S01]  /*4c50*/  STS [R9+0x6480], R78 ;  /* 0x0064804e09007388 */ /* 0x000fe20000000800 */
[----:B------:R-:W-:Y:S02]  /*4c60*/  ISETP.NE.U32.AND P1, PT, RZ, c[0x0][0x358], PT ;  /* 0x0000d600ff007a0c */ /* 0x000fe40003f25070 */
[----:B------:R-:W-:Y:S01]  /*4c70*/  ISETP.NE.AND.EX P0, PT, RZ, c[0x0][0x364], PT, P0 ;  /* 0x0000d900ff007a0c */ /* 0x000fe20003f05300 */
[----:B------:R-:W-:Y:S01]  /*4c80*/  STS [R7+0x4080], R84 ;  /* 0x0040805407007388 */ /* 0x000fe20000000800 */
[----:B------:R-:W-:-:S03]  /*4c90*/  ISETP.NE.AND.EX P1, PT, RZ, c[0x0][0x35c], PT, P1 ;  /* 0x0000d700ff007a0c */ /* 0x000fc60003f25310 */
        /* <DEDUP_REMOVED lines=14> */
[----:B------:R2:W-:Y:S04]  /*4d80*/  STS [R9+0x2480], R110 ;  /* 0x0024806e09007388 */ /* 0x0005e80000000800 */
[----:B------:R3:W-:Y:S04]  /*4d90*/  STS [R7+0x80], R116 ;  /* 0x0000807407007388 */ /* 0x0007e80000000800 */
[----:B------:R3:W-:Y:S04]  /*4da0*/  STS [R7+0x480], R118 ;  /* 0x0004807607007388 */ /* 0x0007e80000000800 */
[----:B------:R3:W-:Y:S04]  /*4db0*/  STS [R11+0x80], R128 ;  /* 0x000080800b007388 */ /* 0x0007e80000000800 */
[----:B------:R3:W-:Y:S01]  /*4dc0*/  STS [R11+0x480], R130 ;  /* 0x000480820b007388 */ /* 0x0007e20000000800 */
[----:B-1----:R-:W-:-:S03]  /*4dd0*/  IMAD.WIDE R4, R207, R2, c[0x0][0x358] ;  /* 0x0000d600cf047625 */ /* 0x002fc600078e0202 */
[----:B------:R3:W-:Y:S04]  /*4de0*/  STS [R7+0x2080], R120 ;  /* 0x0020807807007388 */ /* 0x0007e80000000800 */
[----:B------:R3:W-:Y:S04]  /*4df0*/  STS [R7+0x2480], R122 ;  /* 0x0024807a07007388 */ /* 0x0007e80000000800 */
[----:B------:R3:W-:Y:S04]  /*4e00*/  STS [R11+0x2080], R124 ;  /* 0x0020807c0b007388 */ /* 0x0007e80000000800 */
[----:B------:R3:W-:Y:S04]  /*4e10*/  STS [R11+0x2480], R126 ;  /* 0x0024807e0b007388 */ /* 0x0007e80000000800 */
[----:B------:R-:W-:Y:S01]  /*4e20*/  BAR.SYNC.DEFER_BLOCKING 0x1, 0x100 ;  /* 0x0044000000007b1d */ /* 0x000fe20000010000 */
[----:B------:R-:W-:-:S02]  /*4e30*/  IMAD.MOV.U32 R37, RZ, RZ, c[0x0][0x2f0] ;  /* 0x0000bc00ff257624 */ /* 0x000fc400078e00ff */
[----:B------:R-:W-:-:S03]  /*4e40*/  @P0 IMAD.WIDE R12, R207, R2, c[0x0][0x360] ;  /* 0x0000d800cf0c0625 */ /* 0x000fc600078e0202 */
[----:B--2---:R-:W2:Y:S04]  /*4e50*/  @P1 LDG.E R9, [R4.64] ;  /* 0x0000000804091981 */ /* 0x004ea8000c1e1900 */
[----:B------:R3:W5:Y:S01]  /*4e60*/  @P0 LDG.E R37, [R12.64] ;  /* 0x000000080c250981 */ /* 0x000762000c1e1900 */
[----:B------:R-:W-:Y:S02]  /*4e70*/  CS2R R38, SRZ ;  /* 0x0000000000267805 */ /* 0x000fe4000001ff00 */
[--C-:B--2---:R-:W-:Y:S01]  /*4e80*/  @P1 SHF.R.S32.HI R39, RZ, 0x1f, R9.reuse ;  /* 0x0000001fff271819 */ /* 0x104fe20000011409 */
[----:B------:R-:W-:Y:S01]  /*4e90*/  @P1 IMAD.MOV.U32 R38, RZ, RZ, R9 ;  /* 0x000000ffff261224 */ /* 0x000fe200078e0009 */
[----:B------:R-:W-:Y:S05]  /*4ea0*/  @P0 BRA `(.L_x_88) ;  /* 0x0000004000000947 */ /* 0x000fea0003800000 */
[----:B---3--:R-:W-:Y:S05]  /*4eb0*/  @!P1 BRA `(.L_x_88) ;  /* 0x0000003000009947 */ /* 0x008fea0003800000 */
[----:B-----5:R-:W2:Y:S04]  /*4ec0*/  LDG.E R37, [R4.64] ;  /* 0x0000000804257981 */ /* 0x020ea8000c1e1900 */
[----:B------:R-:W2:Y:S02]  /*4ed0*/  LDG.E R2, [R4.64+0x4] ;  /* 0x0000040804027981 */ /* 0x000ea4000c1e1900 */
[----:B--2---:R-:W-:-:S02]  /*4ee0*/  IADD3 R37, -R37, R2, RZ ;  /* 0x0000000225257210 */ /* 0x004fc40007ffe1ff */
.L_x_88:
[----:B---3--:R-:W-:Y:S01]  /*4ef0*/  LEA.HI R2, R3, R0, RZ, 0x3 ;  /* 0x0000000003027211 */ /* 0x008fe200078f18ff */
[----:B------:R-:W1:Y:S01]  /*4f00*/  S2R R32, SR_CTAID.X ;  /* 0x0000000000207919 */ /* 0x000e620000002500 */
[----:B------:R-:W-:Y:S01]  /*4f10*/  SHF.R.S32.HI R36, RZ, 0x1f, R207 ;  /* 0x0000001fff247819 */ /* 0x000fe200000114cf */
[----:B------:R-:W-:Y:S01]  /*4f20*/  BSSY B0, `(.L_x_89) ;  /* 0x0000033000007945 */ /* 0x000fe20003800000 */
[----:B------:R-:W-:-:S02]  /*4f30*/  LOP3.LUT R5, R2, 0x1ffffff8, RZ, 0xc0, !PT ;  /* 0x1ffffff802057812 */ /* 0x000fc400078ec0ff */
[----:B------:R-:W-:Y:S02]  /*4f40*/  SHF.R.S32.HI R2, RZ, 0x3, R2 ;  /* 0x00000003ff027819 */ /* 0x000fe40000011402 */
[----:B------:R-:W-:Y:S01]  /*4f50*/  SEL R36, R36, RZ, !P1 ;  /* 0x000000ff24247207 */ /* 0x000fe20004800000 */
[----:B------:R-:W-:Y:S01]  /*4f60*/  IMAD.IADD R40, R0, 0x1, -R5 ;  /* 0x0000000100287824 */ /* 0x000fe200078e0a05 */
[----:B------:R-:W-:Y:S01]  /*4f70*/  LEA.HI R0, R3, R0, RZ, 0x6 ;  /* 0x0000000003007211 */ /* 0x000fe200078f30ff */
[----:B------:R-:W-:Y:S01]  /*4f80*/  IMAD.SHL.U32 R5, R2, 0x40, RZ ;  /* 0x0000004002057824 */ /* 0x000fe200078e00ff */
[----:B------:R-:W2:Y:S01]  /*4f90*/  S2R R3, SR_CTAID.Y ;  /* 0x0000000000037919 */ /* 0x000ea20000002600 */
[----:B------:R-:W-:Y:S01]  /*4fa0*/  IMAD.SHL.U32 R40, R40, 0x8, RZ ;  /* 0x0000000828287824 */ /* 0x000fe200078e00ff */
[----:B------:R-:W-:Y:S01]  /*4fb0*/  IADD3 R44, P0, R2, R38, RZ ;  /* 0x00000026022c7210 */ /* 0x000fe20007f1e0ff */
[----:B------:R-:W-:Y:S01]  /*4fc0*/  IMAD.SHL.U32 R0, R0, 0x8, RZ ;  /* 0x0000000800007824 */ /* 0x000fe200078e00ff */
[----:B------:R-:W-:-:S02]  /*4fd0*/  LOP3.LUT R5, R5, 0x1c0, RZ, 0xc0, !PT ;  /* 0x000001c005057812 */ /* 0x000fc400078ec0ff */
[--C-:B------:R-:W-:Y:S02]  /*4fe0*/  SHF.R.S32.HI R41, RZ, 0x1f, R40.reuse ;  /* 0x0000001fff297819 */ /* 0x100fe40000011428 */
[----:B------:R-:W-:Y:S02]  /*4ff0*/  LOP3.LUT R4, R5, 0x38, R40, 0xf8, !PT ;  /* 0x0000003805047812 */ /* 0x000fe400078ef828 */
[----:B------:R-:W-:Y:S02]  /*5000*/  SHF.R.U32.HI R5, RZ, 0x3, R5 ;  /* 0x00000003ff057819 */ /* 0x000fe40000011605 */
[----:B------:R-:W-:Y:S01]  /*5010*/  LEA.HI.X.SX32 R45, R2, R39, 0x1, P0 ;  /* 0x00000027022d7211 */ /* 0x000fe200000f0eff */
[----:B-1---5:R-:W-:Y:S01]  /*5020*/  IMAD R37, R32, -0x80, R37 ;  /* 0xffffff8020257824 */ /* 0x022fe200078e0225 */
[----:B------:R-:W-:Y:S02]  /*5030*/  LOP3.LUT R5, R4, R5, RZ, 0x3c, !PT ;  /* 0x0000000504057212 */ /* 0x000fe400078e3cff */
[----:B------:R-:W-:Y:S01]  /*5040*/  SEL R207, R207, RZ, !P1 ;  /* 0x000000ffcfcf7207 */ /* 0x000fe20004800000 */
[----:B------:R-:W-:Y:S01]  /*5050*/  IMAD.WIDE R44, R32, 0x80, R44 ;  /* 0x00000080202c7825 */ /* 0x000fe200078e022c */
[----:B------:R-:W-:-:S02]  /*5060*/  LOP3.LUT R0, R5, 0x7ffffe00, R0, 0xf8, !PT ;  /* 0x7ffffe0005007812 */ /* 0x000fc400078ef800 */
[----:B------:R-:W-:-:S03]  /*5070*/  IMNMX R37, R37, 0x80, PT ;  /* 0x0000008025257817 */ /* 0x000fc60003800200 */
[----:B------:R-:W-:Y:S01]  /*5080*/  IMAD.SHL.U32 R33, R0, 0x2, RZ ;  /* 0x0000000200217824 */ /* 0x000fe200078e00ff */
[----:B--2---:R-:W-:Y:S01]  /*5090*/  SHF.R.S32.HI R0, RZ, 0x1f, R3 ;  /* 0x0000001fff007819 */ /* 0x004fe20000011403 */
[C---:B------:R-:W-:Y:S01]  /*50a0*/  IMAD.WIDE.U32 R42, R3.reuse, c[0x0][0x338], R40 ;  /* 0x0000ce00032a7a25 */ /* 0x040fe200078e0028 */
[----:B------:R-:W-:Y:S02]  /*50b0*/  ISETP.GE.AND P3, PT, R2, R37, PT ;  /* 0x000000250200720c */ /* 0x000fe40003f66270 */
[----:B------:R1:W2:Y:S01]  /*50c0*/  LDS.128 R28, [R33+0x5080] ;  /* 0x00508000211c7984 */ /* 0x0002a20000000c00 */
[----:B------:R-:W-:Y:S01]  /*50d0*/  IMAD R34, R0, c[0x0][0x338], RZ ;  /* 0x0000ce0000227a24 */ /* 0x000fe200078e02ff */
[----:B------:R-:W-:Y:S02]  /*50e0*/  ISETP.GE.OR P0, PT, R40, c[0x0][0x324], P3 ;  /* 0x0000c90028007a0c */ /* 0x000fe40001f06670 */
[----:B------:R1:W3:Y:S01]  /*50f0*/  LDS.128 R24, [R33+0x6080] ;  /* 0x0060800021187984 */ /* 0x0002e20000000c00 */
[----:B------:R-:W-:-:S03]  /*5100*/  IMAD R34, R3, c[0x0][0x33c], R34 ;  /* 0x0000cf0003227a24 */ /* 0x000fc600078e0222 */
[----:B------:R1:W4:Y:S01]  /*5110*/  LDS.128 R20, [R33+0x7080] ;  /* 0x0070800021147984 */ /* 0x0003220000000c00 */
[----:B------:R-:W-:Y:S02]  /*5120*/  IMAD.IADD R43, R43, 0x1, R34 ;  /* 0x000000012b2b7824 */ /* 0x000fe400078e0222 */
[----:B------:R-:W-:Y:S01]  /*5130*/  IMAD R34, R36, c[0x0][0x340], RZ ;  /* 0x0000d00024227a24 */ /* 0x000fe200078e02ff */
[----:B------:R1:W1:Y:S01]  /*5140*/  LDS.128 R16, [R33+0x80] ;  /* 0x0000800021107984 */ /* 0x0002620000000c00 */
[----:B------:R-:W-:-:S03]  /*5150*/  IMAD.WIDE.U32 R42, R207, c[0x0][0x340], R42 ;  /* 0x0000d000cf2a7a25 */ /* 0x000fc600078e002a */
[----:B------:R1:W1:Y:S01]  /*5160*/  LDS.128 R12, [R33+0x1080] ;  /* 0x00108000210c7984 */ /* 0x0002620000000c00 */
[----:B------:R-:W-:-:S03]  /*5170*/  IMAD R34, R207, c[0x0][0x344], R34 ;  /* 0x0000d100cf227a24 */ /* 0x000fc600078e0222 */
[----:B------:R1:W1:Y:S01]  /*5180*/  LDS.128 R8, [R33+0x2080] ;  /* 0x0020800021087984 */ /* 0x0002620000000c00 */
[----:B------:R-:W-:-:S03]  /*5190*/  IMAD.IADD R47, R43, 0x1, R34 ;  /* 0x000000012b2f7824 */ /* 0x000fc600078e0222 */
[----:B------:R1:W1:Y:S01]  /*51a0*/  LDS.128 R4, [R33+0x3080] ;  /* 0x0030800021047984 */ /* 0x0002620000000c00 */
[----:B------:R-:W-:Y:S05]  /*51b0*/  @P0 BRA `(.L_x_90) ;  /* 0x0000009000000947 */ /* 0x000fea0003800000 */
[----:B-1----:R-:W1:Y:S01]  /*51c0*/  LDS.128 R32, [R33+0x4080] ;  /* 0x0040800021207984 */ /* 0x002e620000000c00 */
        /* <DEDUP_REMOVED lines=8> */
.L_x_90:
[----:B------:R-:W-:Y:S05]  /*5250*/  BSYNC B0 ;  /* 0x0000000000007941 */ /* 0x000fea0003800000 */
.L_x_89:
[----:B-1----:R-:W-:Y:S01]  /*5260*/  IADD3 R32, R2, 0x20, RZ ;  /* 0x0000002002207810 */ /* 0x002fe20007ffe0ff */
[----:B------:R-:W-:Y:S03]  /*5270*/  BSSY B0, `(.L_x_91) ;  /* 0x000000f000007945 */ /* 0x000fe60003800000 */
[----:B------:R-:W-:-:S04]  /*5280*/  ISETP.GE.AND P2, PT, R32, R37, PT ;  /* 0x000000252000720c */ /* 0x000fc80003f46270 */
[----:B------:R-:W-:-:S13]  /*5290*/  ISETP.GE.OR P0, PT, R40, c[0x0][0x324], P2 ;  /* 0x0000c90028007a0c */ /* 0x000fda0001706670 */
[----:B------:R-:W-:Y:S05]  /*52a0*/  @P0 BRA `(.L_x_92) ;  /* 0x000000b000000947 */ /* 0x000fea0003800000 */
[----:B------:R-:W-:Y:S01]  /*52b0*/  IADD3 R33, P0, R44, 0x20, RZ ;  /* 0x000000202c217810 */ /* 0x000fe20007f1e0ff */
[----:B------:R-:W-:Y:S01]  /*52c0*/  IMAD.MOV.U32 R34, RZ, RZ, R42 ;  /* 0x000000ffff227224 */ /* 0x000fe200078e002a */
        /* <DEDUP_REMOVED lines=8> */
[----:B--2---:R1:W-:Y:S02]  /*5350*/  STG.E.128 [R38.64], R28 ;  /* 0x0000001c26007986 */ /* 0x0043e4000c101d08 */
.L_x_92:
[----:B------:R-:W-:Y:S05]  /*5360*/  BSYNC B0 ;  /* 0x0000000000007941 */ /* 0x000fea0003800000 */
.L_x_91:
[----:B-12---:R-:W-:Y:S01]  /*5370*/  IADD3 R28, R2, 0x40, RZ ;  /* 0x00000040021c7810 */ /* 0x006fe20007ffe0ff */
        /* <DEDUP_REMOVED lines=14> */
[----:B---3--:R1:W-:Y:S02]  /*5460*/  STG.E.128 [R32.64], R24 ;  /* 0x0000001820007986 */ /* 0x0083e4000c101d08 */
.L_x_94:
[----:B------:R-:W-:Y:S05]  /*5470*/  BSYNC B0 ;  /* 0x0000000000007941 */ /* 0x000fea0003800000 */
.L_x_93:
[----:B------:R-:W-:Y:S01]  /*5480*/  IADD3 R2, R2, 0x60, RZ ;  /* 0x0000006002027810 */ /* 0x000fe20007ffe0ff */
[----:B------:R-:W-:Y:S03]  /*5490*/  BSSY B0, `(.L_x_95) ;  /* 0x000000f000007945 */ /* 0x000fe60003800000 */
[----:B------:R-:W-:-:S04]  /*54a0*/  ISETP.GE.AND P0, PT, R2, R37, PT ;  /* 0x000000250200720c */ /* 0x000fc80003f06270 */
[----:B------:R-:W-:-:S13]  /*54b0*/  ISETP.GE.OR P4, PT, R40, c[0x0][0x324], P0 ;  /* 0x0000c90028007a0c */ /* 0x000fda0000786670 */
[----:B------:R-:W-:Y:S05]  /*54c0*/  @P4 BRA `(.L_x_96) ;  /* 0x000000b000004947 */ /* 0x000fea0003800000 */
[----:B-1-3--:R-:W-:Y:S01]  /*54d0*/  IADD3 R25, P4, R44, 0x60, RZ ;  /* 0x000000602c197810 */ /* 0x00afe20007f9e0ff */
        /* <DEDUP_REMOVED lines=9> */
[----:B----4-:R1:W-:Y:S02]  /*5570*/  STG.E.128 [R24.64], R20 ;  /* 0x0000001418007986 */ /* 0x0103e4000c101d08 */
.L_x_96:
[----:B------:R-:W-:Y:S05]  /*5580*/  BSYNC B0 ;  /* 0x0000000000007941 */ /* 0x000fea0003800000 */
.L_x_95:
[----:B------:R-:W-:Y:S01]  /*5590*/  IMAD R0, R0, c[0x0][0x308], RZ ;  /* 0x0000c20000007a24 */ /* 0x000fe200078e02ff */
[----:B------:R-:W-:Y:S01]  /*55a0*/  ISETP.GE.OR P3, PT, R40, c[0x0][0x2f4], P3 ;  /* 0x0000bd0028007a0c */ /* 0x000fe20001f66670 */
[C---:B-1--4-:R-:W-:Y:S01]  /*55b0*/  IMAD.WIDE.U32 R20, R3.reuse, c[0x0][0x308], R40 ;  /* 0x0000c20003147a25 */ /* 0x052fe200078e0028 */
[----:B------:R-:W-:Y:S03]  /*55c0*/  BSSY B0, `(.L_x_97) ;  /* 0x0000010000007945 */ /* 0x000fe60003800000 */
[----:B------:R-:W-:Y:S02]  /*55d0*/  IMAD R0, R3, c[0x0][0x30c], R0 ;  /* 0x0000c30003007a24 */ /* 0x000fe400078e0200 */
[----:B------:R-:W-:-:S03]  /*55e0*/  IMAD R36, R36, c[0x0][0x310], RZ ;  /* 0x0000c40024247a24 */ /* 0x000fc600078e02ff */
[----:B------:R-:W-:Y:S01]  /*55f0*/  IADD3 R21, R21, R0, RZ ;  /* 0x0000000015157210 */ /* 0x000fe20007ffe0ff */
[----:B------:R-:W-:-:S04]  /*5600*/  IMAD R36, R207, c[0x0][0x314], R36 ;  /* 0x0000c500cf247a24 */ /* 0x000fc800078e0224 */
[----:B------:R-:W-:-:S05]  /*5610*/  IMAD.WIDE.U32 R20, R207, c[0x0][0x310], R20 ;  /* 0x0000c400cf147a25 */ /* 0x000fca00078e0014 */
[----:B------:R-:W-:Y:S01]  /*5620*/  IADD3 R37, R21, R36, RZ ;  /* 0x0000002415257210 */ /* 0x000fe20007ffe0ff */
        /* <DEDUP_REMOVED lines=8> */
[----:B------:R1:W-:Y:S02]  /*56b0*/  STG.E.128 [R2.64], R16 ;  /* 0x0000001002007986 */ /* 0x0003e4000c101d08 */
.L_x_98:
[----:B------:R-:W-:Y:S05]  /*56c0*/  BSYNC B0 ;  /* 0x0000000000007941 */ /* 0x000fea0003800000 */
.L_x_97:
        /* <DEDUP_REMOVED lines=14> */
.L_x_100:
[----:B------:R-:W-:Y:S05]  /*57b0*/  BSYNC B0 ;  /* 0x0000000000007941 */ /* 0x000fea0003800000 */
.L_x_99:
        /* <DEDUP_REMOVED lines=14> */
.L_x_102:
[----:B------:R-:W-:Y:S05]  /*58a0*/  BSYNC B0 ;  /* 0x0000000000007941 */ /* 0x000fea0003800000 */
.L_x_101:
        /* <DEDUP_REMOVED lines=14> */
.L_x_87:
[----:B------:R-:W-:Y:S01]  /*5990*/  ISETP.NE.U32.AND P0, PT, RZ, c[0x0][0x360], PT ;  /* 0x0000d800ff007a0c */ /* 0x000fe20003f05070 */
[----:B------:R-:W-:Y:S01]  /*59a0*/  IMAD.MOV.U32 R0, RZ, RZ, 0x4 ;  /* 0x00000004ff007424 */ /* 0x000fe200078e00ff */
[----:B------:R-:W-:Y:S02]  /*59b0*/  ISETP.NE.U32.AND P1, PT, RZ, c[0x0][0x358], PT ;  /* 0x0000d600ff007a0c */ /* 0x000fe40003f25070 */
[----:B------:R-:W-:Y:S01]  /*59c0*/  ISETP.NE.AND.EX P0, PT, RZ, c[0x0][0x364], PT, P0 ;  /* 0x0000d900ff007a0c */ /* 0x000fe20003f05300 */
[----:B------:R-:W-:Y:S01]  /*59d0*/  IMAD.WIDE R6, R207, R0, c[0x0][0x358] ;  /* 0x0000d600cf067625 */ /* 0x000fe200078e0200 */
[----:B------:R-:W-:-:S03]  /*59e0*/  ISETP.NE.AND.EX P1, PT, RZ, c[0x0][0x35c], PT, P1 ;  /* 0x0000d700ff007a0c */ /* 0x000fc60003f25310 */
[----:B------:R-:W-:-:S08]  /*59f0*/  IMAD.MOV.U32 R5, RZ, RZ, c[0x0][0x2f0] ;  /* 0x0000bc00ff057624 */ /* 0x000fd000078e00ff */
[----:B------:R-:W-:Y:S02]  /*5a00*/  @P0 IMAD.WIDE R8, R207, R0, c[0x0][0x360] ;  /* 0x0000d800cf080625 */ /* 0x000fe400078e0200 */
[----:B------:R-:W2:Y:S04]  /*5a10*/  @P1 LDG.E R3, [R6.64] ;  /* 0x0000000806031981 */ /* 0x000ea8000c1e1900 */
[----:B------:R3:W5:Y:S01]  /*5a20*/  @P0 LDG.E R5, [R8.64] ;  /* 0x0000000808050981 */ /* 0x000762000c1e1900 */
[----:B-1----:R-:W-:Y:S02]  /*5a30*/  CS2R R10, SRZ ;  /* 0x00000000000a7805 */ /* 0x002fe4000001ff00 */
[--C-:B--2---:R-:W-:Y:S01]  /*5a40*/  @P1 SHF.R.S32.HI R11, RZ, 0x1f, R3.reuse ;  /* 0x0000001fff0b1819 */ /* 0x104fe20000011403 */
[----:B------:R-:W-:Y:S01]  /*5a50*/  @P1 IMAD.MOV.U32 R10, RZ, RZ, R3 ;  /* 0x000000ffff0a1224 */ /* 0x000fe200078e0003 */
[----:B------:R-:W-:Y:S05]  /*5a60*/  @P0 BRA `(.L_x_103) ;  /* 0x0000004000000947 */ /* 0x000fea0003800000 */
[----:B---3--:R-:W-:Y:S05]  /*5a70*/  @!P1 BRA `(.L_x_103) ;  /* 0x0000003000009947 */ /* 0x008fea0003800000 */
[----:B-----5:R-:W2:Y:S04]  /*5a80*/  LDG.E R5, [R6.64] ;  /* 0x0000000806057981 */ /* 0x020ea8000c1e1900 */
[----:B------:R-:W2:Y:S02]  /*5a90*/  LDG.E R0, [R6.64+0x4] ;  /* 0x0000040806007981 */ /* 0x000ea4000c1e1900 */
[----:B--2---:R-:W-:-:S02]  /*5aa0*/  IADD3 R5, -R5, R0, RZ ;  /* 0x0000000005057210 */ /* 0x004fc40007ffe1ff */
.L_x_103:
[----:B---3--:R-:W1:Y:S01]  /*5ab0*/  S2R R7, SR_TID.X ;  /* 0x0000000000077919 */ /* 0x008e620000002100 */
[----:B------:R-:W-:Y:S01]  /*5ac0*/  SHF.R.S32.HI R4, RZ, 0x1f, R207 ;  /* 0x0000001fff047819 */ /* 0x000fe200000114cf */
[----:B------:R-:W-:Y:S01]  /*5ad0*/  BSSY B0, `(.L_x_104) ;  /* 0x0000025000007945 */ /* 0x000fe20003800000 */
[----:B------:R-:W-:Y:S01]  /*5ae0*/  SEL R207, R207, RZ, !P1 ;  /* 0x000000ffcfcf7207 */ /* 0x000fe20004800000 */
[----:B------:R-:W2:Y:S01]  /*5af0*/  S2R R14, SR_CTAID.X ;  /* 0x00000000000e7919 */ /* 0x000ea20000002500 */
[----:B------:R-:W-:-:S03]  /*5b00*/  SEL R4, R4, RZ, !P1 ;  /* 0x000000ff04047207 */ /* 0x000fc60004800000 */
[----:B------:R-:W3:Y:S02]  /*5b10*/  S2R R2, SR_CTAID.Y ;  /* 0x0000000000027919 */ /* 0x000ee40000002600 */
[----:B------:R-:W-:Y:S01]  /*5b20*/  IMAD R12, R4, c[0x0][0x310], RZ ;  /* 0x0000c400040c7a24 */ /* 0x000fe200078e02ff */
[----:B-1----:R-:W-:-:S04]  /*5b30*/  SHF.R.S32.HI R0, RZ, 0x1f, R7 ;  /* 0x0000001fff007819 */ /* 0x002fc80000011407 */
[----:B------:R-:W-:Y:S01]  /*5b40*/  LEA.HI R3, R0, R7, RZ, 0x3 ;  /* 0x0000000700037211 */ /* 0x000fe200078f18ff */
[----:B--2--5:R-:W-:-:S03]  /*5b50*/  IMAD R6, R14, -0x80, R5 ;  /* 0xffffff800e067824 */ /* 0x024fc600078e0205 */
[----:B------:R-:W-:Y:S02]  /*5b60*/  LOP3.LUT R8, R3, 0x1ffffff8, RZ, 0xc0, !PT ;  /* 0x1ffffff803087812 */ /* 0x000fe400078ec0ff */
[----:B------:R-:W-:Y:S02]  /*5b70*/  SHF.R.S32.HI R3, RZ, 0x3, R3 ;  /* 0x00000003ff037819 */ /* 0x000fe40000011403 */
[----:B---3--:R-:W-:Y:S01]  /*5b80*/  SHF.R.S32.HI R0, RZ, 0x1f, R2 ;  /* 0x0000001fff007819 */ /* 0x008fe20000011402 */
[----:B------:R-:W-:Y:S01]  /*5b90*/  IMAD.IADD R8, R7, 0x1, -R8 ;  /* 0x0000000107087824 */ /* 0x000fe200078e0a08 */
[C---:B------:R-:W-:Y:S02]  /*5ba0*/  IADD3 R10, P0, R3.reuse, R10, RZ ;  /* 0x0000000a030a7210 */ /* 0x040fe40007f1e0ff */
[C---:B------:R-:W-:Y:S01]  /*5bb0*/  ISETP.GE.AND P3, PT, R3.reuse, R6, PT ;  /* 0x000000060300720c */ /* 0x040fe20003f66270 */
[----:B------:R-:W-:Y:S01]  /*5bc0*/  IMAD.SHL.U32 R8, R8, 0x8, RZ ;  /* 0x0000000808087824 */ /* 0x000fe200078e00ff */
[----:B------:R-:W-:Y:S01]  /*5bd0*/  LEA.HI.X.SX32 R11, R3, R11, 0x1, P0 ;  /* 0x0000000b030b7211 */ /* 0x000fe200000f0eff */
[----:B------:R-:W-:-:S03]  /*5be0*/  IMAD R7, R0, c[0x0][0x308], RZ ;  /* 0x0000c20000077a24 */ /* 0x000fc600078e02ff */
[----:B------:R-:W-:Y:S01]  /*5bf0*/  SHF.R.S32.HI R9, RZ, 0x1f, R8 ;  /* 0x0000001fff097819 */ /* 0x000fe20000011408 */
[----:B------:R-:W-:Y:S01]  /*5c00*/  IMAD R18, R2, c[0x0][0x30c], R7 ;  /* 0x0000c30002127a24 */ /* 0x000fe200078e0207 */
[----:B------:R-:W-:Y:S01]  /*5c10*/  ISETP.GE.OR P0, PT, R8, c[0x0][0x2f4], P3 ;  /* 0x0000bd0008007a0c */ /* 0x000fe20001f06670 */
[----:B------:R-:W-:-:S04]  /*5c20*/  IMAD.WIDE R14, R14, 0x80, R10 ;  /* 0x000000800e0e7825 */ /* 0x000fc800078e020a */
[----:B------:R-:W-:-:S04]  /*5c30*/  IMAD.WIDE.U32 R16, R2, c[0x0][0x308], R8 ;  /* 0x0000c20002107a25 */ /* 0x000fc800078e0008 */
[----:B------:R-:W-:Y:S02]  /*5c40*/  IMAD.IADD R19, R17, 0x1, R18 ;  /* 0x0000000111137824 */ /* 0x000fe400078e0212 */
[----:B------:R-:W-:Y:S02]  /*5c50*/  IMAD.MOV.U32 R18, RZ, RZ, R16 ;  /* 0x000000ffff127224 */ /* 0x000fe400078e0010 */
[C---:B------:R-:W-:Y:S02]  /*5c60*/  IMAD R17, R207.reuse, c[0x0][0x314], R12 ;  /* 0x0000c500cf117a24 */ /* 0x040fe400078e020c */
[----:B------:R-:W-:-:S04]  /*5c70*/  IMAD.WIDE.U32 R12, R207, c[0x0][0x310], R18 ;  /* 0x0000c400cf0c7a25 */ /* 0x000fc800078e0012 */
[----:B------:R-:W-:Y:S01]  /*5c80*/  IMAD.IADD R17, R13, 0x1, R17 ;  /* 0x000000010d117824 */ /* 0x000fe200078e0211 */
        /* <DEDUP_REMOVED lines=8> */
[----:B------:R1:W-:Y:S02]  /*5d10*/  STG.E.128 [R18.64], RZ ;  /* 0x000000ff12007986 */ /* 0x0003e4000c101d08 */
.L_x_105:
[----:B------:R-:W-:Y:S05]  /*5d20*/  BSYNC B0 ;  /* 0x0000000000007941 */ /* 0x000fea0003800000 */
.L_x_104:
[----:B------:R-:W-:Y:S01]  /*5d30*/  IADD3 R5, R3, 0x20, RZ ;  /* 0x0000002003057810 */ /* 0x000fe20007ffe0ff */
[----:B------:R-:W-:Y:S03]  /*5d40*/  BSSY B0, `(.L_x_106) ;  /* 0x000000f000007945 */ /* 0x000fe60003800000 */
[----:B------:R-:W-:-:S04]  /*5d50*/  ISETP.GE.AND P2, PT, R5, R6, PT ;  /* 0x000000060500720c */ /* 0x000fc80003f46270 */
[----:B------:R-:W-:-:S13]  /*5d60*/  ISETP.GE.OR P0, PT, R8, c[0x0][0x2f4], P2 ;  /* 0x0000bd0008007a0c */ /* 0x000fda0001706670 */
[----:B------:R-:W-:Y:S05]  /*5d70*/  @P0 BRA `(.L_x_107) ;  /* 0x000000b000000947 */ /* 0x000fea0003800000 */
[----:B------:R-:W-:Y:S01]  /*5d80*/  IADD3 R10, P0, R14, 0x20, RZ ;  /* 0x000000200e0a7810 */ /* 0x000fe20007f1e0ff */
[----:B-1----:R-:W-:Y:S01]  /*5d90*/  IMAD.MOV.U32 R18, RZ, RZ, R12 ;  /* 0x000000ffff127224 */ /* 0x002fe200078e000c */
        /* <DEDUP_REMOVED lines=8> */
[----:B------:R1:W-:Y:S02]  /*5e20*/  STG.E.128 [R10.64], RZ ;  /* 0x000000ff0a007986 */ /* 0x0003e4000c101d08 */
.L_x_107:
[----:B------:R-:W-:Y:S05]  /*5e30*/  BSYNC B0 ;  /* 0x0000000000007941 */ /* 0x000fea0003800000 */
.L_x_106:
[----:B------:R-:W-:Y:S01]  /*5e40*/  IADD3 R5, R3, 0x40, RZ ;  /* 0x0000004003057810 */ /* 0x000fe20007ffe0ff */
[----:B------:R-:W-:Y:S03]  /*5e50*/  BSSY B0, `(.L_x_108) ;  /* 0x000000f000007945 */ /* 0x000fe60003800000 */
[----:B------:R-:W-:-:S04]  /*5e60*/  ISETP.GE.AND P1, PT, R5, R6, PT ;  /* 0x000000060500720c */ /* 0x000fc80003f26270 */
[----:B------:R-:W-:-:S13]  /*5e70*/  ISETP.GE.OR P0, PT, R8, c[0x0][0x2f4], P1 ;  /* 0x0000bd0008007a0c */ /* 0x000fda0000f06670 */
        /* <DEDUP_REMOVED lines=12> */
.L_x_109:
[----:B------:R-:W-:Y:S05]  /*5f40*/  BSYNC B0 ;  /* 0x0000000000007941 */ /* 0x000fea0003800000 */
.L_x_108:
        /* <DEDUP_REMOVED lines=16> */
.L_x_111:
[----:B------:R-:W-:Y:S05]  /*6050*/  BSYNC B0 ;  /* 0x0000000000007941 */ /* 0x000fea0003800000 */
.L_x_110:
[----:B------:R-:W-:Y:S01]  /*6060*/  IMAD R3, R0, c[0x0][0x338], RZ ;  /* 0x0000ce0000037a24 */ /* 0x000fe200078e02ff */
[----:B------:R-:W-:Y:S01]  /*6070*/  ISETP.GE.OR P3, PT, R8, c[0x0][0x324], P3 ;  /* 0x0000c90008007a0c */ /* 0x000fe20001f66670 */
[C---:B-1----:R-:W-:Y:S01]  /*6080*/  IMAD.WIDE.U32 R6, R2.reuse, c[0x0][0x338], R8 ;  /* 0x0000ce0002067a25 */ /* 0x042fe200078e0008 */
[----:B------:R-:W-:Y:S03]  /*6090*/  BSSY B0, `(.L_x_112) ;  /* 0x0000011000007945 */ /* 0x000fe60003800000 */
[----:B------:R-:W-:Y:S02]  /*60a0*/  IMAD R3, R2, c[0x0][0x33c], R3 ;  /* 0x0000cf0002037a24 */ /* 0x000fe400078e0203 */
[----:B------:R-:W-:-:S03]  /*60b0*/  IMAD R4, R4, c[0x0][0x340], RZ ;  /* 0x0000d00004047a24 */ /* 0x000fc600078e02ff */
[----:B------:R-:W-:Y:S01]  /*60c0*/  IADD3 R5, R7, R3, RZ ;  /* 0x0000000307057210 */ /* 0x000fe20007ffe0ff */
[----:B------:R-:W-:Y:S01]  /*60d0*/  IMAD R7, R207, c[0x0][0x344], R4 ;  /* 0x0000d100cf077a24 */ /* 0x000fe200078e0204 */
[----:B------:R-:W-:-:S05]  /*60e0*/  MOV R4, R6 ;  /* 0x0000000600047202 */ /* 0x000fca0000000f00 */
        /* <DEDUP_REMOVED lines=11> */
.L_x_113:
[----:B------:R-:W-:Y:S05]  /*61a0*/  BSYNC B0 ;  /* 0x0000000000007941 */ /* 0x000fea0003800000 */
.L_x_112:
        /* <DEDUP_REMOVED lines=14> */
.L_x_115:
[----:B------:R-:W-:Y:S05]  /*6290*/  BSYNC B0 ;  /* 0x0000000000007941 */ /* 0x000fea0003800000 */
.L_x_114:
        /* <DEDUP_REMOVED lines=14> */
.L_x_117:
[----:B------:R-:W-:Y:S05]  /*6380*/  BSYNC B0 ;  /* 0x0000000000007941 */ /* 0x000fea0003800000 */
.L_x_116:
[----:B------:R-:W-:-:S13]  /*6390*/  ISETP.GE.OR P0, PT, R8, c[0x0][0x324], P0 ;  /* 0x0000c90008007a0c */ /* 0x000fda0000706670 */
[----:B------:R-:W-:Y:S05]  /*63a0*/  @P0 EXIT ;  /* 0x000000000000094d */ /* 0x000fea0003800000 */
[----:B------:R-:W-:Y:S02]  /*63b0*/  IADD3 R0, P0, R14, 0x60, RZ ;  /* 0x000000600e007810 */ /* 0x000fe40007f1e0ff */
[----:B------:R-:W-:Y:S02]  /*63c0*/  MOV R5, R7 ;  /* 0x0000000700057202 */ /* 0x000fe40000000f00 */
[----:B------:R-:W-:-:S03]  /*63d0*/  IADD3.X R14, RZ, R15, RZ, P0, !PT ;  /* 0x0000000fff0e7210 */ /* 0x000fc600007fe4ff */
[----:B------:R-:W-:-:S04]  /*63e0*/  IMAD.WIDE.U32 R4, R0, c[0x0][0x330], R4 ;  /* 0x0000cc0000047a25 */ /* 0x000fc800078e0004 */
[----:B-1----:R-:W-:Y:S01]  /*63f0*/  IMAD R3, R14, c[0x0][0x330], RZ ;  /* 0x0000cc000e037a24 */ /* 0x002fe200078e02ff */
[----:B------:R-:W-:-:S03]  /*6400*/  LEA R2, P0, R4, c[0x0][0x318], 0x1 ;  /* 0x0000c60004027a11 */ /* 0x000fc600078008ff */
[----:B------:R-:W-:-:S05]  /*6410*/  IMAD R3, R0, c[0x0][0x334], R3 ;  /* 0x0000cd0000037a24 */ /* 0x000fca00078e0203 */
[----:B------:R-:W-:-:S04]  /*6420*/  IADD3 R3, R5, R3, RZ ;  /* 0x0000000305037210 */ /* 0x000fc80007ffe0ff */
[----:B------:R-:W-:-:S05]  /*6430*/  LEA.HI.X R3, R4, c[0x0][0x31c], R3, 0x1, P0 ;  /* 0x0000c70004037a11 */ /* 0x000fca00000f0c03 */
[----:B------:R-:W-:Y:S01]  /*6440*/  STG.E.128 [R2.64], RZ ;  /* 0x000000ff02007986 */ /* 0x000fe2000c101d08 */
[----:B------:R-:W-:Y:S05]  /*6450*/  EXIT ;  /* 0x000000000000794d */ /* 0x000fea0003800000 */
.L_x_118:
        /* <DEDUP_REMOVED lines=10> */
.L_x_1797:


//--------------------- .text._ZN7cutlass13device_kernelIN5flash19enable_sm80_to_sm89INS1_16FlashAttnBwdSm80INS1_25CollectiveMainloopBwdSm80ILi2ELi2EN4cute5tupleIJNS5_1CILi64EEENS7_ILi128EEES8_EEENS_10bfloat16_tEfNS_4arch4Sm80ELb0ELb0ELb0ELb1ELb1ELb0ELb0ELb0ELi2ELi2ELi4ELi2ELb1EEENS1_21CollectiveEpilogueBwdISA_SB_SD_Li256ELb1ELb0ELi2EEENS1_19SingleTileSchedulerILb1ELb0ELb0ELi128EEEEEEEEEvNT_6ParamsE --------------------------
	.section	.text._ZN7cutlass13device_kernelIN5flash19enable_sm80_to_sm89INS1_16FlashAttnBwdSm80INS1_25CollectiveMainloopBwdSm80ILi2ELi2EN4cute5tupleIJNS5_1CILi64EEENS7_ILi128EEES8_EEENS_10bfloat16_tEfNS_4arch4Sm80ELb0ELb0ELb0ELb1ELb1ELb0ELb0ELb0ELi2ELi2ELi4ELi2ELb1EEENS1_21CollectiveEpilogueBwdISA_SB_SD_Li256ELb1ELb0ELi2EEENS1_19SingleTileSchedulerILb1ELb0ELb0ELi128EEEEEEEEEvNT_6ParamsE,"ax",@progbits
	.sectioninfo	@"SHI_REGISTERS=254"
	.align	128
.text._ZN7cutlass13device_kernelIN5flash19enable_sm80_to_sm89INS1_16FlashAttnBwdSm80INS1_25CollectiveMainloopBwdSm80ILi2ELi2EN4cute5tupleIJNS5_1CILi64EEENS7_ILi128EEES8_EEENS_10bfloat16_tEfNS_4arch4Sm80ELb0ELb0ELb0ELb1ELb1ELb0ELb0ELb0ELi2ELi2ELi4ELi2ELb1EEENS1_21CollectiveEpilogueBwdISA_SB_SD_Li256ELb1ELb0ELi2EEENS1_19SingleTileSchedulerILb1ELb0ELb0ELi128EEEEEEEEEvNT_6ParamsE:
        .type           _ZN7cutlass13device_kernelIN5flash19enable_sm80_to_sm89INS1_16FlashAttnBwdSm80INS1_25CollectiveMainloopBwdSm80ILi2ELi2EN4cute5tupleIJNS5_1CILi64EEENS7_ILi128EEES8_EEENS_10bfloat16_tEfNS_4arch4Sm80ELb0ELb0ELb0ELb1ELb1ELb0ELb0ELb0ELi2ELi2ELi4ELi2ELb1EEENS1_21CollectiveEpilogueBwdISA_SB_SD_Li256ELb1ELb0ELi2EEENS1_19SingleTileSchedulerILb1ELb0ELb0ELi128EEEEEEEEEvNT_6ParamsE,@function
        .size           _ZN7cutlass13device_kernelIN5flash19enable_sm80_to_sm89INS1_16FlashAttnBwdSm80INS1_25CollectiveMainloopBwdSm80ILi2ELi2EN4cute5tupleIJNS5_1CILi64EEENS7_ILi128EEES8_EEENS_10bfloat16_tEfNS_4arch4Sm80ELb0ELb0ELb0ELb1ELb1ELb0ELb0ELb0ELi2ELi2ELi4ELi2ELb1EEENS1_21CollectiveEpilogueBwdISA_SB_SD_Li256ELb1ELb0ELi2EEENS1_19SingleTileSchedulerILb1ELb0ELb0ELi128EEEEEEEEEvNT_6ParamsE,(.L_x_1798 - _ZN7cutlass13device_kernelIN5flash19enable_sm80_to_sm89INS1_16FlashAttnBwdSm80INS1_25CollectiveMainloopBwdSm80ILi2ELi2EN4cute5tupleIJNS5_1CILi64EEENS7_ILi128EEES8_EEENS_10bfloat16_tEfNS_4arch4Sm80ELb0ELb0ELb0ELb1ELb1ELb0ELb0ELb0ELi2ELi2ELi4ELi2ELb1EEENS1_21CollectiveEpilogueBwdISA_SB_SD_Li256ELb1ELb0ELi2EEENS1_19SingleTileSchedulerILb1ELb0ELb0ELi128EEEEEEEEEvNT_6ParamsE)
        .other          _ZN7cutlass13device_kernelIN5flash19enable_sm80_to_sm89INS1_16FlashAttnBwdSm80INS1_25CollectiveMainloopBwdSm80ILi2ELi2EN4cute5tupleIJNS5_1CILi64EEENS7_ILi128EEES8_EEENS_10bfloat16_tEfNS_4arch4Sm80ELb0ELb0ELb0ELb1ELb1ELb0ELb0ELb0ELi2ELi2ELi4ELi2ELb1EEENS1_21CollectiveEpilogueBwdISA_SB_SD_Li256ELb1ELb0ELi2EEENS1_19SingleTileSchedulerILb1ELb0ELb0ELi128EEEEEEEEEvNT_6ParamsE,@"STO_CUDA_ENTRY STV_DEFAULT"
_ZN7cutlass13device_kernelIN5flash19enable_sm80_to_sm89INS1_16FlashAttnBwdSm80INS1_25CollectiveMainloopBwdSm80ILi2ELi2EN4cute5tupleIJNS5_1CILi64EEENS7_ILi128EEES8_EEENS_10bfloat16_tEfNS_4arch4Sm80ELb0ELb0ELb0ELb1ELb1ELb0ELb0ELb0ELi2ELi2ELi4ELi2ELb1EEENS1_21CollectiveEpilogueBwdISA_SB_SD_Li256ELb1ELb0ELi2EEENS1_19SingleTileSchedulerILb1ELb0ELb0ELi128EEEEEEEEEvNT_6ParamsE:
        /* <DEDUP_REMOVED lines=17> */
.L_x_120:
        /* <DEDUP_REMOVED lines=8> */
.L_x_122:
[----:B------:R-:W-:Y:S02]  /*0190*/  MOV R5, c[0x0][0x3a4] ;  /* 0x0000e90000057a02 */ /* 0x000fe40000000f00 */
.L_x_121:
[----:B------:R-:W-:-:S05]  /*01a0*/  IMAD.SHL.U32 R0, R2, 0x80, RZ ;  /* 0x0000008002007824 */ /* 0x000fca00078e00ff */
[----:B-----5:R-:W-:-:S04]  /*01b0*/  ISETP.GE.AND P0, PT, R0, R5, PT ;  /* 0x000000050000720c */ /* 0x020fc80003f06270 */
[----:B------:R-:W-:Y:S01]  /*01c0*/  SEL R207, R207, 0xffffffff, !P0 ;  /* 0xffffffffcfcf7807 */ /* 0x000fe20004000000 */
[----:B------:R-:W-:Y:S05]  /*01d0*/  BRA `(.L_x_123) ;  /* 0x0000011000007947 */ /* 0x000fea0003800000 */
.L_x_119:
[----:B---34-:R-:W-:-:S04]  /*01e0*/  ISETP.NE.U32.AND P0, PT, RZ, c[0x0][0x3c0], PT ;  /* 0x0000f000ff007a0c */ /* 0x018fc80003f05070 */
[----:B------:R-:W-:-:S13]  /*01f0*/  ISETP.NE.AND.EX P0, PT, RZ, c[0x0][0x3c4], PT, P0 ;  /* 0x0000f100ff007a0c */ /* 0x000fda0003f05300 */
[----:B------:R-:W-:Y:S05]  /*0200*/  @!P0 BRA `(.L_x_124) ;  /* 0x0000002000008947 */ /* 0x000fea0003800000 */
[----:B------:R1:W5:Y:S01]  /*0210*/  LDG.E R5, [R4.64] ;  /* 0x0000000804057981 */ /* 0x000362000c1e1900 */
[----:B------:R-:W-:Y:S05]  /*0220*/  BRA `(.L_x_125) ;  /* 0x0000009000007947 */ /* 0x000fea0003800000 */
.L_x_124:
        /* <DEDUP_REMOVED lines=8> */
.L_x_126:
[----:B------:R-:W-:Y:S02]  /*02b0*/  MOV R5, c[0x0][0x3a4] ;  /* 0x0000e90000057a02 */ /* 0x000fe40000000f00 */
.L_x_125:
[----:B------:R-:W-:-:S05]  /*02c0*/  IMAD.SHL.U32 R0, R2, 0x80, RZ ;  /* 0x0000008002007824 */ /* 0x000fca00078e00ff */
[----:B-----5:R-:W-:-:S04]  /*02d0*/  ISETP.GE.AND P0, PT, R0, R5, PT ;  /* 0x000000050000720c */ /* 0x020fc80003f06270 */
[----:B------:R-:W-:-:S04]  /*02e0*/  SEL R207, R207, 0xffffffff, !P0 ;  /* 0xffffffffcfcf7807 */ /* 0x000fc80004000000 */
.L_x_123:
        /* <DEDUP_REMOVED lines=29> */
.L_x_127:
[----:B-1----:R-:W-:-:S04]  /*04c0*/  ISETP.NE.U32.AND P1, PT, RZ, c[0x0][0x2e0], PT ;  /* 0x0000b800ff007a0c */ /* 0x002fc80003f25070 */
[----:B------:R-:W-:-:S13]  /*04d0*/  ISETP.NE.AND.EX P1, PT, RZ, c[0x0][0x2e4], PT, P1 ;  /* 0x0000b900ff007a0c */ /* 0x000fda0003f25310 */
[----:B------:R-:W-:Y:S05]  /*04e0*/  @!P1 BRA `(.L_x_128) ;  /* 0x0000003000009947 */ /* 0x000fea0003800000 */
[----:B------:R-:W-:-:S05]  /*04f0*/  IMAD.WIDE R10, R207, R10, c[0x0][0x2e0] ;  /* 0x0000b800cf0a7625 */ /* 0x000fca00078e020a */
[----:B------:R1:W5:Y:S01]  /*0500*/  LDG.E R5, [R10.64] ;  /* 0x000000080a057981 */ /* 0x000362000c1e1900 */
[----:B------:R-:W-:Y:S05]  /*0510*/  BRA `(.L_x_129) ;  /* 0x0000004000007947 */ /* 0x000fea0003800000 */
.L_x_128:
[----:B------:R-:W-:Y:S05]  /*0520*/  @!P0 BRA `(.L_x_129) ;  /* 0x0000003000008947 */ /* 0x000fea0003800000 */
[----:B------:R-:W2:Y:S04]  /*0530*/  LDG.E R5, [R12.64] ;  /* 0x000000080c057981 */ /* 0x000ea8000c1e1900 */
[----:B------:R-:W2:Y:S02]  /*0540*/  LDG.E R10, [R12.64+0x4] ;  /* 0x000004080c0a7981 */ /* 0x000ea4000c1e1900 */
[----:B--2---:R-:W-:Y:S02]  /*0550*/  IADD3 R5, -R5, R10, RZ ;  /* 0x0000000a05057210 */ /* 0x004fe40007ffe1ff */
.L_x_129:
        /* <DEDUP_REMOVED lines=357> */
.L_x_132:
[----:B------:R-:W-:Y:S05]  /*1bb0*/  BSYNC B0 ;  /* 0x0000000000007941 */ /* 0x000fea0003800000 */
.L_x_131:
        /* <DEDUP_REMOVED lines=59> */
.L_x_135:
        /* <DEDUP_REMOVED lines=97> */
.L_x_133:
        /* <DEDUP_REMOVED lines=371> */
.L_x_134:
        /* <DEDUP_REMOVED lines=174> */
.L_x_130:
        /* <DEDUP_REMOVED lines=118> */
.L_x_137:
        /* <DEDUP_REMOVED lines=54> */
.L_x_139:
[----:B------:R-:W-:Y:S05]  /*5250*/  BSYNC B0 ;  /* 0x0000000000007941 */ /* 0x000fea0003800000 */
.L_x_138:
        /* <DEDUP_REMOVED lines=16> */
.L_x_141:
[----:B------:R-:W-:Y:S05]  /*5360*/  BSYNC B0 ;  /* 0x0000000000007941 */ /* 0x000fea0003800000 */
.L_x_140:
        /* <DEDUP_REMOVED lines=16> */
.L_x_143:
[----:B------:R-:W-:Y:S05]  /*5470*/  BSYNC B0 ;  /* 0x0000000000007941 */ /* 0x000fea0003800000 */
.L_x_142:
        /* <DEDUP_REMOVED lines=16> */
.L_x_145:
[----:B------:R-:W-:Y:S05]  /*5580*/  BSYNC B0 ;  /* 0x0000000000007941 */ /* 0x000fea0003800000 */
.L_x_144:
        /* <DEDUP_REMOVED lines=19> */
.L_x_147:
[----:B------:R-:W-:Y:S05]  /*56c0*/  BSYNC B0 ;  /* 0x0000000000007941 */ /* 0x000fea0003800000 */
.L_x_146:
        /* <DEDUP_REMOVED lines=14> */
.L_x_149:
[----:B------:R-:W-:Y:S05]  /*57b0*/  BSYNC B0 ;  /* 0x0000000000007941 */ /* 0x000fea0003800000 */
.L_x_148:
        /* <DEDUP_REMOVED lines=14> */
.L_x_151:
[----:B------:R-:W-:Y:S05]  /*58a0*/  BSYNC B0 ;  /* 0x0000000000007941 */ /* 0x000fea0003800000 */
.L_x_150:
        /* <DEDUP_REMOVED lines=14> */
.L_x_136:
        /* <DEDUP_REMOVED lines=18> */
.L_x_152:
        /* <DEDUP_REMOVED lines=39> */
.L_x_154:
[----:B------:R-:W-:Y:S05]  /*5d20*/  BSYNC B0 ;  /* 0x0000000000007941 */ /* 0x000fea0003800000 */
.L_x_153:
        /* <DEDUP_REMOVED lines=16> */
.L_x_156:
[----:B------:R-:W-:Y:S05]  /*5e30*/  BSYNC B0 ;  /* 0x0000000000007941 */ /* 0x000fea0003800000 */
.L_x_155:
        /* <DEDUP_REMOVED lines=16> */
.L_x_158:
[----:B------:R-:W-:Y:S05]  /*5f40*/  BSYNC B0 ;  /* 0x0000000000007941 */ /* 0x000fea0003800000 */
.L_x_157:
        /* <DEDUP_REMOVED lines=16> */
.L_x_160:
[----:B------:R-:W-:Y:S05]  /*6050*/  BSYNC B0 ;  /* 0x0000000000007941 */ /* 0x000fea0003800000 */
.L_x_159:
        /* <DEDUP_REMOVED lines=20> */
.L_x_162:
[----:B------:R-:W-:Y:S05]  /*61a0*/  BSYNC B0 ;  /* 0x0000000000007941 */ /* 0x000fea0003800000 */
.L_x_161:
        /* <DEDUP_REMOVED lines=14> */
.L_x_164:
[----:B------:R-:W-:Y:S05]  /*6290*/  BSYNC B0 ;  /* 0x0000000000007941 */ /* 0x000fea0003800000 */
.L_x_163:
        /* <DEDUP_REMOVED lines=14> */
.L_x_166:
[----:B------:R-:W-:Y:S05]  /*6380*/  BSYNC B0 ;  /* 0x0000000000007941 */ /* 0x000fea0003800000 */
.L_x_165:
        /* <DEDUP_REMOVED lines=13> */
.L_x_167:
        /* <DEDUP_REMOVED lines=10> */
.L_x_1798:


//--------------------- .text._ZN7cutlass13device_kernelIN5flash19enable_sm80_to_sm89INS1_16FlashAttnBwdSm80INS1_25CollectiveMainloopBwdSm80ILi2ELi2EN4cute5tupleIJNS5_1CILi64EEENS7_ILi128EEES8_EEENS_10bfloat16_tEfNS_4arch4Sm80ELb0ELb0ELb0ELb1ELb0ELb0ELb0ELb0ELi2ELi2ELi4ELi2ELb1EEENS1_24CollectiveEpilogueBwdGQAISA_fSD_Li256ELb1ELb0EEENS1_19SingleTileSchedulerILb1ELb0ELb0ELi128EEEEEEEEEvNT_6ParamsE --------------------------
	.section	.text._ZN7cutlass13device_kernelIN5flash19enable_sm80_to_sm89INS1_16FlashAttnBwdSm80INS1_25CollectiveMainloopBwdSm80ILi2ELi2EN4cute5tupleIJNS5_1CILi64EEENS7_ILi128EEES8_EEENS_10bfloat16_tEfNS_4arch4Sm80ELb0ELb0ELb0ELb1ELb0ELb0ELb0ELb0ELi2ELi2ELi4ELi2ELb1EEENS1_24CollectiveEpilogueBwdGQAISA_fSD_Li256ELb1ELb0EEENS1_19SingleTileSchedulerILb1ELb0ELb0ELi128EEEEEEEEEvNT_6ParamsE,"ax",@progbits
	.sectioninfo	@"SHI_REGISTERS=254"
	.align	128
.text._ZN7cutlass13device_kernelIN5flash19enable_sm80_to_sm89INS1_16FlashAttnBwdSm80INS1_25CollectiveMainloopBwdSm80ILi2ELi2EN4cute5tupleIJNS5_1CILi64EEENS7_ILi128EEES8_EEENS_10bfloat16_tEfNS_4arch4Sm80ELb0ELb0ELb0ELb1ELb0ELb0ELb0ELb0ELi2ELi2ELi4ELi2ELb1EEENS1_24CollectiveEpilogueBwdGQAISA_fSD_Li256ELb1ELb0EEENS1_19SingleTileSchedulerILb1ELb0ELb0ELi128EEEEEEEEEvNT_6ParamsE:
        .type           _ZN7cutlass13device_kernelIN5flash19enable_sm80_to_sm89INS1_16FlashAttnBwdSm80INS1_25CollectiveMainloopBwdSm80ILi2ELi2EN4cute5tupleIJNS5_1CILi64EEENS7_ILi128EEES8_EEENS_10bfloat16_tEfNS_4arch4Sm80ELb0ELb0ELb0ELb1ELb0ELb0ELb0ELb0ELi2ELi2ELi4ELi2ELb1EEENS1_24CollectiveEpilogueBwdGQAISA_fSD_Li256ELb1ELb0EEENS1_19SingleTileSchedulerILb1ELb0ELb0ELi128EEEEEEEEEvNT_6ParamsE,@function
        .size           _ZN7cutlass13device_kernelIN5flash19enable_sm80_to_sm89INS1_16FlashAttnBwdSm80INS1_25CollectiveMainloopBwdSm80ILi2ELi2EN4cute5tupleIJNS5_1CILi64EEENS7_ILi128EEES8_EEENS_10bfloat16_tEfNS_4arch4Sm80ELb0ELb0ELb0ELb1ELb0ELb0ELb0ELb0ELi2ELi2ELi4ELi2ELb1EEENS1_24CollectiveEpilogueBwdGQAISA_fSD_Li256ELb1ELb0EEENS1_19SingleTileSchedulerILb1ELb0ELb0ELi128EEEEEEEEEvNT_6ParamsE,(.L_x_1799 - _ZN7cutlass13device_kernelIN5flash19enable_sm80_to_sm89INS1_16FlashAttnBwdSm80INS1_25CollectiveMainloopBwdSm80ILi2ELi2EN4cute5tupleIJNS5_1CILi64EEENS7_ILi128EEES8_EEENS_10bfloat16_tEfNS_4arch4Sm80ELb0ELb0ELb0ELb1ELb0ELb0ELb0ELb0ELi2ELi2ELi4ELi2ELb1EEENS1_24CollectiveEpilogueBwdGQAISA_fSD_Li256ELb1ELb0EEENS1_19SingleTileSchedulerILb1ELb0ELb0ELi128EEEEEEEEEvNT_6ParamsE)
        .other          _ZN7cutlass13device_kernelIN5flash19enable_sm80_to_sm89INS1_16FlashAttnBwdSm80INS1_25CollectiveMainloopBwdSm80ILi2ELi2EN4cute5tupleIJNS5_1CILi64EEENS7_ILi128EEES8_EEENS_10bfloat16_tEfNS_4arch4Sm80ELb0ELb0ELb0ELb1ELb0ELb0ELb0ELb0ELi2ELi2ELi4ELi2ELb1EEENS1_24CollectiveEpilogueBwdGQAISA_fSD_Li256ELb1ELb0EEENS1_19SingleTileSchedulerILb1ELb0ELb0ELi128EEEEEEEEEvNT_6ParamsE,@"STO_CUDA_ENTRY STV_DEFAULT"
_ZN7cutlass13device_kernelIN5flash19enable_sm80_to_sm89INS1_16FlashAttnBwdSm80INS1_25CollectiveMainloopBwdSm80ILi2ELi2EN4cute5tupleIJNS5_1CILi64EEENS7_ILi128EEES8_EEENS_10bfloat16_tEfNS_4arch4Sm80ELb0ELb0ELb0ELb1ELb0ELb0ELb0ELb0ELi2ELi2ELi4ELi2ELb1EEENS1_24CollectiveEpilogueBwdGQAISA_fSD_Li256ELb1ELb0EEENS1_19SingleTileSchedulerILb1ELb0ELb0ELi128EEEEEEEEEvNT_6ParamsE:
        /* <DEDUP_REMOVED lines=17> */
.L_x_169:
        /* <DEDUP_REMOVED lines=8> */
.L_x_171:
[----:B------:R-:W-:Y:S02]  /*0190*/  MOV R5, c[0x0][0x3ac] ;  /* 0x0000eb0000057a02 */ /* 0x000fe40000000f00 */
.L_x_170:
[----:B------:R-:W-:-:S05]  /*01a0*/  IMAD.SHL.U32 R0, R2, 0x80, RZ ;  /* 0x0000008002007824 */ /* 0x000fca00078e00ff */
[----:B-----5:R-:W-:-:S04]  /*01b0*/  ISETP.GE.AND P0, PT, R0, R5, PT ;  /* 0x000000050000720c */ /* 0x020fc80003f06270 */
[----:B------:R-:W-:Y:S01]  /*01c0*/  SEL R207, R207, 0xffffffff, !P0 ;  /* 0xffffffffcfcf7807 */ /* 0x000fe20004000000 */
[----:B------:R-:W-:Y:S05]  /*01d0*/  BRA `(.L_x_172) ;  /* 0x0000011000007947 */ /* 0x000fea0003800000 */
.L_x_168:
[----:B---34-:R-:W-:-:S04]  /*01e0*/  ISETP.NE.U32.AND P0, PT, RZ, c[0x0][0x3c8], PT ;  /* 0x0000f200ff007a0c */ /* 0x018fc80003f05070 */
[----:B------:R-:W-:-:S13]  /*01f0*/  ISETP.NE.AND.EX P0, PT, RZ, c[0x0][0x3cc], PT, P0 ;  /* 0x0000f300ff007a0c */ /* 0x000fda0003f05300 */
[----:B------:R-:W-:Y:S05]  /*0200*/  @!P0 BRA `(.L_x_173) ;  /* 0x0000002000008947 */ /* 0x000fea0003800000 */
[----:B------:R1:W5:Y:S01]  /*0210*/  LDG.E R5, [R8.64] ;  /* 0x0000000808057981 */ /* 0x000362000c1e1900 */
[----:B------:R-:W-:Y:S05]  /*0220*/  BRA `(.L_x_174) ;  /* 0x0000009000007947 */ /* 0x000fea0003800000 */
.L_x_173:
        /* <DEDUP_REMOVED lines=8> */
.L_x_175:
[----:B------:R-:W-:Y:S02]  /*02b0*/  MOV R5, c[0x0][0x3ac] ;  /* 0x0000eb0000057a02 */ /* 0x000fe40000000f00 */
.L_x_174:
[----:B------:R-:W-:-:S05]  /*02c0*/  IMAD.SHL.U32 R0, R2, 0x80, RZ ;  /* 0x0000008002007824 */ /* 0x000fca00078e00ff */
[----:B-----5:R-:W-:-:S04]  /*02d0*/  ISETP.GE.AND P0, PT, R0, R5, PT ;  /* 0x000000050000720c */ /* 0x020fc80003f06270 */
[----:B------:R-:W-:-:S04]  /*02e0*/  SEL R207, R207, 0xffffffff, !P0 ;  /* 0xffffffffcfcf7807 */ /* 0x000fc80004000000 */
.L_x_172:
[----:B------:R-:W-:-:S13]  /*02f0*/  ISETP.GE.AND P0, PT, R207, RZ, PT ;  /* 0x000000ffcf00720c */ /* 0x000fda0003f06270 */
[----:B------:R-:W-:Y:S05]  /*0300*/  @!P0 EXIT ;  /* 0x000000000000894d */ /* 0x000fea0003800000 */
[----:B------:R-:W-:Y:S01]  /*0310*/  ISETP.NE.U32.AND P0, PT, RZ, c[0x0][0x2c8], PT ;  /* 0x0000b200ff007a0c */ /* 0x000fe20003f05070 */
[----:B------:R-:W-:Y:S01]  /*0320*/  IMAD.WIDE R18, R207, R4, c[0x0][0x2c8] ;  /* 0x0000b200cf127625 */ /* 0x000fe200078e0204 */
[----:B------:R-:W-:Y:S02]  /*0330*/  ISETP.NE.U32.AND P3, PT, RZ, c[0x0][0x2d0], PT ;  /* 0x0000b400ff007a0c */ /* 0x000fe40003f65070 */
[----:B------:R-:W-:Y:S02]  /*0340*/  ISETP.NE.AND.EX P0, PT, RZ, c[0x0][0x2cc], PT, P0 ;  /* 0x0000b300ff007a0c */ /* 0x000fe40003f05300 */
[----:B------:R-:W-:Y:S02]  /*0350*/  ISETP.NE.U32.AND P1, PT, RZ, c[0x0][0x2d8], PT ;  /* 0x0000b600ff007a0c */ /* 0x000fe40003f25070 */
[----:B------:R-:W-:Y:S02]  /*0360*/  ISETP.NE.AND.EX P3, PT, RZ, c[0x0][0x2d4], PT, P3 ;  /* 0x0000b500ff007a0c */ /* 0x000fe40003f65330 */
[----:B------:R-:W-:-:S07]  /*0370*/  ISETP.NE.AND.EX P1, PT, RZ, c[0x0][0x2dc], PT, P1 ;  /* 0x0000b700ff007a0c */ /* 0x000fce0003f25310 */
[----:B------:R-:W2:Y:S01]  /*0380*/  @P0 LDG.E R0, [R18.64] ;  /* 0x0000000812000981 */ /* 0x000ea2000c1e1900 */
[----:B------:R-:W-:-:S03]  /*0390*/  IMAD.WIDE R16, R207, R4, c[0x0][0x2d0] ;  /* 0x0000b400cf107625 */ /* 0x000fc600078e0204 */
[----:B------:R-:W3:Y:S01]  /*03a0*/  @P0 LDG.E R15, [R18.64] ;  /* 0x00000008120f0981 */ /* 0x000ee2000c1e1900 */
[----:B------:R-:W-:Y:S02]  /*03b0*/  IMAD.MOV.U32 R206, RZ, RZ, c[0x0][0x168] ;  /* 0x00005a00ffce7624 */ /* 0x000fe400078e00ff */
[C---:B------:R-:W-:Y:S01]  /*03c0*/  @P1 IMAD.WIDE R20, R207.reuse, R4, c[0x0][0x2d8] ;  /* 0x0000b600cf141625 */ /* 0x040fe200078e0204 */
[----:B------:R-:W4:Y:S04]  /*03d0*/  @P3 LDG.E R13, [R16.64] ;  /* 0x00000008100d3981 */ /* 0x000f28000c1e1900 */
[----:B------:R1:W5:Y:S02]  /*03e0*/  @P1 LDG.E R206, [R20.64] ;  /* 0x0000000814ce1981 */ /* 0x000364000c1e1900 */
[----:B-1----:R-:W-:Y:S01]  /*03f0*/  CS2R R8, SRZ ;  /* 0x0000000000087805 */ /* 0x002fe2000001ff00 */
[----:B------:R-:W-:Y:S01]  /*0400*/  CS2R R10, SRZ ;  /* 0x00000000000a7805 */ /* 0x000fe2000001ff00 */
[----:B--2---:R-:W-:Y:S01]  /*0410*/  @P0 IMAD R0, R207, 0x40, R0 ;  /* 0x00000040cf000824 */ /* 0x004fe200078e0200 */
[--C-:B---3--:R-:W-:Y:S01]  /*0420*/  @P0 SHF.R.S32.HI R9, RZ, 0x1f, R15.reuse ;  /* 0x0000001fff090819 */ /* 0x108fe2000001140f */
[----:B------:R-:W-:-:S03]  /*0430*/  @P0 IMAD.MOV.U32 R8, RZ, RZ, R15 ;  /* 0x000000ffff080224 */ /* 0x000fc600078e000f */
[----:B------:R-:W-:Y:S02]  /*0440*/  @P0 SHF.R.S32.HI R5, RZ, 0x1f, R0 ;  /* 0x0000001fff050819 */ /* 0x000fe40000011400 */
[--C-:B----4-:R-:W-:Y:S01]  /*0450*/  @P3 SHF.R.S32.HI R11, RZ, 0x1f, R13.reuse ;  /* 0x0000001fff0b3819 */ /* 0x110fe2000001140d */
[----:B------:R-:W-:Y:S01]  /*0460*/  @P3 IMAD.MOV.U32 R10, RZ, RZ, R13 ;  /* 0x000000ffff0a3224 */ /* 0x000fe200078e000d */
[----:B------:R-:W-:Y:S01]  /*0470*/  @P0 LEA.HI R5, R5, R0, RZ, 0x6 ;  /* 0x0000000005050211 */ /* 0x000fe200078f30ff */
[----:B------:R-:W-:-:S03]  /*0480*/  IMAD.MOV.U32 R0, RZ, RZ, RZ ;  /* 0x000000ffff007224 */ /* 0x000fc600078e00ff */
[----:B------:R-:W-:Y:S01]  /*0490*/  @P0 LOP3.LUT R0, R5, 0xffffffc0, RZ, 0xc0, !PT ;  /* 0xffffffc005000812 */ /* 0x000fe200078ec0ff */
[----:B------:R-:W-:Y:S01]  /*04a0*/  IMAD.MOV.U32 R5, RZ, RZ, c[0x0][0x198] ;  /* 0x00006600ff057624 */ /* 0x000fe200078e00ff */
[----:B------:R-:W-:Y:S05]  /*04b0*/  @P1 BRA `(.L_x_176) ;  /* 0x0000004000001947 */ /* 0x000fea0003800000 */
[----:B------:R-:W-:Y:S05]  /*04c0*/  @!P0 BRA `(.L_x_176) ;  /* 0x0000003000008947 */ /* 0x000fea0003800000 */
[----:B-----5:R-:W2:Y:S04]  /*04d0*/  LDG.E R206, [R18.64] ;  /* 0x0000000812ce7981 */ /* 0x020ea8000c1e1900 */
[----:B------:R-:W2:Y:S02]  /*04e0*/  LDG.E R13, [R18.64+0x4] ;  /* 0x00000408120d7981 */ /* 0x000ea4000c1e1900 */
[----:B--2---:R-:W-:Y:S02]  /*04f0*/  IADD3 R206, -R206, R13, RZ ;  /* 0x0000000dcece7210 */ /* 0x004fe40007ffe1ff */
.L_x_176:
[----:B------:R-:W-:-:S04]  /*0500*/  ISETP.NE.U32.AND P1, PT, RZ, c[0x0][0x2e0], PT ;  /* 0x0000b800ff007a0c */ /* 0x000fc80003f25070 */
[----:B------:R-:W-:-:S13]  /*0510*/  ISETP.NE.AND.EX P1, PT, RZ, c[0x0][0x2e4], PT, P1 ;  /* 0x0000b900ff007a0c */ /* 0x000fda0003f25310 */
[----:B------:R-:W-:Y:S05]  /*0520*/  @!P1 BRA `(.L_x_177) ;  /* 0x0000003000009947 */ /* 0x000fea0003800000 */
[----:B------:R-:W-:-:S06]  /*0530*/  IMAD.WIDE R4, R207, R4, c[0x0][0x2e0] ;  /* 0x0000b800cf047625 */ /* 0x000fcc00078e0204 */
[----:B------:R1:W5:Y:S01]  /*0540*/  LDG.E R5, [R4.64] ;  /* 0x0000000804057981 */ /* 0x000362000c1e1900 */
[----:B------:R-:W-:Y:S05]  /*0550*/  BRA `(.L_x_178) ;  /* 0x0000004000007947 */ /* 0x000fea0003800000 */
.L_x_177:
[----:B------:R-:W-:Y:S05]  /*0560*/  @!P3 BRA `(.L_x_178) ;  /* 0x000000300000b947 */ /* 0x000fea0003800000 */
[----:B------:R-:W2:Y:S04]  /*0570*/  LDG.E R5, [R16.64] ;  /* 0x0000000810057981 */ /* 0x000ea8000c1e1900 */
[----:B------:R-:W2:Y:S02]  /*0580*/  LDG.E R4, [R16.64+0x4] ;  /* 0x0000040810047981 */ /* 0x000ea4000c1e1900 */
[----:B--2---:R-:W-:Y:S02]  /*0590*/  IADD3 R5, -R5, R4, RZ ;  /* 0x0000000405057210 */ /* 0x004fe40007ffe1ff */
.L_x_178:
        /* <DEDUP_REMOVED lines=35> */
[----:B-1----:R-:W-:Y:S01]  /*07d0*/  IMAD.MOV.U32 R4, RZ, RZ, c[0x0][0x248] ;  /* 0x00009200ff047624 */ /* 0x002fe200078e00ff */
[----:B------:R-:W-:Y:S01]  /*07e0*/  SHF.R.S32.HI R19, RZ, 0x1f, R6 ;  /* 0x0000001fff137819 */ /* 0x000fe20000011406 */
[--C-:B------:R-:W-:Y:S01]  /*07f0*/  IMAD.MOV.U32 R15, RZ, RZ, R3.reuse ;  /* 0x000000ffff0f7224 */ /* 0x100fe200078e0003 */
[----:B------:R-:W-:Y:S01]  /*0800*/  SHF.R.S32.HI R12, RZ, 0x1f, R3 ;  /* 0x0000001fff0c7819 */ /* 0x000fe20000011403 */
[----:B------:R-:W-:Y:S01]  /*0810*/  IMAD.SHL.U32 R216, R6, 0x4, RZ ;  /* 0x0000000406d87824 */ /* 0x000fe200078e00ff */
[----:B------:R-:W-:Y:S01]  /*0820*/  ISETP.NE.AND P1, PT, R4, 0x1, PT ;  /* 0x000000010400780c */ /* 0x000fe20003f25270 */
[----:B------:R-:W-:Y:S01]  /*0830*/  UMOV UR6, 0x6 ;  /* 0x0000000600067882 */ /* 0x000fe20000000000 */
[----:B------:R-:W-:Y:S01]  /*0840*/  LEA.HI R18, R19, R6, RZ, 0x3 ;  /* 0x0000000613127211 */ /* 0x000fe200078f18ff */
[C---:B------:R-:W-:Y:S01]  /*0850*/  IMAD R40, R12.reuse, c[0x0][0x270], RZ ;  /* 0x00009c000c287a24 */ /* 0x040fe200078e02ff */
[----:B------:R-:W-:Y:S01]  /*0860*/  SHF.R.S32.HI R217, RZ, 0x1f, R216 ;  /* 0x0000001fffd97819 */ /* 0x000fe200000114d8 */
[----:B------:R-:W-:Y:S01]  /*0870*/  IMAD R26, R12, c[0x0][0x238], RZ ;  /* 0x00008e000c1a7a24 */ /* 0x000fe200078e02ff */
[----:B------:R-:W-:Y:S01]  /*0880*/  SHF.R.S32.HI R205, RZ, 0x3, R18 ;  /* 0x00000003ffcd7819 */ /* 0x000fe20000011412 */
[C---:B------:R-:W-:Y:S01]  /*0890*/  IMAD R40, R3.reuse, c[0x0][0x274], R40 ;  /* 0x00009d0003287a24 */ /* 0x040fe200078e0228 */
[----:B------:R-:W-:Y:S01]  /*08a0*/  SHF.R.S32.HI R7, RZ, 0x1f, R6 ;  /* 0x0000001fff077819 */ /* 0x000fe20000011406 */
[----:B------:R-:W-:Y:S01]  /*08b0*/  IMAD.WIDE.U32 R22, R3, c[0x0][0x270], R216 ;  /* 0x00009c0003167a25 */ /* 0x000fe200078e00d8 */
[----:B------:R-:W-:Y:S01]  /*08c0*/  SHF.R.S32.HI R13, RZ, 0x1f, R205 ;  /* 0x0000001fff0d7819 */ /* 0x000fe200000114cd */
[----:B------:R-:W-:Y:S01]  /*08d0*/  ULDC.64 UR4, c[0x0][0x1d8] ;  /* 0x0000760000047ab9 */ /* 0x000fe20000000a00 */
[----:B------:R-:W-:Y:S01]  /*08e0*/  IADD3 R32, P2, R205, R8, RZ ;  /* 0x00000008cd207210 */ /* 0x000fe20007f5e0ff */
[----:B------:R-:W-:Y:S01]  /*08f0*/  @P1 IMAD.HI.U32 R4, R3, c[0x0][0x24c], RZ ;  /* 0x0000930003041a27 */ /* 0x000fe200078e00ff */
[----:B------:R-:W-:Y:S01]  /*0900*/  USHF.L.U64.HI UR5, UR4, UR6, UR5 ;  /* 0x0000000604057299 */ /* 0x000fe20008010205 */
[----:B------:R-:W-:Y:S01]  /*0910*/  LEA.HI R197, R19, R6, RZ, 0x7 ;  /* 0x0000000613c57211 */ /* 0x000fe200078f38ff */
[----:B------:R-:W-:Y:S01]  /*0920*/  USHF.L.U32 UR4, UR4, 0x6, URZ ;  /* 0x0000000604047899 */ /* 0x000fe2000800063f */
[----:B------:R-:W-:Y:S01]  /*0930*/  IMAD R8, R2, -0x80, R5 ;  /* 0xffffff8002087824 */ /* 0x000fe200078e0205 */
[----:B------:R-:W-:Y:S01]  /*0940*/  @P1 SHF.R.U32.HI R15, RZ, c[0x0][0x250], R4 ;  /* 0x00009400ff0f1a19 */ /* 0x000fe20000011604 */
[----:B------:R-:W-:Y:S01]  /*0950*/  IMAD.X R9, R13, 0x1, R9, P2 ;  /* 0x000000010d097824 */ /* 0x000fe200010e0609 */
[C---:B------:R-:W-:Y:S01]  /*0960*/  IADD3 R24, P1, R205.reuse, R10, RZ ;  /* 0x0000000acd187210 */ /* 0x040fe20007f3e0ff */
[----:B------:R-:W-:Y:S01]  /*0970*/  IMAD.IADD R4, R8, 0x1, -R205 ;  /* 0x0000000108047824 */ /* 0x000fe200078e0acd */
[----:B------:R-:W-:Y:S01]  /*0980*/  SHF.R.S32.HI R30, RZ, 0x1f, R15 ;  /* 0x0000001fff1e7819 */ /* 0x000fe2000001140f */
[----:B------:R-:W-:Y:S01]  /*0990*/  IMAD.SHL.U32 R5, R205, 0x40, RZ ;  /* 0x00000040cd057824 */ /* 0x000fe200078e00ff */
[----:B------:R-:W-:Y:S01]  /*09a0*/  SHF.R.U32.HI R197, RZ, 0x4, R197 ;  /* 0x00000004ffc57819 */ /* 0x000fe200000116c5 */
[----:B------:R-:W-:Y:S01]  /*09b0*/  IMAD.X R25, R13, 0x1, R11, P1 ;  /* 0x000000010d197824 */ /* 0x000fe200008e060b */
[----:B------:R-:W-:Y:S01]  /*09c0*/  LOP3.LUT R13, R18, 0xfffffff8, RZ, 0xc0, !PT ;  /* 0xfffffff8120d7812 */ /* 0x000fe200078ec0ff */
[----:B------:R-:W-:Y:S01]  /*09d0*/  IMAD.IADD R41, R23, 0x1, R40 ;  /* 0x0000000117297824 */ /* 0x000fe200078e0228 */
[C---:B------:R-:W-:Y:S01]  /*09e0*/  ISETP.GE.AND P1, PT, R4.reuse, 0x1, PT ;  /* 0x000000010400780c */ /* 0x040fe20003f26270 */
[----:B------:R-:W-:Y:S01]  /*09f0*/  IMAD.MOV.U32 R40, RZ, RZ, R22 ;  /* 0x000000ffff287224 */ /* 0x000fe200078e0016 */
[----:B------:R-:W-:Y:S01]  /*0a00*/  ISETP.GE.AND P6, PT, R4, 0x21, PT ;  /* 0x000000210400780c */ /* 0x000fe20003fc6270 */
[----:B------:R-:W-:Y:S01]  /*0a10*/  IMAD.WIDE R24, R2, 0x80, R24 ;  /* 0x0000008002187825 */ /* 0x000fe200078e0218 */
[----:B------:R-:W-:-:S02]  /*0a20*/  ISETP.GE.AND P5, PT, R4, 0x41, PT ;  /* 0x000000410400780c */ /* 0x000fc40003fa6270 */
[----:B------:R-:W-:Y:S01]  /*0a30*/  ISETP.GE.AND P2, PT, R4, 0x61, PT ;  /* 0x000000610400780c */ /* 0x000fe20003f46270 */
[----:B------:R-:W-:Y:S01]  /*0a40*/  IMAD.IADD R4, R6, 0x1, -R13 ;  /* 0x0000000106047824 */ /* 0x000fe200078e0a0d */
[----:B------:R-:W-:Y:S01]  /*0a50*/  LEA.HI R11, R19, R6, RZ, 0x6 ;  /* 0x00000006130b7211 */ /* 0x000fe200078f30ff */
[----:B------:R-:W-:Y:S01]  /*0a60*/  IMAD.WIDE.U32 R16, R3, c[0x0][0x238], R6 ;  /* 0x00008e0003107a25 */ /* 0x000fe200078e0006 */
[----:B------:R-:W-:Y:S02]  /*0a70*/  LOP3.LUT R5, R5, 0x1c0, RZ, 0xc0, !PT ;  /* 0x000001c005057812 */ /* 0x000fe400078ec0ff */
[----:B------:R-:W-:Y:S01]  /*0a80*/  SHF.R.S32.HI R11, RZ, 0x6, R11 ;  /* 0x00000006ff0b7819 */ /* 0x000fe2000001140b */
[----:B------:R-:W-:Y:S01]  /*0a90*/  IMAD.SHL.U32 R20, R4, 0x8, RZ ;  /* 0x0000000804147824 */ /* 0x000fe200078e00ff */
[----:B------:R-:W-:Y:S01]  /*0aa0*/  SHF.R.S32.HI R13, RZ, 0x1f, R207 ;  /* 0x0000001fff0d7819 */ /* 0x000fe200000114cf */
[----:B------:R-:W-:Y:S02]  /*0ab0*/  IMAD R26, R3, c[0x0][0x23c], R26 ;  /* 0x00008f00031a7a24 */ /* 0x000fe400078e021a */
[----:B------:R-:W-:Y:S01]  /*0ac0*/  IMAD.SHL.U32 R22, R11, 0x200, RZ ;  /* 0x000002000b167824 */ /* 0x000fe200078e00ff */
[----:B------:R-:W-:Y:S01]  /*0ad0*/  LOP3.LUT R10, R5, 0x38, R20, 0xf8, !PT ;  /* 0x00000038050a7812 */ /* 0x000fe200078ef814 */
[----:B------:R-:W-:Y:S01]  /*0ae0*/  IMAD R28, R12, c[0x0][0x288], RZ ;  /* 0x0000a2000c1c7a24 */ /* 0x000fe200078e02ff */
[----:B------:R-:W-:Y:S01]  /*0af0*/  SHF.R.U32.HI R5, RZ, 0x3, R5 ;  /* 0x00000003ff057819 */ /* 0x000fe20000011605 */
[----:B------:R-:W-:Y:S01]  /*0b00*/  IMAD.IADD R27, R17, 0x1, R26 ;  /* 0x00000001111b7824 */ /* 0x000fe200078e021a */
[----:B------:R-:W-:Y:S01]  /*0b10*/  SEL R203, R13, RZ, !P0 ;  /* 0x000000ff0dcb7207 */ /* 0x000fe20004000000 */
[----:B------:R-:W-:Y:S01]  /*0b20*/  IMAD.MOV.U32 R26, RZ, RZ, R16 ;  /* 0x000000ffff1a7224 */ /* 0x000fe200078e0010 */
[----:B------:R-:W-:Y:S01]  /*0b30*/  LOP3.LUT R2, R22, R10, R5, 0xf6, !PT ;  /* 0x0000000a16027212 */ /* 0x000fe200078ef605 */
[C---:B------:R-:W-:Y:S01]  /*0b40*/  IMAD R38, R12.reuse, c[0x0][0x180], RZ ;  /* 0x000060000c267a24 */ /* 0x040fe200078e02ff */
[----:B------:R-:W-:Y:S01]  /*0b50*/  SEL R10, R207, RZ, !P0 ;  /* 0x000000ffcf0a7207 */ /* 0x000fe20004000000 */
[----:B------:R-:W-:Y:S01]  /*0b60*/  IMAD R36, R12, c[0x0][0x210], RZ ;  /* 0x000084000c247a24 */ /* 0x000fe200078e02ff */
[----:B------:R-:W-:Y:S01]  /*0b70*/  SHF.R.S32.HI R21, RZ, 0x1f, R20 ;  /* 0x0000001fff157819 */ /* 0x000fe20000011414 */
[C---:B------:R-:W-:Y:S01]  /*0b80*/  IMAD R28, R3.reuse, c[0x0][0x28c], R28 ;  /* 0x0000a300031c7a24 */ /* 0x040fe200078e021c */
[----:B------:R-:W-:Y:S01]  /*0b90*/  SHF.R.S32.HI R12, RZ, 0x1f, R0 ;  /* 0x0000001fff0c7819 */ /* 0x000fe20000011400 */
[----:B------:R-:W-:Y:S01]  /*0ba0*/  IMAD.WIDE.U32 R16, R3, c[0x0][0x288], R216 ;  /* 0x0000a20003107a25 */ /* 0x000fe200078e00d8 */
[----:B------:R-:W-:-:S02]  /*0bb0*/  SEL R13, R13, RZ, !P3 ;  /* 0x000000ff0d0d7207 */ /* 0x000fc40005800000 */
[C---:B------:R-:W-:Y:S01]  /*0bc0*/  ISETP.GE.OR P4, PT, R20.reuse, c[0x0][0x1cc], !P1 ;  /* 0x0000730014007a0c */ /* 0x040fe20004f86670 */
[----:B------:R-:W-:Y:S01]  /*0bd0*/  IMAD R5, R203, c[0x0][0x278], RZ ;  /* 0x00009e00cb057a24 */ /* 0x000fe200078e02ff */
[----:B------:R-:W-:Y:S01]  /*0be0*/  ISETP.GE.OR P1, PT, R20, c[0x0][0x19c], !P1 ;  /* 0x0000670014007a0c */ /* 0x000fe20004f26670 */
[----:B------:R-:W-:-:S04]  /*0bf0*/  IMAD.WIDE.U32 R40, R10, c[0x0][0x278], R40 ;  /* 0x00009e000a287a25 */ /* 0x000fc800078e0028 */
[C---:B------:R-:W-:Y:S02]  /*0c00*/  IMAD R38, R3.reuse, c[0x0][0x184], R38 ;  /* 0x0000610003267a24 */ /* 0x040fe400078e0226 */
[C---:B------:R-:W-:Y:S02]  /*0c10*/  IMAD R36, R3.reuse, c[0x0][0x214], R36 ;  /* 0x0000850003247a24 */ /* 0x040fe400078e0224 */
[----:B------:R-:W-:Y:S02]  /*0c20*/  IMAD R34, R30, c[0x0][0x1e0], RZ ;  /* 0x000078001e227a24 */ /* 0x000fe400078e02ff */
[----:B------:R-:W-:-:S04]  /*0c30*/  IMAD.WIDE.U32 R48, R3, c[0x0][0x180], R20 ;  /* 0x0000600003307a25 */ /* 0x000fc800078e0014 */
[----:B------:R-:W-:-:S04]  /*0c40*/  IMAD.WIDE.U32 R46, R3, c[0x0][0x210], R20 ;  /* 0x00008400032e7a25 */ /* 0x000fc800078e0014 */
[----:B------:R-:W-:Y:S01]  /*0c50*/  IMAD.IADD R29, R17, 0x1, R28 ;  /* 0x00000001111d7824 */ /* 0x000fe200078e021c */
[----:B------:R-:W-:Y:S01]  /*0c60*/  IADD3 R17, P0, R0, R40, RZ ;  /* 0x0000002800117210 */ /* 0x000fe20007f1e0ff */
[----:B------:R-:W-:Y:S02]  /*0c70*/  IMAD R3, R10, c[0x0][0x27c], R5 ;  /* 0x00009f000a037a24 */ /* 0x000fe400078e0205 */
[----:B------:R-:W-:Y:S02]  /*0c80*/  IMAD R30, R30, c[0x0][0x1b0], RZ ;  /* 0x00006c001e1e7a24 */ /* 0x000fe400078e02ff */
[C---:B------:R-:W-:Y:S01]  /*0c90*/  IMAD R34, R15.reuse, c[0x0][0x1e4], R34 ;  /* 0x000079000f227a24 */ /* 0x040fe200078e0222 */
[----:B------:R-:W-:Y:S01]  /*0ca0*/  IADD3.X R14, R12, R41, R3, P0, !PT ;  /* 0x000000290c0e7210 */ /* 0x000fe200007fe403 */
[----:B------:R-:W-:-:S04]  /*0cb0*/  IMAD.WIDE.U32 R44, R15, c[0x0][0x1e0], R20 ;  /* 0x000078000f2c7a25 */ /* 0x000fc800078e0014 */
[C---:B------:R-:W-:Y:S02]  /*0cc0*/  IMAD R30, R15.reuse, c[0x0][0x1b4], R30 ;  /* 0x00006d000f1e7a24 */ /* 0x040fe400078e021e */
[----:B------:R-:W-:Y:S01]  /*0cd0*/  IMAD.WIDE.U32 R42, R15, c[0x0][0x1b0], R20 ;  /* 0x00006c000f2a7a25 */ /* 0x000fe200078e0014 */
[----:B------:R-:W-:Y:S02]  /*0ce0*/  SEL R21, R207, RZ, !P3 ;  /* 0x000000ffcf157207 */ /* 0x000fe40005800000 */
[C---:B------:R-:W-:Y:S01]  /*0cf0*/  ISETP.GE.OR P3, PT, R20.reuse, c[0x0][0x1cc], !P6 ;  /* 0x0000730014007a0c */ /* 0x040fe20007766670 */
[----:B------:R-:W-:Y:S01]  /*0d00*/  IMAD.MOV.U32 R28, RZ, RZ, R16 ;  /* 0x000000ffff1c7224 */ /* 0x000fe200078e0010 */
[----:B------:R-:W-:Y:S01]  /*0d10*/  ISETP.GE.OR P6, PT, R20, c[0x0][0x19c], !P6 ;  /* 0x0000670014007a0c */ /* 0x000fe200077c6670 */
[----:B------:R-:W-:Y:S02]  /*0d20*/  IMAD.IADD R39, R49, 0x1, R38 ;  /* 0x0000000131277824 */ /* 0x000fe400078e0226 */
[----:B------:R-:W-:-:S02]  /*0d30*/  IMAD.IADD R37, R47, 0x1, R36 ;  /* 0x000000012f257824 */ /* 0x000fc400078e0224 */
[C---:B------:R-:W-:Y:S02]  /*0d40*/  IMAD R15, R203.reuse, c[0x0][0x290], RZ ;  /* 0x0000a400cb0f7a24 */ /* 0x040fe400078e02ff */
[C---:B------:R-:W-:Y:S02]  /*0d50*/  IMAD R5, R203.reuse, c[0x0][0x188], RZ ;  /* 0x00006200cb057a24 */ /* 0x040fe400078e02ff */
[----:B------:R-:W-:Y:S02]  /*0d60*/  IMAD R3, R203, c[0x0][0x218], RZ ;  /* 0x00008600cb037a24 */ /* 0x000fe400078e02ff */
[----:B------:R-:W-:Y:S02]  /*0d70*/  IMAD.IADD R35, R45, 0x1, R34 ;  /* 0x000000012d237824 */ /* 0x000fe400078e0222 */
[----:B------:R-:W-:Y:S02]  /*0d80*/  IMAD.MOV.U32 R38, RZ, RZ, R48 ;  /* 0x000000ffff267224 */ /* 0x000fe400078e0030 */
[----:B------:R-:W-:-:S02]  /*0d90*/  IMAD.MOV.U32 R36, RZ, RZ, R46 ;  /* 0x000000ffff247224 */ /* 0x000fc400078e002e */
[----:B------:R-:W-:Y:S02]  /*0da0*/  IMAD R203, R203, c[0x0][0x240], RZ ;  /* 0x00009000cbcb7a24 */ /* 0x000fe400078e02ff */
[----:B------:R-:W-:Y:S02]  /*0db0*/  IMAD.MOV.U32 R34, RZ, RZ, R44 ;  /* 0x000000ffff227224 */ /* 0x000fe400078e002c */
[----:B------:R-:W-:Y:S02]  /*0dc0*/  IMAD R16, R13, c[0x0][0x1e8], RZ ;  /* 0x00007a000d107a24 */ /* 0x000fe400078e02ff */
[----:B------:R-:W-:-:S04]  /*0dd0*/  IMAD.WIDE.U32 R28, R10, c[0x0][0x290], R28 ;  /* 0x0000a4000a1c7a25 */ /* 0x000fc800078e001c */
[----:B------:R-:W-:Y:S02]  /*0de0*/  IMAD.IADD R31, R43, 0x1, R30 ;  /* 0x000000012b1f7824 */ /* 0x000fe400078e021e */
[C---:B------:R-:W-:Y:S02]  /*0df0*/  IMAD R15, R10.reuse, c[0x0][0x294], R15 ;  /* 0x0000a5000a0f7a24 */ /* 0x040fe400078e020f */
[C---:B------:R-:W-:Y:S02]  /*0e00*/  IMAD R5, R10.reuse, c[0x0][0x18c], R5 ;  /* 0x000063000a057a24 */ /* 0x040fe400078e0205 */
[C---:B------:R-:W-:Y:S02]  /*0e10*/  IMAD R3, R10.reuse, c[0x0][0x21c], R3 ;  /* 0x000087000a037a24 */ /* 0x040fe400078e0203 */
[C---:B------:R-:W-:Y:S02]  /*0e20*/  IMAD R203, R10.reuse, c[0x0][0x244], R203 ;  /* 0x000091000acb7a24 */ /* 0x040fe400078e02cb */
[----:B------:R-:W-:-:S04]  /*0e30*/  IMAD.WIDE.U32 R26, R10, c[0x0][0x240], R26 ;  /* 0x000090000a1a7a25 */ /* 0x000fc800078e001a */
[----:B------:R-:W-:-:S04]  /*0e40*/  IMAD.WIDE.U32 R38, R10, c[0x0][0x188], R38 ;  /* 0x000062000a267a25 */ /* 0x000fc800078e0026 */
[----:B------:R-:W-:-:S04]  /*0e50*/  IMAD.WIDE.U32 R36, R10, c[0x0][0x218], R36 ;  /* 0x000086000a247a25 */ /* 0x000fc800078e0024 */
[----:B------:R-:W-:Y:S02]  /*0e60*/  IMAD.MOV.U32 R30, RZ, RZ, R42 ;  /* 0x000000ffff1e7224 */ /* 0x000fe400078e002a */
[----:B------:R-:W-:Y:S02]  /*0e70*/  IMAD R13, R13, c[0x0][0x1b8], RZ ;  /* 0x00006e000d0d7a24 */ /* 0x000fe400078e02ff */
[C---:B------:R-:W-:Y:S01]  /*0e80*/  IMAD R10, R21.reuse, c[0x0][0x1ec], R16 ;  /* 0x00007b00150a7a24 */ /* 0x040fe200078e0210 */
[----:B------:R-:W-:Y:S01]  /*0e90*/  IADD3 R16, P0, R0, R28, RZ ;  /* 0x0000001c00107210 */ /* 0x000fe20007f1e0ff */
[----:B------:R-:W-:-:S03]  /*0ea0*/  IMAD.WIDE.U32 R34, R21, c[0x0][0x1e8], R34 ;  /* 0x00007a0015227a25 */ /* 0x000fc600078e0022 */
[----:B------:R-:W-:Y:S01]  /*0eb0*/  IADD3.X R15, R12, R29, R15, P0, !PT ;  /* 0x0000001d0c0f7210 */ /* 0x000fe200007fe40f */
[----:B------:R-:W-:Y:S02]  /*0ec0*/  IMAD.IADD R37, R37, 0x1, R3 ;  /* 0x0000000125257824 */ /* 0x000fe400078e0203 */
[C---:B------:R-:W-:Y:S02]  /*0ed0*/  IMAD R13, R21.reuse, c[0x0][0x1bc], R13 ;  /* 0x00006f00150d7a24 */ /* 0x040fe400078e020d */
[----:B------:R-:W-:-:S04]  /*0ee0*/  IMAD.WIDE.U32 R30, R21, c[0x0][0x1b8], R30 ;  /* 0x00006e00151e7a25 */ /* 0x000fc800078e001e */
[----:B------:R-:W-:Y:S02]  /*0ef0*/  IMAD.IADD R35, R35, 0x1, R10 ;  /* 0x0000000123237824 */ /* 0x000fe400078e020a */
[----:B------:R-:W-:Y:S02]  /*0f00*/  IMAD R3, R25, c[0x0][0x1d8], RZ ;  /* 0x0000760019037a24 */ /* 0x000fe400078e02ff */
[----:B------:R-:W-:Y:S02]  /*0f10*/  IMAD.IADD R31, R31, 0x1, R13 ;  /* 0x000000011f1f7824 */ /* 0x000fe400078e020d */
[----:B------:R-:W-:Y:S02]  /*0f20*/  IMAD R21, R25, c[0x0][0x1a8], RZ ;  /* 0x00006a0019157a24 */ /* 0x000fe400078e02ff */
[C---:B------:R-:W-:Y:S02]  /*0f30*/  IMAD R3, R24.reuse, c[0x0][0x1dc], R3 ;  /* 0x0000770018037a24 */ /* 0x040fe400078e0203 */
[----:B------:R-:W-:-:S04]  /*0f40*/  IMAD.WIDE.U32 R28, R24, c[0x0][0x1d8], R34 ;  /* 0x00007600181c7a25 */ /* 0x000fc800078e0022 */
[C---:B------:R-:W-:Y:S02]  /*0f50*/  IMAD R21, R24.reuse, c[0x0][0x1ac], R21 ;  /* 0x00006b0018157a24 */ /* 0x040fe400078e0215 */
[----:B------:R-:W-:Y:S01]  /*0f60*/  IMAD.WIDE.U32 R34, R24, c[0x0][0x1a8], R30 ;  /* 0x00006a0018227a25 */ /* 0x000fe200078e001e */
[----:B------:R-:W-:-:S03]  /*0f70*/  LEA R24, P0, R28, c[0x0][0x1c0], 0x1 ;  /* 0x000070001c187a11 */ /* 0x000fc600078008ff */
[----:B------:R-:W-:Y:S02]  /*0f80*/  IMAD.IADD R3, R29, 0x1, R3 ;  /* 0x000000011d037824 */ /* 0x000fe400078e0203 */
[----:B------:R-:W-:Y:S02]  /*0f90*/  IMAD.IADD R39, R39, 0x1, R5 ;  /* 0x0000000127277824 */ /* 0x000fe400078e0205 */
[----:B------:R-:W-:Y:S01]  /*0fa0*/  IMAD R5, R9, c[0x0][0x208], RZ ;  /* 0x0000820009057a24 */ /* 0x000fe200078e02ff */
[----:B------:R-:W-:Y:S01]  /*0fb0*/  LEA.HI.X R25, R28, c[0x0][0x1c4], R3, 0x1, P0 ;  /* 0x000071001c197a11 */ /* 0x000fe200000f0c03 */
[----:B------:R-:W-:Y:S01]  /*0fc0*/  IMAD.WIDE.U32 R12, R32, c[0x0][0x208], R36 ;  /* 0x00008200200c7a25 */ /* 0x000fe200078e0024 */
[----:B------:R-:W-:-:S03]  /*0fd0*/  IADD3 R36, P0, R24, UR4, RZ ;  /* 0x0000000418247c10 */ /* 0x000fc6000ff1e0ff */
[----:B------:R-:W-:Y:S01]  /*0fe0*/  IMAD R5, R32, c[0x0][0x20c], R5 ;  /* 0x0000830020057a24 */ /* 0x000fe200078e0205 */
[----:B------:R-:W-:Y:S01]  /*0ff0*/  IADD3.X R37, R25, UR5, RZ, P0, !PT ;  /* 0x0000000519257c10 */ /* 0x000fe200087fe4ff */
[----:B------:R-:W-:Y:S01]  /*1000*/  IMAD R3, R9, c[0x0][0x178], RZ ;  /* 0x00005e0009037a24 */ /* 0x000fe200078e02ff */
[----:B------:R-:W-:Y:S01]  /*1010*/  LEA R208, P0, R12, c[0x0][0x1f0], 0x1 ;  /* 0x00007c000cd07a11 */ /* 0x000fe200078008ff */
[----:B------:R-:W-:Y:S02]  /*1020*/  IMAD.IADD R5, R13, 0x1, R5 ;  /* 0x000000010d057824 */ /* 0x000fe400078e0205 */
[----:B------:R-:W-:Y:S01]  /*1030*/  IMAD.SHL.U32 R9, R2, 0x2, RZ ;  /* 0x0000000202097824 */ /* 0x000fe200078e00ff */
[-C--:B------:R-:W-:Y:S01]  /*1040*/  LEA.HI R2, R19, R6.reuse, RZ, 0x4 ;  /* 0x0000000613027211 */ /* 0x080fe200078f20ff */
[----:B------:R-:W-:Y:S01]  /*1050*/  IMAD R3, R32, c[0x0][0x17c], R3 ;  /* 0x00005f0020037a24 */ /* 0x000fe200078e0203 */
[----:B------:R-:W-:Y:S01]  /*1060*/  LEA.HI.X R209, R12, c[0x0][0x1f4], R5, 0x1, P0 ;  /* 0x00007d000cd17a11 */ /* 0x000fe200000f0c05 */
[----:B------:R-:W-:Y:S01]  /*1070*/  IMAD.IADD R21, R35, 0x1, R21 ;  /* 0x0000000123157824 */ /* 0x000fe200078e0215 */
[----:B------:R-:W-:Y:S01]  /*1080*/  IADD3 R30, P0, R36, UR4, RZ ;  /* 0x00000004241e7c10 */ /* 0x000fe2000ff1e0ff */
[----:B------:R-:W-:Y:S01]  /*1090*/  @!PT LDS RZ, [RZ] ;  /* 0x00000000fffff984 */ /* 0x000fe20000000800 */
[----:B------:R-:W-:Y:S01]  /*10a0*/  @!PT LDS RZ, [RZ] ;  /* 0x00000000fffff984 */ /* 0x000fe20000000800 */
[----:B------:R-:W-:Y:S01]  /*10b0*/  @!PT LDS RZ, [RZ] ;  /* 0x00000000fffff984 */ /* 0x000fe20000000800 */
[----:B------:R1:W-:Y:S01]  /*10c0*/  LDGSTS.E.BYPASS.LTC128B.128 [R9+0x4080], [R24.64], !P4 ;  /* 0x0408000018097fae */ /* 0x0003e2000e101d48 */
[----:B------:R-:W-:Y:S01]  /*10d0*/  ISETP.GE.OR P4, PT, R20, c[0x0][0x1cc], !P5 ;  /* 0x0000730014007a0c */ /* 0x000fe20006f86670 */
[----:B------:R-:W-:Y:S01]  /*10e0*/  IMAD.WIDE.U32 R32, R32, c[0x0][0x178], R38 ;  /* 0x00005e0020207a25 */ /* 0x000fe200078e0026 */
[----:B------:R-:W-:Y:S01]  /*10f0*/  IADD3.X R31, R37, UR5, RZ, P0, !PT ;  /* 0x00000005251f7c10 */ /* 0x000fe200087fe4ff */
[----:B------:R2:W-:Y:S01]  /*1100*/  LDGSTS.E.BYPASS.LTC128B.128 [R9+0x5080], [R36.64], !P3 ;  /* 0x0508000024097fae */ /* 0x0005e2000d901d48 */
[----:B------:R-:W-:Y:S01]  /*1110*/  IADD3 R28, P3, R30, UR4, RZ ;  /* 0x000000041e1c7c10 */ /* 0x000fe2000ff7e0ff */
[----:B------:R-:W-:Y:S01]  /*1120*/  IMAD.IADD R3, R33, 0x1, R3 ;  /* 0x0000000121037824 */ /* 0x000fe200078e0203 */
[C---:B------:R-:W-:Y:S01]  /*1130*/  ISETP.GE.OR P5, PT, R20.reuse, c[0x0][0x19c], !P5 ;  /* 0x0000670014007a0c */ /* 0x040fe20006fa6670 */
[----:B------:R-:W-:Y:S01]  /*1140*/  IMAD.MOV.U32 R199, RZ, RZ, 0x40 ;  /* 0x00000040ffc77424 */ /* 0x000fe200078e00ff */
[----:B------:R-:W-:Y:S01]  /*1150*/  IADD3.X R29, R31, UR5, RZ, P3, !PT ;  /* 0x000000051f1d7c10 */ /* 0x000fe20009ffe4ff */
[----:B------:R-:W-:Y:S01]  /*1160*/  ULDC.64 UR4, c[0x0][0x1a8] ;  /* 0x00006a0000047ab9 */ /* 0x000fe20000000a00 */
[C---:B------:R-:W-:Y:S01]  /*1170*/  ISETP.GE.OR P3, PT, R20.reuse, c[0x0][0x1cc], !P2 ;  /* 0x0000730014007a0c */ /* 0x040fe20005766670 */
[----:B------:R-:W-:Y:S01]  /*1180*/  USHF.L.U32 UR7, UR4, 0x6, URZ ;  /* 0x0000000604077899 */ /* 0x000fe2000800063f */
[----:B------:R-:W-:Y:S01]  /*1190*/  ISETP.GE.OR P2, PT, R20, c[0x0][0x19c], !P2 ;  /* 0x0000670014007a0c */ /* 0x000fe20005746670 */
[----:B------:R-:W-:Y:S01]  /*11a0*/  USHF.L.U64.HI UR5, UR4, UR6, UR5 ;  /* 0x0000000604057299 */ /* 0x000fe20008010205 */
[----:B------:R3:W-:Y:S01]  /*11b0*/  LDGSTS.E.BYPASS.LTC128B.128 [R9+0x6080], [R30.64], !P4 ;  /* 0x060800001e097fae */ /* 0x0007e2000e101d48 */
[----:B------:R-:W-:Y:S01]  /*11c0*/  SHF.R.S32.HI R13, RZ, 0x4, R2 ;  /* 0x00000004ff0d7819 */ /* 0x000fe20000011402 */
[----:B------:R-:W-:Y:S01]  /*11d0*/  IMAD.MOV.U32 R192, RZ, RZ, 0x20 ;  /* 0x00000020ffc07424 */ /* 0x000fe200078e00ff */
[----:B------:R-:W-:Y:S01]  /*11e0*/  LEA.HI R12, R19, R6, RZ, 0x2 ;  /* 0x00000006130c7211 */ /* 0x000fe200078f10ff */
[----:B------:R-:W-:Y:S01]  /*11f0*/  UMOV UR6, 0x5 ;  /* 0x0000000500067882 */ /* 0x000fe20000000000 */
[----:B------:R-:W-:-:S02]  /*1200*/  LEA.HI R195, R2, R13, RZ, 0x1 ;  /* 0x0000000d02c37211 */ /* 0x000fc400078f08ff */
[--C-:B------:R-:W-:Y:S02]  /*1210*/  SHF.R.S32.HI R5, RZ, 0x2, R12.reuse ;  /* 0x00000002ff057819 */ /* 0x100fe4000001140c */
[----:B------:R2:W-:Y:S01]  /*1220*/  LDGSTS.E.BYPASS.LTC128B.128 [R9+0x7080], [R28.64], !P3 ;  /* 0x070800001c097fae */ /* 0x0005e2000d901d48 */
[----:B------:R-:W-:Y:S02]  /*1230*/  SHF.R.S32.HI R10, RZ, 0x1f, R12 ;  /* 0x0000001fff0a7819 */ /* 0x000fe4000001140c */
[C---:B-1----:R-:W-:Y:S01]  /*1240*/  LEA R24, P0, R34.reuse, c[0x0][0x190], 0x1 ;  /* 0x0000640022187a11 */ /* 0x042fe200078008ff */
[----:B------:R-:W0:Y:S01]  /*1250*/  LDGDEPBAR ;  /* 0x00000000000079af */ /* 0x000e220000000000 */
[----:B------:R-:W-:Y:S02]  /*1260*/  LOP3.LUT R195, R195, 0xfffffffe, RZ, 0xc0, !PT ;  /* 0xfffffffec3c37812 */ /* 0x000fe400078ec0ff */
[----:B------:R-:W-:Y:S01]  /*1270*/  LEA.HI.X R25, R34, c[0x0][0x194], R21, 0x1, P0 ;  /* 0x0000650022197a11 */ /* 0x000fe200000f0c15 */
[----:B------:R-:W-:Y:S01]  /*1280*/  IMAD.SHL.U32 R21, R4, 0x40, RZ ;  /* 0x0000004004157824 */ /* 0x000fe200078e00ff */
[----:B------:R-:W-:Y:S01]  /*1290*/  LEA R212, P0, R32, c[0x0][0x160], 0x1 ;  /* 0x0000580020d47a11 */ /* 0x000fe200078008ff */
[----:B------:R-:W-:Y:S01]  /*12a0*/  IMAD.IADD R195, R13, 0x1, -R195 ;  /* 0x000000010dc37824 */ /* 0x000fe200078e0ac3 */
[----:B------:R-:W-:Y:S01]  /*12b0*/  LEA.HI R10, R10, R5, RZ, 0x3 ;  /* 0x000000050a0a7211 */ /* 0x000fe200078f18ff */
[----:B------:R1:W-:Y:S01]  /*12c0*/  LDGSTS.E.BYPASS.LTC128B.128 [R9+0x80], [R24.64], !P1 ;  /* 0x0008000018097fae */ /* 0x0003e2000c901d48 */
[----:B------:R-:W-:Y:S01]  /*12d0*/  LEA.HI.X R213, R32, c[0x0][0x164], R3, 0x1, P0 ;  /* 0x0000590020d57a11 */ /* 0x000fe200000f0c03 */
[----:B------:R-:W-:Y:S01]  /*12e0*/  IMAD.SHL.U32 R3, R0, 0x40, RZ ;  /* 0x0000004000037824 */ /* 0x000fe200078e00ff */
[----:B------:R-:W-:-:S02]  /*12f0*/  LEA.HI R13, R19, R6, RZ, 0x5 ;  /* 0x00000006130d7211 */ /* 0x000fc400078f28ff */
[----:B------:R-:W-:Y:S02]  /*1300*/  LOP3.LUT R10, R10, 0xfffffff8, RZ, 0xc0, !PT ;  /* 0xfffffff80a0a7812 */ /* 0x000fe400078ec0ff */
[----:B---3--:R-:W-:Y:S02]  /*1310*/  IADD3 R30, P0, R24, UR7, RZ ;  /* 0x00000007181e7c10 */ /* 0x008fe4000ff1e0ff */
[----:B------:R-:W-:Y:S01]  /*1320*/  SHF.R.S32.HI R0, RZ, 0x1f, R3 ;  /* 0x0000001fff007819 */ /* 0x000fe20000011403 */
[----:B------:R-:W-:Y:S01]  /*1330*/  IMAD.IADD R10, R5, 0x1, -R10 ;  /* 0x00000001050a7824 */ /* 0x000fe200078e0a0a */
[----:B------:R-:W-:Y:S02]  /*1340*/  IADD3 R204, P1, R3, R26, RZ ;  /* 0x0000001a03cc7210 */ /* 0x000fe40007f3e0ff */
[----:B------:R-:W-:Y:S02]  /*1350*/  IADD3.X R31, R25, UR5, RZ, P0, !PT ;  /* 0x00000005191f7c10 */ /* 0x000fe400087fe4ff */
[----:B------:R-:W-:-:S02]  /*1360*/  IADD3 R26, P0, R30, UR7, RZ ;  /* 0x000000071e1a7c10 */ /* 0x000fc4000ff1e0ff */
[----:B------:R-:W-:Y:S01]  /*1370*/  IADD3.X R203, R0, R27, R203, P1, !PT ;  /* 0x0000001b00cb7210 */ /* 0x000fe20000ffe4cb */
[----:B------:R2:W-:Y:S01]  /*1380*/  LDGSTS.E.BYPASS.LTC128B.128 [R9+0x1080], [R30.64], !P6 ;  /* 0x010800001e097fae */ /* 0x0005e2000f101d48 */
[----:B------:R-:W-:Y:S02]  /*1390*/  IADD3.X R27, R31, UR5, RZ, P0, !PT ;  /* 0x000000051f1b7c10 */ /* 0x000fe400087fe4ff */
[----:B------:R-:W-:Y:S01]  /*13a0*/  LOP3.LUT R3, R2, 0xfffffff0, RZ, 0xc0, !PT ;  /* 0xfffffff002037812 */ /* 0x000fe200078ec0ff */
[----:B------:R-:W-:Y:S01]  /*13b0*/  IMAD.IADD R2, R206, 0x1, -R205 ;  /* 0x00000001ce027824 */ /* 0x000fe200078e0acd */
[C---:B------:R-:W-:Y:S01]  /*13c0*/  ISETP.GE.AND P4, PT, R20.reuse, c[0x0][0x16c], PT ;  /* 0x00005b0014007a0c */ /* 0x040fe20003f86270 */
[----:B------:R2:W-:Y:S01]  /*13d0*/  LDGSTS.E.BYPASS.LTC128B.128 [R9+0x2080], [R26.64], !P5 ;  /* 0x020800001a097fae */ /* 0x0005e2000e901d48 */
[----:B------:R-:W-:Y:S01]  /*13e0*/  ISETP.GE.AND P3, PT, R20, c[0x0][0x1fc], PT ;  /* 0x00007f0014007a0c */ /* 0x000fe20003f66270 */
[----:B------:R-:W-:Y:S01]  /*13f0*/  IMAD.IADD R0, R6, 0x1, -R3 ;  /* 0x0000000106007824 */ /* 0x000fe200078e0a03 */
[----:B-1----:R-:W-:-:S02]  /*1400*/  IADD3 R24, P0, R26, UR7, RZ ;  /* 0x000000071a187c10 */ /* 0x002fc4000ff1e0ff */
[----:B------:R-:W-:Y:S02]  /*1410*/  SHF.R.S32.HI R20, RZ, 0x5, R13 ;  /* 0x00000005ff147819 */ /* 0x000fe4000001140d */
[----:B------:R-:W-:Y:S01]  /*1420*/  IADD3.X R25, R27, UR5, RZ, P0, !PT ;  /* 0x000000051b197c10 */ /* 0x000fe200087fe4ff */
[----:B------:R-:W-:Y:S01]  /*1430*/  ULDC.64 UR4, c[0x0][0x208] ;  /* 0x0000820000047ab9 */ /* 0x000fe20000000a00 */
[----:B------:R-:W-:Y:S01]  /*1440*/  LEA.HI R5, R13, R20, RZ, 0x1 ;  /* 0x000000140d057211 */ /* 0x000fe200078f08ff */
[----:B------:R-:W-:Y:S01]  /*1450*/  USHF.L.U64.HI UR5, UR4, UR6, UR5 ;  /* 0x0000000604057299 */ /* 0x000fe20008010205 */
[----:B------:R-:W-:Y:S01]  /*1460*/  SHF.R.S32.HI R3, RZ, 0x1f, R0 ;  /* 0x0000001fff037819 */ /* 0x000fe20000011400 */
[----:B------:R1:W-:Y:S01]  /*1470*/  LDGSTS.E.BYPASS.LTC128B.128 [R9+0x3080], [R24.64], !P2 ;  /* 0x0308000018097fae */ /* 0x0003e2000d101d48 */
[----:B------:R-:W-:Y:S01]  /*1480*/  LOP3.LUT R5, R5, 0xfffffffe, RZ, 0xc0, !PT ;  /* 0xfffffffe05057812 */ /* 0x000fe200078ec0ff */
[----:B------:R-:W-:Y:S01]  /*1490*/  USHF.L.U32 UR4, UR4, 0x5, URZ ;  /* 0x0000000504047899 */ /* 0x000fe2000800063f */
[C---:B------:R-:W-:Y:S01]  /*14a0*/  LOP3.LUT P1, RZ, R4.reuse, 0x4, RZ, 0xc0, !PT ;  /* 0x0000000404ff7812 */ /* 0x040fe2000782c0ff */
[----:B------:R-:W0:Y:S01]  /*14b0*/  LDGDEPBAR ;  /* 0x00000000000079af */ /* 0x000e220000000000 */
[----:B------:R-:W-:Y:S01]  /*14c0*/  LOP3.LUT P0, RZ, R4, 0x2, RZ, 0xc0, !PT ;  /* 0x0000000204ff7812 */ /* 0x000fe2000780c0ff */
[C---:B------:R-:W-:Y:S01]  /*14d0*/  IMAD.SHL.U32 R4, R20.reuse, 0x10, RZ ;  /* 0x0000001014047824 */ /* 0x040fe200078e00ff */
[----:B------:R-:W-:Y:S01]  /*14e0*/  LOP3.LUT R21, R21, 0x1c0, RZ, 0xc0, !PT ;  /* 0x000001c015157812 */ /* 0x000fe200078ec0ff */
[----:B------:R-:W-:Y:S01]  /*14f0*/  IMAD.IADD R198, R20, 0x1, -R5 ;  /* 0x0000000114c67824 */ /* 0x000fe200078e0a05 */
[----:B------:R-:W-:Y:S01]  /*1500*/  LEA.HI R194, R3, R0, RZ, 0x3 ;  /* 0x0000000003c27211 */ /* 0x000fe200078f18ff */
[----:B------:R-:W-:Y:S01]  /*1510*/  USHF.L.U32 UR6, UR4, 0x1, URZ ;  /* 0x0000000104067899 */ /* 0x000fe2000800063f */
[C---:B------:R-:W-:Y:S01]  /*1520*/  LOP3.LUT R5, R21.reuse, 0x30, R4, 0xf8, !PT ;  /* 0x0000003015057812 */ /* 0x040fe200078ef804 */
[----:B------:R-:W-:Y:S01]  /*1530*/  USHF.L.U64.HI UR5, UR4, 0x1, UR5 ;  /* 0x0000000104057899 */ /* 0x000fe20008010205 */
[----:B------:R-:W-:-:S02]  /*1540*/  LOP3.LUT R196, R21, 0x8, R18, 0xf8, !PT ;  /* 0x0000000815c47812 */ /* 0x000fc400078ef812 */
[C---:B------:R-:W-:Y:S01]  /*1550*/  LOP3.LUT R23, R194.reuse, 0xfffffff8, RZ, 0xc0, !PT ;  /* 0xfffffff8c2177812 */ /* 0x040fe200078ec0ff */
[----:B------:R-:W-:Y:S01]  /*1560*/  IMAD.SHL.U32 R194, R194, 0x40, RZ ;  /* 0x00000040c2c27824 */ /* 0x000fe200078e00ff */
[----:B------:R-:W-:Y:S02]  /*1570*/  SHF.R.U32.HI R21, RZ, 0x3, R21 ;  /* 0x00000003ff157819 */ /* 0x000fe40000011615 */
[----:B------:R-:W-:Y:S01]  /*1580*/  SEL R3, R199, 0xffffffc0, !P1 ;  /* 0xffffffc0c7037807 */ /* 0x000fe20004800000 */
[----:B------:R-:W-:Y:S01]  /*1590*/  IMAD.IADD R4, R0, 0x1, -R23 ;  /* 0x0000000100047824 */ /* 0x000fe200078e0a17 */
[----:B------:R-:W-:Y:S01]  /*15a0*/  LOP3.LUT R196, R196, R21, RZ, 0x3c, !PT ;  /* 0x00000015c4c47212 */ /* 0x000fe200078e3cff */
[----:B------:R-:W-:Y:S01]  /*15b0*/  IMAD.MOV.U32 R23, RZ, RZ, c[0x0][0x178] ;  /* 0x00005e00ff177624 */ /* 0x000fe200078e00ff */
[----:B------:R-:W-:Y:S01]  /*15c0*/  LOP3.LUT R20, R5, 0x8, R18, 0xf8, !PT ;  /* 0x0000000805147812 */ /* 0x000fe200078ef812 */
[----:B------:R-:W-:Y:S01]  /*15d0*/  IMAD.MOV.U32 R0, RZ, RZ, c[0x0][0x17c] ;  /* 0x00005f00ff007624 */ /* 0x000fe200078e00ff */
[----:B------:R-:W-:Y:S01]  /*15e0*/  ISETP.LT.OR P2, PT, R2, 0x1, P4 ;  /* 0x000000010200780c */ /* 0x000fe20002741670 */
[----:B-1----:R-:W-:Y:S01]  /*15f0*/  IMAD R25, R195, 0x800, R22 ;  /* 0x00000800c3197824 */ /* 0x002fe200078e0216 */
[----:B------:R-:W-:-:S04]  /*1600*/  DEPBAR.LE SB0, 0x1 ;  /* 0x000080400000791a */ /* 0x000fc80000000000 */
[----:B------:R-:W-:Y:S01]  /*1610*/  IMAD.IADD R196, R25, 0x1, R196 ;  /* 0x0000000119c47824 */ /* 0x000fe200078e02c4 */
[C---:B------:R-:W-:Y:S02]  /*1620*/  ISETP.LT.OR P6, PT, R2.reuse, 0x21, P4 ;  /* 0x000000210200780c */ /* 0x040fe400027c1670 */
[----:B------:R-:W-:Y:S01]  /*1630*/  ISETP.LT.OR P5, PT, R2, 0x1, P3 ;  /* 0x000000010200780c */ /* 0x000fe20001fa1670 */
[----:B------:R-:W-:Y:S01]  /*1640*/  IMAD.SHL.U32 R196, R196, 0x2, RZ ;  /* 0x00000002c4c47824 */ /* 0x000fe200078e00ff */
[----:B------:R-:W-:Y:S01]  /*1650*/  BAR.SYNC.DEFER_BLOCKING 0x0 ;  /* 0x0000000000007b1d */ /* 0x000fe20000010000 */
[----:B------:R-:W-:Y:S01]  /*1660*/  ISETP.LT.OR P1, PT, R2, 0x21, P3 ;  /* 0x000000210200780c */ /* 0x000fe20001f21670 */
[----:B------:R-:W-:Y:S01]  /*1670*/  IMAD.SHL.U32 R2, R195, 0x10, RZ ;  /* 0x00000010c3027824 */ /* 0x000fe200078e00ff */
[----:B------:R-:W-:Y:S02]  /*1680*/  SEL R5, R192, 0xffffffe0, !P0 ;  /* 0xffffffe0c0057807 */ /* 0x000fe40004000000 */
[----:B------:R-:W-:-:S02]  /*1690*/  LEA R210, P0, R23, R212, 0x6 ;  /* 0x000000d417d27211 */ /* 0x000fc400078030ff */
[----:B------:R-:W-:Y:S02]  /*16a0*/  LOP3.LUT R13, R13, 0xffffffe0, RZ, 0xc0, !PT ;  /* 0xffffffe00d0d7812 */ /* 0x000fe400078ec0ff */
[----:B------:R-:W-:Y:S02]  /*16b0*/  LEA.HI.X R211, R23, R213, R0, 0x6, P0 ;  /* 0x000000d517d37211 */ /* 0x000fe400000f3400 */
[----:B------:R-:W-:Y:S01]  /*16c0*/  LOP3.LUT R0, R2, 0x10, RZ, 0xc0, !PT ;  /* 0x0000001002007812 */ /* 0x000fe200078ec0ff */
[C---:B------:R-:W-:Y:S01]  /*16d0*/  IMAD.IADD R2, R196.reuse, 0x1, R3 ;  /* 0x00000001c4027824 */ /* 0x040fe200078e0203 */
[----:B------:R-:W-:Y:S01]  /*16e0*/  LEA R218, P0, R17, c[0x0][0x258], 0x2 ;  /* 0x0000960011da7a11 */ /* 0x000fe200078010ff */
[----:B------:R-:W-:Y:S01]  /*16f0*/  IMAD.IADD R3, R196, 0x1, R5 ;  /* 0x00000001c4037824 */ /* 0x000fe200078e0205 */
[----:B------:R-:W-:Y:S01]  /*1700*/  LOP3.LUT R197, R0, 0x8, R197, 0xf8, !PT ;  /* 0x0000000800c57812 */ /* 0x000fe200078ef8c5 */
[----:B------:R-:W-:Y:S01]  /*1710*/  IMAD.IADD R0, R5, 0x1, R2 ;  /* 0x0000000105007824 */ /* 0x000fe200078e0202 */
[----:B------:R-:W-:Y:S01]  /*1720*/  LEA.HI.X R219, R17, c[0x0][0x25c], R14, 0x2, P0 ;  /* 0x0000970011db7a11 */ /* 0x000fe200000f140e */
[----:B------:R-:W-:Y:S01]  /*1730*/  IMAD.SHL.U32 R17, R10, 0x40, RZ ;  /* 0x000000400a117824 */ /* 0x000fe200078e00ff */
[----:B------:R-:W-:Y:S01]  /*1740*/  LEA R224, P0, R16, c[0x0][0x280], 0x2 ;  /* 0x0000a00010e07a11 */ /* 0x000fe200078010ff */
[----:B------:R-:W-:Y:S01]  /*1750*/  IMAD.SHL.U32 R5, R11, 0x8, RZ ;  /* 0x000000080b057824 */ /* 0x000fe200078e00ff */
[----:B------:R-:W-:Y:S01]  /*1760*/  LOP3.LUT R20, R20, R21, RZ, 0x3c, !PT ;  /* 0x0000001514147212 */ /* 0x000fe200078e3cff */
[----:B------:R-:W-:Y:S01]  /*1770*/  IMAD.IADD R13, R6, 0x1, -R13 ;  /* 0x00000001060d7824 */ /* 0x000fe200078e0a0d */
[----:B------:R-:W-:Y:S01]  /*1780*/  LOP3.LUT R17, R17, 0x1c0, RZ, 0xc0, !PT ;  /* 0x000001c011117812 */ /* 0x000fe200078ec0ff */
[----:B------:R2:W1:Y:S01]  /*1790*/  LDSM.16.M88.4 R144, [R196+0x4080] ;  /* 0x00408000c490783b */ /* 0x0004620000000200 */
[----:B------:R-:W-:Y:S01]  /*17a0*/  IMAD.SHL.U32 R14, R195, 0x20, RZ ;  /* 0x00000020c30e7824 */ /* 0x000fe200078e00ff */
[----:B------:R-:W-:-:S02]  /*17b0*/  LOP3.LUT R5, R5, 0x18, RZ, 0xc0, !PT ;  /* 0x0000001805057812 */ /* 0x000fc400078ec0ff */
[----:B------:R2:W3:Y:S01]  /*17c0*/  LDSM.16.M88.4 R148, [R196+0x6080] ;  /* 0x00608000c494783b */ /* 0x0004e20000000200 */
[----:B------:R-:W-:Y:S02]  /*17d0*/  SHF.R.U32.HI R222, RZ, 0x3, R17 ;  /* 0x00000003ffde7819 */ /* 0x000fe40000011611 */
        /* <DEDUP_REMOVED lines=10> */
[----:B------:R-:W-:Y:S01]  /*1880*/  IADD3 R18, P0, R208, UR6, RZ ;  /* 0x00000006d0127c10 */ /* 0x000fe2000ff1e0ff */
[----:B------:R-:W-:Y:S01]  /*1890*/  IMAD.SHL.U32 R17, R4, 0x40, RZ ;  /* 0x0000004004117824 */ /* 0x000fe200078e00ff */
[----:B------:R-:W-:Y:S01]  /*18a0*/  LEA.HI R12, R12, R13, RZ, 0x2 ;  /* 0x0000000d0c0c7211 */ /* 0x000fe200078f10ff */
[----:B------:R2:W1:Y:S01]  /*18b0*/  LDSM.16.M88.4 R168, [R2+0x6080] ;  /* 0x0060800002a8783b */ /* 0x0004620000000200 */
[----:B------:R-:W-:Y:S01]  /*18c0*/  IADD3.X R19, R209, UR5, RZ, P0, !PT ;  /* 0x00000005d1137c10 */ /* 0x000fe200087fe4ff */
[----:B------:R-:W-:Y:S01]  /*18d0*/  IMAD R195, R195, 0x200, R20 ;  /* 0x00000200c3c37824 */ /* 0x000fe200078e0214 */
[----:B------:R-:W-:Y:S01]  /*18e0*/  ISETP.GE.AND P0, PT, R206, 0x41, PT ;  /* 0x00000041ce00780c */ /* 0x000fe20003f06270 */
[----:B------:R2:W1:Y:S01]  /*18f0*/  LDSM.16.M88.4 R172, [R0+0x4080] ;  /* 0x0040800000ac783b */ /* 0x0004620000000200 */
[----:B------:R-:W-:-:S02]  /*1900*/  LOP3.LUT R17, R17, 0x1c0, RZ, 0xc0, !PT ;  /* 0x000001c011117812 */ /* 0x000fc400078ec0ff */
[----:B------:R-:W-:Y:S01]  /*1910*/  LOP3.LUT R194, R194, 0xfffffe00, RZ, 0xc0, !PT ;  /* 0xfffffe00c2c27812 */ /* 0x000fe200078ec0ff */
[----:B------:R2:W1:Y:S01]  /*1920*/  LDSM.16.M88.4 R176, [R0+0x6080] ;  /* 0x0060800000b0783b */ /* 0x0004620000000200 */
[C---:B------:R-:W-:Y:S02]  /*1930*/  IADD3 R220, R9.reuse, 0x4080, RZ ;  /* 0x0000408009dc7810 */ /* 0x040fe40007ffe0ff */
[----:B------:R-:W-:Y:S01]  /*1940*/  IADD3 R215, R9, 0x8080, RZ ;  /* 0x0000808009d77810 */ /* 0x000fe20007ffe0ff */
        /* <DEDUP_REMOVED lines=43> */
.L_x_181:
[----:B------:R-:W-:Y:S05]  /*1c00*/  BSYNC B0 ;  /* 0x0000000000007941 */ /* 0x000fea0003800000 */
.L_x_180:
        /* <DEDUP_REMOVED lines=59> */
.L_x_184:
        /* <DEDUP_REMOVED lines=97> */
.L_x_182:
        /* <DEDUP_REMOVED lines=371> */
.L_x_183:
        /* <DEDUP_REMOVED lines=174> */
.L_x_179:
[----:B------:R-:W-:Y:S05]  /*47e0*/  @P2 EXIT ;  /* 0x000000000000294d */ /* 0x000fea0003800000 */
[----:B------:R-:W-:-:S04]  /*47f0*/  ISETP.NE.U32.AND P2, PT, RZ, c[0x0][0x360], PT ;  /* 0x0000d800ff007a0c */ /* 0x000fc80003f45070 */
[----:B------:R-:W-:-:S13]  /*4800*/  ISETP.NE.AND.EX P2, PT, RZ, c[0x0][0x364], PT, P2 ;  /* 0x0000d900ff007a0c */ /* 0x000fda0003f45320 */
[----:B------:R-:W-:-:S04]  /*4810*/  @P2 IMAD.MOV.U32 R0, RZ, RZ, 0x4 ;  /* 0x00000004ff002424 */ /* 0x000fc800078e00ff */
[----:B------:R-:W-:-:S05]  /*4820*/  @P2 IMAD.WIDE R10, R207, R0, c[0x0][0x360] ;  /* 0x0000d800cf0a2625 */ /* 0x000fca00078e0200 */
[----:B------:R-:W2:Y:S01]  /*4830*/  @P2 LDG.E R2, [R10.64] ;  /* 0x000000080a022981 */ /* 0x000ea2000c1e1900 */
[----:B------:R-:W-:Y:S01]  /*4840*/  IMAD.MOV.U32 R0, RZ, RZ, c[0x0][0x338] ;  /* 0x0000ce00ff007624 */ /* 0x000fe200078e00ff */
[----:B------:R-:W3:Y:S02]  /*4850*/  S2UR UR5, SR_CTAID.X ;  /* 0x00000000000579c3 */ /* 0x000ee40000002500 */
[----:B-1----:R-:W1:Y:S04]  /*4860*/  S2R R4, SR_CTAID.Y ;  /* 0x0000000000047919 */ /* 0x002e680000002600 */
[----:B------:R-:W-:Y:S01]  /*4870*/  BAR.SYNC.DEFER_BLOCKING 0x1, 0x100 ;  /* 0x0044000000007b1d */ /* 0x000fe20000010000 */
[----:B------:R-:W-:-:S05]  /*4880*/  ISETP.NE.AND P0, PT, R0, 0x1, PT ;  /* 0x000000010000780c */ /* 0x000fca0003f05270 */
[----:B------:R-:W4:Y:S01]  /*4890*/  S2R R9, SR_TID.X ;  /* 0x0000000000097919 */ /* 0x000f220000002100 */
[----:B---3--:R-:W-:-:S04]  /*48a0*/  USHF.L.U32 UR5, UR5, 0xd, URZ ;  /* 0x0000000d05057899 */ /* 0x008fc8000800063f */
[----:B------:R-:W-:Y:S01]  /*48b0*/  USHF.R.S32.HI UR4, URZ, 0x1f, UR5 ;  /* 0x0000001f3f047899 */ /* 0x000fe20008011405 */
[----:B--2---:R-:W-:-:S04]  /*48c0*/  @P2 LEA R3, R207, R2, 0x7 ;  /* 0x00000002cf032211 */ /* 0x004fc800078e38ff */
[----:B------:R-:W-:-:S04]  /*48d0*/  @P2 SHF.R.S32.HI R0, RZ, 0x1f, R3 ;  /* 0x0000001fff002819 */ /* 0x000fc80000011403 */
[----:B------:R-:W-:-:S05]  /*48e0*/  @P2 LEA.HI R0, R0, R3, RZ, 0x7 ;  /* 0x0000000300002211 */ /* 0x000fca00078f38ff */
[----:B------:R-:W-:Y:S02]  /*48f0*/  @P2 IMAD.SHL.U32 R6, R0, 0x40, RZ ;  /* 0x0000004000062824 */ /* 0x000fe400078e00ff */
[----:B-1----:R-:W-:-:S03]  /*4900*/  @P0 IMAD.HI.U32 R0, R4, c[0x0][0x33c], RZ ;  /* 0x0000cf0004000a27 */ /* 0x002fc600078e00ff */
[----:B------:R-:W-:Y:S02]  /*4910*/  @P2 LOP3.LUT R6, R6, 0xffffe000, RZ, 0xc0, !PT ;  /* 0xffffe00006062812 */ /* 0x000fe400078ec0ff */
[----:B------:R-:W-:Y:S02]  /*4920*/  @P0 SHF.R.U32.HI R4, RZ, c[0x0][0x340], R0 ;  /* 0x0000d000ff040a19 */ /* 0x000fe40000011600 */
[----:B------:R-:W-:Y:S02]  /*4930*/  @P2 SHF.R.S32.HI R7, RZ, 0x1f, R6 ;  /* 0x0000001fff072819 */ /* 0x000fe40000011406 */
[----:B------:R-:W-:Y:S01]  /*4940*/  @!P2 CS2R R6, SRZ ;  /* 0x000000000006a805 */ /* 0x000fe2000001ff00 */
[----:B------:R-:W-:Y:S02]  /*4950*/  SHF.R.S32.HI R5, RZ, 0x1f, R4 ;  /* 0x0000001fff057819 */ /* 0x000fe40000011404 */
[----:B----4-:R-:W-:-:S03]  /*4960*/  SHF.R.S32.HI R0, RZ, 0x1f, R9 ;  /* 0x0000001fff007819 */ /* 0x010fc60000011409 */
[----:B------:R-:W-:Y:S01]  /*4970*/  IADD3 R8, P1, P0, R6, UR5, R9 ;  /* 0x0000000506087c10 */ /* 0x000fe2000f83e009 */
[C---:B------:R-:W-:Y:S02]  /*4980*/  IMAD R3, R5.reuse, c[0x0][0x328], RZ ;  /* 0x0000ca0005037a24 */ /* 0x040fe400078e02ff */
[----:B------:R-:W-:Y:S01]  /*4990*/  IMAD R5, R5, c[0x0][0x300], RZ ;  /* 0x0000c00005057a24 */ /* 0x000fe200078e02ff */
[----:B------:R-:W-:Y:S01]  /*49a0*/  IADD3.X R9, R7, UR4, R0, P1, P0 ;  /* 0x0000000407097c10 */ /* 0x000fe20008fe0400 */
[C---:B------:R-:W-:Y:S01]  /*49b0*/  IMAD R3, R4.reuse, c[0x0][0x32c], R3 ;  /* 0x0000cb0004037a24 */ /* 0x040fe200078e0203 */
[----:B------:R-:W-:Y:S01]  /*49c0*/  SHF.R.S32.HI R0, RZ, 0x1f, R207 ;  /* 0x0000001fff007819 */ /* 0x000fe200000114cf */
[C---:B------:R-:W-:Y:S01]  /*49d0*/  IMAD R2, R4.reuse, c[0x0][0x304], R5 ;  /* 0x0000c10004027a24 */ /* 0x040fe200078e0205 */
[----:B------:R-:W-:Y:S01]  /*49e0*/  SEL R207, R207, RZ, !P2 ;  /* 0x000000ffcfcf7207 */ /* 0x000fe20005000000 */
[----:B------:R-:W-:Y:S01]  /*49f0*/  IMAD.WIDE.U32 R6, R4, c[0x0][0x328], R8 ;  /* 0x0000ca0004067a25 */ /* 0x000fe200078e0008 */
[----:B------:R-:W-:-:S03]  /*4a00*/  SEL R0, R0, RZ, !P2 ;  /* 0x000000ff00007207 */ /* 0x000fc60005000000 */
[----:B------:R-:W-:-:S04]  /*4a10*/  IMAD.WIDE.U32 R4, R4, c[0x0][0x300], R8 ;  /* 0x0000c00004047a25 */ /* 0x000fc800078e0008 */
[----:B------:R-:W-:Y:S01]  /*4a20*/  IMAD.IADD R7, R7, 0x1, R3 ;  /* 0x0000000107077824 */ /* 0x000fe200078e0203 */
[----:B------:R-:W-:Y:S01]  /*4a30*/  IADD3 R5, R5, R2, RZ ;  /* 0x0000000205057210 */ /* 0x000fe20007ffe0ff */
[----:B------:R-:W-:Y:S02]  /*4a40*/  IMAD R2, R0, c[0x0][0x330], RZ ;  /* 0x0000cc0000027a24 */ /* 0x000fe400078e02ff */
[----:B------:R-:W-:-:S04]  /*4a50*/  IMAD.WIDE.U32 R6, R207, c[0x0][0x330], R6 ;  /* 0x0000cc00cf067a25 */ /* 0x000fc800078e0006 */
[----:B------:R-:W-:Y:S01]  /*4a60*/  IMAD R2, R207, c[0x0][0x334], R2 ;  /* 0x0000cd00cf027a24 */ /* 0x000fe200078e0202 */
[----:B------:R-:W-:Y:S01]  /*4a70*/  LEA R8, P1, R6, c[0x0][0x310], 0x2 ;  /* 0x0000c40006087a11 */ /* 0x000fe200078210ff */
[----:B------:R-:W-:Y:S02]  /*4a80*/  IMAD R0, R0, c[0x0][0x308], RZ ;  /* 0x0000c20000007a24 */ /* 0x000fe400078e02ff */
[----:B------:R-:W-:Y:S02]  /*4a90*/  IMAD.IADD R3, R7, 0x1, R2 ;  /* 0x0000000107037824 */ /* 0x000fe400078e0202 */
[C---:B------:R-:W-:Y:S02]  /*4aa0*/  IMAD R0, R207.reuse, c[0x0][0x30c], R0 ;  /* 0x0000c300cf007a24 */ /* 0x040fe400078e0200 */
[----:B------:R-:W-:Y:S01]  /*4ab0*/  IMAD.WIDE.U32 R4, R207, c[0x0][0x308], R4 ;  /* 0x0000c200cf047a25 */ /* 0x000fe200078e0004 */
[----:B------:R-:W-:-:S04]  /*4ac0*/  LEA.HI.X R9, R6, c[0x0][0x314], R3, 0x2, P1 ;  /* 0x0000c50006097a11 */ /* 0x000fc800008f1403 */
[----:B------:R-:W-:Y:S01]  /*4ad0*/  IADD3 R5, R5, R0, RZ ;  /* 0x0000000005057210 */ /* 0x000fe20007ffe0ff */
[----:B------:R-:W-:Y:S01]  /*4ae0*/  RED.E.ADD.F32.FTZ.RN.STRONG.GPU [R8.64], R68 ;  /* 0x000000440800798e */ /* 0x000fe2000c10e788 */
[----:B------:R-:W-:-:S03]  /*4af0*/  LEA R2, P0, R4, c[0x0][0x2e8], 0x2 ;  /* 0x0000ba0004027a11 */ /* 0x000fc600078010ff */
[----:B------:R-:W-:Y:S01]  /*4b00*/  RED.E.ADD.F32.FTZ.RN.STRONG.GPU [R8.64+0x400], R69 ;  /* 0x000400450800798e */ /* 0x000fe2000c10e788 */
[----:B------:R-:W-:-:S03]  /*4b10*/  LEA.HI.X R3, R4, c[0x0][0x2ec], R5, 0x2, P0 ;  /* 0x0000bb0004037a11 */ /* 0x000fc600000f1405 */
        /* <DEDUP_REMOVED lines=63> */
.L_x_185:
        /* <DEDUP_REMOVED lines=15> */
.L_x_1799:


//--------------------- .text._ZN7cutlass13device_kernelIN5flash19enable_sm80_to_sm89INS1_16FlashAttnBwdSm80INS1_25CollectiveMainloopBwdSm80ILi2ELi2EN4cute5tupleIJNS5_1CILi64EEENS7_ILi128EEES8_EEENS_10bfloat16_tEfNS_4arch4Sm80ELb0ELb0ELb0ELb1ELb1ELb0ELb0ELb0ELi2ELi2ELi4ELi2ELb1EEENS1_24CollectiveEpilogueBwdGQAISA_fSD_Li256ELb1ELb1EEENS1_19SingleTileSchedulerILb1ELb0ELb0ELi128EEEEEEEEEvNT_6ParamsE --------------------------
	.section	.text._ZN7cutlass13device_kernelIN5flash19enable_sm80_to_sm89INS1_16FlashAttnBwdSm80INS1_25CollectiveMainloopBwdSm80ILi2ELi2EN4cute5tupleIJNS5_1CILi64EEENS7_ILi128EEES8_EEENS_10bfloat16_tEfNS_4arch4Sm80ELb0ELb0ELb0ELb1ELb1ELb0ELb0ELb0ELi2ELi2ELi4ELi2ELb1EEENS1_24CollectiveEpilogueBwdGQAISA_fSD_Li256ELb1ELb1EEENS1_19SingleTileSchedulerILb1ELb0ELb0ELi128EEEEEEEEEvNT_6ParamsE,"ax",@progbits
	.sectioninfo	@"SHI_REGISTERS=254"
	.align	128
.text._ZN7cutlass13device_kernelIN5flash19enable_sm80_to_sm89INS1_16FlashAttnBwdSm80INS1_25CollectiveMainloopBwdSm80ILi2ELi2EN4cute5tupleIJNS5_1CILi64EEENS7_ILi128EEES8_EEENS_10bfloat16_tEfNS_4arch4Sm80ELb0ELb0ELb0ELb1ELb1ELb0ELb0ELb0ELi2ELi2ELi4ELi2ELb1EEENS1_24CollectiveEpilogueBwdGQAISA_fSD_Li256ELb1ELb1EEENS1_19SingleTileSchedulerILb1ELb0ELb0ELi128EEEEEEEEEvNT_6ParamsE:
        .type           _ZN7cutlass13device_kernelIN5flash19enable_sm80_to_sm89INS1_16FlashAttnBwdSm80INS1_25CollectiveMainloopBwdSm80ILi2ELi2EN4cute5tupleIJNS5_1CILi64EEENS7_ILi128EEES8_EEENS_10bfloat16_tEfNS_4arch4Sm80ELb0ELb0ELb0ELb1ELb1ELb0ELb0ELb0ELi2ELi2ELi4ELi2ELb1EEENS1_24CollectiveEpilogueBwdGQAISA_fSD_Li256ELb1ELb1EEENS1_19SingleTileSchedulerILb1ELb0ELb0ELi128EEEEEEEEEvNT_6ParamsE,@function
        .size           _ZN7cutlass13device_kernelIN5flash19enable_sm80_to_sm89INS1_16FlashAttnBwdSm80INS1_25CollectiveMainloopBwdSm80ILi2ELi2EN4cute5tupleIJNS5_1CILi64EEENS7_ILi128EEES8_EEENS_10bfloat16_tEfNS_4arch4Sm80ELb0ELb0ELb0ELb1ELb1ELb0ELb0ELb0ELi2ELi2ELi4ELi2ELb1EEENS1_24CollectiveEpilogueBwdGQAISA_fSD_Li256ELb1ELb1EEENS1_19SingleTileSchedulerILb1ELb0ELb0ELi128EEEEEEEEEvNT_6ParamsE,(.L_x_1800 - _ZN7cutlass13device_kernelIN5flash19enable_sm80_to_sm89INS1_16FlashAttnBwdSm80INS1_25CollectiveMainloopBwdSm80ILi2ELi2EN4cute5tupleIJNS5_1CILi64EEENS7_ILi128EEES8_EEENS_10bfloat16_tEfNS_4arch4Sm80ELb0ELb0ELb0ELb1ELb1ELb0ELb0ELb0ELi2ELi2ELi4ELi2ELb1EEENS1_24CollectiveEpilogueBwdGQAISA_fSD_Li256ELb1ELb1EEENS1_19SingleTileSchedulerILb1ELb0ELb0ELi128EEEEEEEEEvNT_6ParamsE)
        .other          _ZN7cutlass13device_kernelIN5flash19enable_sm80_to_sm89INS1_16FlashAttnBwdSm80INS1_25CollectiveMainloopBwdSm80ILi2ELi2EN4cute5tupleIJNS5_1CILi64EEENS7_ILi128EEES8_EEENS_10bfloat16_tEfNS_4arch4Sm80ELb0ELb0ELb0ELb1ELb1ELb0ELb0ELb0ELi2ELi2ELi4ELi2ELb1EEENS1_24CollectiveEpilogueBwdGQAISA_fSD_Li256ELb1ELb1EEENS1_19SingleTileSchedulerILb1ELb0ELb0ELi128EEEEEEEEEvNT_6ParamsE,@"STO_CUDA_ENTRY STV_DEFAULT"
_ZN7cutlass13device_kernelIN5flash19enable_sm80_to_sm89INS1_16FlashAttnBwdSm80INS1_25CollectiveMainloopBwdSm80ILi2ELi2EN4cute5tupleIJNS5_1CILi64EEENS7_ILi128EEES8_EEENS_10bfloat16_tEfNS_4arch4Sm80ELb0ELb0ELb0ELb1ELb1ELb0ELb0ELb0ELi2ELi2ELi4ELi2ELb1EEENS1_24CollectiveEpilogueBwdGQAISA_fSD_Li256ELb1ELb1EEENS1_19SingleTileSchedulerILb1ELb0ELb0ELi128EEEEEEEEEvNT_6ParamsE:
        /* <DEDUP_REMOVED lines=17> */
.L_x_187:
        /* <DEDUP_REMOVED lines=8> */
.L_x_189:
[----:B------:R-:W-:Y:S02]  /*0190*/  MOV R5, c[0x0][0x3ac] ;  /* 0x0000eb0000057a02 */ /* 0x000fe40000000f00 */
.L_x_188:
[----:B------:R-:W-:-:S05]  /*01a0*/  IMAD.SHL.U32 R0, R2, 0x80, RZ ;  /* 0x0000008002007824 */ /* 0x000fca00078e00ff */
[----:B-----5:R-:W-:-:S04]  /*01b0*/  ISETP.GE.AND P0, PT, R0, R5, PT ;  /* 0x000000050000720c */ /* 0x020fc80003f06270 */
[----:B------:R-:W-:Y:S01]  /*01c0*/  SEL R207, R207, 0xffffffff, !P0 ;  /* 0xffffffffcfcf7807 */ /* 0x000fe20004000000 */
[----:B------:R-:W-:Y:S05]  /*01d0*/  BRA `(.L_x_190) ;  /* 0x0000011000007947 */ /* 0x000fea0003800000 */
.L_x_186:
[----:B---34-:R-:W-:-:S04]  /*01e0*/  ISETP.NE.U32.AND P0, PT, RZ, c[0x0][0x3c8], PT ;  /* 0x0000f200ff007a0c */ /* 0x018fc80003f05070 */
[----:B------:R-:W-:-:S13]  /*01f0*/  ISETP.NE.AND.EX P0, PT, RZ, c[0x0][0x3cc], PT, P0 ;  /* 0x0000f300ff007a0c */ /* 0x000fda0003f05300 */
[----:B------:R-:W-:Y:S05]  /*0200*/  @!P0 BRA `(.L_x_191) ;  /* 0x0000002000008947 */ /* 0x000fea0003800000 */
[----:B------:R1:W5:Y:S01]  /*0210*/  LDG.E R5, [R8.64] ;  /* 0x0000000808057981 */ /* 0x000362000c1e1900 */
[----:B------:R-:W-:Y:S05]  /*0220*/  BRA `(.L_x_192) ;  /* 0x0000009000007947 */ /* 0x000fea0003800000 */
.L_x_191:
        /* <DEDUP_REMOVED lines=8> */
.L_x_193:
[----:B------:R-:W-:Y:S02]  /*02b0*/  MOV R5, c[0x0][0x3ac] ;  /* 0x0000eb0000057a02 */ /* 0x000fe40000000f00 */
.L_x_192:
[----:B------:R-:W-:-:S05]  /*02c0*/  IMAD.SHL.U32 R0, R2, 0x80, RZ ;  /* 0x0000008002007824 */ /* 0x000fca00078e00ff */
[----:B-----5:R-:W-:-:S04]  /*02d0*/  ISETP.GE.AND P0, PT, R0, R5, PT ;  /* 0x000000050000720c */ /* 0x020fc80003f06270 */
[----:B------:R-:W-:-:S04]  /*02e0*/  SEL R207, R207, 0xffffffff, !P0 ;  /* 0xffffffffcfcf7807 */ /* 0x000fc80004000000 */
.L_x_190:
        /* <DEDUP_REMOVED lines=33> */
.L_x_194:
[----:B------:R-:W-:-:S04]  /*0500*/  ISETP.NE.U32.AND P1, PT, RZ, c[0x0][0x2e0], PT ;  /* 0x0000b800ff007a0c */ /* 0x000fc80003f25070 */
[----:B------:R-:W-:-:S13]  /*0510*/  ISETP.NE.AND.EX P1, PT, RZ, c[0x0][0x2e4], PT, P1 ;  /* 0x0000b900ff007a0c */ /* 0x000fda0003f25310 */
[----:B------:R-:W-:Y:S05]  /*0520*/  @!P1 BRA `(.L_x_195) ;  /* 0x0000003000009947 */ /* 0x000fea0003800000 */
[----:B------:R-:W-:-:S06]  /*0530*/  IMAD.WIDE R4, R207, R4, c[0x0][0x2e0] ;  /* 0x0000b800cf047625 */ /* 0x000fcc00078e0204 */
[----:B------:R1:W5:Y:S01]  /*0540*/  LDG.E R5, [R4.64] ;  /* 0x0000000804057981 */ /* 0x000362000c1e1900 */
[----:B------:R-:W-:Y:S05]  /*0550*/  BRA `(.L_x_196) ;  /* 0x0000004000007947 */ /* 0x000fea0003800000 */
.L_x_195:
[----:B------:R-:W-:Y:S05]  /*0560*/  @!P3 BRA `(.L_x_196) ;  /* 0x000000300000b947 */ /* 0x000fea0003800000 */
[----:B------:R-:W2:Y:S04]  /*0570*/  LDG.E R5, [R16.64] ;  /* 0x0000000810057981 */ /* 0x000ea8000c1e1900 */
[----:B------:R-:W2:Y:S02]  /*0580*/  LDG.E R4, [R16.64+0x4] ;  /* 0x0000040810047981 */ /* 0x000ea4000c1e1900 */
[----:B--2---:R-:W-:Y:S02]  /*0590*/  IADD3 R5, -R5, R4, RZ ;  /* 0x0000000405057210 */ /* 0x004fe40007ffe1ff */
.L_x_196:
        /* <DEDUP_REMOVED lines=358> */
.L_x_199:
[----:B------:R-:W-:Y:S05]  /*1c00*/  BSYNC B0 ;  /* 0x0000000000007941 */ /* 0x000fea0003800000 */
.L_x_198:
        /* <DEDUP_REMOVED lines=59> */
.L_x_202:
        /* <DEDUP_REMOVED lines=97> */
.L_x_200:
        /* <DEDUP_REMOVED lines=371> */
.L_x_201:
        /* <DEDUP_REMOVED lines=174> */
.L_x_197:
[----:B------:R-:W-:Y:S05]  /*47e0*/  @P2 EXIT ;  /* 0x000000000000294d */ /* 0x000fea0003800000 */
[----:B------:R-:W-:-:S04]  /*47f0*/  ISETP.NE.U32.AND P1, PT, RZ, c[0x0][0x360], PT ;  /* 0x0000d800ff007a0c */ /* 0x000fc80003f25070 */
[----:B------:R-:W-:-:S13]  /*4800*/  ISETP.NE.AND.EX P1, PT, RZ, c[0x0][0x364], PT, P1 ;  /* 0x0000d900ff007a0c */ /* 0x000fda0003f25310 */
[----:B------:R-:W-:-:S04]  /*4810*/  @P1 IMAD.MOV.U32 R0, RZ, RZ, 0x4 ;  /* 0x00000004ff001424 */ /* 0x000fc800078e00ff */
[----:B------:R-:W-:-:S06]  /*4820*/  @P1 IMAD.WIDE R6, R207, R0, c[0x0][0x360] ;  /* 0x0000d800cf061625 */ /* 0x000fcc00078e0200 */
[----:B------:R2:W3:Y:S01]  /*4830*/  @P1 LDG.E R6, [R6.64] ;  /* 0x0000000806061981 */ /* 0x0004e2000c1e1900 */
[----:B------:R-:W4:Y:S01]  /*4840*/  S2UR UR6, SR_CTAID.X ;  /* 0x00000000000679c3 */ /* 0x000f220000002500 */
[----:B------:R-:W-:Y:S01]  /*4850*/  IMAD.MOV.U32 R0, RZ, RZ, c[0x0][0x338] ;  /* 0x0000ce00ff007624 */ /* 0x000fe200078e00ff */
[----:B------:R-:W-:Y:S01]  /*4860*/  ULDC UR5, c[0x0][0x358] ;  /* 0x0000d60000057ab9 */ /* 0x000fe20000000800 */
[----:B------:R-:W5:Y:S01]  /*4870*/  S2R R3, SR_CTAID.Y ;  /* 0x0000000000037919 */ /* 0x000f620000002600 */
[----:B------:R-:W-:Y:S01]  /*4880*/  ULDC UR4, c[0x0][0x2f4] ;  /* 0x0000bd0000047ab9 */ /* 0x000fe20000000800 */
[----:B-1----:R-:W-:Y:S02]  /*4890*/  IMAD R4, R207, c[0x0][0x2f4], RZ ;  /* 0x0000bd00cf047a24 */ /* 0x002fe400078e02ff */
[----:B------:R-:W-:Y:S01]  /*48a0*/  BAR.SYNC.DEFER_BLOCKING 0x1, 0x100 ;  /* 0x0044000000007b1d */ /* 0x000fe20000010000 */
[----:B------:R-:W-:Y:S02]  /*48b0*/  ISETP.NE.AND P0, PT, R0, 0x1, PT ;  /* 0x000000010000780c */ /* 0x000fe40003f05270 */
[----:B------:R-:W-:-:S03]  /*48c0*/  SHF.R.S32.HI R5, RZ, 0x1f, R4 ;  /* 0x0000001fff057819 */ /* 0x000fc60000011404 */
[----:B------:R-:W1:Y:S01]  /*48d0*/  S2R R2, SR_TID.X ;  /* 0x0000000000027919 */ /* 0x000e620000002100 */
[----:B------:R-:W-:Y:S01]  /*48e0*/  BSSY B0, `(.L_x_203) ;  /* 0x0000021000007945 */ /* 0x000fe20003800000 */
[----:B----4-:R-:W-:-:S06]  /*48f0*/  UIMAD UR5, UR6, UR5, URZ ;  /* 0x00000005060572a4 */ /* 0x010fcc000f8e023f */
[----:B-----5:R-:W-:Y:S01]  /*4900*/  @P0 IMAD.HI.U32 R0, R3, c[0x0][0x33c], RZ ;  /* 0x0000cf0003000a27 */ /* 0x020fe200078e00ff */
[----:B------:R-:W-:-:S03]  /*4910*/  UIMAD UR5, UR5, UR4, URZ ;  /* 0x00000004050572a4 */ /* 0x000fc6000f8e023f */
[----:B--2---:R-:W-:Y:S01]  /*4920*/  IMAD.MOV.U32 R7, RZ, RZ, R3 ;  /* 0x000000ffff077224 */ /* 0x004fe200078e0003 */
[----:B------:R-:W-:Y:S01]  /*4930*/  @P0 SHF.R.U32.HI R7, RZ, c[0x0][0x340], R0 ;  /* 0x0000d000ff070a19 */ /* 0x000fe20000011600 */
[----:B------:R-:W-:Y:S01]  /*4940*/  USHF.R.S32.HI UR4, URZ, 0x1f, UR5 ;  /* 0x0000001f3f047899 */ /* 0x000fe20008011405 */
[----:B------:R-:W-:Y:S02]  /*4950*/  SHF.R.S32.HI R0, RZ, 0x1f, R207 ;  /* 0x0000001fff007819 */ /* 0x000fe400000114cf */
[--C-:B------:R-:W-:Y:S01]  /*4960*/  IADD3 R4, P2, P0, R4, UR5, R7.reuse ;  /* 0x0000000504047c10 */ /* 0x100fe2000f85e007 */
[----:B------:R-:W-:Y:S01]  /*4970*/  IMAD.MOV R8, RZ, RZ, -R7 ;  /* 0x000000ffff087224 */ /* 0x000fe200078e0a07 */
[----:B------:R-:W-:-:S03]  /*4980*/  SEL R0, R0, RZ, !P1 ;  /* 0x000000ff00007207 */ /* 0x000fc60004800000 */
[----:B------:R-:W-:Y:S02]  /*4990*/  IMAD R8, R8, c[0x0][0x338], R3 ;  /* 0x0000ce0008087a24 */ /* 0x000fe400078e0203 */
[C---:B---3--:R-:W-:Y:S01]  /*49a0*/  @P1 IMAD R9, R207.reuse, 0x80, R6 ;  /* 0x00000080cf091824 */ /* 0x048fe200078e0206 */
[----:B------:R-:W-:Y:S02]  /*49b0*/  SHF.R.S32.HI R6, RZ, 0x1f, R7 ;  /* 0x0000001fff067819 */ /* 0x000fe40000011407 */
[----:B------:R-:W-:Y:S02]  /*49c0*/  SEL R207, R207, RZ, !P1 ;  /* 0x000000ffcfcf7207 */ /* 0x000fe40004800000 */
[----:B------:R-:W-:Y:S02]  /*49d0*/  @P1 SHF.R.S32.HI R10, RZ, 0x1f, R9 ;  /* 0x0000001fff0a1819 */ /* 0x000fe40000011409 */
[----:B------:R-:W-:Y:S02]  /*49e0*/  IADD3.X R5, R5, UR4, R6, P2, P0 ;  /* 0x0000000405057c10 */ /* 0x000fe400097e0406 */
[----:B------:R-:W-:-:S02]  /*49f0*/  @P1 LEA.HI R10, R10, R9, RZ, 0x7 ;  /* 0x000000090a0a1211 */ /* 0x000fc400078f38ff */
[----:B-1----:R-:W-:Y:S02]  /*4a00*/  ISETP.NE.AND P2, PT, R2, RZ, PT ;  /* 0x000000ff0200720c */ /* 0x002fe40003f45270 */
[----:B------:R-:W-:Y:S01]  /*4a10*/  SHF.L.U64.HI R5, R4, 0x2, R5 ;  /* 0x0000000204057819 */ /* 0x000fe20000010205 */
[----:B------:R-:W-:Y:S02]  /*4a20*/  @P1 IMAD.SHL.U32 R10, R10, 0x40, RZ ;  /* 0x000000400a0a1824 */ /* 0x000fe400078e00ff */
[----:B------:R-:W-:-:S03]  /*4a30*/  IMAD.SHL.U32 R4, R4, 0x4, RZ ;  /* 0x0000000404047824 */ /* 0x000fc600078e00ff */
[----:B------:R-:W-:Y:S02]  /*4a40*/  @P1 LOP3.LUT R10, R10, 0xffffe000, RZ, 0xc0, !PT ;  /* 0xffffe0000a0a1812 */ /* 0x000fe400078ec0ff */
[----:B------:R-:W-:Y:S02]  /*4a50*/  IADD3 R12, P0, R4, c[0x0][0x350], RZ ;  /* 0x0000d400040c7a10 */ /* 0x000fe40007f1e0ff */
[----:B------:R-:W-:Y:S02]  /*4a60*/  @P1 SHF.R.S32.HI R11, RZ, 0x1f, R10 ;  /* 0x0000001fff0b1819 */ /* 0x000fe4000001140a */
[----:B------:R-:W-:Y:S01]  /*4a70*/  IADD3.X R13, R5, c[0x0][0x354], RZ, P0, !PT ;  /* 0x0000d500050d7a10 */ /* 0x000fe200007fe4ff */
[----:B------:R-:W-:Y:S01]  /*4a80*/  @!P1 CS2R R10, SRZ ;  /* 0x00000000000a9805 */ /* 0x000fe2000001ff00 */
[----:B------:R-:W-:Y:S05]  /*4a90*/  @P2 BRA `(.L_x_204) ;  /* 0x0000005000002947 */ /* 0x000fea0003800000 */
.L_x_205:
[----:B------:R-:W2:Y:S01]  /*4aa0*/  LDG.E.STRONG.GPU R3, [R12.64] ;  /* 0x000000080c037981 */ /* 0x000ea2000c1ef900 */
[----:B------:R-:W-:Y:S01]  /*4ab0*/  YIELD ;  /* 0x0000000000007946 */ /* 0x000fe20003800000 */
[----:B--2---:R-:W-:Y:S01]  /*4ac0*/  ISETP.NE.AND P0, PT, R3, R8, PT ;  /* 0x000000080300720c */ /* 0x004fe20003f05270 */
[----:B------:R-:W-:-:S12]  /*4ad0*/  CCTL.IVALL ;  /* 0x00000000ff00798f */ /* 0x000fd80002000000 */
[----:B------:R-:W-:Y:S05]  /*4ae0*/  @P0 BRA `(.L_x_205) ;  /* 0xffffffb000000947 */ /* 0x000fea000383ffff */
.L_x_204:
[----:B------:R-:W-:Y:S05]  /*4af0*/  BSYNC B0 ;  /* 0x0000000000007941 */ /* 0x000fea0003800000 */
.L_x_203:
[----:B------:R-:W-:Y:S01]  /*4b00*/  MOV R9, 0xffffffff ;  /* 0xffffffff00097802 */ /* 0x000fe20000000f00 */
[----:B------:R-:W-:Y:S05]  /*4b10*/  BRA.CONV ~URZ, `(.L_x_206) ;  /* 0x000000237f007947 */ /* 0x000fea000b800000 */
[----:B------:R-:W-:Y:S02]  /*4b20*/  MOV R14, 0x4b40 ;  /* 0x00004b40000e7802 */ /* 0x000fe40000000f00 */
[----:B------:R-:W-:Y:S05]  /*4b30*/  CALL.REL.NOINC `($__internal_1_$__cuda_sm70_warpsync) ;  /* 0x0000089000007944 */ /* 0x000fea0003c00000 */
.L_x_206:
[----:B------:R-:W-:Y:S01]  /*4b40*/  USHF.L.U32 UR5, UR6, 0xd, URZ ;  /* 0x0000000d06057899 */ /* 0x000fe2000800063f */
[----:B------:R-:W-:Y:S01]  /*4b50*/  SHF.R.S32.HI R3, RZ, 0x1f, R2 ;  /* 0x0000001fff037819 */ /* 0x000fe20000011402 */
[----:B------:R-:W-:-:S06]  /*4b60*/  NOP ;  /* 0x0000000000007918 */ /* 0x000fcc0000000000 */
[----:B------:R-:W-:Y:S01]  /*4b70*/  USHF.R.S32.HI UR4, URZ, 0x1f, UR5 ;  /* 0x0000001f3f047899 */ /* 0x000fe20008011405 */
[----:B------:R-:W-:Y:S01]  /*4b80*/  IADD3 R10, P1, P0, R10, UR5, R2 ;  /* 0x000000050a0a7c10 */ /* 0x000fe2000f83e002 */
[----:B------:R-:W-:-:S04]  /*4b90*/  IMAD R2, R6, c[0x0][0x328], RZ ;  /* 0x0000ca0006027a24 */ /* 0x000fc800078e02ff */
[----:B------:R-:W-:Y:S01]  /*4ba0*/  IADD3.X R11, R11, UR4, R3, P1, P0 ;  /* 0x000000040b0b7c10 */ /* 0x000fe20008fe0403 */
[C---:B------:R-:W-:Y:S02]  /*4bb0*/  IMAD R3, R7.reuse, c[0x0][0x32c], R2 ;  /* 0x0000cb0007037a24 */ /* 0x040fe400078e0202 */
[----:B------:R-:W-:Y:S02]  /*4bc0*/  IMAD R2, R0, c[0x0][0x330], RZ ;  /* 0x0000cc0000027a24 */ /* 0x000fe400078e02ff */
[----:B------:R-:W-:-:S04]  /*4bd0*/  IMAD.WIDE.U32 R14, R7, c[0x0][0x328], R10 ;  /* 0x0000ca00070e7a25 */ /* 0x000fc800078e000a */
[----:B------:R-:W-:Y:S01]  /*4be0*/  IMAD R2, R207, c[0x0][0x334], R2 ;  /* 0x0000cd00cf027a24 */ /* 0x000fe200078e0202 */
[----:B------:R-:W-:-:S05]  /*4bf0*/  IADD3 R15, R15, R3, RZ ;  /* 0x000000030f0f7210 */ /* 0x000fca0007ffe0ff */
[----:B------:R-:W-:-:S05]  /*4c00*/  IMAD.WIDE.U32 R14, R207, c[0x0][0x330], R14 ;  /* 0x0000cc00cf0e7a25 */ /* 0x000fca00078e000e */
[----:B------:R-:W-:Y:S02]  /*4c10*/  IADD3 R2, R15, R2, RZ ;  /* 0x000000020f027210 */ /* 0x000fe40007ffe0ff */
        /* <DEDUP_REMOVED lines=36> */
[----:B-1----:R-:W-:Y:S05]  /*4e60*/  CALL.REL.NOINC `($__internal_1_$__cuda_sm70_warpsync) ;  /* 0x0000056000007944 */ /* 0x002fea0003c00000 */
.L_x_207:
        /* <DEDUP_REMOVED lines=12> */
.L_x_209:
[----:B------:R-:W-:Y:S05]  /*4f30*/  BSYNC B0 ;  /* 0x0000000000007941 */ /* 0x000fea0003800000 */
.L_x_208:
[----:B------:R-:W-:Y:S01]  /*4f40*/  IADD3 R4, P0, R4, c[0x0][0x348], RZ ;  /* 0x0000d20004047a10 */ /* 0x000fe20007f1e0ff */
[----:B------:R-:W-:Y:S03]  /*4f50*/  BSSY B0, `(.L_x_210) ;  /* 0x0000008000007945 */ /* 0x000fe60003800000 */
[----:B------:R-:W-:Y:S01]  /*4f60*/  IADD3.X R5, R5, c[0x0][0x34c], RZ, P0, !PT ;  /* 0x0000d30005057a10 */ /* 0x000fe200007fe4ff */
[----:B------:R-:W-:Y:S05]  /*4f70*/  @P2 BRA `(.L_x_211) ;  /* 0x0000005000002947 */ /* 0x000fea0003800000 */
.L_x_212:
[----:B--2---:R-:W2:Y:S01]  /*4f80*/  LDG.E.STRONG.GPU R3, [R4.64] ;  /* 0x0000000804037981 */ /* 0x004ea2000c1ef900 */
[----:B------:R-:W-:Y:S01]  /*4f90*/  YIELD ;  /* 0x0000000000007946 */ /* 0x000fe20003800000 */
[----:B--2---:R-:W-:Y:S01]  /*4fa0*/  ISETP.NE.AND P0, PT, R3, R8, PT ;  /* 0x000000080300720c */ /* 0x004fe20003f05270 */
[----:B------:R-:W-:-:S12]  /*4fb0*/  CCTL.IVALL ;  /* 0x00000000ff00798f */ /* 0x000fd80002000000 */
[----:B------:R-:W-:Y:S05]  /*4fc0*/  @P0 BRA `(.L_x_212) ;  /* 0xffffffb000000947 */ /* 0x000fea000383ffff */
.L_x_211:
[----:B------:R-:W-:Y:S05]  /*4fd0*/  BSYNC B0 ;  /* 0x0000000000007941 */ /* 0x000fea0003800000 */
.L_x_210:
[----:B------:R-:W-:Y:S05]  /*4fe0*/  BRA.CONV ~URZ, `(.L_x_213) ;  /* 0x000000237f007947 */ /* 0x000fea000b800000 */
[----:B------:R-:W-:Y:S02]  /*4ff0*/  MOV R14, 0x5010 ;  /* 0x00005010000e7802 */ /* 0x000fe40000000f00 */
[----:B-12---:R-:W-:Y:S05]  /*5000*/  CALL.REL.NOINC `($__internal_1_$__cuda_sm70_warpsync) ;  /* 0x000003c000007944 */ /* 0x006fea0003c00000 */
.L_x_213:
[----:B------:R-:W-:Y:S01]  /*5010*/  MOV R2, R10 ;  /* 0x0000000a00027202 */ /* 0x000fe20000000f00 */
[----:B------:R-:W-:Y:S01]  /*5020*/  IMAD R6, R6, c[0x0][0x300], RZ ;  /* 0x0000c00006067a24 */ /* 0x000fe200078e02ff */
[----:B--2---:R-:W-:Y:S01]  /*5030*/  MOV R3, R11 ;  /* 0x0000000b00037202 */ /* 0x004fe20000000f00 */
[----:B------:R-:W-:Y:S01]  /*5040*/  IMAD R0, R0, c[0x0][0x308], RZ ;  /* 0x0000c20000007a24 */ /* 0x000fe200078e02ff */
[----:B------:R-:W-:-:S06]  /*5050*/  NOP ;  /* 0x0000000000007918 */ /* 0x000fcc0000000000 */
[----:B------:R-:W-:-:S04]  /*5060*/  IMAD.WIDE.U32 R2, R7, c[0x0][0x300], R2 ;  /* 0x0000c00007027a25 */ /* 0x000fc800078e0002 */
[----:B------:R-:W-:Y:S02]  /*5070*/  IMAD R6, R7, c[0x0][0x304], R6 ;  /* 0x0000c10007067a24 */ /* 0x000fe400078e0206 */
[----:B------:R-:W-:-:S03]  /*5080*/  IMAD R0, R207, c[0x0][0x30c], R0 ;  /* 0x0000c300cf007a24 */ /* 0x000fc600078e0200 */
        /* <DEDUP_REMOVED lines=39> */
[----:B-12---:R-:W-:Y:S05]  /*5300*/  CALL.REL.NOINC `($__internal_1_$__cuda_sm70_warpsync) ;  /* 0x000000c000007944 */ /* 0x006fea0003c00000 */
.L_x_214:
        /* <DEDUP_REMOVED lines=12> */
        .weak           $__internal_1_$__cuda_sm70_warpsync
        .type           $__internal_1_$__cuda_sm70_warpsync,@function
        .size           $__internal_1_$__cuda_sm70_warpsync,(.L_x_1800 - $__internal_1_$__cuda_sm70_warpsync)
$__internal_1_$__cuda_sm70_warpsync:
[----:B------:R-:W-:Y:S01]  /*53d0*/  MOV R15, 0x0 ;  /* 0x00000000000f7802 */ /* 0x000fe20000000f00 */
[----:B------:R-:W-:Y:S04]  /*53e0*/  WARPSYNC R9 ;  /* 0x0000000900007348 */ /* 0x000fe80003800000 */
[----:B------:R-:W-:Y:S05]  /*53f0*/  RET.REL.NODEC R14 `(_ZN7cutlass13device_kernelIN5flash19enable_sm80_to_sm89INS1_16FlashAttnBwdSm80INS1_25CollectiveMainloopBwdSm80ILi2ELi2EN4cute5tupleIJNS5_1CILi64EEENS7_ILi128EEES8_EEENS_10bfloat16_tEfNS_4arch4Sm80ELb0ELb0ELb0ELb1ELb1ELb0ELb0ELb0ELi2ELi2ELi4ELi2ELb1EEENS1_24CollectiveEpilogueBwdGQAISA_fSD_Li256ELb1ELb1EEENS1_19SingleTileSchedulerILb1ELb0ELb0ELi128EEEEEEEEEvNT_6ParamsE) ;  /* 0xffffac000e007950 */ /* 0x000fea0003c3ffff */
.L_x_215:
        /* <DEDUP_REMOVED lines=16> */
.L_x_1800:


//--------------------- .text._ZN7cutlass13device_kernelIN5flash19enable_sm80_to_sm89INS1_16FlashAttnBwdSm80INS1_25CollectiveMainloopBwdSm80ILi2ELi2EN4cute5tupleIJNS5_1CILi64EEENS7_ILi128EEES8_EEENS_10bfloat16_tEfNS_4arch4Sm80ELb0ELb1ELb0ELb0ELb0ELb0ELb0ELb0ELi2ELi2ELi4ELi2ELb1EEENS1_21CollectiveEpilogueBwdISA_SB_SD_Li256ELb0ELb0ELi2EEENS1_19SingleTileSchedulerILb0ELb0ELb0ELi128EEEEEEEEEvNT_6ParamsE --------------------------
	.section	.text._ZN7cutlass13device_kernelIN5flash19enable_sm80_to_sm89INS1_16FlashAttnBwdSm80INS1_25CollectiveMainloopBwdSm80ILi2ELi2EN4cute5tupleIJNS5_1CILi64EEENS7_ILi128EEES8_EEENS_10bfloat16_tEfNS_4arch4Sm80ELb0ELb1ELb0ELb0ELb0ELb0ELb0ELb0ELi2ELi2ELi4ELi2ELb1EEENS1_21CollectiveEpilogueBwdISA_SB_SD_Li256ELb0ELb0ELi2EEENS1_19SingleTileSchedulerILb0ELb0ELb0ELi128EEEEEEEEEvNT_6ParamsE,"ax",@progbits
	.sectioninfo	@"SHI_REGISTERS=245"
	.align	128
.text._ZN7cutlass13device_kernelIN5flash19enable_sm80_to_sm89INS1_16FlashAttnBwdSm80INS1_25CollectiveMainloopBwdSm80ILi2ELi2EN4cute5tupleIJNS5_1CILi64EEENS7_ILi128EEES8_EEENS_10bfloat16_tEfNS_4arch4Sm80ELb0ELb1ELb0ELb0ELb0ELb0ELb0ELb0ELi2ELi2ELi4ELi2ELb1EEENS1_21CollectiveEpilogueBwdISA_SB_SD_Li256ELb0ELb0ELi2EEENS1_19SingleTileSchedulerILb0ELb0ELb0ELi128EEEEEEEEEvNT_6ParamsE:
        .type           _ZN7cutlass13device_kernelIN5flash19enable_sm80_to_sm89INS1_16FlashAttnBwdSm80INS1_25CollectiveMainloopBwdSm80ILi2ELi2EN4cute5tupleIJNS5_1CILi64EEENS7_ILi128EEES8_EEENS_10bfloat16_tEfNS_4arch4Sm80ELb0ELb1ELb0ELb0ELb0ELb0ELb0ELb0ELi2ELi2ELi4ELi2ELb1EEENS1_21CollectiveEpilogueBwdISA_SB_SD_Li256ELb0ELb0ELi2EEENS1_19SingleTileSchedulerILb0ELb0ELb0ELi128EEEEEEEEEvNT_6ParamsE,@function
        .size           _ZN7cutlass13device_kernelIN5flash19enable_sm80_to_sm89INS1_16FlashAttnBwdSm80INS1_25CollectiveMainloopBwdSm80ILi2ELi2EN4cute5tupleIJNS5_1CILi64EEENS7_ILi128EEES8_EEENS_10bfloat16_tEfNS_4arch4Sm80ELb0ELb1ELb0ELb0ELb0ELb0ELb0ELb0ELi2ELi2ELi4ELi2ELb1EEENS1_21CollectiveEpilogueBwdISA_SB_SD_Li256ELb0ELb0ELi2EEENS1_19SingleTileSchedulerILb0ELb0ELb0ELi128EEEEEEEEEvNT_6ParamsE,(.L_x_1802 - _ZN7cutlass13device_kernelIN5flash19enable_sm80_to_sm89INS1_16FlashAttnBwdSm80INS1_25CollectiveMainloopBwdSm80ILi2ELi2EN4cute5tupleIJNS5_1CILi64EEENS7_ILi128EEES8_EEENS_10bfloat16_tEfNS_4arch4Sm80ELb0ELb1ELb0ELb0ELb0ELb0ELb0ELb0ELi2ELi2ELi4ELi2ELb1EEENS1_21CollectiveEpilogueBwdISA_SB_SD_Li256ELb0ELb0ELi2EEENS1_19SingleTileSchedulerILb0ELb0ELb0ELi128EEEEEEEEEvNT_6ParamsE)
        .other          _ZN7cutlass13device_kernelIN5flash19enable_sm80_to_sm89INS1_16FlashAttnBwdSm80INS1_25CollectiveMainloopBwdSm80ILi2ELi2EN4cute5tupleIJNS5_1CILi64EEENS7_ILi128EEES8_EEENS_10bfloat16_tEfNS_4arch4Sm80ELb0ELb1ELb0ELb0ELb0ELb0ELb0ELb0ELi2ELi2ELi4ELi2ELb1EEENS1_21CollectiveEpilogueBwdISA_SB_SD_Li256ELb0ELb0ELi2EEENS1_19SingleTileSchedulerILb0ELb0ELb0ELi128EEEEEEEEEvNT_6ParamsE,@"STO_CUDA_ENTRY STV_DEFAULT"
_ZN7cutlass13device_kernelIN5flash19enable_sm80_to_sm89INS1_16FlashAttnBwdSm80INS1_25CollectiveMainloopBwdSm80ILi2ELi2EN4cute5tupleIJNS5_1CILi64EEENS7_ILi128EEES8_EEENS_10bfloat16_tEfNS_4arch4Sm80ELb0ELb1ELb0ELb0ELb0ELb0ELb0ELb0ELi2ELi2ELi4ELi2ELb1EEENS1_21CollectiveEpilogueBwdISA_SB_SD_Li256ELb0ELb0ELi2EEENS1_19SingleTileSchedulerILb0ELb0ELb0ELi128EEEEEEEEEvNT_6ParamsE:
[----:B------:R-:W-:Y:S02]  /*0000*/  MOV R1, c[0x0][0x28] ;  /* 0x00000a0000017a02 */ /* 0x000fe40000000f00 */
[----:B------:R-:W1:Y:S02]  /*0010*/  S2UR UR19, SR_CTAID.Z ;  /* 0x00000000001379c3 */ /* 0x000e640000002700 */
[----:B-1----:R-:W-:-:S13]  /*0020*/  ISETP.LE.AND P0, PT, RZ, UR19, PT ;  /* 0x00000013ff007c0c */ /* 0x002fda000bf03270 */
[----:B------:R-:W-:Y:S05]  /*0030*/  @!P0 EXIT ;  /* 0x000000000000894d */ /* 0x000fea0003800000 */
[----:B------:R-:W1:Y:S01]  /*0040*/  S2UR UR11, SR_CTAID.X ;  /* 0x00000000000b79c3 */ /* 0x000e620000002500 */
[----:B------:R-:W2:Y:S01]  /*0050*/  S2R R204, SR_TID.X ;  /* 0x0000000000cc7919 */ /* 0x000ea20000002100 */
[----:B------:R-:W-:Y:S02]  /*0060*/  ULDC UR5, c[0x0][0x168] ;  /* 0x00005a0000057ab9 */ /* 0x000fe40000000800 */
[----:B------:R-:W-:Y:S01]  /*0070*/  UIADD3 UR6, UR5, 0x3f, URZ ;  /* 0x0000003f05067890 */ /* 0x000fe2000fffe03f */
[----:B------:R-:W3:Y:S03]  /*0080*/  S2R R7, SR_CTAID.Y ;  /* 0x0000000000077919 */ /* 0x000ee60000002600 */
[----:B------:R-:W-:-:S04]  /*0090*/  USHF.R.S32.HI UR4, URZ, 0x1f, UR6 ;  /* 0x0000001f3f047899 */ /* 0x000fc80008011406 */
[----:B------:R-:W-:-:S04]  /*00a0*/  ULEA.HI UR4, UR4, UR6, URZ, 0x6 ;  /* 0x0000000604047291 */ /* 0x000fc8000f8f303f */
[----:B------:R-:W-:Y:S01]  /*00b0*/  USHF.R.S32.HI UR13, URZ, 0x6, UR4 ;  /* 0x000000063f0d7899 */ /* 0x000fe20008011404 */
[----:B-1----:R-:W-:-:S13]  /*00c0*/  ISETP.LE.AND P0, PT, RZ, UR11, PT ;  /* 0x0000000bff007c0c */ /* 0x002fda000bf03270 */
[----:B------:R-:W-:Y:S05]  /*00d0*/  @!P0 BRA `(.L_x_216) ;  /* 0x000000b000008947 */ /* 0x000fea0003800000 */
[----:B--23--:R-:W-:Y:S02]  /*00e0*/  UIADD3 UR5, UR5, 0xbf, URZ ;  /* 0x000000bf05057890 */ /* 0x00cfe4000fffe03f */
[----:B------:R-:W-:Y:S02]  /*00f0*/  ULDC UR4, c[0x0][0x198] ;  /* 0x0000660000047ab9 */ /* 0x000fe40000000800 */
[----:B------:R-:W-:-:S03]  /*0100*/  UIADD3 UR4, UR5, -UR4, URZ ;  /* 0x8000000405047290 */ /* 0x000fc6000fffe03f */
[----:B------:R-:W-:Y:S02]  /*0110*/  ULDC UR5, c[0x0][0x2a0] ;  /* 0x0000a80000057ab9 */ /* 0x000fe40000000800 */
[----:B------:R-:W-:-:S04]  /*0120*/  ULEA UR4, UR11, UR4, 0x7 ;  /* 0x000000040b047291 */ /* 0x000fc8000f8e383f */
[----:B------:R-:W-:-:S04]  /*0130*/  UIADD3 UR5, UR4, UR5, URZ ;  /* 0x0000000504057290 */ /* 0x000fc8000fffe03f */
[----:B------:R-:W-:-:S04]  /*0140*/  USHF.R.S32.HI UR4, URZ, 0x1f, UR5 ;  /* 0x0000001f3f047899 */ /* 0x000fc80008011405 */
[----:B------:R-:W-:-:S04]  /*0150*/  ULEA.HI UR4, UR4, UR5, URZ, 0x6 ;  /* 0x0000000504047291 */ /* 0x000fc8000f8f303f */
[----:B------:R-:W-:-:S04]  /*0160*/  USHF.R.S32.HI UR4, URZ, 0x6, UR4 ;  /* 0x000000063f047899 */ /* 0x000fc80008011404 */
[----:B------:R-:W-:-:S04]  /*0170*/  UISETP.LT.AND UP0, UPT, UR13, UR4, UPT ;  /* 0x000000040d00728c */ /* 0x000fc8000bf01270 */
[----:B------:R-:W-:Y:S02]  /*0180*/  USEL UR13, UR13, UR4, UP0 ;  /* 0x000000040d0d7287 */ /* 0x000fe40008000000 */
.L_x_216:
[----:B--23--:R-:W-:Y:S01]  /*0190*/  USHF.L.U32 UR12, UR11, 0x7, URZ ;  /* 0x000000070b0c7899 */ /* 0x00cfe2000800063f */
[----:B------:R-:W-:Y:S01]  /*01a0*/  PLOP3.LUT P1, PT, PT, PT, PT, 0x80, 0x0 ;  /* 0x000000000000781c */ /* 0x000fe20003f2f070 */
[----:B------:R-:W-:Y:S01]  /*01b0*/  ULDC UR6, c[0x0][0x198] ;  /* 0x0000660000067ab9 */ /* 0x000fe20000000800 */
[----:B------:R-:W-:Y:S01]  /*01c0*/  CS2R R126, SRZ ;  /* 0x00000000007e7805 */ /* 0x000fe2000001ff00 */
[----:B------:R-:W-:Y:S01]  /*01d0*/  ULDC UR5, c[0x0][0x168] ;  /* 0x00005a0000057ab9 */ /* 0x000fe20000000800 */
[----:B------:R-:W-:Y:S01]  /*01e0*/  CS2R R124, SRZ ;  /* 0x00000000007c7805 */ /* 0x000fe2000001ff00 */
[----:B------:R-:W-:Y:S01]  /*01f0*/  UIADD3 UR5, UR12, UR5, -UR6 ;  /* 0x000000050c057290 */ /* 0x000fe2000fffe806 */
[----:B------:R-:W-:Y:S01]  /*0200*/  CS2R R130, SRZ ;  /* 0x0000000000827805 */ /* 0x000fe2000001ff00 */
[----:B------:R-:W-:Y:S01]  /*0210*/  ULDC UR4, c[0x0][0x2a4] ;  /* 0x0000a90000047ab9 */ /* 0x000fe20000000800 */
[----:B------:R-:W-:Y:S01]  /*0220*/  CS2R R128, SRZ ;  /* 0x0000000000807805 */ /* 0x000fe2000001ff00 */
[----:B------:R-:W-:Y:S01]  /*0230*/  UIADD3 UR5, UR5, -UR4, URZ ;  /* 0x8000000405057290 */ /* 0x000fe2000fffe03f */
[----:B------:R-:W-:Y:S01]  /*0240*/  CS2R R122, SRZ ;  /* 0x00000000007a7805 */ /* 0x000fe2000001ff00 */
[----:B------:R-:W-:Y:S01]  /*0250*/  ULDC.64 UR22, c[0x0][0x118] ;  /* 0x0000460000167ab9 */ /* 0x000fe20000000a00 */
[----:B------:R-:W-:Y:S01]  /*0260*/  CS2R R120, SRZ ;  /* 0x0000000000787805 */ /* 0x000fe2000001ff00 */
[----:B------:R-:W-:Y:S01]  /*0270*/  USHF.R.S32.HI UR4, URZ, 0x1f, UR5 ;  /* 0x0000001f3f047899 */ /* 0x000fe20008011405 */
[----:B------:R-:W-:Y:S01]  /*0280*/  CS2R R118, SRZ ;  /* 0x0000000000767805 */ /* 0x000fe2000001ff00 */
[----:B------:R-:W-:Y:S01]  /*0290*/  CS2R R116, SRZ ;  /* 0x0000000000747805 */ /* 0x000fe2000001ff00 */
[----:B------:R-:W-:Y:S01]  /*02a0*/  CS2R R110, SRZ ;  /* 0x00000000006e7805 */ /* 0x000fe2000001ff00 */
[----:B------:R-:W-:Y:S01]  /*02b0*/  ULEA.HI UR4, UR4, UR5, URZ, 0x6 ;  /* 0x0000000504047291 */ /* 0x000fe2000f8f303f */
[----:B------:R-:W-:Y:S01]  /*02c0*/  CS2R R108, SRZ ;  /* 0x00000000006c7805 */ /* 0x000fe2000001ff00 */
[----:B------:R-:W-:Y:S01]  /*02d0*/  CS2R R114, SRZ ;  /* 0x0000000000727805 */ /* 0x000fe2000001ff00 */
[----:B------:R-:W-:Y:S01]  /*02e0*/  CS2R R112, SRZ ;  /* 0x0000000000707805 */ /* 0x000fe2000001ff00 */
[----:B------:R-:W-:Y:S01]  /*02f0*/  USHF.R.S32.HI UR4, URZ, 0x6, UR4 ;  /* 0x000000063f047899 */ /* 0x000fe20008011404 */
[----:B------:R-:W-:Y:S01]  /*0300*/  CS2R R106, SRZ ;  /* 0x00000000006a7805 */ /* 0x000fe2000001ff00 */
[----:B------:R-:W-:Y:S01]  /*0310*/  CS2R R104, SRZ ;  /* 0x0000000000687805 */ /* 0x000fe2000001ff00 */
[----:B------:R-:W-:Y:S01]  /*0320*/  CS2R R102, SRZ ;  /* 0x0000000000667805 */ /* 0x000fe2000001ff00 */
[----:B------:R-:W-:Y:S01]  /*0330*/  CS2R R100, SRZ ;  /* 0x0000000000647805 */ /* 0x000fe2000001ff00 */
[----:B------:R-:W-:Y:S01]  /*0340*/  CS2R R94, SRZ ;  /* 0x00000000005e7805 */ /* 0x000fe2000001ff00 */
[----:B------:R-:W-:Y:S01]  /*0350*/  IMNMX R230, RZ, UR4, !PT ;  /* 0x00000004ffe67c17 */ /* 0x000fe2000f800200 */
[----:B------:R-:W-:Y:S01]  /*0360*/  CS2R R92, SRZ ;  /* 0x00000000005c7805 */ /* 0x000fe2000001ff00 */
[----:B------:R-:W-:Y:S01]  /*0370*/  CS2R R98, SRZ ;  /* 0x0000000000627805 */ /* 0x000fe2000001ff00 */
[----:B------:R-:W-:Y:S01]  /*0380*/  CS2R R96, SRZ ;  /* 0x0000000000607805 */ /* 0x000fe2000001ff00 */
[----:B------:R-:W-:Y:S01]  /*0390*/  ISETP.LT.AND P0, PT, R230, UR13, PT ;  /* 0x0000000de6007c0c */ /* 0x000fe2000bf01270 */
        /* <DEDUP_REMOVED lines=14> */
[----:B------:R-:W-:Y:S01]  /*0480*/  SHF.R.S32.HI R23, RZ, 0x1f, R204 ;  /* 0x0000001fff177819 */ /* 0x000fe200000114cc */
[----:B------:R-:W-:Y:S01]  /*0490*/  IMAD.MOV.U32 R5, RZ, RZ, R7 ;  /* 0x000000ffff057224 */ /* 0x000fe200078e0007 */
[----:B------:R-:W1:Y:S01]  /*04a0*/  S2R R228, SR_CTAID.Z ;  /* 0x0000000000e47919 */ /* 0x000e620000002700 */
[----:B------:R-:W-:Y:S01]  /*04b0*/  ULDC UR20, c[0x0][0x198] ;  /* 0x0000660000147ab9 */ /* 0x000fe20000000800 */
[----:B------:R-:W-:Y:S01]  /*04c0*/  ISETP.NE.AND P0, PT, R0, 0x1, PT ;  /* 0x000000010000780c */ /* 0x000fe20003f05270 */
[----:B------:R-:W-:Y:S01]  /*04d0*/  UIADD3 UR20, -UR12, UR20, URZ ;  /* 0x000000140c147290 */ /* 0x000fe2000fffe13f */
[CC--:B------:R-:W-:Y:S01]  /*04e0*/  LEA.HI R21, R23.reuse, R204.reuse, RZ, 0x3 ;  /* 0x000000cc17157211 */ /* 0x0c0fe200078f18ff */
[----:B------:R-:W-:Y:S01]  /*04f0*/  USHF.R.S32.HI UR18, URZ, 0x1f, UR19 ;  /* 0x0000001f3f127899 */ /* 0x000fe20008011413 */
[-C--:B------:R-:W-:Y:S01]  /*0500*/  LEA.HI R12, R23, R204.reuse, RZ, 0x6 ;  /* 0x000000cc170c7211 */ /* 0x080fe200078f30ff */
[----:B------:R-:W-:Y:S01]  /*0510*/  ULDC.64 UR4, c[0x0][0x1e8] ;  /* 0x00007a0000047ab9 */ /* 0x000fe20000000a00 */
[----:B------:R-:W-:Y:S01]  /*0520*/  LOP3.LUT R3, R21, 0xfffffff8, RZ, 0xc0, !PT ;  /* 0xfffffff815037812 */ /* 0x000fe200078ec0ff */
[----:B------:R-:W-:Y:S01]  /*0530*/  UIMAD UR4, UR18, UR4, URZ ;  /* 0x00000004120472a4 */ /* 0x000fe2000f8e023f */
[----:B------:R-:W-:Y:S01]  /*0540*/  SHF.R.S32.HI R206, RZ, 0x3, R21 ;  /* 0x00000003ffce7819 */ /* 0x000fe20000011415 */
[----:B------:R-:W-:Y:S01]  /*0550*/  UMOV UR21, 0x6 ;  /* 0x0000000600157882 */ /* 0x000fe20000000000 */
[----:B------:R-:W-:Y:S01]  /*0560*/  SHF.R.S32.HI R12, RZ, 0x6, R12 ;  /* 0x00000006ff0c7819 */ /* 0x000fe2000001140c */
[----:B------:R-:W-:Y:S01]  /*0570*/  IMAD.IADD R18, R204, 0x1, -R3 ;  /* 0x00000001cc127824 */ /* 0x000fe200078e0a03 */
[----:B------:R-:W-:Y:S01]  /*0580*/  SHF.R.S32.HI R207, RZ, 0x1f, R206 ;  /* 0x0000001fffcf7819 */ /* 0x000fe200000114ce */
[----:B------:R-:W-:Y:S01]  /*0590*/  @P0 IMAD.HI.U32 R0, R7, c[0x0][0x24c], RZ ;  /* 0x0000930007000a27 */ /* 0x000fe200078e00ff */
[----:B------:R-:W-:Y:S01]  /*05a0*/  UIMAD UR4, UR19, UR5, UR4 ;  /* 0x00000005130472a4 */ /* 0x000fe2000f8e0204 */
[----:B------:R-:W-:Y:S01]  /*05b0*/  LEA.HI R196, R23, R204, RZ, 0x7 ;  /* 0x000000cc17c47211 */ /* 0x000fe200078f38ff */
[----:B------:R-:W-:Y:S01]  /*05c0*/  ULDC.64 UR6, c[0x0][0x1d8] ;  /* 0x0000760000067ab9 */ /* 0x000fe20000000a00 */
[----:B------:R-:W-:Y:S01]  /*05d0*/  IMAD.SHL.U32 R212, R18, 0x8, RZ ;  /* 0x0000000812d47824 */ /* 0x000fe200078e00ff */
[----:B------:R-:W-:Y:S01]  /*05e0*/  @P0 SHF.R.U32.HI R5, RZ, c[0x0][0x250], R0 ;  /* 0x00009400ff050a19 */ /* 0x000fe20000011600 */
[----:B------:R-:W-:Y:S01]  /*05f0*/  IMAD.SHL.U32 R11, R206, 0x40, RZ ;  /* 0x00000040ce0b7824 */ /* 0x000fe200078e00ff */
[----:B------:R-:W-:Y:S01]  /*0600*/  USHF.L.U64.HI UR28, UR6, UR21, UR7 ;  /* 0x00000015061c7299 */ /* 0x000fe20008010207 */
[----:B------:R-:W-:Y:S01]  /*0610*/  IMAD.SHL.U32 R27, R12, 0x200, RZ ;  /* 0x000002000c1b7824 */ /* 0x000fe200078e00ff */
[----:B------:R-:W-:Y:S01]  /*0620*/  SHF.R.S32.HI R0, RZ, 0x1f, R5 ;  /* 0x0000001fff007819 */ /* 0x000fe20000011405 */
[----:B------:R-:W-:Y:S01]  /*0630*/  USHF.L.U32 UR29, UR6, 0x6, URZ ;  /* 0x00000006061d7899 */ /* 0x000fe2000800063f */
[----:B------:R-:W-:Y:S01]  /*0640*/  SHF.R.S32.HI R213, RZ, 0x1f, R212 ;  /* 0x0000001fffd57819 */ /* 0x000fe200000114d4 */
[----:B------:R-:W-:Y:S01]  /*0650*/  IMAD.WIDE.U32 R216, R206, c[0x0][0x178], RZ ;  /* 0x00005e00ced87a25 */ /* 0x000fe200078e00ff */
[----:B------:R-:W-:-:S02]  /*0660*/  LOP3.LUT R11, R11, 0x1c0, RZ, 0xc0, !PT ;  /* 0x000001c00b0b7812 */ /* 0x000fc400078ec0ff */
[----:B------:R-:W-:Y:S01]  /*0670*/  SHF.R.U32.HI R196, RZ, 0x4, R196 ;  /* 0x00000004ffc47819 */ /* 0x000fe200000116c4 */
[C---:B------:R-:W-:Y:S01]  /*0680*/  IMAD R14, R0.reuse, c[0x0][0x1e0], RZ ;  /* 0x00007800000e7a24 */ /* 0x040fe200078e02ff */
[--C-:B------:R-:W-:Y:S01]  /*0690*/  LOP3.LUT R6, R11, 0x38, R212.reuse, 0xf8, !PT ;  /* 0x000000380b067812 */ /* 0x100fe200078ef8d4 */
[C---:B------:R-:W-:Y:S01]  /*06a0*/  IMAD.WIDE.U32 R2, R5.reuse, c[0x0][0x1e0], R212 ;  /* 0x0000780005027a25 */ /* 0x040fe200078e00d4 */
[----:B------:R-:W-:Y:S02]  /*06b0*/  SHF.R.U32.HI R10, RZ, 0x3, R11 ;  /* 0x00000003ff0a7819 */ /* 0x000fe4000001160b */
[----:B------:R-:W-:Y:S01]  /*06c0*/  SHF.R.S32.HI R11, RZ, 0x1f, R230 ;  /* 0x0000001fff0b7819 */ /* 0x000fe200000114e6 */
[----:B------:R-:W-:Y:S01]  /*06d0*/  IMAD R14, R5, c[0x0][0x1e4], R14 ;  /* 0x00007900050e7a24 */ /* 0x000fe200078e020e */
[----:B------:R-:W-:Y:S01]  /*06e0*/  LOP3.LUT R10, R27, R6, R10, 0xf6, !PT ;  /* 0x000000061b0a7212 */ /* 0x000fe200078ef60a */
[----:B------:R-:W-:Y:S02]  /*06f0*/  IMAD R0, R0, c[0x0][0x1b0], RZ ;  /* 0x00006c0000007a24 */ /* 0x000fe400078e02ff */
[----:B------:R-:W-:-:S02]  /*0700*/  IMAD.IADD R15, R3, 0x1, R14 ;  /* 0x00000001030f7824 */ /* 0x000fc400078e020e */
[----:B------:R-:W-:Y:S01]  /*0710*/  IMAD.MOV.U32 R14, RZ, RZ, R2 ;  /* 0x000000ffff0e7224 */ /* 0x000fe200078e0002 */
[----:B------:R-:W-:Y:S01]  /*0720*/  IADD3 R2, -R206, UR20, RZ ;  /* 0x00000014ce027c10 */ /* 0x000fe2000fffe1ff */
[----:B------:R-:W-:Y:S02]  /*0730*/  IMAD.U32 R3, RZ, RZ, UR11 ;  /* 0x0000000bff037e24 */ /* 0x000fe4000f8e00ff */
[----:B-1----:R-:W-:Y:S01]  /*0740*/  IMAD.WIDE.U32 R14, R228, c[0x0][0x1e8], R14 ;  /* 0x00007a00e40e7a25 */ /* 0x002fe200078e000e */
[C---:B------:R-:W-:Y:S02]  /*0750*/  ISETP.GE.AND P6, PT, R2.reuse, 0x1, PT ;  /* 0x000000010200780c */ /* 0x040fe40003fc6270 */
[C---:B------:R-:W-:Y:S01]  /*0760*/  ISETP.GE.AND P5, PT, R2.reuse, 0x21, PT ;  /* 0x000000210200780c */ /* 0x040fe20003fa6270 */
[----:B------:R-:W-:Y:S01]  /*0770*/  IMAD R0, R5, c[0x0][0x1b4], R0 ;  /* 0x00006d0005007a24 */ /* 0x000fe200078e0200 */
[----:B------:R-:W-:Y:S01]  /*0780*/  ISETP.GE.AND P4, PT, R2, 0x41, PT ;  /* 0x000000410200780c */ /* 0x000fe20003f86270 */
[----:B------:R-:W-:Y:S01]  /*0790*/  IMAD.SHL.U32 R10, R10, 0x2, RZ ;  /* 0x000000020a0a7824 */ /* 0x000fe200078e00ff */
[----:B------:R-:W-:Y:S01]  /*07a0*/  ISETP.GE.AND P2, PT, R2, 0x61, PT ;  /* 0x000000610200780c */ /* 0x000fe20003f46270 */
[----:B------:R-:W-:Y:S01]  /*07b0*/  IMAD.WIDE R2, R3, 0x80, R206 ;  /* 0x0000008003027825 */ /* 0x000fe200078e02ce */
[----:B------:R-:W-:Y:S01]  /*07c0*/  IADD3 R15, R15, UR4, RZ ;  /* 0x000000040f0f7c10 */ /* 0x000fe2000fffe0ff */
[----:B------:R-:W-:Y:S01]  /*07d0*/  ULDC.64 UR4, c[0x0][0x1b8] ;  /* 0x00006e0000047ab9 */ /* 0x000fe20000000a00 */
[C---:B------:R-:W-:Y:S01]  /*07e0*/  ISETP.GE.OR P1, PT, R212.reuse, c[0x0][0x1cc], !P6 ;  /* 0x00007300d4007a0c */ /* 0x040fe20007726670 */
[----:B------:R-:W-:Y:S01]  /*07f0*/  IMAD R9, R3, c[0x0][0x1d8], RZ ;  /* 0x0000760003097a24 */ /* 0x000fe200078e02ff */
[----:B------:R-:W-:Y:S01]  /*0800*/  UIMAD UR4, UR18, UR4, URZ ;  /* 0x00000004120472a4 */ /* 0x000fe2000f8e023f */
[C---:B------:R-:W-:Y:S01]  /*0810*/  ISETP.GE.OR P3, PT, R212.reuse, c[0x0][0x1cc], !P5 ;  /* 0x00007300d4007a0c */ /* 0x040fe20006f66670 */
[----:B------:R-:W-:Y:S01]  /*0820*/  IMAD.WIDE.U32 R16, R7, c[0x0][0x180], R212 ;  /* 0x0000600007107a25 */ /* 0x000fe200078e00d4 */
[C---:B------:R-:W-:Y:S01]  /*0830*/  ISETP.GE.OR P6, PT, R212.reuse, c[0x0][0x19c], !P6 ;  /* 0x00006700d4007a0c */ /* 0x040fe200077c6670 */
[----:B------:R-:W-:Y:S01]  /*0840*/  UIMAD UR6, UR19, UR5, UR4 ;  /* 0x00000005130672a4 */ /* 0x000fe2000f8e0204 */
[----:B------:R-:W-:Y:S01]  /*0850*/  ISETP.GE.OR P5, PT, R212, c[0x0][0x19c], !P5 ;  /* 0x00006700d4007a0c */ /* 0x000fe20006fa6670 */
[C---:B------:R-:W-:Y:S01]  /*0860*/  IMAD R4, R2.reuse, c[0x0][0x1dc], R9 ;  /* 0x0000770002047a24 */ /* 0x040fe200078e0209 */
[----:B------:R-:W-:Y:S01]  /*0870*/  ULDC.64 UR4, c[0x0][0x188] ;  /* 0x0000620000047ab9 */ /* 0x000fe20000000a00 */
[----:B------:R-:W-:Y:S01]  /*0880*/  IMAD.WIDE.U32 R8, R2, c[0x0][0x1d8], R14 ;  /* 0x0000760002087a25 */ /* 0x000fe200078e000e */
[----:B------:R-:W-:Y:S01]  /*0890*/  UIMAD UR8, UR18, UR4, URZ ;  /* 0x00000004120872a4 */ /* 0x000fe2000f8e023f */
[----:B------:R-:W-:Y:S01]  /*08a0*/  IADD3 R219, R10, 0x4080, RZ ;  /* 0x000040800adb7810 */ /* 0x000fe20007ffe0ff */
[----:B------:R-:W-:Y:S01]  /*08b0*/  UIMAD.WIDE.U32 UR16, UR19, UR4, URZ ;  /* 0x00000004131072a5 */ /* 0x000fe2000f8e003f */
[----:B------:R-:W-:Y:S01]  /*08c0*/  IMAD.WIDE.U32 R14, R5, c[0x0][0x1b0], R212 ;  /* 0x00006c00050e7a25 */ /* 0x000fe200078e00d4 */
[----:B------:R-:W-:Y:S01]  /*08d0*/  LEA R24, P0, R8, c[0x0][0x1c0], 0x1 ;  /* 0x0000700008187a11 */ /* 0x000fe200078008ff */
[----:B------:R-:W-:Y:S01]  /*08e0*/  UIMAD UR8, UR19, UR5, UR8 ;  /* 0x00000005130872a4 */ /* 0x000fe2000f8e0208 */
[----:B------:R-:W-:Y:S01]  /*08f0*/  IADD3 R218, R10, 0x8080, RZ ;  /* 0x000080800ada7810 */ /* 0x000fe20007ffe0ff */
[----:B------:R-:W-:Y:S01]  /*0900*/  IMAD.IADD R4, R9, 0x1, R4 ;  /* 0x0000000109047824 */ /* 0x000fe200078e0204 */
[----:B------:R-:W-:Y:S01]  /*0910*/  SHF.R.S32.HI R9, RZ, 0x1f, R7 ;  /* 0x0000001fff097819 */ /* 0x000fe20000011407 */
[----:B------:R-:W-:Y:S01]  /*0920*/  IMAD.IADD R15, R15, 0x1, R0 ;  /* 0x000000010f0f7824 */ /* 0x000fe200078e0200 */
[----:B------:R-:W-:Y:S01]  /*0930*/  UIADD3 UR8, UR17, UR8, URZ ;  /* 0x0000000811087290 */ /* 0x000fe2000fffe03f */
[----:B------:R-:W-:Y:S01]  /*0940*/  IMAD.SHL.U32 R208, R204, 0x4, RZ ;  /* 0x00000004ccd07824 */ /* 0x000fe200078e00ff */
[----:B------:R-:W-:Y:S01]  /*0950*/  LEA.HI.X R25, R8, c[0x0][0x1c4], R4, 0x1, P0 ;  /* 0x0000710008197a11 */ /* 0x000fe200000f0c04 */
[----:B------:R-:W-:Y:S01]  /*0960*/  IMAD.WIDE.U32 R4, R228, c[0x0][0x1b8], R14 ;  /* 0x00006e00e4047a25 */ /* 0x000fe200078e000e */
[----:B------:R-:W-:Y:S01]  /*0970*/  IADD3 R14, P0, R24, UR29, RZ ;  /* 0x0000001d180e7c10 */ /* 0x000fe2000ff1e0ff */
[----:B------:R-:W-:Y:S01]  /*0980*/  ULDC.64 UR4, c[0x0][0x278] ;  /* 0x00009e0000047ab9 */ /* 0x000fe20000000a00 */
[----:B------:R-:W-:Y:S01]  /*0990*/  SHF.R.S32.HI R209, RZ, 0x1f, R208 ;  /* 0x0000001fffd17819 */ /* 0x000fe200000114d0 */
[----:B------:R-:W-:Y:S01]  /*09a0*/  IMAD R0, R9, c[0x0][0x180], RZ ;  /* 0x0000600009007a24 */ /* 0x000fe200078e02ff */
[----:B------:R-:W-:Y:S01]  /*09b0*/  IADD3 R5, R5, UR6, RZ ;  /* 0x0000000605057c10 */ /* 0x000fe2000fffe0ff */
[----:B------:R-:W-:Y:S01]  /*09c0*/  ULDC.64 UR6, c[0x0][0x208] ;  /* 0x0000820000067ab9 */ /* 0x000fe20000000a00 */
[----:B------:R-:W-:Y:S01]  /*09d0*/  IADD3.X R15, R25, UR28, RZ, P0, !PT ;  /* 0x0000001c190f7c10 */ /* 0x000fe200087fe4ff */
[----:B------:R-:W-:Y:S01]  /*09e0*/  IMAD R13, R7, c[0x0][0x184], R0 ;  /* 0x00006100070d7a24 */ /* 0x000fe200078e0200 */
[----:B------:R-:W-:Y:S01]  /*09f0*/  @!PT LDS RZ, [RZ] ;  /* 0x00000000fffff984 */ /* 0x000fe20000000800 */
[----:B------:R-:W-:Y:S01]  /*0a00*/  @!PT LDS RZ, [RZ] ;  /* 0x00000000fffff984 */ /* 0x000fe20000000800 */
[----:B------:R-:W-:Y:S01]  /*0a10*/  @!PT LDS RZ, [RZ] ;  /* 0x00000000fffff984 */ /* 0x000fe20000000800 */
[----:B------:R1:W-:Y:S01]  /*0a20*/  LDGSTS.E.BYPASS.LTC128B.128 [R10+0x4080], [R24.64], !P1 ;  /* 0x04080000180a7fae */ /* 0x0003e2000c901d56 */
[----:B------:R-:W-:Y:S01]  /*0a30*/  IMAD R0, R3, c[0x0][0x1a8], RZ ;  /* 0x00006a0003007a24 */ /* 0x000fe200078e02ff */
[----:B------:R-:W-:Y:S01]  /*0a40*/  USHF.L.U64.HI UR9, UR6, UR21, UR7 ;  /* 0x0000001506097299 */ /* 0x000fe20008010207 */
[----:B------:R-:W-:Y:S01]  /*0a50*/  IMAD.WIDE.U32 R4, R2, c[0x0][0x1a8], R4 ;  /* 0x00006a0002047a25 */ /* 0x000fe200078e0004 */
[----:B------:R2:W-:Y:S01]  /*0a60*/  LDGSTS.E.BYPASS.LTC128B.128 [R10+0x5080], [R14.64], !P3 ;  /* 0x050800000e0a7fae */ /* 0x0005e2000d901d56 */
[----:B------:R-:W-:Y:S01]  /*0a70*/  USHF.L.U32 UR10, UR6, 0x6, URZ ;  /* 0x00000006060a7899 */ /* 0x000fe2000800063f */
[----:B------:R-:W-:Y:S01]  /*0a80*/  IADD3 R3, P1, P0, R216, UR16, R16 ;  /* 0x00000010d8037c10 */ /* 0x000fe2000f83e010 */
[----:B------:R-:W-:Y:S01]  /*0a90*/  IMAD R0, R2, c[0x0][0x1ac], R0 ;  /* 0x00006b0002007a24 */ /* 0x000fe200078e0200 */
[----:B------:R-:W-:Y:S01]  /*0aa0*/  LEA R30, P3, R4, c[0x0][0x190], 0x1 ;  /* 0x00006400041e7a11 */ /* 0x000fe200078608ff */
[----:B------:R-:W-:Y:S01]  /*0ab0*/  IMAD.IADD R13, R17, 0x1, R13 ;  /* 0x00000001110d7824 */ /* 0x000fe200078e020d */
[----:B------:R-:W-:Y:S01]  /*0ac0*/  UIMAD UR25, UR18, UR4, URZ ;  /* 0x00000004121972a4 */ /* 0x000fe2000f8e023f */
[----:B------:R-:W-:Y:S01]  /*0ad0*/  IMAD.IADD R0, R5, 0x1, R0 ;  /* 0x0000000105007824 */ /* 0x000fe200078e0200 */
[----:B------:R-:W-:Y:S01]  /*0ae0*/  UIMAD.WIDE.U32 UR14, UR19, UR4, URZ ;  /* 0x00000004130e72a5 */ /* 0x000fe2000f8e003f */
[----:B------:R-:W-:Y:S01]  /*0af0*/  IMAD R5, R207, c[0x0][0x178], RZ ;  /* 0x00005e00cf057a24 */ /* 0x000fe200078e02ff */
[----:B------:R-:W-:Y:S01]  /*0b00*/  UIMAD UR25, UR19, UR5, UR25 ;  /* 0x00000005131972a4 */ /* 0x000fe2000f8e0219 */
[----:B------:R-:W-:Y:S01]  /*0b10*/  IMAD.WIDE.U32 R16, R230, c[0x0][0x178], RZ ;  /* 0x00005e00e6107a25 */ /* 0x000fe200078e00ff */
[----:B------:R-:W-:Y:S01]  /*0b20*/  LEA.HI.X R31, R4, c[0x0][0x194], R0, 0x1, P3 ;  /* 0x00006500041f7a11 */ /* 0x000fe200018f0c00 */
[----:B------:R-:W-:Y:S01]  /*0b30*/  ULDC.64 UR4, c[0x0][0x290] ;  /* 0x0000a40000047ab9 */ /* 0x000fe20000000a00 */
[----:B------:R-:W-:Y:S01]  /*0b40*/  ISETP.GT.AND P3, PT, R204, 0xf, PT ;  /* 0x0000000fcc00780c */ /* 0x000fe20003f64270 */
[----:B------:R-:W-:Y:S01]  /*0b50*/  IMAD R5, R206, c[0x0][0x17c], R5 ;  /* 0x00005f00ce057a24 */ /* 0x000fe200078e0205 */
[----:B------:R-:W-:Y:S01]  /*0b60*/  UIMAD UR24, UR18, UR4, URZ ;  /* 0x00000004121872a4 */ /* 0x000fe2000f8e023f */
[----:B------:R-:W-:Y:S01]  /*0b70*/  IMAD R0, R230, UR9, RZ ;  /* 0x00000009e6007c24 */ /* 0x000fe2000f8e02ff */
[----:B------:R-:W-:Y:S01]  /*0b80*/  UIMAD.WIDE.U32 UR26, UR19, UR4, URZ ;  /* 0x00000004131a72a5 */ /* 0x000fe2000f8e003f */
[----:B------:R-:W-:Y:S01]  /*0b90*/  IMAD.IADD R202, R217, 0x1, R5 ;  /* 0x00000001d9ca7824 */ /* 0x000fe200078e0205 */
[----:B------:R-:W-:Y:S01]  /*0ba0*/  UIMAD UR5, UR19, UR5, UR24 ;  /* 0x00000005130572a4 */ /* 0x000fe2000f8e0218 */
[C---:B------:R-:W-:Y:S01]  /*0bb0*/  IMAD R5, R11.reuse, UR10, R0 ;  /* 0x0000000a0b057c24 */ /* 0x040fe2000f8e0200 */
[----:B------:R-:W-:Y:S01]  /*0bc0*/  UIADD3 UR24, UR15, UR25, URZ ;  /* 0x000000190f187290 */ /* 0x000fe2000fffe03f */
[----:B------:R-:W-:Y:S01]  /*0bd0*/  IMAD R11, R11, c[0x0][0x178], RZ ;  /* 0x00005e000b0b7a24 */ /* 0x000fe200078e02ff */
[----:B------:R-:W-:Y:S01]  /*0be0*/  IADD3.X R2, R202, UR8, R13, P1, P0 ;  /* 0x00000008ca027c10 */ /* 0x000fe20008fe040d */
[----:B-1----:R-:W-:Y:S01]  /*0bf0*/  IMAD.SHL.U32 R25, R230, 0x40, RZ ;  /* 0x00000040e6197824 */ /* 0x002fe200078e00ff */
[----:B------:R-:W-:Y:S01]  /*0c00*/  IADD3 R28, P0, R14, UR29, RZ ;  /* 0x0000001d0e1c7c10 */ /* 0x000fe2000ff1e0ff */
[----:B------:R-:W-:Y:S01]  /*0c10*/  IMAD R11, R230, c[0x0][0x17c], R11 ;  /* 0x00005f00e60b7a24 */ /* 0x000fe200078e020b */
[----:B------:R-:W-:Y:S01]  /*0c20*/  ISETP.GE.OR P1, PT, R212, c[0x0][0x1cc], !P4 ;  /* 0x00007300d4007a0c */ /* 0x000fe20006726670 */
[----:B--2---:R-:W-:Y:S01]  /*0c30*/  IMAD R14, R9, c[0x0][0x270], RZ ;  /* 0x00009c00090e7a24 */ /* 0x004fe200078e02ff */
[----:B------:R-:W-:Y:S01]  /*0c40*/  IADD3.X R29, R15, UR28, RZ, P0, !PT ;  /* 0x0000001c0f1d7c10 */ /* 0x000fe200087fe4ff */
[----:B------:R-:W-:Y:S01]  /*0c50*/  IMAD.IADD R11, R17, 0x1, R11 ;  /* 0x00000001110b7824 */ /* 0x000fe200078e020b */
[C---:B------:R-:W-:Y:S01]  /*0c60*/  LEA R3, P0, R16.reuse, R3, 0x6 ;  /* 0x0000000310037211 */ /* 0x040fe200078030ff */
[----:B------:R-:W-:Y:S01]  /*0c70*/  IMAD R14, R7, c[0x0][0x274], R14 ;  /* 0x00009d00070e7a24 */ /* 0x000fe200078e020e */
[----:B------:R-:W-:Y:S01]  /*0c80*/  UIADD3 UR25, UR27, UR5, URZ ;  /* 0x000000051b197290 */ /* 0x000fe2000fffe03f */
[----:B------:R-:W-:Y:S01]  /*0c90*/  IMAD R6, R9, c[0x0][0x288], RZ ;  /* 0x0000a20009067a24 */ /* 0x000fe200078e02ff */
[----:B------:R-:W-:Y:S01]  /*0ca0*/  LEA.HI.X R2, R16, R2, R11, 0x6, P0 ;  /* 0x0000000210027211 */ /* 0x000fe200000f340b */
[----:B------:R-:W-:Y:S01]  /*0cb0*/  IMAD.WIDE.U32 R16, R7, c[0x0][0x270], R208 ;  /* 0x00009c0007107a25 */ /* 0x000fe200078e00d0 */
[----:B------:R-:W-:Y:S01]  /*0cc0*/  ULDC.64 UR4, c[0x0][0x1a8] ;  /* 0x00006a0000047ab9 */ /* 0x000fe20000000a00 */
[----:B------:R-:W-:Y:S01]  /*0cd0*/  ISETP.GE.OR P4, PT, R212, c[0x0][0x19c], !P4 ;  /* 0x00006700d4007a0c */ /* 0x000fe20006786670 */
[----:B------:R-:W-:Y:S01]  /*0ce0*/  USHF.L.U32 UR32, UR4, 0x6, URZ ;  /* 0x0000000604207899 */ /* 0x000fe2000800063f */
[----:B------:R1:W-:Y:S01]  /*0cf0*/  LDGSTS.E.BYPASS.LTC128B.128 [R10+0x6080], [R28.64], !P1 ;  /* 0x060800001c0a7fae */ /* 0x0003e2000c901d56 */
[----:B------:R-:W-:Y:S01]  /*0d00*/  IMAD.IADD R14, R17, 0x1, R14 ;  /* 0x00000001110e7824 */ /* 0x000fe200078e020e */
[----:B------:R-:W-:Y:S01]  /*0d10*/  @!P3 IADD3 R15, P1, P0, R25, UR14, R16 ;  /* 0x0000000e190fbc10 */ /* 0x000fe2000f83e010 */
[----:B------:R-:W-:Y:S01]  /*0d20*/  IMAD.WIDE.U32 R32, R7, c[0x0][0x288], R208 ;  /* 0x0000a20007207a25 */ /* 0x000fe200078e00d0 */
[----:B------:R-:W-:-:S02]  /*0d30*/  SHF.R.S32.HI R17, RZ, 0x1f, R25 ;  /* 0x0000001fff117819 */ /* 0x000fc40000011419 */
[-C--:B------:R-:W-:Y:S01]  /*0d40*/  LEA.HI R0, R23, R204.reuse, RZ, 0x4 ;  /* 0x000000cc17007211 */ /* 0x080fe200078f20ff */
[----:B------:R-:W-:Y:S01]  /*0d50*/  IMAD R6, R7, c[0x0][0x28c], R6 ;  /* 0x0000a30007067a24 */ /* 0x000fe200078e0206 */
[----:B------:R-:W-:Y:S01]  /*0d60*/  @!P3 IADD3.X R14, R17, UR24, R14, P1, P0 ;  /* 0x00000018110ebc10 */ /* 0x000fe20008fe040e */
[----:B------:R-:W-:Y:S01]  /*0d70*/  IMAD R203, R207, c[0x0][0x208], RZ ;  /* 0x00008200cfcb7a24 */ /* 0x000fe200078e02ff */
[----:B------:R-:W-:Y:S01]  /*0d80*/  IADD3 R8, P1, R32, UR26, RZ ;  /* 0x0000001a20087c10 */ /* 0x000fe2000ff3e0ff */
[----:B------:R-:W-:Y:S01]  /*0d90*/  IMAD.WIDE.U32 R210, R206, c[0x0][0x208], RZ ;  /* 0x00008200ced27a25 */ /* 0x000fe200078e00ff */
[----:B------:R-:W-:Y:S01]  /*0da0*/  IADD3 R34, P0, R28, UR29, RZ ;  /* 0x0000001d1c227c10 */ /* 0x000fe2000ff1e0ff */
[----:B------:R-:W-:Y:S01]  /*0db0*/  USHF.L.U64.HI UR29, UR4, UR21, UR5 ;  /* 0x00000015041d7299 */ /* 0x000fe20008010205 */
[----:B------:R-:W-:Y:S01]  /*0dc0*/  IADD3.X R6, R33, UR25, R6, P1, !PT ;  /* 0x0000001921067c10 */ /* 0x000fe20008ffe406 */
[----:B------:R-:W-:Y:S01]  /*0dd0*/  IMAD R203, R206, c[0x0][0x20c], R203 ;  /* 0x00008300cecb7a24 */ /* 0x000fe200078e02cb */
[----:B------:R-:W-:Y:S01]  /*0de0*/  ISETP.GE.OR P1, PT, R212, c[0x0][0x1cc], !P2 ;  /* 0x00007300d4007a0c */ /* 0x000fe20005726670 */
[----:B------:R-:W-:Y:S01]  /*0df0*/  ULDC.64 UR4, c[0x0][0x218] ;  /* 0x0000860000047ab9 */ /* 0x000fe20000000a00 */
[----:B------:R-:W-:Y:S01]  /*0e00*/  IADD3.X R35, R29, UR28, RZ, P0, !PT ;  /* 0x0000001c1d237c10 */ /* 0x000fe200087fe4ff */
[----:B------:R-:W-:Y:S01]  /*0e10*/  UIMAD.WIDE.U32 UR30, UR19, UR4, URZ ;  /* 0x00000004131e72a5 */ /* 0x000fe2000f8e003f */
[----:B------:R-:W-:Y:S01]  /*0e20*/  LEA.HI R13, R23, R204, RZ, 0x2 ;  /* 0x000000cc170d7211 */ /* 0x000fe200078f10ff */
[----:B------:R-:W-:Y:S01]  /*0e30*/  UIMAD UR4, UR18, UR4, URZ ;  /* 0x00000004120472a4 */ /* 0x000fe2000f8e023f */
[----:B------:R-:W-:Y:S01]  /*0e40*/  SHF.R.S32.HI R19, RZ, 0x4, R0 ;  /* 0x00000004ff137819 */ /* 0x000fe20000011400 */
[----:B------:R-:W-:Y:S01]  /*0e50*/  IMAD.IADD R203, R211, 0x1, R203 ;  /* 0x00000001d3cb7824 */ /* 0x000fe200078e02cb */
[--C-:B------:R-:W-:Y:S01]  /*0e60*/  SHF.R.S32.HI R16, RZ, 0x2, R13.reuse ;  /* 0x00000002ff107819 */ /* 0x100fe2000001140d */
[----:B------:R-:W-:Y:S01]  /*0e70*/  UIMAD UR4, UR19, UR5, UR4 ;  /* 0x00000005130472a4 */ /* 0x000fe2000f8e0204 */
[----:B------:R-:W-:Y:S01]  /*0e80*/  SHF.R.S32.HI R11, RZ, 0x1f, R13 ;  /* 0x0000001fff0b7819 */ /* 0x000fe2000001140d */
[----:B------:R-:W-:Y:S01]  /*0e90*/  IMAD.MOV.U32 R199, RZ, RZ, 0x40 ;  /* 0x00000040ffc77424 */ /* 0x000fe200078e00ff */
[C---:B-1----:R-:W-:Y:S01]  /*0ea0*/  @!P3 LEA R28, P0, R15.reuse, c[0x0][0x258], 0x2 ;  /* 0x000096000f1cba11 */ /* 0x042fe200078010ff */
[----:B------:R1:W-:Y:S01]  /*0eb0*/  LDGSTS.E.BYPASS.LTC128B.128 [R10+0x7080], [R34.64], !P1 ;  /* 0x07080000220a7fae */ /* 0x0003e2000c901d56 */
[----:B------:R-:W-:Y:S01]  /*0ec0*/  LEA.HI R4, R0, R19, RZ, 0x1 ;  /* 0x0000001300047211 */ /* 0x000fe200078f08ff */
[----:B------:R-:W-:Y:S01]  /*0ed0*/  UIADD3 UR28, UR31, UR4, URZ ;  /* 0x000000041f1c7290 */ /* 0x000fe2000fffe03f */
[----:B------:R-:W-:Y:S01]  /*0ee0*/  @!P3 LEA.HI.X R29, R15, c[0x0][0x25c], R14, 0x2, P0 ;  /* 0x000097000f1dba11 */ /* 0x000fe200000f140e */
[----:B------:R-:W0:Y:S01]  /*0ef0*/  LDGDEPBAR ;  /* 0x00000000000079af */ /* 0x000e220000000000 */
[----:B------:R-:W-:Y:S01]  /*0f00*/  IADD3 R36, P0, R30, UR32, RZ ;  /* 0x000000201e247c10 */ /* 0x000fe2000ff1e0ff */
[----:B------:R-:W-:Y:S01]  /*0f10*/  IMAD.WIDE.U32 R14, R7, c[0x0][0x210], R212 ;  /* 0x00008400070e7a25 */ /* 0x000fe200078e00d4 */
[----:B------:R-:W-:Y:S01]  /*0f20*/  LEA.HI R11, R11, R16, RZ, 0x3 ;  /* 0x000000100b0b7211 */ /* 0x000fe200078f18ff */
[----:B------:R2:W-:Y:S01]  /*0f30*/  LDGSTS.E.BYPASS.LTC128B.128 [R10+0x80], [R30.64], !P6 ;  /* 0x000800001e0a7fae */ /* 0x0005e2000f101d56 */
[----:B------:R-:W-:Y:S01]  /*0f40*/  IADD3.X R37, R31, UR29, RZ, P0, !PT ;  /* 0x0000001d1f257c10 */ /* 0x000fe200087fe4ff */
[----:B------:R-:W-:Y:S01]  /*0f50*/  IMAD.MOV.U32 R192, RZ, RZ, 0x20 ;  /* 0x00000020ffc07424 */ /* 0x000fe200078e00ff */
[----:B------:R-:W-:Y:S01]  /*0f60*/  IADD3 R32, P0, R36, UR32, RZ ;  /* 0x0000002024207c10 */ /* 0x000fe2000ff1e0ff */
[----:B------:R-:W-:Y:S01]  /*0f70*/  ULDC.64 UR4, c[0x0][0x178] ;  /* 0x00005e0000047ab9 */ /* 0x000fe20000000a00 */
[----:B------:R-:W-:Y:S01]  /*0f80*/  ISETP.GE.OR P6, PT, R212, c[0x0][0x19c], !P2 ;  /* 0x00006700d4007a0c */ /* 0x000fe200057c6670 */
[----:B------:R3:W-:Y:S01]  /*0f90*/  LDGSTS.E.BYPASS.LTC128B.128 [R10+0x1080], [R36.64], !P5 ;  /* 0x01080000240a7fae */ /* 0x0007e2000e901d56 */
[----:B------:R-:W-:Y:S01]  /*0fa0*/  IADD3.X R33, R37, UR29, RZ, P0, !PT ;  /* 0x0000001d25217c10 */ /* 0x000fe200087fe4ff */
[----:B------:R-:W-:Y:S01]  /*0fb0*/  USHF.L.U64.HI UR21, UR4, UR21, UR5 ;  /* 0x0000001504157299 */ /* 0x000fe20008010205 */
[----:B------:R-:W-:Y:S01]  /*0fc0*/  LOP3.LUT R4, R4, 0xfffffffe, RZ, 0xc0, !PT ;  /* 0xfffffffe04047812 */ /* 0x000fe200078ec0ff */
[----:B------:R-:W-:Y:S01]  /*0fd0*/  USHF.L.U32 UR5, UR6, 0x5, URZ ;  /* 0x0000000506057899 */ /* 0x000fe2000800063f */
[----:B------:R-:W-:Y:S01]  /*0fe0*/  LOP3.LUT R11, R11, 0xfffffff8, RZ, 0xc0, !PT ;  /* 0xfffffff80b0b7812 */ /* 0x000fe200078ec0ff */
[----:B------:R4:W-:Y:S01]  /*0ff0*/  LDGSTS.E.BYPASS.LTC128B.128 [R10+0x2080], [R32.64], !P4 ;  /* 0x02080000200a7fae */ /* 0x0009e2000e101d56 */
[----:B------:R-:W-:Y:S01]  /*1000*/  LOP3.LUT P5, RZ, R18, 0x4, RZ, 0xc0, !PT ;  /* 0x0000000412ff7812 */ /* 0x000fe200078ac0ff */
[----:B------:R-:W-:Y:S01]  /*1010*/  IMAD.IADD R4, R19, 0x1, -R4 ;  /* 0x0000000113047824 */ /* 0x000fe200078e0a04 */
[----:B------:R-:W-:Y:S01]  /*1020*/  LEA.HI R19, R23, R204, RZ, 0x5 ;  /* 0x000000cc17137211 */ /* 0x000fe200078f28ff */
[----:B------:R-:W-:Y:S01]  /*1030*/  IMAD.IADD R11, R16, 0x1, -R11 ;  /* 0x00000001100b7824 */ /* 0x000fe200078e0a0b */
[----:B------:R-:W-:Y:S01]  /*1040*/  LOP3.LUT P4, RZ, R18, 0x2, RZ, 0xc0, !PT ;  /* 0x0000000212ff7812 */ /* 0x000fe2000788c0ff */
[----:B------:R-:W-:Y:S01]  /*1050*/  IMAD R16, R9, c[0x0][0x210], RZ ;  /* 0x0000840009107a24 */ /* 0x000fe200078e02ff */
[----:B-1----:R-:W-:Y:S01]  /*1060*/  IADD3 R34, P2, R32, UR32, RZ ;  /* 0x0000002020227c10 */ /* 0x002fe2000ff5e0ff */
[----:B------:R-:W-:Y:S01]  /*1070*/  IMAD.SHL.U32 R18, R18, 0x40, RZ ;  /* 0x0000004012127824 */ /* 0x000fe200078e00ff */
[----:B------:R-:W-:Y:S01]  /*1080*/  SHF.R.S32.HI R20, RZ, 0x5, R19 ;  /* 0x00000005ff147819 */ /* 0x000fe20000011413 */
[----:B------:R-:W-:Y:S01]  /*1090*/  IMAD R16, R7, c[0x0][0x214], R16 ;  /* 0x0000850007107a24 */ /* 0x000fe200078e0210 */
[----:B------:R-:W-:Y:S01]  /*10a0*/  IADD3.X R35, R33, UR29, RZ, P2, !PT ;  /* 0x0000001d21237c10 */ /* 0x000fe200097fe4ff */
[----:B------:R-:W-:Y:S01]  /*10b0*/  USHF.L.U32 UR29, UR4, 0x6, URZ ;  /* 0x00000006041d7899 */ /* 0x000fe2000800063f */
[----:B------:R-:W-:Y:S01]  /*10c0*/  IADD3 R14, P1, P0, R210, UR30, R14 ;  /* 0x0000001ed20e7c10 */ /* 0x000fe2000f83e00e */
[----:B------:R-:W-:Y:S01]  /*10d0*/  IMAD.IADD R16, R15, 0x1, R16 ;  /* 0x000000010f107824 */ /* 0x000fe200078e0210 */
[----:B------:R-:W-:Y:S01]  /*10e0*/  LEA.HI R197, R19, R20, RZ, 0x1 ;  /* 0x0000001413c57211 */ /* 0x000fe200078f08ff */
[----:B------:R3:W-:Y:S01]  /*10f0*/  LDGSTS.E.BYPASS.LTC128B.128 [R10+0x3080], [R34.64], !P6 ;  /* 0x03080000220a7fae */ /* 0x0007e2000f101d56 */
[----:B--2---:R-:W-:Y:S01]  /*1100*/  IMAD.SHL.U32 R31, R20, 0x10, RZ ;  /* 0x00000010141f7824 */ /* 0x004fe200078e00ff */
[----:B------:R-:W-:Y:S01]  /*1110*/  LOP3.LUT R18, R18, 0x1c0, RZ, 0xc0, !PT ;  /* 0x000001c012127812 */ /* 0x000fe200078ec0ff */
[----:B------:R-:W-:Y:S01]  /*1120*/  UMOV UR4, 0x5 ;  /* 0x0000000500047882 */ /* 0x000fe20000000000 */
[----:B------:R-:W0:Y:S01]  /*1130*/  LDGDEPBAR ;  /* 0x00000000000079af */ /* 0x000e220000000000 */
[----:B------:R-:W-:Y:S01]  /*1140*/  IADD3.X R15, R203, UR28, R16, P1, P0 ;  /* 0x0000001ccb0f7c10 */ /* 0x000fe20008fe0410 */
[----:B------:R-:W-:Y:S01]  /*1150*/  USHF.L.U64.HI UR4, UR6, UR4, UR7 ;  /* 0x0000000406047299 */ /* 0x000fe20008010207 */
[----:B------:R-:W-:Y:S01]  /*1160*/  LOP3.LUT R197, R197, 0xfffffffe, RZ, 0xc0, !PT ;  /* 0xfffffffec5c57812 */ /* 0x000fe200078ec0ff */
[----:B------:R-:W-:Y:S01]  /*1170*/  USHF.L.U32 UR6, UR5, 0x1, URZ ;  /* 0x0000000105067899 */ /* 0x000fe2000800063f */
[----:B------:R-:W-:Y:S01]  /*1180*/  LOP3.LUT R16, R18, 0x30, R31, 0xf8, !PT ;  /* 0x0000003012107812 */ /* 0x000fe200078ef81f */
[----:B------:R-:W-:Y:S01]  /*1190*/  IMAD.WIDE.U32 R30, R230, UR10, R14 ;  /* 0x0000000ae61e7c25 */ /* 0x000fe2000f8e000e */
[----:B------:R-:W-:Y:S01]  /*11a0*/  LOP3.LUT R195, R18, 0x8, R21, 0xf8, !PT ;  /* 0x0000000812c37812 */ /* 0x000fe200078ef815 */
[----:B------:R-:W-:Y:S01]  /*11b0*/  USHF.L.U64.HI UR4, UR5, 0x1, UR4 ;  /* 0x0000000105047899 */ /* 0x000fe20008010204 */
[----:B------:R-:W-:Y:S01]  /*11c0*/  SHF.R.U32.HI R18, RZ, 0x3, R18 ;  /* 0x00000003ff127819 */ /* 0x000fe20000011612 */
[----:B------:R-:W-:Y:S01]  /*11d0*/  IMAD.IADD R197, R20, 0x1, -R197 ;  /* 0x0000000114c57824 */ /* 0x000fe200078e0ac5 */
[----:B----4-:R-:W-:Y:S01]  /*11e0*/  LEA R32, P1, R3, c[0x0][0x160], 0x1 ;  /* 0x0000580003207a11 */ /* 0x010fe200078208ff */
[----:B------:R-:W-:Y:S01]  /*11f0*/  IMAD R20, R4, 0x800, R27 ;  /* 0x0000080004147824 */ /* 0x000fe200078e021b */
[----:B------:R-:W-:Y:S01]  /*1200*/  LOP3.LUT R195, R195, R18, RZ, 0x3c, !PT ;  /* 0x00000012c3c37212 */ /* 0x000fe200078e3cff */
[----:B------:R-:W-:Y:S01]  /*1210*/  IMAD.IADD R5, R31, 0x1, R5 ;  /* 0x000000011f057824 */ /* 0x000fe200078e0205 */
[----:B------:R-:W-:Y:S01]  /*1220*/  LEA R26, P0, R30, c[0x0][0x1f0], 0x1 ;  /* 0x00007c001e1a7a11 */ /* 0x000fe200078008ff */
[----:B------:R-:W-:Y:S01]  /*1230*/  IMAD.SHL.U32 R23, R4, 0x20, RZ ;  /* 0x0000002004177824 */ /* 0x000fe200078e00ff */
[----:B------:R-:W-:Y:S01]  /*1240*/  LEA.HI.X R33, R3, c[0x0][0x164], R2, 0x1, P1 ;  /* 0x0000590003217a11 */ /* 0x000fe200008f0c02 */
[----:B------:R-:W-:Y:S01]  /*1250*/  IMAD.IADD R195, R20, 0x1, R195 ;  /* 0x0000000114c37824 */ /* 0x000fe200078e02c3 */
[----:B------:R-:W-:-:S02]  /*1260*/  SEL R2, R199, 0xffffffc0, !P5 ;  /* 0xffffffc0c7027807 */ /* 0x000fc40006800000 */
[----:B------:R-:W-:Y:S01]  /*1270*/  LEA.HI.X R27, R30, c[0x0][0x1f4], R5, 0x1, P0 ;  /* 0x00007d001e1b7a11 */ /* 0x000fe200000f0c05 */
[----:B------:R-:W-:Y:S01]  /*1280*/  IMAD.SHL.U32 R195, R195, 0x2, RZ ;  /* 0x00000002c3c37824 */ /* 0x000fe200078e00ff */
[----:B------:R-:W-:Y:S01]  /*1290*/  LOP3.LUT R5, R0, 0xfffffff0, RZ, 0xc0, !PT ;  /* 0xfffffff000057812 */ /* 0x000fe200078ec0ff */
[----:B------:R-:W-:-:S04]  /*12a0*/  DEPBAR.LE SB0, 0x1 ;  /* 0x000080400000791a */ /* 0x000fc80000000000 */
[----:B------:R-:W-:Y:S01]  /*12b0*/  BAR.SYNC.DEFER_BLOCKING 0x0 ;  /* 0x0000000000007b1d */ /* 0x000fe20000010000 */
[----:B------:R-:W-:Y:S01]  /*12c0*/  SEL R0, R192, 0xffffffe0, !P4 ;  /* 0xffffffe0c0007807 */ /* 0x000fe20006000000 */
[C---:B------:R-:W-:Y:S01]  /*12d0*/  IMAD.IADD R2, R195.reuse, 0x1, R2 ;  /* 0x00000001c3027824 */ /* 0x040fe200078e0202 */
[----:B------:R-:W-:Y:S01]  /*12e0*/  IADD3 R20, -R206, c[0x0][0x168], -R25 ;  /* 0x00005a00ce147a10 */ /* 0x000fe20007ffe919 */
[----:B------:R-:W-:Y:S01]  /*12f0*/  IMAD.IADD R5, R204, 0x1, -R5 ;  /* 0x00000001cc057824 */ /* 0x000fe200078e0a05 */
[C---:B------:R-:W-:Y:S01]  /*1300*/  ISETP.GE.AND P5, PT, R212.reuse, c[0x0][0x16c], PT ;  /* 0x00005b00d4007a0c */ /* 0x040fe20003fa6270 */
[----:B------:R-:W-:Y:S01]  /*1310*/  IMAD.IADD R3, R195, 0x1, R0 ;  /* 0x00000001c3037824 */ /* 0x000fe200078e0200 */
[----:B------:R-:W-:Y:S01]  /*1320*/  ISETP.GE.AND P4, PT, R212, c[0x0][0x1fc], PT ;  /* 0x00007f00d4007a0c */ /* 0x000fe20003f86270 */
[----:B------:R-:W-:Y:S01]  /*1330*/  IMAD.IADD R0, R0, 0x1, R2 ;  /* 0x0000000100007824 */ /* 0x000fe200078e0202 */
[----:B------:R-:W-:Y:S02]  /*1340*/  ISETP.LT.OR P0, PT, R20, 0x1, P5 ;  /* 0x000000011400780c */ /* 0x000fe40002f01670 */
[----:B------:R-:W-:-:S02]  /*1350*/  SHF.R.S32.HI R22, RZ, 0x1f, R5 ;  /* 0x0000001fff167819 */ /* 0x000fc40000011405 */
[----:B------:R-:W-:Y:S02]  /*1360*/  ISETP.LT.OR P6, PT, R20, 0x21, P5 ;  /* 0x000000211400780c */ /* 0x000fe40002fc1670 */
[----:B------:R-:W-:Y:S02]  /*1370*/  LEA.HI R22, R22, R5, RZ, 0x3 ;  /* 0x0000000516167211 */ /* 0x000fe400078f18ff */
[----:B------:R-:W-:Y:S02]  /*1380*/  ISETP.LT.OR P2, PT, R20, 0x1, P4 ;  /* 0x000000011400780c */ /* 0x000fe40002741670 */
[C---:B------:R-:W-:Y:S01]  /*1390*/  LOP3.LUT R198, R22.reuse, 0xfffffff8, RZ, 0xc0, !PT ;  /* 0xfffffff816c67812 */ /* 0x040fe200078ec0ff */
[----:B------:R-:W-:Y:S01]  /*13a0*/  IMAD.SHL.U32 R193, R22, 0x40, RZ ;  /* 0x0000004016c17824 */ /* 0x000fe200078e00ff */
[----:B------:R-:W-:Y:S02]  /*13b0*/  ISETP.LT.OR P1, PT, R20, 0x21, P4 ;  /* 0x000000211400780c */ /* 0x000fe40002721670 */
[----:B------:R-:W-:Y:S01]  /*13c0*/  LOP3.LUT R21, R16, 0x8, R21, 0xf8, !PT ;  /* 0x0000000810157812 */ /* 0x000fe200078ef815 */
[----:B------:R3:W1:Y:S01]  /*13d0*/  LDSM.16.M88.4 R136, [R195+0x4080] ;  /* 0x00408000c388783b */ /* 0x0006620000000200 */
[----:B------:R-:W-:Y:S01]  /*13e0*/  IMAD.IADD R198, R5, 0x1, -R198 ;  /* 0x0000000105c67824 */ /* 0x000fe200078e0ac6 */
[----:B------:R-:W-:Y:S01]  /*13f0*/  LOP3.LUT R13, R13, 0x7ffffffc, RZ, 0xc0, !PT ;  /* 0x7ffffffc0d0d7812 */ /* 0x000fe200078ec0ff */
[----:B------:R-:W-:Y:S01]  /*1400*/  IMAD.SHL.U32 R5, R4, 0x10, RZ ;  /* 0x0000001004057824 */ /* 0x000fe200078e00ff */
[----:B------:R3:W2:Y:S01]  /*1410*/  LDSM.16.M88.4 R144, [R195+0x6080] ;  /* 0x00608000c390783b */ /* 0x0006a20000000200 */
[----:B------:R-:W-:Y:S01]  /*1420*/  IMAD.SHL.U32 R16, R11, 0x40, RZ ;  /* 0x000000400b107824 */ /* 0x000fe200078e00ff */
[----:B------:R-:W-:Y:S01]  /*1430*/  LOP3.LUT R21, R21, R18, RZ, 0x3c, !PT ;  /* 0x0000001215157212 */ /* 0x000fe200078e3cff */
[----:B------:R-:W-:Y:S01]  /*1440*/  IMAD.IADD R18, R204, 0x1, -R13 ;  /* 0x00000001cc127824 */ /* 0x000fe200078e0a0d */
[----:B------:R3:W4:Y:S01]  /*1450*/  LDSM.16.M88.4 R152, [R3+0x4080] ;  /* 0x004080000398783b */ /* 0x0007220000000200 */
[----:B------:R-:W-:-:S02]  /*1460*/  LOP3.LUT R5, R5, 0x10, RZ, 0xc0, !PT ;  /* 0x0000001005057812 */ /* 0x000fc400078ec0ff */
[C---:B------:R-:W-:Y:S01]  /*1470*/  IMAD R194, R4.reuse, 0x200, R21 ;  /* 0x0000020004c27824 */ /* 0x040fe200078e0215 */
[----:B------:R3:W5:Y:S01]  /*1480*/  LDSM.16.M88.4 R160, [R3+0x6080] ;  /* 0x0060800003a0783b */ /* 0x0007620000000200 */
[----:B------:R-:W-:Y:S01]  /*1490*/  LOP3.LUT R196, R5, 0x8, R196, 0xf8, !PT ;  /* 0x0000000805c47812 */ /* 0x000fe200078ef8c4 */
[----:B------:R-:W-:Y:S01]  /*14a0*/  IMAD.SHL.U32 R4, R4, 0x8, RZ ;  /* 0x0000000804047824 */ /* 0x000fe200078e00ff */
[----:B------:R-:W-:Y:S01]  /*14b0*/  LOP3.LUT R5, R16, 0x1c0, RZ, 0xc0, !PT ;  /* 0x000001c010057812 */ /* 0x000fe200078ec0ff */
[----:B------:R3:W1:Y:S01]  /*14c0*/  LDSM.16.M88.4 R164, [R2+0x4080] ;  /* 0x0040800002a4783b */ /* 0x0006620000000200 */
[----:B------:R-:W-:-:S03]  /*14d0*/  LOP3.LUT R193, R193, 0xfffffe00, RZ, 0xc0, !PT ;  /* 0xfffffe00c1c17812 */ /* 0x000fc600078ec0ff */
[----:B------:R3:W1:Y:S04]  /*14e0*/  LDSM.16.M88.4 R168, [R2+0x6080] ;  /* 0x0060800002a8783b */ /* 0x0006680000000200 */
[----:B------:R3:W1:Y:S04]  /*14f0*/  LDSM.16.M88.4 R172, [R0+0x4080] ;  /* 0x0040800000ac783b */ /* 0x0006680000000200 */
[----:B------:R3:W1:Y:S04]  /*1500*/  LDSM.16.M88.4 R176, [R0+0x6080] ;  /* 0x0060800000b0783b */ /* 0x0006680000000200 */
[----:B------:R-:W-:Y:S06]  /*1510*/  BAR.SYNC.DEFER_BLOCKING 0x0 ;  /* 0x0000000000007b1d */ /* 0x000fec0000010000 */
[----:B------:R-:W-:Y:S01]  /*1520*/  @!PT LDS RZ, [RZ] ;  /* 0x00000000fffff984 */ /* 0x000fe20000000800 */
[----:B------:R-:W-:Y:S01]  /*1530*/  @!PT LDS RZ, [RZ] ;  /* 0x00000000fffff984 */ /* 0x000fe20000000800 */
[----:B------:R-:W-:Y:S01]  /*1540*/  @!PT LDS RZ, [RZ] ;  /* 0x00000000fffff984 */ /* 0x000fe20000000800 */
[----:B------:R1:W-:Y:S01]  /*1550*/  LDGSTS.E.BYPASS.LTC128B.128 [R10+0x4080], [R32.64], !P0 ;  /* 0x04080000200a7fae */ /* 0x0003e2000c101d56 */
[----:B------:R-:W-:-:S04]  /*1560*/  IADD3 R30, P0, R32, UR29, RZ ;  /* 0x0000001d201e7c10 */ /* 0x000fc8000ff1e0ff */
[----:B------:R-:W-:Y:S02]  /*1570*/  IADD3.X R31, R33, UR21, RZ, P0, !PT ;  /* 0x00000015211f7c10 */ /* 0x000fe400087fe4ff */
[----:B------:R-:W-:-:S03]  /*1580*/  IADD3 R25, P0, R25, R8, RZ ;  /* 0x0000000819197210 */ /* 0x000fc60007f1e0ff */
[----:B------:R3:W-:Y:S02]  /*1590*/  LDGSTS.E.BYPASS.LTC128B.128 [R10+0x5080], [R30.64], !P6 ;  /* 0x050800001e0a7fae */ /* 0x0007e4000f101d56 */
[----:B------:R-:W-:Y:S01]  /*15a0*/  IMAD.X R20, R17, 0x1, R6, P0 ;  /* 0x0000000111147824 */ /* 0x000fe200000e0606 */
[C---:B------:R-:W-:Y:S02]  /*15b0*/  LEA R24, P0, R25.reuse, c[0x0][0x280], 0x2 ;  /* 0x0000a00019187a11 */ /* 0x040fe400078010ff */
[----:B------:R-:W-:Y:S02]  /*15c0*/  SHF.R.U32.HI R17, RZ, 0x3, R5 ;  /* 0x00000003ff117819 */ /* 0x000fe40000011605 */
[----:B------:R-:W-:Y:S01]  /*15d0*/  LEA.HI.X R25, R25, c[0x0][0x284], R20, 0x2, P0 ;  /* 0x0000a10019197a11 */ /* 0x000fe200000f1414 */
[----:B------:R-:W-:-:S05]  /*15e0*/  IMAD.SHL.U32 R20, R12, 0x8, RZ ;  /* 0x000000080c147824 */ /* 0x000fca00078e00ff */
[----:B------:R-:W-:-:S04]  /*15f0*/  LOP3.LUT R20, R20, 0x18, RZ, 0xc0, !PT ;  /* 0x0000001814147812 */ /* 0x000fc800078ec0ff */
[----:B------:R-:W-:Y:S02]  /*1600*/  LOP3.LUT R17, R17, R5, R20, 0x1e, !PT ;  /* 0x0000000511117212 */ /* 0x000fe400078e1e14 */
[----:B------:R-:W-:Y:S01]  /*1610*/  LOP3.LUT R5, R19, 0xffffffe0, RZ, 0xc0, !PT ;  /* 0xffffffe013057812 */ /* 0x000fe200078ec0ff */
[----:B------:R-:W-:Y:S01]  /*1620*/  @!P3 IMAD.SHL.U32 R19, R204, 0x10, RZ ;  /* 0x00000010cc13b824 */ /* 0x000fe200078e00ff */
[----:B------:R-:W-:Y:S01]  /*1630*/  LOP3.LUT R16, R20, 0x20, R23, 0xf8, !PT ;  /* 0x0000002014107812 */ /* 0x000fe200078ef817 */
[----:B------:R-:W-:Y:S01]  /*1640*/  @!P3 IMAD.SHL.U32 R23, R204, 0x10, RZ ;  /* 0x00000010cc17b824 */ /* 0x000fe200078e00ff */
[----:B-1----:R-:W-:Y:S01]  /*1650*/  IADD3 R32, P0, R26, UR6, RZ ;  /* 0x000000061a207c10 */ /* 0x002fe2000ff1e0ff */
[----:B------:R-:W-:-:S03]  /*1660*/  IMAD.IADD R5, R204, 0x1, -R5 ;  /* 0x00000001cc057824 */ /* 0x000fc600078e0a05 */
[----:B------:R-:W-:Y:S01]  /*1670*/  IADD3.X R33, R27, UR4, RZ, P0, !PT ;  /* 0x000000041b217c10 */ /* 0x000fe200087fe4ff */
[----:B------:R1:W-:Y:S01]  /*1680*/  @!P3 LDGSTS.E.BYPASS.LTC128B.128 [R23+0xc080], [R28.64] ;  /* 0x0c0800001c17bfae */ /* 0x0003e2000b901d56 */
[----:B------:R-:W-:-:S03]  /*1690*/  SHF.R.S32.HI R20, RZ, 0x1f, R5 ;  /* 0x0000001fff147819 */ /* 0x000fc60000011405 */
[----:B------:R-:W0:Y:S01]  /*16a0*/  LDGDEPBAR ;  /* 0x00000000000079af */ /* 0x000e220000000000 */
[----:B------:R-:W-:Y:S01]  /*16b0*/  LEA.HI R13, R20, R5, RZ, 0x2 ;  /* 0x00000005140d7211 */ /* 0x000fe200078f10ff */
[----:B------:R-:W-:Y:S02]  /*16c0*/  IMAD.SHL.U32 R20, R198, 0x40, RZ ;  /* 0x00000040c6147824 */ /* 0x000fe400078e00ff */
[----:B------:R3:W-:Y:S01]  /*16d0*/  LDGSTS.E.BYPASS.LTC128B.128 [R10+0x8080], [R26.64], !P2 ;  /* 0x080800001a0a7fae */ /* 0x0007e2000d101d56 */
[----:B------:R-:W-:Y:S02]  /*16e0*/  SHF.R.S32.HI R214, RZ, 0x2, R13 ;  /* 0x00000002ffd67819 */ /* 0x000fe4000001140d */
[----:B------:R-:W-:Y:S01]  /*16f0*/  LOP3.LUT R21, R20, 0x1c0, RZ, 0xc0, !PT ;  /* 0x000001c014157812 */ /* 0x000fe200078ec0ff */
[----:B------:R3:W-:Y:S02]  /*1700*/  LDGSTS.E.BYPASS.LTC128B.128 [R10+0x9080], [R32.64], !P1 ;  /* 0x09080000200a7fae */ /* 0x0007e4000c901d56 */
[C---:B------:R-:W-:Y:S01]  /*1710*/  IMAD R214, R197.reuse, 0x10, R214 ;  /* 0x00000010c5d67824 */ /* 0x040fe200078e02d6 */
[----:B------:R-:W-:Y:S01]  /*1720*/  SHF.R.U32.HI R20, RZ, 0x3, R21 ;  /* 0x00000003ff147819 */ /* 0x000fe20000011615 */
[----:B------:R2:W-:Y:S01]  /*1730*/  @!P3 LDGSTS.E.BYPASS.LTC128B.128 [R19+0xc280], [R24.64] ;  /* 0x0c2800001813bfae */ /* 0x0005e2000b901d56 */
[----:B------:R-:W-:-:S02]  /*1740*/  IMAD.SHL.U32 R197, R197, 0x400, RZ ;  /* 0x00000400c5c57824 */ /* 0x000fc400078e00ff */
[----:B------:R-:W-:Y:S01]  /*1750*/  LOP3.LUT R196, R20, R196, R21, 0x1e, !PT ;  /* 0x000000c414c47212 */ /* 0x000fe200078e1e15 */
[----:B------:R-:W0:Y:S01]  /*1760*/  LDGDEPBAR ;  /* 0x00000000000079af */ /* 0x000e220000000000 */
[----:B------:R-:W-:Y:S01]  /*1770*/  IMAD R18, R18, 0x2, R197 ;  /* 0x0000000212127824 */ /* 0x000fe200078e02c5 */
[----:B------:R-:W-:Y:S02]  /*1780*/  LOP3.LUT R16, R20, R16, R21, 0x1e, !PT ;  /* 0x0000001014107212 */ /* 0x000fe400078e1e15 */
[----:B------:R-:W0:Y:S01]  /*1790*/  LDGDEPBAR ;  /* 0x00000000000079af */ /* 0x000e220000000000 */
[----:B------:R-:W-:Y:S01]  /*17a0*/  LOP3.LUT R196, R196, R193, RZ, 0xfc, !PT ;  /* 0x000000c1c4c47212 */ /* 0x000fe200078efcff */
[----:B------:R-:W-:Y:S01]  /*17b0*/  IMAD.IADD R17, R18, 0x1, R17 ;  /* 0x0000000112117824 */ /* 0x000fe200078e0211 */
[----:B-1----:R-:W-:-:S04]  /*17c0*/  LOP3.LUT R23, R21, 0x8, R4, 0xf8, !PT ;  /* 0x0000000815177812 */ /* 0x002fc800078ef804 */
[----:B------:R-:W-:-:S04]  /*17d0*/  LOP3.LUT R4, R23, R20, RZ, 0x3c, !PT ;  /* 0x0000001417047212 */ /* 0x000fc800078e3cff */
[-C--:B------:R-:W-:Y:S02]  /*17e0*/  IADD3 R197, R4, R193.reuse, R197 ;  /* 0x000000c104c57210 */ /* 0x080fe40007ffe0c5 */
[----:B------:R-:W-:Y:S02]  /*17f0*/  LOP3.LUT R193, R16, R193, RZ, 0xfc, !PT ;  /* 0x000000c110c17212 */ /* 0x000fe400078efcff */
[----:B--2---:R-:W-:-:S04]  /*1800*/  IADD3 R19, R230, 0x1, RZ ;  /* 0x00000001e6137810 */ /* 0x004fc80007ffe0ff */
[----:B------:R-:W-:-:S13]  /*1810*/  ISETP.GE.AND P0, PT, R19, UR13, PT ;  /* 0x0000000d13007c0c */ /* 0x000fda000bf06270 */
[----:B------:R-:W-:Y:S05]  /*1820*/  @P0 BRA `(.L_x_218) ;  /* 0x0000018000000947 */ /* 0x000fea0003800000 */
[----:B---345:R-:W-:Y:S01]  /*1830*/  SHF.R.S32.HI R21, RZ, 0x1f, R19 ;  /* 0x0000001fff157819 */ /* 0x038fe20000011413 */
[C---:B------:R-:W-:Y:S01]  /*1840*/  IMAD R4, R19.reuse, UR9, RZ ;  /* 0x0000000913047c24 */ /* 0x040fe2000f8e02ff */
[----:B------:R-:W-:Y:S01]  /*1850*/  BSSY B0, `(.L_x_218) ;  /* 0x0000015000007945 */ /* 0x000fe20003800000 */
[C---:B------:R-:W-:Y:S02]  /*1860*/  IMAD.SHL.U32 R23, R19.reuse, 0x40, RZ ;  /* 0x0000004013177824 */ /* 0x040fe400078e00ff */
[----:B------:R-:W-:-:S03]  /*1870*/  IMAD.WIDE.U32 R18, R19, UR10, R14 ;  /* 0x0000000a13127c25 */ /* 0x000fc6000f8e000e */
[----:B------:R-:W-:Y:S01]  /*1880*/  IADD3 R14, -R206, c[0x0][0x168], -R23 ;  /* 0x00005a00ce0e7a10 */ /* 0x000fe20007ffe917 */
[----:B------:R-:W-:Y:S01]  /*1890*/  IMAD R4, R21, UR10, R4 ;  /* 0x0000000a15047c24 */ /* 0x000fe2000f8e0204 */
[----:B------:R-:W-:Y:S02]  /*18a0*/  LEA R20, P0, R18, c[0x0][0x1f0], 0x1 ;  /* 0x00007c0012147a11 */ /* 0x000fe400078008ff */
[C---:B------:R-:W-:Y:S01]  /*18b0*/  ISETP.LT.OR P2, PT, R14.reuse, 0x1, P4 ;  /* 0x000000010e00780c */ /* 0x040fe20002741670 */
[----:B------:R-:W-:Y:S01]  /*18c0*/  IMAD.IADD R4, R19, 0x1, R4 ;  /* 0x0000000113047824 */ /* 0x000fe200078e0204 */
[----:B------:R-:W-:-:S04]  /*18d0*/  ISETP.LT.OR P1, PT, R14, 0x21, P4 ;  /* 0x000000210e00780c */ /* 0x000fc80002721670 */
[----:B------:R-:W-:Y:S02]  /*18e0*/  LEA.HI.X R21, R18, c[0x0][0x1f4], R4, 0x1, P0 ;  /* 0x00007d0012157a11 */ /* 0x000fe400000f0c04 */
[----:B------:R-:W-:-:S04]  /*18f0*/  IADD3 R18, P0, R20, UR6, RZ ;  /* 0x0000000614127c10 */ /* 0x000fc8000ff1e0ff */
[----:B------:R-:W-:Y:S01]  /*1900*/  IADD3.X R19, R21, UR4, RZ, P0, !PT ;  /* 0x0000000415137c10 */ /* 0x000fe200087fe4ff */
[----:B------:R1:W-:Y:S04]  /*1910*/  LDGSTS.E.BYPASS.LTC128B.128 [R10+0xa080], [R20.64], !P2 ;  /* 0x0a080000140a7fae */ /* 0x0003e8000d101d56 */
[----:B------:R1:W-:Y:S01]  /*1920*/  LDGSTS.E.BYPASS.LTC128B.128 [R10+0xb080], [R18.64], !P1 ;  /* 0x0b080000120a7fae */ /* 0x0003e2000c901d56 */
[----:B------:R-:W-:-:S04]  /*1930*/  IADD3 R8, P1, R23, R8, RZ ;  /* 0x0000000817087210 */ /* 0x000fc80007f3e0ff */
[----:B------:R-:W-:Y:S02]  /*1940*/  LEA R14, P0, R8, c[0x0][0x280], 0x2 ;  /* 0x0000a000080e7a11 */ /* 0x000fe400078010ff */
[----:B------:R-:W-:-:S04]  /*1950*/  LEA.HI.X.SX32 R23, R23, R6, 0x1, P1 ;  /* 0x0000000617177211 */ /* 0x000fc800008f0eff */
[----:B------:R-:W-:Y:S01]  /*1960*/  LEA.HI.X R15, R8, c[0x0][0x284], R23, 0x2, P0 ;  /* 0x0000a100080f7a11 */ /* 0x000fe200000f1417 */
[----:B------:R-:W-:Y:S05]  /*1970*/  @P3 BRA `(.L_x_219) ;  /* 0x0000002000003947 */ /* 0x000fea0003800000 */
[----:B------:R-:W-:-:S05]  /*1980*/  SHF.L.U32 R4, R204, 0x4, RZ ;  /* 0x00000004cc047819 */ /* 0x000fca00000006ff */
[----:B------:R2:W-:Y:S02]  /*1990*/  LDGSTS.E.BYPASS.LTC128B.128 [R4+0xc380], [R14.64] ;  /* 0x0c3800000e047fae */ /* 0x0005e4000b901d56 */
.L_x_219:
[----:B------:R-:W-:Y:S05]  /*19a0*/  BSYNC B0 ;  /* 0x0000000000007941 */ /* 0x000fea0003800000 */
.L_x_218:
[----:B--2345:R-:W-:Y:S01]  /*19b0*/  IMAD R4, R9, c[0x0][0x238], RZ ;  /* 0x00008e0009047a24 */ /* 0x03cfe200078e02ff */
[----:B------:R-:W-:Y:S01]  /*19c0*/  SHF.R.S32.HI R9, RZ, 0x1f, R12 ;  /* 0x0000001fff097819 */ /* 0x000fe2000001140c */
[----:B------:R-:W0:Y:S01]  /*19d0*/  LDGDEPBAR ;  /* 0x00000000000079af */ /* 0x000e220000000000 */
[----:B------:R-:W-:Y:S01]  /*19e0*/  SHF.R.S32.HI R205, RZ, 0x1f, R204 ;  /* 0x0000001fffcd7819 */ /* 0x000fe200000114cc */
[----:B------:R-:W-:Y:S01]  /*19f0*/  IMAD R4, R7, c[0x0][0x23c], R4 ;  /* 0x00008f0007047a24 */ /* 0x000fe200078e0204 */
[----:B------:R-:W-:Y:S01]  /*1a00*/  LEA.HI R6, R9, R12, RZ, 0x2 ;  /* 0x0000000c09067211 */ /* 0x000fe200078f10ff */
[----:B------:R-:W-:Y:S01]  /*1a10*/  UMOV UR33, 0x1 ;  /* 0x0000000100217882 */ /* 0x000fe20000000000 */
[----:B------:R-:W-:Y:S01]  /*1a20*/  LOP3.LUT R8, R13, 0x7ffffffc, RZ, 0xc0, !PT ;  /* 0x7ffffffc0d087812 */ /* 0x000fe200078ec0ff */
[----:B------:R-:W-:Y:S01]  /*1a30*/  IMAD.WIDE.U32 R14, R7, c[0x0][0x238], R204 ;  /* 0x00008e00070e7a25 */ /* 0x000fe200078e00cc */
[----:B------:R-:W-:Y:S01]  /*1a40*/  LOP3.LUT R7, R6, 0x1ffffffc, RZ, 0xc0, !PT ;  /* 0x1ffffffc06077812 */ /* 0x000fe200078ec0ff */
[----:B------:R-:W-:Y:S01]  /*1a50*/  ULDC UR32, c[0x0][0x198] ;  /* 0x0000660000207ab9 */ /* 0x000fe20000000800 */
[----:B------:R-:W-:Y:S01]  /*1a60*/  LOP3.LUT P0, RZ, R11, 0x4, RZ, 0xc0, !PT ;  /* 0x000000040bff7812 */ /* 0x000fe2000780c0ff */
[----:B------:R-:W-:Y:S01]  /*1a70*/  IMAD.IADD R8, R5, 0x1, -R8 ;  /* 0x0000000105087824 */ /* 0x000fe200078e0a08 */
[----:B------:R-:W-:Y:S01]  /*1a80*/  ULDC.64 UR4, c[0x0][0x240] ;  /* 0x0000900000047ab9 */ /* 0x000fe20000000a00 */
[----:B------:R-:W-:Y:S01]  /*1a90*/  IMAD.IADD R7, R12, 0x1, -R7 ;  /* 0x000000010c077824 */ /* 0x000fe200078e0a07 */
[----:B------:R-:W-:Y:S01]  /*1aa0*/  UIADD3 UR32, -UR12, UR32, UR33 ;  /* 0x000000200c207290 */ /* 0x000fe2000fffe121 */
[----:B------:R-:W-:Y:S01]  /*1ab0*/  IMAD.IADD R15, R15, 0x1, R4 ;  /* 0x000000010f0f7824 */ /* 0x000fe200078e0204 */
[----:B------:R-:W-:Y:S01]  /*1ac0*/  UIMAD UR4, UR18, UR4, URZ ;  /* 0x00000004120472a4 */ /* 0x000fe2000f8e023f */
[----:B------:R-:W-:Y:S01]  /*1ad0*/  IMAD R225, R7, 0x4, R8 ;  /* 0x0000000407e17824 */ /* 0x000fe200078e0208 */
[----:B------:R-:W-:Y:S01]  /*1ae0*/  LEA R215, R17, 0xc480, 0x1 ;  /* 0x0000c48011d77811 */ /* 0x000fe200078e08ff */
[----:B------:R-:W-:Y:S01]  /*1af0*/  IMAD.WIDE.U32 R228, R228, c[0x0][0x240], R14 ;  /* 0x00009000e4e47a25 */ /* 0x000fe200078e000e */
[----:B------:R-:W-:Y:S01]  /*1b00*/  UIMAD UR34, UR19, UR5, UR4 ;  /* 0x00000005132272a4 */ /* 0x000fe2000f8e0204 */
[----:B------:R-:W-:Y:S01]  /*1b10*/  R2P PR, R198, 0x6 ;  /* 0x00000006c6007804 */ /* 0x000fe20000000000 */
[----:B------:R-:W-:Y:S01]  /*1b20*/  ULDC UR18, c[0x0][0x2a8] ;  /* 0x0000aa0000127ab9 */ /* 0x000fe20000000800 */
[----:B------:R-:W-:Y:S01]  /*1b30*/  IMAD.U32 R4, RZ, RZ, UR32 ;  /* 0x00000020ff047e24 */ /* 0x000fe2000f8e00ff */
[----:B------:R-:W-:Y:S01]  /*1b40*/  ULDC UR19, c[0x0][0x2a0] ;  /* 0x0000a80000137ab9 */ /* 0x000fe20000000800 */
[----:B------:R-:W-:Y:S01]  /*1b50*/  IMAD.SHL.U32 R225, R225, 0x2, RZ ;  /* 0x00000002e1e17824 */ /* 0x000fe200078e00ff */
[----:B------:R-:W-:Y:S01]  /*1b60*/  ULOP3.LUT UR19, URZ, UR19, URZ, 0x33, !UPT ;  /* 0x000000133f137292 */ /* 0x000fe2000f8e333f */
[----:B------:R-:W-:Y:S01]  /*1b70*/  IADD3 R226, R215, 0x40, RZ ;  /* 0x00000040d7e27810 */ /* 0x000fe20007ffe0ff */
[----:B------:R-:W-:Y:S01]  /*1b80*/  IMAD.SHL.U32 R194, R194, 0x2, RZ ;  /* 0x00000002c2c27824 */ /* 0x000fe200078e00ff */
[----:B------:R-:W-:Y:S01]  /*1b90*/  ULDC UR5, c[0x0][0x2a0] ;  /* 0x0000a80000057ab9 */ /* 0x000fe20000000800 */
[----:B------:R-:W-:Y:S01]  /*1ba0*/  IADD3 R223, R4, -c[0x0][0x168], -R225 ;  /* 0x80005a0004df7a10 */ /* 0x000fe20007ffe8e1 */
        /* <DEDUP_REMOVED lines=33> */
[----:B------:R-:W-:Y:S01]  /*1dc0*/  SEL R192, R192, 0xffffffe0, !P1 ;  /* 0xffffffe0c0c07807 */ /* 0x000fe20004800000 */
[----:B------:R-:W-:Y:S01]  /*1dd0*/  ULDC UR4, c[0x0][0x2a0] ;  /* 0x0000a80000047ab9 */ /* 0x000fe20000000800 */
[----:B------:R-:W-:Y:S01]  /*1de0*/  SEL R199, R199, 0xffffffc0, !P2 ;  /* 0xffffffc0c7c77807 */ /* 0x000fe20005000000 */
[----:B------:R-:W-:Y:S01]  /*1df0*/  UISETP.LE.AND UP3, UPT, UR33, UR18, UPT ;  /* 0x000000122100728c */ /* 0x000fe2000bf63270 */
[----:B------:R-:W-:Y:S01]  /*1e00*/  @P0 IADD3 R226, R215, -0x40, RZ ;  /* 0xffffffc0d7e20810 */ /* 0x000fe20007ffe0ff */
[----:B------:R-:W-:Y:S01]  /*1e10*/  ULOP3.LUT UR18, URZ, UR5, URZ, 0x33, !UPT ;  /* 0x000000053f127292 */ /* 0x000fe2000f8e333f */
[----:B------:R-:W-:Y:S01]  /*1e20*/  IADD3 R224, -R225, UR20, RZ ;  /* 0x00000014e1e07c10 */ /* 0x000fe2000fffe1ff */
[----:B------:R-:W-:Y:S01]  /*1e30*/  UMOV UR7, 0x1 ;  /* 0x0000000100077882 */ /* 0x000fe20000000000 */
[----:B------:R-:W-:Y:S01]  /*1e40*/  IADD3 R220, R229, UR34, RZ ;  /* 0x00000022e5dc7c10 */ /* 0x000fe2000fffe0ff */
[----:B------:R-:W-:Y:S01]  /*1e50*/  UMOV UR6, URZ ;  /* 0x0000003f00067c82 */ /* 0x000fe20008000000 */
[C---:B------:R-:W-:Y:S01]  /*1e60*/  IADD3 R222, R223.reuse, c[0x0][0x2a4], RZ ;  /* 0x0000a900dfde7a10 */ /* 0x040fe20007ffe0ff */
[----:B------:R-:W-:Y:S01]  /*1e70*/  UISETP.GT.AND UP4, UPT, UR11, -0x1, UPT ;  /* 0xffffffff0b00788c */ /* 0x000fe2000bf84270 */
[----:B------:R-:W-:Y:S01]  /*1e80*/  IADD3 R221, R223, UR19, RZ ;  /* 0x00000013dfdd7c10 */ /* 0x000fe2000fffe0ff */
[----:B------:R-:W-:-:S02]  /*1e90*/  ULOP3.LUT UR32, URZ, UR4, URZ, 0x33, !UPT ;  /* 0x000000043f207292 */ /* 0x000fc4000f8e333f */
[----:B------:R-:W-:Y:S02]  /*1ea0*/  UMOV UR5, URZ ;  /* 0x0000003f00057c82 */ /* 0x000fe40008000000 */
.L_x_238:
[----:B------:R-:W-:Y:S04]  /*1eb0*/  DEPBAR.LE SB0, 0x1 ;  /* 0x000080400000791a */ /* 0x000fe80000000000 */
[----:B------:R-:W-:Y:S01]  /*1ec0*/  BAR.SYNC.DEFER_BLOCKING 0x0 ;  /* 0x0000000000007b1d */ /* 0x000fe20000010000 */
[----:B------:R-:W-:Y:S01]  /*1ed0*/  USHF.L.U32 UR4, UR5, 0xc, URZ ;  /* 0x0000000c05047899 */ /* 0x000fe2000800063f */
[----:B------:R-:W-:Y:S02]  /*1ee0*/  MOV R141, UR5 ;  /* 0x00000005008d7c02 */ /* 0x000fe40008000f00 */
[----:B------:R-:W-:Y:S02]  /*1ef0*/  PLOP3.LUT P0, PT, PT, PT, UP3, 0x80, 0x0 ;  /* 0x000000000000781c */ /* 0x000fe40003f0f038 */
[----:B------:R-:W-:Y:S01]  /*1f00*/  LEA R140, R230, R214, 0x6 ;  /* 0x000000d6e68c7211 */ /* 0x000fe200078e30ff */
[----:B------:R-:W-:Y:S01]  /*1f10*/  IMAD R184, R141, 0x40, R214 ;  /* 0x000000408db87824 */ /* 0x000fe200078e02d6 */
[----:B------:R-:W-:Y:S02]  /*1f20*/  IADD3 R180, R197, UR4, RZ ;  /* 0x00000004c5b47c10 */ /* 0x000fe4000fffe0ff */
[C---:B------:R-:W-:Y:S01]  /*1f30*/  IADD3 R232, R140.reuse, R221, RZ ;  /* 0x000000dd8ce87210 */ /* 0x040fe20007ffe0ff */
[----:B------:R-:W-:Y:S02]  /*1f40*/  IMAD.IADD R231, R140, 0x1, R222 ;  /* 0x000000018ce77824 */ /* 0x000fe400078e02de */
[----:B------:R-:W-:Y:S03]  /*1f50*/  IMAD.SHL.U32 R181, R180, 0x2, RZ ;  /* 0x00000002b4b57824 */ /* 0x000fe600078e00ff */
[----:B------:R-:W-:Y:S01]  /*1f60*/  IMNMX R231, R224, R231, PT ;  /* 0x000000e7e0e77217 */ /* 0x000fe20003800200 */
[C---:B------:R-:W-:Y:S01]  /*1f70*/  IMAD.IADD R182, R181.reuse, 0x1, R192 ;  /* 0x00000001b5b67824 */ /* 0x040fe200078e02c0 */
[----:B------:R-:W-:Y:S05]  /*1f80*/  LDSM.16.M88.4 R40, [R195+0x80] ;  /* 0x00008000c328783b */ /* 0x000fea0000000200 */
[----:B------:R-:W2:Y:S05]  /*1f90*/  LDSM.16.M88.4 R36, [R181+0x4080] ;  /* 0x00408000b524783b */ /* 0x000eaa0000000200 */
[----:B------:R-:W3:Y:S05]  /*1fa0*/  LDSM.16.M88.4 R44, [R181+0x5080] ;  /* 0x00508000b52c783b */ /* 0x000eea0000000200 */
[----:B------:R-:W4:Y:S05]  /*1fb0*/  LDSM.16.M88.4 R48, [R195+0x2080] ;  /* 0x00208000c330783b */ /* 0x000f2a0000000200 */
[----:B------:R-:W-:Y:S05]  /*1fc0*/  LDSM.16.M88.4 R56, [R3+0x80] ;  /* 0x000080000338783b */ /* 0x000fea0000000200 */
[----:B------:R-:W5:Y:S05]  /*1fd0*/  LDSM.16.M88.4 R52, [R182+0x4080] ;  /* 0x00408000b634783b */ /* 0x000f6a0000000200 */
[----:B------:R-:W1:Y:S05]  /*1fe0*/  LDSM.16.M88.4 R60, [R182+0x5080] ;  /* 0x00508000b63c783b */ /* 0x000e6a0000000200 */
[----:B------:R-:W1:Y:S05]  /*1ff0*/  LDSM.16.M88.4 R64, [R3+0x2080] ;  /* 0x002080000340783b */ /* 0x000e6a0000000200 */
[----:B------:R-:W-:Y:S01]  /*2000*/  LDS R234, [R184.X4+0xc080] ;  /* 0x00c08000b8ea7984 */ /* 0x000fe20000004800 */
[-C--:B--2---:R-:W-:Y:S04]  /*2010*/  HMMA.16816.F32.BF16 R4, R36, R40.reuse, RZ ;  /* 0x000000282404723c */ /* 0x084fe800000418ff */
[----:B------:R-:W-:Y:S05]  /*2020*/  LDS R186, [R184.X4+0xc0a0] ;  /* 0x00c0a000b8ba7984 */ /* 0x000fea0000004800 */
[----:B------:R-:W-:Y:S01]  /*2030*/  LDS R185, [R184.X4+0xc100] ;  /* 0x00c10000b8b97984 */ /* 0x000fe20000004800 */
[C---:B-1-3--:R-:W-:Y:S04]  /*2040*/  HMMA.16816.F32.BF16 R8, R44.reuse, R40, RZ ;  /* 0x000000282c08723c */ /* 0x04afe800000418ff */
[----:B------:R-:W-:Y:S04]  /*2050*/  LDS R183, [R184.X4+0xc120] ;  /* 0x00c12000b8b77984 */ /* 0x000fe80000004800 */
[-C--:B------:R-:W-:Y:S08]  /*2060*/  HMMA.16816.F32.BF16 R12, R44, R42.reuse, RZ ;  /* 0x0000002a2c0c723c */ /* 0x080ff000000418ff */
[C---:B------:R-:W-:Y:S08]  /*2070*/  HMMA.16816.F32.BF16 R16, R36.reuse, R42, RZ ;  /* 0x0000002a2410723c */ /* 0x040ff000000418ff */
[-C--:B----4-:R-:W-:Y:S08]  /*2080*/  HMMA.16816.F32.BF16 R20, R36, R48.reuse, RZ ;  /* 0x000000302414723c */ /* 0x090ff000000418ff */
[C---:B------:R-:W-:Y:S07]  /*2090*/  HMMA.16816.F32.BF16 R24, R44.reuse, R48, RZ ;  /* 0x000000302c18723c */ /* 0x040fee00000418ff */
[----:B------:R-:W-:Y:S01]  /*20a0*/  IADD3 R48, R181, R199, RZ ;  /* 0x000000c7b5307210 */ /* 0x000fe20007ffe0ff */
[-C--:B------:R-:W-:Y:S01]  /*20b0*/  HMMA.16816.F32.BF16 R28, R44, R50.reuse, RZ ;  /* 0x000000322c1c723c */ /* 0x080fe200000418ff */
[----:B------:R-:W-:Y:S03]  /*20c0*/  LDSM.16.M88.4 R44, [R2+0x80] ;  /* 0x00008000022c783b */ /* 0x000fe60000000200 */
[----:B------:R-:W-:Y:S02]  /*20d0*/  IMAD.IADD R199, R199, 0x1, R182 ;  /* 0x00000001c7c77824 */ /* 0x000fe400078e02b6 */
[----:B------:R-:W1:Y:S02]  /*20e0*/  LDSM.16.M88.4 R40, [R48+0x4080] ;  /* 0x004080003028783b */ /* 0x000e640000000200 */
[----:B------:R-:W-:Y:S03]  /*20f0*/  HMMA.16816.F32.BF16 R32, R36, R50, RZ ;  /* 0x000000322420723c */ /* 0x000fe600000418ff */
[----:B------:R-:W2:Y:S05]  /*2100*/  LDSM.16.M88.4 R132, [R48+0x5080] ;  /* 0x005080003084783b */ /* 0x000eaa0000000200 */
[-C--:B-----5:R-:W-:Y:S01]  /*2110*/  HMMA.16816.F32.BF16 R4, R52, R56.reuse, R4 ;  /* 0x000000383404723c */ /* 0x0a0fe20000041804 */
[----:B------:R-:W3:Y:S05]  /*2120*/  LDSM.16.M88.4 R36, [R2+0x2080] ;  /* 0x002080000224783b */ /* 0x000eea0000000200 */
[----:B------:R-:W-:Y:S02]  /*2130*/  LDSM.16.M88.4 R48, [R199+0x4080] ;  /* 0x00408000c730783b */ /* 0x000fe40000000200 */
[C---:B------:R-:W-:Y:S08]  /*2140*/  HMMA.16816.F32.BF16 R8, R60.reuse, R56, R8 ;  /* 0x000000383c08723c */ /* 0x040ff00000041808 */
[-C--:B------:R-:W-:Y:S08]  /*2150*/  HMMA.16816.F32.BF16 R12, R60, R58.reuse, R12 ;  /* 0x0000003a3c0c723c */ /* 0x080ff0000004180c */
[C---:B------:R-:W-:Y:S01]  /*2160*/  HMMA.16816.F32.BF16 R16, R52.reuse, R58, R16 ;  /* 0x0000003a3410723c */ /* 0x040fe20000041810 */
[----:B------:R-:W-:Y:S07]  /*2170*/  LDSM.16.M88.4 R56, [R199+0x5080] ;  /* 0x00508000c738783b */ /* 0x000fee0000000200 */
[-C--:B------:R-:W-:Y:S08]  /*2180*/  HMMA.16816.F32.BF16 R20, R52, R64.reuse, R20 ;  /* 0x000000403414723c */ /* 0x080ff00000041814 */
[C---:B------:R-:W-:Y:S08]  /*2190*/  HMMA.16816.F32.BF16 R24, R60.reuse, R64, R24 ;  /* 0x000000403c18723c */ /* 0x040ff00000041818 */
[-C--:B------:R-:W-:Y:S01]  /*21a0*/  HMMA.16816.F32.BF16 R28, R60, R66.reuse, R28 ;  /* 0x000000423c1c723c */ /* 0x080fe2000004181c */
[----:B------:R-:W-:Y:S07]  /*21b0*/  LDSM.16.M88.4 R60, [R0+0x2080] ;  /* 0x00208000003c783b */ /* 0x000fee0000000200 */
[----:B------:R-:W-:Y:S01]  /*21c0*/  HMMA.16816.F32.BF16 R32, R52, R66, R32 ;  /* 0x000000423420723c */ /* 0x000fe20000041820 */
[----:B------:R-:W4:Y:S07]  /*21d0*/  LDSM.16.M88.4 R52, [R0+0x80] ;  /* 0x000080000034783b */ /* 0x000f2e0000000200 */
[-C--:B-1----:R-:W-:Y:S08]  /*21e0*/  HMMA.16816.F32.BF16 R4, R40, R44.reuse, R4 ;  /* 0x0000002c2804723c */ /* 0x082ff00000041804 */
[C---:B--2---:R-:W-:Y:S08]  /*21f0*/  HMMA.16816.F32.BF16 R8, R132.reuse, R44, R8 ;  /* 0x0000002c8408723c */ /* 0x044ff00000041808 */
[-C--:B------:R-:W-:Y:S08]  /*2200*/  HMMA.16816.F32.BF16 R12, R132, R46.reuse, R12 ;  /* 0x0000002e840c723c */ /* 0x080ff0000004180c */
[C---:B------:R-:W-:Y:S08]  /*2210*/  HMMA.16816.F32.BF16 R16, R40.reuse, R46, R16 ;  /* 0x0000002e2810723c */ /* 0x040ff00000041810 */
[-C--:B---3--:R-:W-:Y:S08]  /*2220*/  HMMA.16816.F32.BF16 R20, R40, R36.reuse, R20 ;  /* 0x000000242814723c */ /* 0x088ff00000041814 */
[C---:B------:R-:W-:Y:S08]  /*2230*/  HMMA.16816.F32.BF16 R24, R132.reuse, R36, R24 ;  /* 0x000000248418723c */ /* 0x040ff00000041818 */
[-C--:B------:R-:W-:Y:S08]  /*2240*/  HMMA.16816.F32.BF16 R28, R132, R38.reuse, R28 ;  /* 0x00000026841c723c */ /* 0x080ff0000004181c */
[----:B------:R-:W-:Y:S08]  /*2250*/  HMMA.16816.F32.BF16 R32, R40, R38, R32 ;  /* 0x000000262820723c */ /* 0x000ff00000041820 */
[-C--:B----4-:R-:W-:Y:S08]  /*2260*/  HMMA.16816.F32.BF16 R4, R48, R52.reuse, R4 ;  /* 0x000000343004723c */ /* 0x090ff00000041804 */
[C---:B------:R-:W-:Y:S08]  /*2270*/  HMMA.16816.F32.BF16 R8, R56.reuse, R52, R8 ;  /* 0x000000343808723c */ /* 0x040ff00000041808 */
[-C--:B------:R-:W-:Y:S08]  /*2280*/  HMMA.16816.F32.BF16 R12, R56, R54.reuse, R12 ;  /* 0x00000036380c723c */ /* 0x080ff0000004180c */
[C---:B------:R-:W-:Y:S08]  /*2290*/  HMMA.16816.F32.BF16 R16, R48.reuse, R54, R16 ;  /* 0x000000363010723c */ /* 0x040ff00000041810 */
[-C--:B------:R-:W-:Y:S08]  /*22a0*/  HMMA.16816.F32.BF16 R20, R48, R60.reuse, R20 ;  /* 0x0000003c3014723c */ /* 0x080ff00000041814 */
[C---:B------:R-:W-:Y:S08]  /*22b0*/  HMMA.16816.F32.BF16 R24, R56.reuse, R60, R24 ;  /* 0x0000003c3818723c */ /* 0x040ff00000041818 */
[-C--:B------:R-:W-:Y:S08]  /*22c0*/  HMMA.16816.F32.BF16 R28, R56, R62.reuse, R28 ;  /* 0x0000003e381c723c */ /* 0x080ff0000004181c */
[----:B------:R-:W-:Y:S01]  /*22d0*/  HMMA.16816.F32.BF16 R32, R48, R62, R32 ;  /* 0x0000003e3020723c */ /* 0x000fe20000041820 */
[----:B------:R-:W-:-:S08]  /*22e0*/  @!P0 BRA `(.L_x_220) ;  /* 0x000001d000008947 */ /* 0x000fd00003800000 */
[----:B------:R-:W-:Y:S01]  /*22f0*/  IMAD.MOV.U32 R37, RZ, RZ, c[0x0][0x168] ;  /* 0x00005a00ff257624 */ /* 0x000fe200078e00ff */
[----:B------:R-:W-:Y:S04]  /*2300*/  BSSY B0, `(.L_x_221) ;  /* 0x0000012000007945 */ /* 0x000fe80003800000 */
[----:B------:R-:W-:Y:S04]  /*2310*/  IADD3 R37, R140, c[0x0][0x198], -R37 ;  /* 0x000066008c257a10 */ /* 0x000fe80007ffe825 */
[----:B------:R-:W-:Y:S11]  /*2320*/  ISETP.GT.AND P1, PT, R37, -0x1, PT ;  /* 0xffffffff2500780c */ /* 0x000ff60003f24270 */
[----:B------:R-:W-:Y:S02]  /*2330*/  @!UPT UIADD3 URZ, URZ, URZ, URZ ;  /* 0x0000003f3f3ff290 */ /* 0x000fe4000fffe03f */
[----:B------:R-:W-:-:S05]  /*2340*/  @P1 BRA `(.L_x_222) ;  /* 0x0000008000001947 */ /* 0x000fca0003800000 */
[----:B------:R-:W-:Y:S01]  /*2350*/  LOP3.LUT R37, RZ, R37, RZ, 0x33, !PT ;  /* 0x00000025ff257212 */ /* 0x000fe200078e33ff */
[----:B------:R-:W-:Y:S05]  /*2360*/  IMAD.MOV.U32 R36, RZ, RZ, 0x1 ;  /* 0x00000001ff247424 */ /* 0x000fea00078e00ff */
[----:B------:R-:W-:Y:S11]  /*2370*/  ISETP.NE.AND P1, PT, R36, c[0x0][0x2a8], PT ;  /* 0x0000aa0024007a0c */ /* 0x000ff60003f25270 */
[----:B------:R-:W-:Y:S02]  /*2380*/  @!UPT UIADD3 URZ, URZ, URZ, URZ ;  /* 0x0000003f3f3ff290 */ /* 0x000fe4000fffe03f */
[----:B------:R-:W-:Y:S05]  /*2390*/  @P1 IMAD.HI.U32 R36, R37, c[0x0][0x2ac], RZ ;  /* 0x0000ab0025241a27 */ /* 0x000fea00078e00ff */
[----:B------:R-:W-:Y:S04]  /*23a0*/  @P1 SHF.R.U32.HI R37, RZ, c[0x0][0x2b0], R36 ;  /* 0x0000ac00ff251a19 */ /* 0x000fe80000011624 */
[----:B------:R-:W-:Y:S01]  /*23b0*/  LOP3.LUT R37, RZ, R37, RZ, 0x33, !PT ;  /* 0x00000025ff257212 */ /* 0x000fe200078e33ff */
[----:B------:R-:W-:-:S05]  /*23c0*/  BRA `(.L_x_223) ;  /* 0x0000005000007947 */ /* 0x000fca0003800000 */
.L_x_222:
[----:B------:R-:W-:Y:S04]  /*23d0*/  MOV R36, 0x1 ;  /* 0x0000000100247802 */ /* 0x000fe80000000f00 */
[----:B------:R-:W-:Y:S11]  /*23e0*/  ISETP.NE.AND P1, PT, R36, c[0x0][0x2a8], PT ;  /* 0x0000aa0024007a0c */ /* 0x000ff60003f25270 */
[----:B------:R-:W-:Y:S02]  /*23f0*/  @!UPT UIADD3 URZ, URZ, URZ, URZ ;  /* 0x0000003f3f3ff290 */ /* 0x000fe4000fffe03f */
[----:B------:R-:W-:Y:S05]  /*2400*/  @P1 IMAD.HI.U32 R36, R37, c[0x0][0x2ac], RZ ;  /* 0x0000ab0025241a27 */ /* 0x000fea00078e00ff */
[----:B------:R-:W-:Y:S02]  /*2410*/  @P1 SHF.R.U32.HI R37, RZ, c[0x0][0x2b0], R36 ;  /* 0x0000ac00ff251a19 */ /* 0x000fe40000011624 */
.L_x_223:
[----:B------:R-:W-:Y:S05]  /*2420*/  BSYNC B0 ;  /* 0x0000000000007941 */ /* 0x000fea0003800000 */
.L_x_221:
[C-C-:B------:R-:W-:Y:S01]  /*2430*/  IADD3 R39, R140.reuse, c[0x0][0x2a4], R223.reuse ;  /* 0x0000a9008c277a10 */ /* 0x140fe20007ffe0df */
[----:B------:R-:W-:Y:S04]  /*2440*/  IMAD.MOV.U32 R36, RZ, RZ, c[0x0][0x2a8] ;  /* 0x0000aa00ff247624 */ /* 0x000fe800078e00ff */
[----:B------:R-:W-:Y:S01]  /*2450*/  IMAD R36, R37, R36, -UR12 ;  /* 0x8000000c25247e24 */ /* 0x000fe2000f8e0224 */
[----:B------:R-:W-:Y:S03]  /*2460*/  IADD3 R37, R140, UR18, R223 ;  /* 0x000000128c257c10 */ /* 0x000fe6000fffe0df */
[----:B------:R-:W-:Y:S01]  /*2470*/  IMAD.IADD R232, R36, 0x1, -R225 ;  /* 0x0000000124e87824 */ /* 0x000fe200078e0ae1 */
[----:B------:R-:W-:Y:S04]  /*2480*/  IMNMX R36, R224, R39, PT ;  /* 0x00000027e0247217 */ /* 0x000fe80003800200 */
[----:B------:R-:W-:Y:S02]  /*2490*/  IADD3 R231, R232, c[0x0][0x2a8], RZ ;  /* 0x0000aa00e8e77a10 */ /* 0x000fe40007ffe0ff */
[----:B------:R-:W-:Y:S02]  /*24a0*/  IMNMX R232, R37, R232, !PT ;  /* 0x000000e825e87217 */ /* 0x000fe40007800200 */
[----:B------:R-:W-:Y:S02]  /*24b0*/  IMNMX R231, R36, R231, PT ;  /* 0x000000e724e77217 */ /* 0x000fe40003800200 */
.L_x_220:
[----:B------:R-:W-:Y:S04]  /*24c0*/  IADD3 R36, R140, 0x8, RZ ;  /* 0x000000088c247810 */ /* 0x000fe80007ffe0ff */
[C-C-:B------:R-:W-:Y:S02]  /*24d0*/  IADD3 R233, R36.reuse, c[0x0][0x2a4], R223.reuse ;  /* 0x0000a90024e97a10 */ /* 0x140fe40007ffe0df */
[----:B------:R-:W-:Y:S02]  /*24e0*/  IADD3 R235, R36, UR32, R223 ;  /* 0x0000002024eb7c10 */ /* 0x000fe4000fffe0df */
[----:B------:R-:W-:Y:S01]  /*24f0*/  IMNMX R233, R224, R233, PT ;  /* 0x000000e9e0e97217 */ /* 0x000fe20003800200 */
[----:B------:R-:W-:-:S06]  /*2500*/  @!P0 BRA `(.L_x_224) ;  /* 0x000001a000008947 */ /* 0x000fcc0003800000 */
[----:B------:R-:W-:Y:S01]  /*2510*/  IADD3 R36, R36, c[0x0][0x198], RZ ;  /* 0x0000660024247a10 */ /* 0x000fe20007ffe0ff */
[----:B------:R-:W-:Y:S03]  /*2520*/  BSSY B0, `(.L_x_225) ;  /* 0x0000012000007945 */ /* 0x000fe60003800000 */
[----:B------:R-:W-:Y:S04]  /*2530*/  IADD3 R37, R36, -c[0x0][0x168], RZ ;  /* 0x80005a0024257a10 */ /* 0x000fe80007ffe0ff */
        /* <DEDUP_REMOVED lines=11> */
.L_x_226:
[----:B------:R-:W-:Y:S04]  /*25f0*/  MOV R36, 0x1 ;  /* 0x0000000100247802 */ /* 0x000fe80000000f00 */
[----:B------:R-:W-:Y:S11]  /*2600*/  ISETP.NE.AND P1, PT, R36, c[0x0][0x2a8], PT ;  /* 0x0000aa0024007a0c */ /* 0x000ff60003f25270 */
[----:B------:R-:W-:Y:S02]  /*2610*/  @!UPT UIADD3 URZ, URZ, URZ, URZ ;  /* 0x0000003f3f3ff290 */ /* 0x000fe4000fffe03f */
[----:B------:R-:W-:Y:S05]  /*2620*/  @P1 IMAD.HI.U32 R36, R37, c[0x0][0x2ac], RZ ;  /* 0x0000ab0025241a27 */ /* 0x000fea00078e00ff */
[----:B------:R-:W-:Y:S02]  /*2630*/  @P1 SHF.R.U32.HI R37, RZ, c[0x0][0x2b0], R36 ;  /* 0x0000ac00ff251a19 */ /* 0x000fe40000011624 */
.L_x_227:
[----:B------:R-:W-:Y:S05]  /*2640*/  BSYNC B0 ;  /* 0x0000000000007941 */ /* 0x000fea0003800000 */
.L_x_225:
[----:B------:R-:W-:Y:S04]  /*2650*/  IMAD.MOV.U32 R36, RZ, RZ, c[0x0][0x2a8] ;  /* 0x0000aa00ff247624 */ /* 0x000fe800078e00ff */
[----:B------:R-:W-:Y:S04]  /*2660*/  IMAD R36, R37, R36, -UR12 ;  /* 0x8000000c25247e24 */ /* 0x000fe8000f8e0224 */
[----:B------:R-:W-:Y:S05]  /*2670*/  IMAD.IADD R38, R36, 0x1, -R225 ;  /* 0x0000000124267824 */ /* 0x000fea00078e0ae1 */
[----:B------:R-:W-:Y:S02]  /*2680*/  IADD3 R36, R38, c[0x0][0x2a8], RZ ;  /* 0x0000aa0026247a10 */ /* 0x000fe40007ffe0ff */
[----:B------:R-:W-:Y:S02]  /*2690*/  IMNMX R235, R235, R38, !PT ;  /* 0x00000026ebeb7217 */ /* 0x000fe40007800200 */
[----:B------:R-:W-:Y:S02]  /*26a0*/  IMNMX R233, R233, R36, PT ;  /* 0x00000024e9e97217 */ /* 0x000fe40003800200 */
.L_x_224:
[----:B------:R-:W-:Y:S04]  /*26b0*/  IADD3 R36, R140, 0x20, RZ ;  /* 0x000000208c247810 */ /* 0x000fe80007ffe0ff */
[C-C-:B------:R-:W-:Y:S02]  /*26c0*/  IADD3 R37, R36.reuse, c[0x0][0x2a4], R223.reuse ;  /* 0x0000a90024257a10 */ /* 0x140fe40007ffe0df */
[----:B------:R-:W-:Y:S02]  /*26d0*/  IADD3 R201, R36, UR32, R223 ;  /* 0x0000002024c97c10 */ /* 0x000fe4000fffe0df */
[----:B------:R-:W-:Y:S01]  /*26e0*/  IMNMX R200, R224, R37, PT ;  /* 0x00000025e0c87217 */ /* 0x000fe20003800200 */
[----:B------:R-:W-:-:S05]  /*26f0*/  @!P0 BRA `(.L_x_228) ;  /* 0x000001a000008947 */ /* 0x000fca0003800000 */
        /* <DEDUP_REMOVED lines=14> */
.L_x_230:
[----:B------:R-:W-:Y:S04]  /*27e0*/  MOV R36, 0x1 ;  /* 0x0000000100247802 */ /* 0x000fe80000000f00 */
[----:B------:R-:W-:Y:S11]  /*27f0*/  ISETP.NE.AND P1, PT, R36, c[0x0][0x2a8], PT ;  /* 0x0000aa0024007a0c */ /* 0x000ff60003f25270 */
[----:B------:R-:W-:Y:S02]  /*2800*/  @!UPT UIADD3 URZ, URZ, URZ, URZ ;  /* 0x0000003f3f3ff290 */ /* 0x000fe4000fffe03f */
[----:B------:R-:W-:Y:S05]  /*2810*/  @P1 IMAD.HI.U32 R36, R37, c[0x0][0x2ac], RZ ;  /* 0x0000ab0025241a27 */ /* 0x000fea00078e00ff */
[----:B------:R-:W-:Y:S02]  /*2820*/  @P1 SHF.R.U32.HI R37, RZ, c[0x0][0x2b0], R36 ;  /* 0x0000ac00ff251a19 */ /* 0x000fe40000011624 */
.L_x_231:
[----:B------:R-:W-:Y:S05]  /*2830*/  BSYNC B0 ;  /* 0x0000000000007941 */ /* 0x000fea0003800000 */
.L_x_229:
[----:B------:R-:W-:Y:S04]  /*2840*/  IMAD.MOV.U32 R36, RZ, RZ, c[0x0][0x2a8] ;  /* 0x0000aa00ff247624 */ /* 0x000fe800078e00ff */
[----:B------:R-:W-:Y:S04]  /*2850*/  IMAD R36, R37, R36, -UR12 ;  /* 0x8000000c25247e24 */ /* 0x000fe8000f8e0224 */
[----:B------:R-:W-:Y:S05]  /*2860*/  IMAD.IADD R36, R36, 0x1, -R225 ;  /* 0x0000000124247824 */ /* 0x000fea00078e0ae1 */
[----:B------:R-:W-:Y:S02]  /*2870*/  IADD3 R37, R36, c[0x0][0x2a8], RZ ;  /* 0x0000aa0024257a10 */ /* 0x000fe40007ffe0ff */
[----:B------:R-:W-:Y:S02]  /*2880*/  IMNMX R201, R201, R36, !PT ;  /* 0x00000024c9c97217 */ /* 0x000fe40007800200 */
[----:B------:R-:W-:Y:S02]  /*2890*/  IMNMX R200, R200, R37, PT ;  /* 0x00000025c8c87217 */ /* 0x000fe40003800200 */
.L_x_228:
        /* <DEDUP_REMOVED lines=19> */
.L_x_234:
[----:B------:R-:W-:Y:S04]  /*29d0*/  MOV R36, 0x1 ;  /* 0x0000000100247802 */ /* 0x000fe80000000f00 */
[----:B------:R-:W-:Y:S11]  /*29e0*/  ISETP.NE.AND P0, PT, R36, c[0x0][0x2a8], PT ;  /* 0x0000aa0024007a0c */ /* 0x000ff60003f05270 */
[----:B------:R-:W-:Y:S02]  /*29f0*/  @!UPT UIADD3 URZ, URZ, URZ, URZ ;  /* 0x0000003f3f3ff290 */ /* 0x000fe4000fffe03f */
[----:B------:R-:W-:Y:S05]  /*2a00*/  @P0 IMAD.HI.U32 R36, R37, c[0x0][0x2ac], RZ ;  /* 0x0000ab0025240a27 */ /* 0x000fea00078e00ff */
[----:B------:R-:W-:Y:S02]  /*2a10*/  @P0 SHF.R.U32.HI R37, RZ, c[0x0][0x2b0], R36 ;  /* 0x0000ac00ff250a19 */ /* 0x000fe40000011624 */
.L_x_235:
[----:B------:R-:W-:Y:S05]  /*2a20*/  BSYNC B0 ;  /* 0x0000000000007941 */ /* 0x000fea0003800000 */
.L_x_233:
[----:B------:R-:W-:Y:S04]  /*2a30*/  IMAD.MOV.U32 R36, RZ, RZ, c[0x0][0x2a8] ;  /* 0x0000aa00ff247624 */ /* 0x000fe800078e00ff */
[----:B------:R-:W-:Y:S04]  /*2a40*/  IMAD R36, R37, R36, -UR12 ;  /* 0x8000000c25247e24 */ /* 0x000fe8000f8e0224 */
[----:B------:R-:W-:Y:S05]  /*2a50*/  IMAD.IADD R37, R36, 0x1, -R225 ;  /* 0x0000000124257824 */ /* 0x000fea00078e0ae1 */
[----:B------:R-:W-:Y:S02]  /*2a60*/  IADD3 R36, R37, c[0x0][0x2a8], RZ ;  /* 0x0000aa0025247a10 */ /* 0x000fe40007ffe0ff */
[----:B------:R-:W-:Y:S02]  /*2a70*/  IMNMX R190, R190, R37, !PT ;  /* 0x00000025bebe7217 */ /* 0x000fe40007800200 */
[----:B------:R-:W-:Y:S02]  /*2a80*/  IMNMX R187, R187, R36, PT ;  /* 0x00000024bbbb7217 */ /* 0x000fe40003800200 */
.L_x_232:
[----:B------:R-:W-:Y:S04]  /*2a90*/  DEPBAR.LE SB0, 0x1 ;  /* 0x000080400000791a */ /* 0x000fe80000000000 */
[----:B------:R-:W-:Y:S01]  /*2aa0*/  BAR.SYNC.DEFER_BLOCKING 0x0 ;  /* 0x0000000000007b1d */ /* 0x000fe20000010000 */
[----:B------:R-:W-:Y:S04]  /*2ab0*/  IADD3 R227, R230, 0x1, RZ ;  /* 0x00000001e6e37810 */ /* 0x000fe80007ffe0ff */
[----:B------:R-:W-:Y:S01]  /*2ac0*/  ISETP.GE.AND P0, PT, R227, UR13, PT ;  /* 0x0000000de3007c0c */ /* 0x000fe2000bf06270 */
[----:B------:R1:W2:Y:S04]  /*2ad0*/  LDSM.16.M88.4 R132, [R181+0x8080] ;  /* 0x00808000b584783b */ /* 0x0002a80000000200 */
[----:B------:R1:W3:Y:S04]  /*2ae0*/  LDSM.16.M88.4 R140, [R181+0x9080] ;  /* 0x00908000b58c783b */ /* 0x0002e80000000200 */
[----:B------:R1:W4:Y:S04]  /*2af0*/  LDSM.16.M88.4 R148, [R182+0x8080] ;  /* 0x00808000b694783b */ /* 0x0003280000000200 */
[----:B------:R1:W5:Y:S01]  /*2b00*/  LDSM.16.M88.4 R156, [R182+0x9080] ;  /* 0x00908000b69c783b */ /* 0x0003620000000200 */
[----:B------:R-:W-:-:S05]  /*2b10*/  @P0 BRA `(.L_x_236) ;  /* 0x000002d000000947 */ /* 0x000fca0003800000 */
[----:B------:R-:W-:Y:S01]  /*2b20*/  IMAD.MOV.U32 R43, RZ, RZ, c[0x0][0x168] ;  /* 0x00005a00ff2b7624 */ /* 0x000fe200078e00ff */
[----:B------:R-:W-:Y:S01]  /*2b30*/  SHF.R.S32.HI R38, RZ, 0x1f, R227 ;  /* 0x0000001fff267819 */ /* 0x000fe200000114e3 */
[C---:B------:R-:W-:Y:S01]  /*2b40*/  IMAD.WIDE.U32 R44, R227.reuse, c[0x0][0x178], RZ ;  /* 0x00005e00e32c7a25 */ /* 0x040fe200078e00ff */
[----:B------:R-:W-:Y:S01]  /*2b50*/  @!P3 LEA R41, R230, 0x40, 0x6 ;  /* 0x00000040e629b811 */ /* 0x000fe200078e30ff */
[----:B------:R-:W1:Y:S02]  /*2b60*/  S2R R39, SR_CTAID.Y ;  /* 0x0000000000277919 */ /* 0x000e640000002600 */
[----:B------:R-:W-:Y:S02]  /*2b70*/  IMAD R43, R227, -0x40, R43 ;  /* 0xffffffc0e32b7824 */ /* 0x000fe400078e022b */
[----:B------:R-:W-:Y:S02]  /*2b80*/  IMAD R38, R38, c[0x0][0x178], RZ ;  /* 0x00005e0026267a24 */ /* 0x000fe400078e02ff */
[----:B------:R-:W-:Y:S02]  /*2b90*/  IMAD.IADD R43, R43, 0x1, -R206 ;  /* 0x000000012b2b7824 */ /* 0x000fe400078e0ace */
[----:B------:R-:W-:Y:S04]  /*2ba0*/  IMAD R38, R227, c[0x0][0x17c], R38 ;  /* 0x00005f00e3267a24 */ /* 0x000fe800078e0226 */
[----:B------:R-:W-:Y:S01]  /*2bb0*/  IMAD.IADD R38, R45, 0x1, R38 ;  /* 0x000000012d267824 */ /* 0x000fe200078e0226 */
[----:B-1----:R-:W-:Y:S01]  /*2bc0*/  SHF.R.S32.HI R36, RZ, 0x1f, R39 ;  /* 0x0000001fff247819 */ /* 0x002fe20000011427 */
[----:B------:R-:W-:Y:S04]  /*2bd0*/  @!P3 IMAD.WIDE.U32 R46, R39, c[0x0][0x270], R208 ;  /* 0x00009c00272eba25 */ /* 0x000fe800078e00d0 */
[C---:B------:R-:W-:Y:S01]  /*2be0*/  IMAD R37, R36.reuse, c[0x0][0x180], RZ ;  /* 0x0000600024257a24 */ /* 0x040fe200078e02ff */
[----:B------:R-:W-:Y:S01]  /*2bf0*/  @!P3 IADD3 R40, P6, P2, R41, UR14, R46 ;  /* 0x0000000e2928bc10 */ /* 0x000fe2000fade02e */
[----:B------:R-:W-:Y:S01]  /*2c00*/  @!P3 IMAD R36, R36, c[0x0][0x270], RZ ;  /* 0x00009c002424ba24 */ /* 0x000fe200078e02ff */
[----:B------:R-:W-:Y:S01]  /*2c10*/  @!P3 SHF.R.S32.HI R41, RZ, 0x1f, R41 ;  /* 0x0000001fff29b819 */ /* 0x000fe20000011429 */
[C---:B------:R-:W-:Y:S04]  /*2c20*/  IMAD.WIDE.U32 R48, R39.reuse, c[0x0][0x180], R212 ;  /* 0x0000600027307a25 */ /* 0x040fe800078e00d4 */
[C---:B------:R-:W-:Y:S02]  /*2c30*/  IMAD R37, R39.reuse, c[0x0][0x184], R37 ;  /* 0x0000610027257a24 */ /* 0x040fe400078e0225 */
[----:B------:R-:W-:Y:S01]  /*2c40*/  @!P3 IMAD R36, R39, c[0x0][0x274], R36 ;  /* 0x00009d002724ba24 */ /* 0x000fe200078e0224 */
[----:B------:R-:W-:Y:S01]  /*2c50*/  IADD3 R39, P1, P0, R216, UR16, R48 ;  /* 0x00000010d8277c10 */ /* 0x000fe2000f83e030 */
[----:B------:R-:W-:Y:S02]  /*2c60*/  IMAD.IADD R37, R49, 0x1, R37 ;  /* 0x0000000131257824 */ /* 0x000fe400078e0225 */
[----:B------:R-:W-:Y:S03]  /*2c70*/  @!P3 IMAD.IADD R36, R47, 0x1, R36 ;  /* 0x000000012f24b824 */ /* 0x000fe600078e0224 */
[----:B------:R-:W-:Y:S02]  /*2c80*/  IADD3.X R37, R202, UR8, R37, P1, P0 ;  /* 0x00000008ca257c10 */ /* 0x000fe40008fe0425 */
[C---:B------:R-:W-:Y:S02]  /*2c90*/  LEA R39, P0, R44.reuse, R39, 0x6 ;  /* 0x000000272c277211 */ /* 0x040fe400078030ff */
[----:B------:R-:W-:Y:S01]  /*2ca0*/  @!P3 IADD3.X R41, R41, UR24, R36, P6, P2 ;  /* 0x000000182929bc10 */ /* 0x000fe2000b7e4424 */
[----:B------:R-:W-:Y:S01]  /*2cb0*/  IMAD.U32 R36, RZ, RZ, UR7 ;  /* 0x00000007ff247e24 */ /* 0x000fe2000f8e00ff */
[----:B------:R-:W-:Y:S02]  /*2cc0*/  ISETP.LT.OR P2, PT, R43, 0x1, P5 ;  /* 0x000000012b00780c */ /* 0x000fe40002f41670 */
[----:B------:R-:W-:Y:S02]  /*2cd0*/  LEA.HI.X R38, R44, R37, R38, 0x6, P0 ;  /* 0x000000252c267211 */ /* 0x000fe400000f3426 */
[----:B------:R-:W-:Y:S02]  /*2ce0*/  LEA R42, P0, R39, c[0x0][0x160], 0x1 ;  /* 0x00005800272a7a11 */ /* 0x000fe400078008ff */
[----:B------:R-:W-:Y:S02]  /*2cf0*/  ISETP.LT.OR P1, PT, R43, 0x21, P5 ;  /* 0x000000212b00780c */ /* 0x000fe40002f21670 */
[----:B------:R-:W-:Y:S02]  /*2d00*/  LEA.HI.X R43, R39, c[0x0][0x164], R38, 0x1, P0 ;  /* 0x00005900272b7a11 */ /* 0x000fe400000f0c26 */
[----:B------:R-:W-:Y:S02]  /*2d10*/  LEA R38, R36, R219, 0xd ;  /* 0x000000db24267211 */ /* 0x000fe400078e68ff */
[----:B------:R-:W-:Y:S02]  /*2d20*/  IADD3 R46, P6, R42, UR29, RZ ;  /* 0x0000001d2a2e7c10 */ /* 0x000fe4000ffde0ff */
[C---:B------:R-:W-:Y:S01]  /*2d30*/  @!P3 LEA R44, P0, R40.reuse, c[0x0][0x258], 0x2 ;  /* 0x00009600282cba11 */ /* 0x040fe200078010ff */
[----:B------:R-:W-:Y:S01]  /*2d40*/  @!PT LDS RZ, [RZ] ;  /* 0x00000000fffff984 */ /* 0x000fe20000000800 */
[----:B------:R-:W-:Y:S01]  /*2d50*/  @!PT LDS RZ, [RZ] ;  /* 0x00000000fffff984 */ /* 0x000fe20000000800 */
[----:B------:R-:W-:Y:S01]  /*2d60*/  @!PT LDS RZ, [RZ] ;  /* 0x00000000fffff984 */ /* 0x000fe20000000800 */
[----:B------:R1:W-:Y:S01]  /*2d70*/  LDGSTS.E.BYPASS.LTC128B.128 [R38], [R42.64], !P2 ;  /* 0x000000002a267fae */ /* 0x0003e2000d101d56 */
[----:B------:R-:W-:Y:S02]  /*2d80*/  MOV R37, UR7 ;  /* 0x0000000700257c02 */ /* 0x000fe40008000f00 */
[----:B------:R-:W-:Y:S02]  /*2d90*/  IADD3.X R47, R43, UR21, RZ, P6, !PT ;  /* 0x000000152b2f7c10 */ /* 0x000fe4000b7fe4ff */
[----:B------:R-:W-:Y:S01]  /*2da0*/  @!P3 LEA.HI.X R45, R40, c[0x0][0x25c], R41, 0x2, P0 ;  /* 0x00009700282dba11 */ /* 0x000fe200000f1429 */
[----:B------:R-:W-:Y:S02]  /*2db0*/  @!P3 IMAD R37, R37, 0x40, R208 ;  /* 0x000000402525b824 */ /* 0x000fe400078e02d0 */
[----:B------:R1:W-:Y:S02]  /*2dc0*/  LDGSTS.E.BYPASS.LTC128B.128 [R38+0x1000], [R46.64], !P1 ;  /* 0x010000002e267fae */ /* 0x0003e4000c901d56 */
[----:B------:R-:W-:Y:S06]  /*2dd0*/  @!P3 IMAD.SHL.U32 R39, R37, 0x4, RZ ;  /* 0x000000042527b824 */ /* 0x000fec00078e00ff */
[----:B------:R1:W-:Y:S02]  /*2de0*/  @!P3 LDGSTS.E.BYPASS.LTC128B.128 [R39+0xc080], [R44.64] ;  /* 0x0c0800002c27bfae */ /* 0x0003e4000b901d56 */
.L_x_236:
[-C--:B-12---:R-:W-:Y:S01]  /*2df0*/  HMMA.16816.F32.BF16 R36, R132, R136.reuse, RZ ;  /* 0x000000888424723c */ /* 0x086fe200000418ff */
[----:B------:R-:W0:Y:S01]  /*2e00*/  LDGDEPBAR ;  /* 0x00000000000079af */ /* 0x000e220000000000 */
[----:B------:R-:W-:Y:S02]  /*2e10*/  PLOP3.LUT P1, PT, PT, PT, UP4, 0x80, 0x0 ;  /* 0x000000000000781c */ /* 0x000fe40003f2f048 */
[----:B------:R-:W-:Y:S02]  /*2e20*/  LEA R180, R180, 0x8080, 0x1 ;  /* 0x00008080b4b47811 */ /* 0x000fe400078e08ff */
[C---:B------:R-:W-:Y:S02]  /*2e30*/  ISETP.GT.AND P0, PT, R232.reuse, RZ, P1 ;  /* 0x000000ffe800720c */ /* 0x040fe40000f04270 */
[C---:B---3--:R-:W-:Y:S02]  /*2e40*/  HMMA.16816.F32.BF16 R40, R140.reuse, R136, RZ ;  /* 0x000000888c28723c */ /* 0x048fe400000418ff */
[----:B------:R-:W-:Y:S02]  /*2e50*/  ISETP.GT.AND P2, PT, R232, 0x41, P1 ;  /* 0x00000041e800780c */ /* 0x000fe40000f44270 */
[----:B------:R-:W-:Y:S02]  /*2e60*/  ISETP.GT.AND P6, PT, R235, 0x60, P1 ;  /* 0x00000060eb00780c */ /* 0x000fe40000fc4270 */
[----:B------:R-:W-:Y:S02]  /*2e70*/  ISETP.LT.OR P0, PT, R231, 0x1, P0 ;  /* 0x00000001e700780c */ /* 0x000fe40000701670 */
[-C--:B------:R-:W-:Y:S01]  /*2e80*/  HMMA.16816.F32.BF16 R44, R140, R138.reuse, RZ ;  /* 0x0000008a8c2c723c */ /* 0x080fe200000418ff */
[----:B------:R-:W-:Y:S02]  /*2e90*/  ISETP.LT.OR P6, PT, R233, 0x61, P6 ;  /* 0x00000061e900780c */ /* 0x000fe400037c1670 */
[C---:B------:R-:W-:Y:S02]  /*2ea0*/  ISETP.LT.OR P2, PT, R231.reuse, 0x42, P2 ;  /* 0x00000042e700780c */ /* 0x040fe40001741670 */
[----:B------:R-:W-:Y:S02]  /*2eb0*/  FSEL R189, R4, -INF , !P0 ;  /* 0xff80000004bd7808 */ /* 0x000fe40004000000 */
[C---:B------:R-:W-:Y:S01]  /*2ec0*/  ISETP.GT.AND P0, PT, R232.reuse, 0x1, P1 ;  /* 0x00000001e800780c */ /* 0x040fe20000f04270 */
[C---:B------:R-:W-:Y:S03]  /*2ed0*/  HMMA.16816.F32.BF16 R48, R132.reuse, R138, RZ ;  /* 0x0000008a8430723c */ /* 0x040fe600000418ff */
[----:B------:R-:W-:Y:S01]  /*2ee0*/  ISETP.LT.OR P0, PT, R231, 0x2, P0 ;  /* 0x00000002e700780c */ /* 0x000fe20000701670 */
[--C-:B------:R-:W-:Y:S01]  /*2ef0*/  FFMA.FTZ R181, R189, c[0x0][0x29c], -R234.reuse ;  /* 0x0000a700bdb57a23 */ /* 0x100fe200000108ea */
[----:B------:R-:W-:Y:S02]  /*2f00*/  FSEL R199, R21, -INF , !P2 ;  /* 0xff80000015c77808 */ /* 0x000fe40005000000 */
[C---:B------:R-:W-:Y:S01]  /*2f10*/  ISETP.GT.AND P2, PT, R232.reuse, 0x61, P1 ;  /* 0x00000061e800780c */ /* 0x040fe20000f44270 */
[-C--:B------:R-:W-:Y:S01]  /*2f20*/  HMMA.16816.F32.BF16 R52, R132, R144.reuse, RZ ;  /* 0x000000908434723c */ /* 0x080fe200000418ff */
[----:B------:R-:W-:Y:S01]  /*2f30*/  FSEL R189, R5, -INF , !P0 ;  /* 0xff80000005bd7808 */ /* 0x000fe20004000000 */
[----:B------:R-:W1:Y:S01]  /*2f40*/  MUFU.EX2 R181, R181 ;  /* 0x000000b500b57308 */ /* 0x000e620000000800 */
[----:B------:R-:W-:Y:S01]  /*2f50*/  ISETP.GT.AND P0, PT, R232, 0x20, P1 ;  /* 0x00000020e800780c */ /* 0x000fe20000f04270 */
[--C-:B------:R-:W-:Y:S01]  /*2f60*/  FFMA.FTZ R236, R199, c[0x0][0x29c], -R234.reuse ;  /* 0x0000a700c7ec7a23 */ /* 0x100fe200000108ea */
[----:B------:R-:W-:Y:S01]  /*2f70*/  ISETP.LT.OR P2, PT, R231, 0x62, P2 ;  /* 0x00000062e700780c */ /* 0x000fe20001741670 */
[--C-:B------:R-:W-:Y:S01]  /*2f80*/  FFMA.FTZ R182, R189, c[0x0][0x29c], -R234.reuse ;  /* 0x0000a700bdb67a23 */ /* 0x100fe200000108ea */
[C---:B------:R-:W-:Y:S01]  /*2f90*/  ISETP.LT.OR P0, PT, R231.reuse, 0x21, P0 ;  /* 0x00000021e700780c */ /* 0x040fe20000701670 */
[C---:B------:R-:W-:Y:S01]  /*2fa0*/  HMMA.16816.F32.BF16 R56, R140.reuse, R144, RZ ;  /* 0x000000908c38723c */ /* 0x040fe200000418ff */
[----:B------:R-:W-:Y:S03]  /*2fb0*/  IMAD.MOV.U32 R199, RZ, RZ, 0x40 ;  /* 0x00000040ffc77424 */ /* 0x000fe600078e00ff */
[----:B------:R-:W-:Y:S01]  /*2fc0*/  MUFU.EX2 R182, R182 ;  /* 0x000000b600b67308 */ /* 0x000fe20000000800 */
[----:B------:R-:W-:Y:S02]  /*2fd0*/  FSEL R189, R16, -INF , !P0 ;  /* 0xff80000010bd7808 */ /* 0x000fe40004000000 */
[C---:B------:R-:W-:Y:S01]  /*2fe0*/  ISETP.GT.AND P0, PT, R232.reuse, 0x21, P1 ;  /* 0x00000021e800780c */ /* 0x040fe20000f04270 */
[-C--:B------:R-:W-:Y:S03]  /*2ff0*/  HMMA.16816.F32.BF16 R60, R140, R146.reuse, RZ ;  /* 0x000000928c3c723c */ /* 0x080fe600000418ff */
[----:B------:R-:W-:Y:S01]  /*3000*/  ISETP.LT.OR P0, PT, R231, 0x22, P0 ;  /* 0x00000022e700780c */ /* 0x000fe20000701670 */
[--C-:B------:R-:W-:Y:S03]  /*3010*/  FFMA.FTZ R188, R189, c[0x0][0x29c], -R234.reuse ;  /* 0x0000a700bdbc7a23 */ /* 0x100fe600000108ea */
[----:B------:R-:W-:Y:S01]  /*3020*/  FSEL R191, R17, -INF , !P0 ;  /* 0xff80000011bf7808 */ /* 0x000fe20004000000 */
[----:B------:R-:W-:Y:S02]  /*3030*/  HMMA.16816.F32.BF16 R64, R132, R146, RZ ;  /* 0x000000928440723c */ /* 0x000fe400000418ff */
[----:B------:R-:W-:Y:S01]  /*3040*/  ISETP.GT.AND P0, PT, R232, 0x40, P1 ;  /* 0x00000040e800780c */ /* 0x000fe20000f04270 */
[----:B------:R-:W-:Y:S01]  /*3050*/  MUFU.EX2 R188, R188 ;  /* 0x000000bc00bc7308 */ /* 0x000fe20000000800 */
[--C-:B------:R-:W-:Y:S02]  /*3060*/  FFMA.FTZ R189, R191, c[0x0][0x29c], -R234.reuse ;  /* 0x0000a700bfbd7a23 */ /* 0x100fe400000108ea */
[C---:B------:R-:W-:Y:S02]  /*3070*/  ISETP.LT.OR P0, PT, R231.reuse, 0x41, P0 ;  /* 0x00000041e700780c */ /* 0x040fe40000701670 */
[-C--:B----4-:R-:W-:Y:S05]  /*3080*/  HMMA.16816.F32.BF16 R36, R148, R152.reuse, R36 ;  /* 0x000000989424723c */ /* 0x090fea0000041824 */
[----:B------:R-:W-:Y:S01]  /*3090*/  FSEL R191, R20, -INF , !P0 ;  /* 0xff80000014bf7808 */ /* 0x000fe20004000000 */
[----:B------:R-:W-:Y:S01]  /*30a0*/  MUFU.EX2 R189, R189 ;  /* 0x000000bd00bd7308 */ /* 0x000fe20000000800 */
[----:B------:R-:W-:Y:S01]  /*30b0*/  ISETP.GT.AND P0, PT, R232, 0x60, P1 ;  /* 0x00000060e800780c */ /* 0x000fe20000f04270 */
[C---:B-----5:R-:W-:Y:S04]  /*30c0*/  HMMA.16816.F32.BF16 R40, R156.reuse, R152, R40 ;  /* 0x000000989c28723c */ /* 0x060fe80000041828 */
[----:B------:R-:W-:Y:S01]  /*30d0*/  ISETP.LT.OR P0, PT, R231, 0x61, P0 ;  /* 0x00000061e700780c */ /* 0x000fe20000701670 */
[--C-:B------:R-:W-:Y:S03]  /*30e0*/  FFMA.FTZ R238, R191, c[0x0][0x29c], -R234.reuse ;  /* 0x0000a700bfee7a23 */ /* 0x100fe600000108ea */
[-C--:B------:R-:W-:Y:S01]  /*30f0*/  HMMA.16816.F32.BF16 R44, R156, R154.reuse, R44 ;  /* 0x0000009a9c2c723c */ /* 0x080fe2000004182c */
[----:B------:R2:W-:Y:S03]  /*3100*/  MUFU.EX2 R232, R236 ;  /* 0x000000ec00e87308 */ /* 0x0005e60000000800 */
[----:B------:R-:W-:Y:S02]  /*3110*/  FSEL R237, R32, -INF , !P0 ;  /* 0xff80000020ed7808 */ /* 0x000fe40004000000 */
[----:B------:R-:W-:Y:S02]  /*3120*/  LOP3.LUT P0, RZ, R198, 0x4, RZ, 0xc0, !PT ;  /* 0x00000004c6ff7812 */ /* 0x000fe4000780c0ff */
[C---:B------:R-:W-:Y:S03]  /*3130*/  HMMA.16816.F32.BF16 R48, R148.reuse, R154, R48 ;  /* 0x0000009a9430723c */ /* 0x040fe60000041830 */
[----:B------:R-:W3:Y:S01]  /*3140*/  MUFU.EX2 R191, R238 ;  /* 0x000000ee00bf7308 */ /* 0x000ee20000000800 */
[----:B------:R-:W-:Y:S01]  /*3150*/  SEL R199, R199, 0xffffffc0, !P0 ;  /* 0xffffffc0c7c77807 */ /* 0x000fe20004000000 */
[----:B------:R-:W-:Y:S01]  /*3160*/  FFMA.FTZ R231, R237, c[0x0][0x29c], -R234 ;  /* 0x0000a700ede77a23 */ /* 0x000fe200000108ea */
[----:B------:R-:W-:Y:S02]  /*3170*/  FSEL R237, R33, -INF , !P2 ;  /* 0xff80000021ed7808 */ /* 0x000fe40005000000 */
[-C--:B------:R-:W-:Y:S03]  /*3180*/  HMMA.16816.F32.BF16 R52, R148, R160.reuse, R52 ;  /* 0x000000a09434723c */ /* 0x080fe60000041834 */
[----:B------:R-:W-:Y:S01]  /*3190*/  ISETP.GT.AND P2, PT, R235, RZ, P1 ;  /* 0x000000ffeb00720c */ /* 0x000fe20000f44270 */
[C---:B------:R-:W-:Y:S01]  /*31a0*/  IMAD.IADD R33, R199.reuse, 0x1, R180 ;  /* 0x00000001c7217824 */ /* 0x040fe200078e02b4 */
[----:B------:R-:W-:Y:S01]  /*31b0*/  IADD3 R180, R199, R180, R192 ;  /* 0x000000b4c7b47210 */ /* 0x000fe20007ffe0c0 */
[----:B------:R-:W-:Y:S01]  /*31c0*/  MUFU.EX2 R231, R231 ;  /* 0x000000e700e77308 */ /* 0x000fe20000000800 */
[----:B------:R-:W-:Y:S01]  /*31d0*/  FFMA.FTZ R234, R237, c[0x0][0x29c], -R234 ;  /* 0x0000a700edea7a23 */ /* 0x000fe200000108ea */
[C---:B------:R-:W-:Y:S01]  /*31e0*/  HMMA.16816.F32.BF16 R56, R156.reuse, R160, R56 ;  /* 0x000000a09c38723c */ /* 0x040fe20000041838 */
[----:B------:R-:W4:Y:S03]  /*31f0*/  LDSM.16.M88.4 R132, [R33] ;  /* 0x000000002184783b */ /* 0x000f260000000200 */
[----:B------:R-:W-:Y:S04]  /*3200*/  ISETP.LT.OR P2, PT, R233, 0x1, P2 ;  /* 0x00000001e900780c */ /* 0x000fe80001741670 */
[-C--:B------:R-:W-:Y:S01]  /*3210*/  HMMA.16816.F32.BF16 R60, R156, R162.reuse, R60 ;  /* 0x000000a29c3c723c */ /* 0x080fe2000004183c */
[----:B------:R5:W1:Y:S01]  /*3220*/  LDSM.16.M88.4 R140, [R33+0x1000] ;  /* 0x00100000218c783b */ /* 0x000a620000000200 */
[----:B------:R-:W-:Y:S02]  /*3230*/  MUFU.EX2 R234, R234 ;  /* 0x000000ea00ea7308 */ /* 0x000fe40000000800 */
[----:B------:R-:W-:Y:S02]  /*3240*/  FSEL R237, R6, -INF , !P2 ;  /* 0xff80000006ed7808 */ /* 0x000fe40005000000 */
[----:B------:R-:W-:Y:S02]  /*3250*/  ISETP.GT.AND P2, PT, R235, 0x1, P1 ;  /* 0x00000001eb00780c */ /* 0x000fe40000f44270 */
[----:B------:R-:W-:Y:S01]  /*3260*/  HMMA.16816.F32.BF16 R64, R148, R162, R64 ;  /* 0x000000a29440723c */ /* 0x000fe20000041840 */
[----:B------:R-:W3:Y:S03]  /*3270*/  LDSM.16.M88.4 R148, [R180] ;  /* 0x00000000b494783b */ /* 0x000ee60000000200 */
[----:B------:R-:W-:Y:S01]  /*3280*/  ISETP.LT.OR P2, PT, R233, 0x2, P2 ;  /* 0x00000002e900780c */ /* 0x000fe20001741670 */
[--C-:B------:R-:W-:Y:S03]  /*3290*/  FFMA.FTZ R6, R237, c[0x0][0x29c], -R186.reuse ;  /* 0x0000a700ed067a23 */ /* 0x100fe600000108ba */
[----:B------:R-:W-:Y:S01]  /*32a0*/  FSEL R237, R7, -INF , !P2 ;  /* 0xff80000007ed7808 */ /* 0x000fe20005000000 */
[----:B------:R-:W3:Y:S01]  /*32b0*/  LDSM.16.M88.4 R156, [R180+0x1000] ;  /* 0x00100000b49c783b */ /* 0x000ee20000000200 */
[----:B------:R-:W-:Y:S01]  /*32c0*/  ISETP.GT.AND P2, PT, R235, 0x20, P1 ;  /* 0x00000020eb00780c */ /* 0x000fe20000f44270 */
[----:B------:R-:W-:Y:S02]  /*32d0*/  MUFU.EX2 R6, R6 ;  /* 0x0000000600067308 */ /* 0x000fe40000000800 */
[--C-:B------:R-:W-:Y:S01]  /*32e0*/  FFMA.FTZ R7, R237, c[0x0][0x29c], -R186.reuse ;  /* 0x0000a700ed077a23 */ /* 0x100fe200000108ba */
[----:B------:R-:W-:Y:S04]  /*32f0*/  ISETP.LT.OR P2, PT, R233, 0x21, P2 ;  /* 0x00000021e900780c */ /* 0x000fe80001741670 */
[----:B-----5:R-:W-:Y:S02]  /*3300*/  FSEL R33, R18, -INF , !P2 ;  /* 0xff80000012217808 */ /* 0x020fe40005000000 */
[----:B------:R-:W-:Y:S01]  /*3310*/  ISETP.GT.AND P2, PT, R235, 0x21, P1 ;  /* 0x00000021eb00780c */ /* 0x000fe20000f44270 */
[----:B------:R-:W-:Y:S02]  /*3320*/  MUFU.EX2 R7, R7 ;  /* 0x0000000700077308 */ /* 0x000fe40000000800 */
[--C-:B------:R-:W-:Y:S01]  /*3330*/  FFMA.FTZ R18, R33, c[0x0][0x29c], -R186.reuse ;  /* 0x0000a70021127a23 */ /* 0x100fe200000108ba */
[----:B------:R-:W-:Y:S01]  /*3340*/  ISETP.LT.OR P2, PT, R233, 0x22, P2 ;  /* 0x00000022e900780c */ /* 0x000fe20001741670 */
[-C--:B----4-:R-:W-:Y:S05]  /*3350*/  HMMA.16816.F32.BF16 R36, R132, R164.reuse, R36 ;  /* 0x000000a48424723c */ /* 0x090fea0000041824 */
[----:B------:R-:W-:Y:S01]  /*3360*/  FSEL R19, R19, -INF , !P2 ;  /* 0xff80000013137808 */ /* 0x000fe20005000000 */
[----:B------:R-:W-:Y:S01]  /*3370*/  MUFU.EX2 R18, R18 ;  /* 0x0000001200127308 */ /* 0x000fe20000000800 */
[----:B------:R-:W-:Y:S01]  /*3380*/  ISETP.GT.AND P2, PT, R235, 0x40, P1 ;  /* 0x00000040eb00780c */ /* 0x000fe20000f44270 */
[C---:B-1----:R-:W-:Y:S04]  /*3390*/  HMMA.16816.F32.BF16 R40, R140.reuse, R164, R40 ;  /* 0x000000a48c28723c */ /* 0x042fe80000041828 */
[--C-:B--2---:R-:W-:Y:S01]  /*33a0*/  FFMA.FTZ R236, R19, c[0x0][0x29c], -R186.reuse ;  /* 0x0000a70013ec7a23 */ /* 0x104fe200000108ba */
[----:B------:R-:W-:Y:S03]  /*33b0*/  ISETP.LT.OR P2, PT, R233, 0x41, P2 ;  /* 0x00000041e900780c */ /* 0x000fe60001741670 */
[-C--:B------:R-:W-:Y:S01]  /*33c0*/  HMMA.16816.F32.BF16 R44, R140, R166.reuse, R44 ;  /* 0x000000a68c2c723c */ /* 0x080fe2000004182c */
[----:B------:R1:W2:Y:S03]  /*33d0*/  MUFU.EX2 R19, R236 ;  /* 0x000000ec00137308 */ /* 0x0002a60000000800 */
[----:B------:R-:W-:Y:S02]  /*33e0*/  FSEL R33, R22, -INF , !P2 ;  /* 0xff80000016217808 */ /* 0x000fe40005000000 */
[----:B------:R-:W-:Y:S02]  /*33f0*/  ISETP.GT.AND P2, PT, R235, 0x41, P1 ;  /* 0x00000041eb00780c */ /* 0x000fe40000f44270 */
[C---:B------:R-:W-:Y:S04]  /*3400*/  HMMA.16816.F32.BF16 R48, R132.reuse, R166, R48 ;  /* 0x000000a68430723c */ /* 0x040fe80000041830 */
[----:B------:R-:W-:Y:S01]  /*3410*/  ISETP.LT.OR P2, PT, R233, 0x42, P2 ;  /* 0x00000042e900780c */ /* 0x000fe20001741670 */
[--C-:B------:R-:W-:Y:S03]  /*3420*/  FFMA.FTZ R22, R33, c[0x0][0x29c], -R186.reuse ;  /* 0x0000a70021167a23 */ /* 0x100fe600000108ba */
[-C--:B------:R-:W-:Y:S03]  /*3430*/  HMMA.16816.F32.BF16 R52, R132, R168.reuse, R52 ;  /* 0x000000a88434723c */ /* 0x080fe60000041834 */
[----:B------:R-:W4:Y:S01]  /*3440*/  MUFU.EX2 R22, R22 ;  /* 0x0000001600167308 */ /* 0x000f220000000800 */
[----:B------:R-:W-:Y:S02]  /*3450*/  FSEL R23, R23, -INF , !P2 ;  /* 0xff80000017177808 */ /* 0x000fe40005000000 */
[----:B------:R-:W-:Y:S02]  /*3460*/  ISETP.GT.AND P2, PT, R235, 0x61, P1 ;  /* 0x00000061eb00780c */ /* 0x000fe40000f44270 */
[C---:B------:R-:W-:Y:S04]  /*3470*/  HMMA.16816.F32.BF16 R56, R140.reuse, R168, R56 ;  /* 0x000000a88c38723c */ /* 0x040fe80000041838 */
[----:B------:R-:W-:Y:S01]  /*3480*/  ISETP.LT.OR P2, PT, R233, 0x62, P2 ;  /* 0x00000062e900780c */ /* 0x000fe20001741670 */
[--C-:B------:R-:W-:Y:S01]  /*3490*/  FFMA.FTZ R237, R23, c[0x0][0x29c], -R186.reuse ;  /* 0x0000a70017ed7a23 */ /* 0x100fe200000108ba */
[----:B------:R-:W-:Y:S02]  /*34a0*/  FSEL R235, R34, -INF , !P6 ;  /* 0xff80000022eb7808 */ /* 0x000fe40007000000 */
[-C--:B------:R-:W-:Y:S01]  /*34b0*/  HMMA.16816.F32.BF16 R60, R140, R170.reuse, R60 ;  /* 0x000000aa8c3c723c */ /* 0x080fe2000004183c */
[----:B------:R-:W5:Y:S02]  /*34c0*/  MUFU.EX2 R23, R237 ;  /* 0x000000ed00177308 */ /* 0x000f640000000800 */
[----:B------:R-:W-:Y:S01]  /*34d0*/  ISETP.GT.AND P6, PT, R201, 0x1, P1 ;  /* 0x00000001c900780c */ /* 0x000fe20000fc4270 */
[--C-:B------:R-:W-:Y:S01]  /*34e0*/  FFMA.FTZ R33, R235, c[0x0][0x29c], -R186.reuse ;  /* 0x0000a700eb217a23 */ /* 0x100fe200000108ba */
[----:B------:R-:W-:Y:S02]  /*34f0*/  FSEL R35, R35, -INF , !P2 ;  /* 0xff80000023237808 */ /* 0x000fe40005000000 */
[----:B------:R-:W-:Y:S01]  /*3500*/  ISETP.GT.AND P2, PT, R201, RZ, P1 ;  /* 0x000000ffc900720c */ /* 0x000fe20000f44270 */
[----:B------:R-:W-:Y:S03]  /*3510*/  HMMA.16816.F32.BF16 R64, R132, R170, R64 ;  /* 0x000000aa8440723c */ /* 0x000fe60000041840 */
[----:B------:R-:W-:Y:S01]  /*3520*/  MUFU.EX2 R33, R33 ;  /* 0x0000002100217308 */ /* 0x000fe20000000800 */
[C---:B------:R-:W-:Y:S01]  /*3530*/  ISETP.LT.OR P2, PT, R200.reuse, 0x1, P2 ;  /* 0x00000001c800780c */ /* 0x040fe20001741670 */
[----:B------:R-:W-:Y:S01]  /*3540*/  FFMA.FTZ R186, R35, c[0x0][0x29c], -R186 ;  /* 0x0000a70023ba7a23 */ /* 0x000fe200000108ba */
[----:B------:R-:W-:Y:S02]  /*3550*/  ISETP.LT.OR P6, PT, R200, 0x2, P6 ;  /* 0x00000002c800780c */ /* 0x000fe400037c1670 */
[----:B------:R-:W-:Y:S01]  /*3560*/  FSEL R8, R8, -INF , !P2 ;  /* 0xff80000008087808 */ /* 0x000fe20005000000 */
[-C--:B---3--:R-:W-:Y:S04]  /*3570*/  HMMA.16816.F32.BF16 R36, R148, R172.reuse, R36 ;  /* 0x000000ac9424723c */ /* 0x088fe80000041824 */
[----:B------:R-:W-:Y:S01]  /*3580*/  MUFU.EX2 R186, R186 ;  /* 0x000000ba00ba7308 */ /* 0x000fe20000000800 */
[----:B------:R-:W-:Y:S01]  /*3590*/  ISETP.GT.AND P2, PT, R201, 0x20, P1 ;  /* 0x00000020c900780c */ /* 0x000fe20000f44270 */
[--C-:B------:R-:W-:Y:S01]  /*35a0*/  FFMA.FTZ R35, R8, c[0x0][0x29c], -R185.reuse ;  /* 0x0000a70008237a23 */ /* 0x100fe200000108b9 */
[----:B------:R-:W-:Y:S01]  /*35b0*/  FSEL R34, R9, -INF , !P6 ;  /* 0xff80000009227808 */ /* 0x000fe20007000000 */
[C---:B------:R-:W-:Y:S04]  /*35c0*/  HMMA.16816.F32.BF16 R40, R156.reuse, R172, R40 ;  /* 0x000000ac9c28723c */ /* 0x040fe80000041828 */
[----:B------:R-:W-:Y:S01]  /*35d0*/  ISETP.LT.OR P2, PT, R200, 0x21, P2 ;  /* 0x00000021c800780c */ /* 0x000fe20001741670 */
[--C-:B------:R-:W-:Y:S01]  /*35e0*/  FFMA.FTZ R9, R34, c[0x0][0x29c], -R185.reuse ;  /* 0x0000a70022097a23 */ /* 0x100fe200000108b9 */
[----:B------:R-:W-:Y:S01]  /*35f0*/  ISETP.GT.AND P6, PT, R201, 0x21, P1 ;  /* 0x00000021c900780c */ /* 0x000fe20000fc4270 */
[----:B------:R3:W2:Y:S01]  /*3600*/  MUFU.EX2 R8, R35 ;  /* 0x0000002300087308 */ /* 0x0006a20000000800 */
[----:B------:R-:W-:Y:S01]  /*3610*/  FSEL R12, R12, -INF , !P2 ;  /* 0xff8000000c0c7808 */ /* 0x000fe20005000000 */
[-C--:B------:R-:W-:Y:S03]  /*3620*/  HMMA.16816.F32.BF16 R44, R156, R174.reuse, R44 ;  /* 0x000000ae9c2c723c */ /* 0x080fe6000004182c */
[----:B------:R-:W-:Y:S01]  /*3630*/  ISETP.GT.AND P2, PT, R190, RZ, P1 ;  /* 0x000000ffbe00720c */ /* 0x000fe20000f44270 */
[----:B------:R-:W-:Y:S01]  /*3640*/  FFMA.FTZ R12, R12, c[0x0][0x29c], -R185 ;  /* 0x0000a7000c0c7a23 */ /* 0x000fe200000108b9 */
[----:B------:R-:W-:Y:S02]  /*3650*/  ISETP.LT.OR P6, PT, R200, 0x22, P6 ;  /* 0x00000022c800780c */ /* 0x000fe400037c1670 */
[----:B------:R-:W-:Y:S01]  /*3660*/  ISETP.LT.OR P2, PT, R187, 0x1, P2 ;  /* 0x00000001bb00780c */ /* 0x000fe20001741670 */
[C---:B------:R-:W-:Y:S01]  /*3670*/  HMMA.16816.F32.BF16 R48, R148.reuse, R174, R48 ;  /* 0x000000ae9430723c */ /* 0x040fe20000041830 */
[----:B------:R-:W2:Y:S03]  /*3680*/  MUFU.EX2 R9, R9 ;  /* 0x0000000900097308 */ /* 0x000ea60000000800 */
[----:B------:R-:W-:Y:S02]  /*3690*/  FSEL R10, R10, -INF , !P2 ;  /* 0xff8000000a0a7808 */ /* 0x000fe40005000000 */
[----:B------:R-:W-:Y:S02]  /*36a0*/  ISETP.GT.AND P2, PT, R201, 0x40, P1 ;  /* 0x00000040c900780c */ /* 0x000fe40000f44270 */
[----:B-1----:R-:W-:Y:S01]  /*36b0*/  FSEL R236, R13, -INF , !P6 ;  /* 0xff8000000dec7808 */ /* 0x002fe20007000000 */
[-C--:B------:R-:W-:Y:S02]  /*36c0*/  HMMA.16816.F32.BF16 R52, R148, R176.reuse, R52 ;  /* 0x000000b09434723c */ /* 0x080fe40000041834 */
[----:B------:R-:W-:Y:S01]  /*36d0*/  MUFU.EX2 R12, R12 ;  /* 0x0000000c000c7308 */ /* 0x000fe20000000800 */
[----:B------:R-:W-:Y:S01]  /*36e0*/  ISETP.LT.OR P2, PT, R200, 0x41, P2 ;  /* 0x00000041c800780c */ /* 0x000fe20001741670 */
[----:B------:R-:W-:Y:S01]  /*36f0*/  FFMA.FTZ R10, R10, c[0x0][0x29c], -R183 ;  /* 0x0000a7000a0a7a23 */ /* 0x000fe200000108b7 */
[----:B------:R-:W-:Y:S02]  /*3700*/  ISETP.GT.AND P6, PT, R190, 0x1, P1 ;  /* 0x00000001be00780c */ /* 0x000fe40000fc4270 */
[----:B------:R-:W-:Y:S01]  /*3710*/  FSEL R24, R24, -INF , !P2 ;  /* 0xff80000018187808 */ /* 0x000fe20005000000 */
[C---:B------:R-:W-:Y:S04]  /*3720*/  HMMA.16816.F32.BF16 R56, R156.reuse, R176, R56 ;  /* 0x000000b09c38723c */ /* 0x040fe80000041838 */
[--C-:B------:R-:W-:Y:S01]  /*3730*/  FFMA.FTZ R13, R24, c[0x0][0x29c], -R185.reuse ;  /* 0x0000a700180d7a23 */ /* 0x100fe200000108b9 */
[C---:B------:R-:W-:Y:S01]  /*3740*/  ISETP.LT.OR P6, PT, R187.reuse, 0x2, P6 ;  /* 0x00000002bb00780c */ /* 0x040fe200037c1670 */
[----:B------:R-:W1:Y:S01]  /*3750*/  LDS R24, [R184.X4+0xc280] ;  /* 0x00c28000b8187984 */ /* 0x000e620000004800 */
[----:B------:R-:W-:Y:S01]  /*3760*/  ISETP.GT.AND P2, PT, R190, 0x20, P1 ;  /* 0x00000020be00780c */ /* 0x000fe20000f44270 */
[-C--:B------:R-:W-:Y:S01]  /*3770*/  HMMA.16816.F32.BF16 R60, R156, R178.reuse, R60 ;  /* 0x000000b29c3c723c */ /* 0x080fe2000004183c */
[----:B------:R-:W-:Y:S02]  /*3780*/  MUFU.EX2 R10, R10 ;  /* 0x0000000a000a7308 */ /* 0x000fe40000000800 */
[----:B------:R-:W-:Y:S02]  /*3790*/  ISETP.LT.OR P2, PT, R187, 0x21, P2 ;  /* 0x00000021bb00780c */ /* 0x000fe40001741670 */
[----:B------:R-:W-:Y:S01]  /*37a0*/  FSEL R34, R11, -INF , !P6 ;  /* 0xff8000000b227808 */ /* 0x000fe20007000000 */
[----:B------:R-:W-:Y:S01]  /*37b0*/  FFMA.FTZ R11, R236, c[0x0][0x29c], -R185 ;  /* 0x0000a700ec0b7a23 */ /* 0x000fe200000108b9 */
[C---:B------:R-:W-:Y:S01]  /*37c0*/  ISETP.GT.AND P6, PT, R201.reuse, 0x41, P1 ;  /* 0x00000041c900780c */ /* 0x040fe20000fc4270 */
[----:B------:R-:W-:Y:S03]  /*37d0*/  HMMA.16816.F32.BF16 R64, R148, R178, R64 ;  /* 0x000000b29440723c */ /* 0x000fe60000041840 */
[----:B------:R-:W-:Y:S01]  /*37e0*/  MUFU.EX2 R13, R13 ;  /* 0x0000000d000d7308 */ /* 0x000fe20000000800 */
[----:B------:R-:W-:Y:S01]  /*37f0*/  ISETP.LT.OR P6, PT, R200, 0x42, P6 ;  /* 0x00000042c800780c */ /* 0x000fe200037c1670 */
[--C-:B------:R-:W-:Y:S01]  /*3800*/  FFMA.FTZ R34, R34, c[0x0][0x29c], -R183.reuse ;  /* 0x0000a70022227a23 */ /* 0x100fe200000108b7 */
[----:B------:R-:W-:Y:S02]  /*3810*/  FSEL R14, R14, -INF , !P2 ;  /* 0xff8000000e0e7808 */ /* 0x000fe40005000000 */
[----:B------:R-:W-:Y:S04]  /*3820*/  ISETP.GT.AND P2, PT, R201, 0x60, P1 ;  /* 0x00000060c900780c */ /* 0x000fe80000f44270 */
[----:B------:R-:W-:Y:S01]  /*3830*/  FSEL R238, R25, -INF , !P6 ;  /* 0xff80000019ee7808 */ /* 0x000fe20007000000 */
[----:B------:R-:W-:Y:S01]  /*3840*/  FFMA.FTZ R14, R14, c[0x0][0x29c], -R183 ;  /* 0x0000a7000e0e7a23 */ /* 0x000fe200000108b7 */
[----:B------:R-:W2:Y:S01]  /*3850*/  LDS R25, [R184.X4+0xc2a0] ;  /* 0x00c2a000b8197984 */ /* 0x000ea20000004800 */
[----:B------:R-:W-:Y:S01]  /*3860*/  ISETP.LT.OR P2, PT, R200, 0x61, P2 ;  /* 0x00000061c800780c */ /* 0x000fe20001741670 */
[----:B------:R-:W2:Y:S01]  /*3870*/  MUFU.EX2 R11, R11 ;  /* 0x0000000b000b7308 */ /* 0x000ea20000000800 */
[--C-:B------:R-:W-:Y:S01]  /*3880*/  FFMA.FTZ R238, R238, c[0x0][0x29c], -R185.reuse ;  /* 0x0000a700eeee7a23 */ /* 0x100fe200000108b9 */
[----:B------:R-:W-:Y:S02]  /*3890*/  ISETP.GT.AND P6, PT, R190, 0x21, P1 ;  /* 0x00000021be00780c */ /* 0x000fe40000fc4270 */
[----:B------:R-:W-:Y:S02]  /*38a0*/  FSEL R240, R28, -INF , !P2 ;  /* 0xff8000001cf07808 */ /* 0x000fe40005000000 */
[----:B------:R-:W-:Y:S02]  /*38b0*/  ISETP.LT.OR P6, PT, R187, 0x22, P6 ;  /* 0x00000022bb00780c */ /* 0x000fe400037c1670 */
[----:B------:R-:W-:Y:S02]  /*38c0*/  ISETP.GT.AND P2, PT, R190, 0x40, P1 ;  /* 0x00000040be00780c */ /* 0x000fe40000f44270 */
[----:B------:R4:W2:Y:S01]  /*38d0*/  MUFU.EX2 R28, R238 ;  /* 0x000000ee001c7308 */ /* 0x0008a20000000800 */
[----:B------:R-:W-:Y:S01]  /*38e0*/  FSEL R236, R15, -INF , !P6 ;  /* 0xff8000000fec7808 */ /* 0x000fe20007000000 */
[----:B------:R-:W-:Y:S01]  /*38f0*/  FFMA.FTZ R15, R240, c[0x0][0x29c], -R185 ;  /* 0x0000a700f00f7a23 */ /* 0x000fe200000108b9 */
[----:B------:R-:W-:Y:S01]  /*3900*/  ISETP.GT.AND P6, PT, R201, 0x61, P1 ;  /* 0x00000061c900780c */ /* 0x000fe20000fc4270 */
[--C-:B-1----:R-:W-:Y:S01]  /*3910*/  FADD.FTZ R240, R36, -R24.reuse ;  /* 0x8000001824f07221 */ /* 0x102fe20000010000 */
[----:B------:R-:W-:Y:S01]  /*3920*/  ISETP.LT.OR P2, PT, R187, 0x41, P2 ;  /* 0x00000041bb00780c */ /* 0x000fe20001741670 */
[--C-:B------:R-:W-:Y:S01]  /*3930*/  FFMA.FTZ R236, R236, c[0x0][0x29c], -R183.reuse ;  /* 0x0000a700ecec7a23 */ /* 0x100fe200000108b7 */
[----:B------:R-:W-:Y:S01]  /*3940*/  ISETP.LT.OR P6, PT, R200, 0x62, P6 ;  /* 0x00000062c800780c */ /* 0x000fe200037c1670 */
[----:B------:R-:W-:Y:S01]  /*3950*/  FMUL.FTZ R240, R181, R240 ;  /* 0x000000f0b5f07220 */ /* 0x000fe20000410000 */
[----:B------:R-:W-:Y:S01]  /*3960*/  FSEL R26, R26, -INF , !P2 ;  /* 0xff8000001a1a7808 */ /* 0x000fe20005000000 */
[--C-:B------:R-:W-:Y:S01]  /*3970*/  FADD.FTZ R242, R52, -R24.reuse ;  /* 0x8000001834f27221 */ /* 0x100fe20000010000 */
[----:B------:R-:W-:Y:S01]  /*3980*/  FSEL R200, R29, -INF , !P6 ;  /* 0xff8000001dc87808 */ /* 0x000fe20007000000 */
[--C-:B---3--:R-:W-:Y:S01]  /*3990*/  FADD.FTZ R35, R48, -R24.reuse ;  /* 0x8000001830237221 */ /* 0x108fe20000010000 */
[----:B------:R-:W-:Y:S01]  /*39a0*/  ISETP.GT.AND P6, PT, R190, 0x41, P1 ;  /* 0x00000041be00780c */ /* 0x000fe20000fc4270 */
[----:B------:R-:W-:Y:S01]  /*39b0*/  FFMA.FTZ R26, R26, c[0x0][0x29c], -R183 ;  /* 0x0000a7001a1a7a23 */ /* 0x000fe200000108b7 */
[----:B------:R-:W-:Y:S01]  /*39c0*/  ISETP.GT.AND P2, PT, R190, 0x60, P1 ;  /* 0x00000060be00780c */ /* 0x000fe20000f44270 */
[----:B------:R-:W-:Y:S01]  /*39d0*/  FFMA.FTZ R185, R200, c[0x0][0x29c], -R185 ;  /* 0x0000a700c8b97a23 */ /* 0x000fe200000108b9 */
[----:B------:R-:W-:Y:S01]  /*39e0*/  ISETP.GT.AND P1, PT, R190, 0x61, P1 ;  /* 0x00000061be00780c */ /* 0x000fe20000f24270 */
[----:B------:R-:W-:Y:S01]  /*39f0*/  FMUL.FTZ R242, R191, R242 ;  /* 0x000000f2bff27220 */ /* 0x000fe20000410000 */
[C---:B------:R-:W-:Y:S01]  /*3a00*/  ISETP.LT.OR P6, PT, R187.reuse, 0x42, P6 ;  /* 0x00000042bb00780c */ /* 0x040fe200037c1670 */
[----:B------:R-:W-:Y:S01]  /*3a10*/  FMUL.FTZ R35, R188, R35 ;  /* 0x00000023bc237220 */ /* 0x000fe20000410000 */
[----:B------:R-:W-:Y:S01]  /*3a20*/  ISETP.LT.OR P1, PT, R187, 0x62, P1 ;  /* 0x00000062bb00780c */ /* 0x000fe20000f21670 */
[----:B------:R-:W-:Y:S01]  /*3a30*/  MUFU.EX2 R190, R185 ;  /* 0x000000b900be7308 */ /* 0x000fe20000000800 */
[----:B------:R-:W-:Y:S01]  /*3a40*/  FSEL R200, R27, -INF , !P6 ;  /* 0xff8000001bc87808 */ /* 0x000fe20007000000 */
[--C-:B------:R-:W-:Y:S01]  /*3a50*/  FADD.FTZ R27, R37, -R24.reuse ;  /* 0x80000018251b7221 */ /* 0x100fe20000010000 */
[----:B----4-:R-:W-:Y:S01]  /*3a60*/  FSEL R238, R31, -INF , !P1 ;  /* 0xff8000001fee7808 */ /* 0x010fe20004800000 */
[----:B------:R-:W-:Y:S01]  /*3a70*/  IMAD.SHL.U32 R201, R197, 0x2, RZ ;  /* 0x00000002c5c97824 */ /* 0x000fe200078e00ff */
[----:B------:R-:W-:Y:S01]  /*3a80*/  ISETP.LT.OR P2, PT, R187, 0x61, P2 ;  /* 0x00000061bb00780c */ /* 0x000fe20001741670 */
[----:B------:R-:W-:Y:S02]  /*3a90*/  FMUL.FTZ R29, R182, R27 ;  /* 0x0000001bb61d7220 */ /* 0x000fe40000410000 */
[----:B------:R-:W1:Y:S01]  /*3aa0*/  LDS R27, [R184.X4+0xc300] ;  /* 0x00c30000b81b7984 */ /* 0x000e620000004800 */
[----:B------:R-:W-:Y:S01]  /*3ab0*/  FSEL R30, R30, -INF , !P2 ;  /* 0xff8000001e1e7808 */ /* 0x000fe20005000000 */
[----:B------:R3:W4:Y:S01]  /*3ac0*/  MUFU.EX2 R31, R34 ;  /* 0x00000022001f7308 */ /* 0x0007220000000800 */
[--C-:B------:R-:W-:Y:S01]  /*3ad0*/  FFMA.FTZ R200, R200, c[0x0][0x29c], -R183.reuse ;  /* 0x0000a700c8c87a23 */ /* 0x100fe200000108b7 */
[----:B------:R-:W1:Y:S01]  /*3ae0*/  LDS R184, [R184.X4+0xc320] ;  /* 0x00c32000b8b87984 */ /* 0x000e620000004800 */
[----:B------:R-:W-:Y:S01]  /*3af0*/  F2FP.BF16.PACK_AB R240, R29, R240 ;  /* 0x000000f01df0723e */ /* 0x000fe200000010ff */
[--C-:B------:R-:W-:Y:S02]  /*3b00*/  FFMA.FTZ R30, R30, c[0x0][0x29c], -R183.reuse ;  /* 0x0000a7001e1e7a23 */ /* 0x100fe400000108b7 */
[----:B------:R-:W-:Y:S01]  /*3b10*/  FFMA.FTZ R183, R238, c[0x0][0x29c], -R183 ;  /* 0x0000a700eeb77a23 */ /* 0x000fe200000108b7 */
[----:B------:R-:W-:Y:S01]  /*3b20*/  F2FP.BF16.PACK_AB R238, R182, R181 ;  /* 0x000000b5b6ee723e */ /* 0x000fe200000010ff */
[--C-:B------:R-:W-:Y:S02]  /*3b30*/  FADD.FTZ R181, R53, -R24.reuse ;  /* 0x8000001835b57221 */ /* 0x100fe40000010000 */
[--C-:B------:R-:W-:Y:S01]  /*3b40*/  FADD.FTZ R182, R49, -R24.reuse ;  /* 0x8000001831b67221 */ /* 0x100fe20000010000 */
[----:B------:R-:W-:Y:S01]  /*3b50*/  MUFU.EX2 R14, R14 ;  /* 0x0000000e000e7308 */ /* 0x000fe20000000800 */
[----:B------:R-:W-:Y:S01]  /*3b60*/  STS [R215], R238 ;  /* 0x000000eed7007388 */ /* 0x000fe20000000800 */
[C---:B------:R-:W-:Y:S01]  /*3b70*/  FMUL.FTZ R181, R232.reuse, R181 ;  /* 0x000000b5e8b57220 */ /* 0x040fe20000410000 */
[----:B------:R-:W-:Y:S01]  /*3b80*/  F2FP.BF16.PACK_AB R232, R232, R191 ;  /* 0x000000bfe8e8723e */ /* 0x000fe200000010ff */
[--C-:B------:R-:W-:Y:S01]  /*3b90*/  FADD.FTZ R29, R65, -R24.reuse ;  /* 0x80000018411d7221 */ /* 0x100fe20000010000 */
[----:B--2---:R-:W-:Y:S01]  /*3ba0*/  F2FP.BF16.PACK_AB R191, R19, R18 ;  /* 0x0000001213bf723e */ /* 0x004fe200000010ff */
[----:B------:R-:W-:Y:S01]  /*3bb0*/  FMUL.FTZ R182, R189, R182 ;  /* 0x000000b6bdb67220 */ /* 0x000fe20000410000 */
[----:B------:R-:W-:Y:S01]  /*3bc0*/  F2FP.BF16.PACK_AB R242, R181, R242 ;  /* 0x000000f2b5f2723e */ /* 0x000fe200000010ff */
[--C-:B------:R-:W-:Y:S01]  /*3bd0*/  FADD.FTZ R181, R38, -R25.reuse ;  /* 0x8000001926b57221 */ /* 0x100fe20000010000 */
[----:B------:R-:W-:Y:S01]  /*3be0*/  F2FP.BF16.PACK_AB R189, R189, R188 ;  /* 0x000000bcbdbd723e */ /* 0x000fe200000010ff */
[--C-:B------:R-:W-:Y:S01]  /*3bf0*/  FADD.FTZ R187, R54, -R25.reuse ;  /* 0x8000001936bb7221 */ /* 0x100fe20000010000 */
[----:B------:R-:W-:Y:S01]  /*3c00*/  F2FP.BF16.PACK_AB R35, R182, R35 ;  /* 0x00000023b623723e */ /* 0x000fe200000010ff */
[----:B------:R-:W-:Y:S01]  /*3c10*/  FMUL.FTZ R181, R6, R181 ;  /* 0x000000b506b57220 */ /* 0x000fe20000410000 */
[----:B------:R-:W-:Y:S01]  /*3c20*/  F2FP.BF16.PACK_AB R6, R7, R6 ;  /* 0x000000060706723e */ /* 0x000fe200000010ff */
[----:B---3--:R-:W-:Y:S01]  /*3c30*/  FADD.FTZ R34, R64, -R24 ;  /* 0x8000001840227221 */ /* 0x008fe20000010000 */
[----:B------:R-:W2:Y:S01]  /*3c40*/  MUFU.EX2 R185, R236 ;  /* 0x000000ec00b97308 */ /* 0x000ea20000000800 */
[--C-:B------:R-:W-:Y:S02]  /*3c50*/  FADD.FTZ R24, R39, -R25.reuse ;  /* 0x8000001927187221 */ /* 0x100fe40000010000 */
[----:B------:R-:W-:Y:S01]  /*3c60*/  STS [R215+0x400], R6 ;  /* 0x00040006d7007388 */ /* 0x000fe20000000800 */
[--C-:B------:R-:W-:Y:S02]  /*3c70*/  FADD.FTZ R182, R51, -R25.reuse ;  /* 0x8000001933b67221 */ /* 0x100fe40000010000 */
[----:B------:R-:W-:Y:S01]  /*3c80*/  FMUL.FTZ R24, R7, R24 ;  /* 0x0000001807187220 */ /* 0x000fe20000410000 */
[----:B------:R-:W-:Y:S01]  /*3c90*/  STS [R226], R189 ;  /* 0x000000bde2007388 */ /* 0x000fe20000000800 */
[--C-:B------:R-:W-:Y:S02]  /*3ca0*/  FADD.FTZ R7, R50, -R25.reuse ;  /* 0x8000001932077221 */ /* 0x100fe40000010000 */
[----:B------:R-:W-:Y:S01]  /*3cb0*/  FMUL.FTZ R187, R22, R187 ;  /* 0x000000bb16bb7220 */ /* 0x000fe20000410000 */
[----:B------:R-:W-:Y:S01]  /*3cc0*/  STS [R226+0x400], R191 ;  /* 0x000400bfe2007388 */ /* 0x000fe20000000800 */
[----:B------:R-:W-:Y:S01]  /*3cd0*/  FMUL.FTZ R7, R18, R7 ;  /* 0x0000000712077220 */ /* 0x000fe20000410000 */
[----:B-----5:R-:W-:Y:S01]  /*3ce0*/  F2FP.BF16.PACK_AB R22, R23, R22 ;  /* 0x000000161716723e */ /* 0x020fe200000010ff */
[----:B------:R-:W-:Y:S01]  /*3cf0*/  FADD.FTZ R18, R55, -R25 ;  /* 0x8000001937127221 */ /* 0x000fe20000010000 */
[----:B------:R-:W-:Y:S01]  /*3d00*/  F2FP.BF16.PACK_AB R24, R24, R181 ;  /* 0x000000b51818723e */ /* 0x000fe200000010ff */
[----:B------:R-:W-:Y:S01]  /*3d10*/  FMUL.FTZ R34, R231, R34 ;  /* 0x00000022e7227220 */ /* 0x000fe20000410000 */
[----:B------:R-:W-:Y:S01]  /*3d20*/  MUFU.EX2 R26, R26 ;  /* 0x0000001a001a7308 */ /* 0x000fe20000000800 */
[C---:B------:R-:W-:Y:S01]  /*3d30*/  FMUL.FTZ R29, R234.reuse, R29 ;  /* 0x0000001dea1d7220 */ /* 0x040fe20000410000 */
[----:B------:R-:W-:Y:S01]  /*3d40*/  F2FP.BF16.PACK_AB R231, R234, R231 ;  /* 0x000000e7eae7723e */ /* 0x000fe200000010ff */
[----:B------:R-:W-:Y:S02]  /*3d50*/  FMUL.FTZ R182, R19, R182 ;  /* 0x000000b613b67220 */ /* 0x000fe40000410000 */
[----:B------:R-:W-:Y:S01]  /*3d60*/  FMUL.FTZ R18, R23, R18 ;  /* 0x0000001217127220 */ /* 0x000fe20000410000 */
[----:B------:R-:W-:Y:S01]  /*3d70*/  F2FP.BF16.PACK_AB R29, R29, R34 ;  /* 0x000000221d1d723e */ /* 0x000fe200000010ff */
[--C-:B-1----:R-:W-:Y:S01]  /*3d80*/  FADD.FTZ R23, R40, -R27.reuse ;  /* 0x8000001b28177221 */ /* 0x102fe20000010000 */
[----:B------:R-:W-:Y:S01]  /*3d90*/  F2FP.BF16.PACK_AB R7, R182, R7 ;  /* 0x00000007b607723e */ /* 0x000fe200000010ff */
[--C-:B------:R-:W-:Y:S01]  /*3da0*/  FADD.FTZ R181, R44, -R27.reuse ;  /* 0x8000001b2cb57221 */ /* 0x100fe20000010000 */
[----:B------:R-:W-:Y:S01]  /*3db0*/  F2FP.BF16.PACK_AB R34, R18, R187 ;  /* 0x000000bb1222723e */ /* 0x000fe200000010ff */
[--C-:B------:R-:W-:Y:S01]  /*3dc0*/  FADD.FTZ R18, R41, -R27.reuse ;  /* 0x8000001b29127221 */ /* 0x100fe20000010000 */
[----:B------:R-:W-:Y:S01]  /*3dd0*/  MUFU.EX2 R30, R30 ;  /* 0x0000001e001e7308 */ /* 0x000fe20000000800 */
[--C-:B------:R-:W-:Y:S02]  /*3de0*/  FADD.FTZ R182, R45, -R27.reuse ;  /* 0x8000001b2db67221 */ /* 0x100fe40000010000 */
[----:B------:R-:W-:Y:S01]  /*3df0*/  FMUL.FTZ R23, R8, R23 ;  /* 0x0000001708177220 */ /* 0x000fe20000410000 */
[C---:B------:R-:W-:Y:S01]  /*3e00*/  F2FP.BF16.PACK_AB R8, R9.reuse, R8 ;  /* 0x000000080908723e */ /* 0x040fe200000010ff */
[----:B------:R-:W-:Y:S01]  /*3e10*/  FMUL.FTZ R18, R9, R18 ;  /* 0x0000001209127220 */ /* 0x000fe20000410000 */
[C---:B------:R-:W-:Y:S01]  /*3e20*/  F2FP.BF16.PACK_AB R9, R11.reuse, R12 ;  /* 0x0000000c0b09723e */ /* 0x040fe200000010ff */
[----:B------:R-:W-:Y:S02]  /*3e30*/  FMUL.FTZ R181, R12, R181 ;  /* 0x000000b50cb57220 */ /* 0x000fe40000410000 */
[----:B------:R1:W-:Y:S01]  /*3e40*/  STS [R215+0x1000], R8 ;  /* 0x00100008d7007388 */ /* 0x0003e20000000800 */
[----:B------:R-:W-:Y:S01]  /*3e50*/  FMUL.FTZ R182, R11, R182 ;  /* 0x000000b60bb67220 */ /* 0x000fe20000410000 */
[----:B------:R-:W-:Y:S01]  /*3e60*/  MUFU.EX2 R183, R183 ;  /* 0x000000b700b77308 */ /* 0x000fe20000000800 */
[--C-:B------:R-:W-:Y:S02]  /*3e70*/  FADD.FTZ R12, R56, -R27.reuse ;  /* 0x8000001b380c7221 */ /* 0x100fe40000010000 */
[----:B------:R-:W-:Y:S01]  /*3e80*/  FADD.FTZ R11, R57, -R27 ;  /* 0x8000001b390b7221 */ /* 0x000fe20000010000 */
[----:B------:R-:W-:Y:S01]  /*3e90*/  F2FP.BF16.PACK_AB R181, R182, R181 ;  /* 0x000000b5b6b5723e */ /* 0x000fe200000010ff */
[----:B------:R-:W-:Y:S02]  /*3ea0*/  FMUL.FTZ R12, R13, R12 ;  /* 0x0000000c0d0c7220 */ /* 0x000fe40000410000 */
[----:B------:R-:W-:Y:S02]  /*3eb0*/  FMUL.FTZ R11, R28, R11 ;  /* 0x0000000b1c0b7220 */ /* 0x000fe40000410000 */
[--C-:B------:R-:W-:Y:S01]  /*3ec0*/  FADD.FTZ R188, R66, -R25.reuse ;  /* 0x8000001942bc7221 */ /* 0x100fe20000010000 */
[----:B------:R-:W3:Y:S01]  /*3ed0*/  MUFU.EX2 R15, R15 ;  /* 0x0000000f000f7308 */ /* 0x000ee20000000800 */
[----:B------:R-:W-:Y:S01]  /*3ee0*/  FADD.FTZ R25, R67, -R25 ;  /* 0x8000001943197221 */ /* 0x000fe20000010000 */
[----:B------:R-:W-:Y:S01]  /*3ef0*/  F2FP.BF16.PACK_AB R182, R11, R12 ;  /* 0x0000000c0bb6723e */ /* 0x000fe200000010ff */
[----:B------:R-:W-:Y:S01]  /*3f00*/  FMUL.FTZ R188, R33, R188 ;  /* 0x000000bc21bc7220 */ /* 0x000fe20000410000 */
[----:B----4-:R-:W-:Y:S01]  /*3f10*/  F2FP.BF16.PACK_AB R12, R31, R10 ;  /* 0x0000000a1f0c723e */ /* 0x010fe200000010ff */
[C---:B------:R-:W-:Y:S01]  /*3f20*/  FMUL.FTZ R25, R186.reuse, R25 ;  /* 0x00000019ba197220 */ /* 0x040fe20000410000 */
[----:B--2---:R-:W-:Y:S02]  /*3f30*/  F2FP.BF16.PACK_AB R11, R185, R14 ;  /* 0x0000000eb90b723e */ /* 0x004fe400000010ff */
[----:B------:R-:W-:Y:S01]  /*3f40*/  F2FP.BF16.PACK_AB R33, R186, R33 ;  /* 0x00000021ba21723e */ /* 0x000fe200000010ff */
[----:B------:R-:W-:Y:S01]  /*3f50*/  STS [R215+0x1400], R12 ;  /* 0x0014000cd7007388 */ /* 0x000fe20000000800 */
[----:B------:R-:W-:Y:S01]  /*3f60*/  F2FP.BF16.PACK_AB R19, R25, R188 ;  /* 0x000000bc1913723e */ /* 0x000fe200000010ff */
[--C-:B------:R-:W-:Y:S01]  /*3f70*/  FADD.FTZ R186, R60, -R27.reuse ;  /* 0x8000001b3cba7221 */ /* 0x100fe20000010000 */
[----:B------:R-:W2:Y:S01]  /*3f80*/  MUFU.EX2 R25, R200 ;  /* 0x000000c800197308 */ /* 0x000ea20000000800 */
[----:B------:R4:W-:Y:S01]  /*3f90*/  STS [R226+0x1000], R9 ;  /* 0x00100009e2007388 */ /* 0x0009e20000000800 */
[----:B------:R-:W-:Y:S01]  /*3fa0*/  F2FP.BF16.PACK_AB R188, R28, R13 ;  /* 0x0000000d1cbc723e */ /* 0x000fe200000010ff */
[--C-:B-1----:R-:W-:Y:S01]  /*3fb0*/  FADD.FTZ R8, R43, -R184.reuse ;  /* 0x800000b82b087221 */ /* 0x102fe20000010000 */
[----:B------:R-:W-:Y:S01]  /*3fc0*/  F2FP.BF16.PACK_AB R28, R18, R23 ;  /* 0x00000017121c723e */ /* 0x000fe200000010ff */
[----:B------:R1:W-:Y:S01]  /*3fd0*/  STS [R226+0x1400], R11 ;  /* 0x0014000be2007388 */ /* 0x0003e20000000800 */
[----:B------:R-:W-:Y:S01]  /*3fe0*/  FADD.FTZ R27, R61, -R27 ;  /* 0x8000001b3d1b7221 */ /* 0x000fe20000010000 */
[----:B------:R-:W-:Y:S01]  /*3ff0*/  IADD3 R18, R196, UR4, RZ ;  /* 0x00000004c4127c10 */ /* 0x000fe2000fffe0ff */
[----:B------:R-:W-:Y:S01]  /*4000*/  FMUL.FTZ R8, R31, R8 ;  /* 0x000000081f087220 */ /* 0x000fe20000410000 */
[----:B------:R-:W-:Y:S01]  /*4010*/  STS [R215+0x2000], R232 ;  /* 0x002000e8d7007388 */ /* 0x000fe20000000800 */
[----:B------:R-:W-:Y:S01]  /*4020*/  FMUL.FTZ R27, R190, R27 ;  /* 0x0000001bbe1b7220 */ /* 0x000fe20000410000 */
[----:B------:R-:W-:Y:S01]  /*4030*/  LEA R18, R18, 0x8080, 0x1 ;  /* 0x0000808012127811 */ /* 0x000fe200078e08ff */
[----:B---3--:R-:W-:Y:S01]  /*4040*/  FMUL.FTZ R186, R15, R186 ;  /* 0x000000ba0fba7220 */ /* 0x008fe20000410000 */
[----:B------:R-:W-:Y:S01]  /*4050*/  STS [R215+0x2400], R22 ;  /* 0x00240016d7007388 */ /* 0x000fe20000000800 */
[----:B------:R-:W-:Y:S01]  /*4060*/  F2FP.BF16.PACK_AB R15, R190, R15 ;  /* 0x0000000fbe0f723e */ /* 0x000fe200000010ff */
[--C-:B------:R-:W-:Y:S02]  /*4070*/  FADD.FTZ R13, R42, -R184.reuse ;  /* 0x800000b82a0d7221 */ /* 0x100fe40000010000 */
[----:B------:R-:W-:Y:S01]  /*4080*/  STS [R226+0x2000], R231 ;  /* 0x002000e7e2007388 */ /* 0x000fe20000000800 */
[----:B------:R-:W-:Y:S01]  /*4090*/  F2FP.BF16.PACK_AB R23, R27, R186 ;  /* 0x000000ba1b17723e */ /* 0x000fe200000010ff */
[----:B------:R-:W-:Y:S02]  /*40a0*/  FMUL.FTZ R13, R10, R13 ;  /* 0x0000000d0a0d7220 */ /* 0x000fe40000410000 */
[----:B------:R-:W-:Y:S01]  /*40b0*/  STS [R226+0x2400], R33 ;  /* 0x00240021e2007388 */ /* 0x000fe20000000800 */
[--C-:B------:R-:W-:Y:S01]  /*40c0*/  FADD.FTZ R10, R47, -R184.reuse ;  /* 0x800000b82f0a7221 */ /* 0x100fe20000010000 */
[----:B--2---:R-:W-:Y:S02]  /*40d0*/  F2FP.BF16.PACK_AB R6, R25, R26 ;  /* 0x0000001a1906723e */ /* 0x004fe400000010ff */
[----:B------:R-:W-:Y:S01]  /*40e0*/  STS [R215+0x3000], R188 ;  /* 0x003000bcd7007388 */ /* 0x000fe20000000800 */
[----:B----4-:R-:W-:Y:S01]  /*40f0*/  F2FP.BF16.PACK_AB R9, R183, R30 ;  /* 0x0000001eb709723e */ /* 0x010fe200000010ff */
[----:B------:R-:W-:Y:S01]  /*4100*/  FMUL.FTZ R10, R185, R10 ;  /* 0x0000000ab90a7220 */ /* 0x000fe20000410000 */
[----:B------:R-:W-:Y:S01]  /*4110*/  F2FP.BF16.PACK_AB R8, R8, R13 ;  /* 0x0000000d0808723e */ /* 0x000fe200000010ff */
[----:B------:R2:W-:Y:S01]  /*4120*/  STS [R215+0x3400], R6 ;  /* 0x00340006d7007388 */ /* 0x0005e20000000800 */
[----:B------:R-:W-:Y:S02]  /*4130*/  IMAD.IADD R200, R192, 0x1, R201 ;  /* 0x00000001c0c87824 */ /* 0x000fe400078e02c9 */
[--C-:B-1----:R-:W-:Y:S01]  /*4140*/  FADD.FTZ R11, R46, -R184.reuse ;  /* 0x800000b82e0b7221 */ /* 0x102fe20000010000 */
[----:B------:R1:W-:Y:S01]  /*4150*/  STS [R226+0x3000], R15 ;  /* 0x0030000fe2007388 */ /* 0x0003e20000000800 */
[--C-:B------:R-:W-:Y:S02]  /*4160*/  FADD.FTZ R13, R58, -R184.reuse ;  /* 0x800000b83a0d7221 */ /* 0x100fe40000010000 */
[----:B------:R-:W-:Y:S01]  /*4170*/  FMUL.FTZ R11, R14, R11 ;  /* 0x0000000b0e0b7220 */ /* 0x000fe20000410000 */
[----:B------:R-:W-:Y:S01]  /*4180*/  STS [R226+0x3400], R9 ;  /* 0x00340009e2007388 */ /* 0x000fe20000000800 */
[----:B------:R-:W-:Y:S03]  /*4190*/  FMUL.FTZ R13, R26, R13 ;  /* 0x0000000d1a0d7220 */ /* 0x000fe60000410000 */
[----:B------:R-:W-:Y:S01]  /*41a0*/  BAR.SYNC.DEFER_BLOCKING 0x0 ;  /* 0x0000000000007b1d */ /* 0x000fe20000010000 */
[----:B------:R-:W-:Y:S01]  /*41b0*/  F2FP.BF16.PACK_AB R11, R10, R11 ;  /* 0x0000000b0a0b723e */ /* 0x000fe200000010ff */
[--C-:B--2---:R-:W-:Y:S04]  /*41c0*/  FADD.FTZ R6, R59, -R184.reuse ;  /* 0x800000b83b067221 */ /* 0x104fe80000010000 */
[----:B------:R-:W-:Y:S02]  /*41d0*/  FMUL.FTZ R6, R25, R6 ;  /* 0x0000000619067220 */ /* 0x000fe40000410000 */
[--C-:B-1----:R-:W-:Y:S02]  /*41e0*/  FADD.FTZ R15, R62, -R184.reuse ;  /* 0x800000b83e0f7221 */ /* 0x102fe40000010000 */
[----:B------:R-:W-:Y:S01]  /*41f0*/  FADD.FTZ R184, R63, -R184 ;  /* 0x800000b83fb87221 */ /* 0x000fe20000010000 */
[----:B------:R-:W-:Y:S01]  /*4200*/  F2FP.BF16.PACK_AB R22, R6, R13 ;  /* 0x0000000d0616723e */ /* 0x000fe200000010ff */
[----:B------:R-:W-:Y:S01]  /*4210*/  FMUL.FTZ R15, R30, R15 ;  /* 0x0000000f1e0f7220 */ /* 0x000fe20000410000 */
[----:B------:R-:W-:Y:S01]  /*4220*/  STS [R215+0x4000], R240 ;  /* 0x004000f0d7007388 */ /* 0x000fe20000000800 */
[----:B------:R-:W-:Y:S02]  /*4230*/  FMUL.FTZ R184, R183, R184 ;  /* 0x000000b8b7b87220 */ /* 0x000fe40000410000 */
[----:B------:R-:W-:Y:S01]  /*4240*/  IMAD.IADD R6, R199, 0x1, R18 ;  /* 0x00000001c7067824 */ /* 0x000fe200078e0212 */
[----:B------:R-:W-:Y:S02]  /*4250*/  STS [R215+0x4400], R24 ;  /* 0x00440018d7007388 */ /* 0x000fe40000000800 */
[----:B------:R-:W-:Y:S02]  /*4260*/  F2FP.BF16.PACK_AB R33, R184, R15 ;  /* 0x0000000fb821723e */ /* 0x000fe400000010ff */
[----:B------:R-:W-:Y:S04]  /*4270*/  STS [R226+0x4000], R35 ;  /* 0x00400023e2007388 */ /* 0x000fe80000000800 */
[----:B------:R1:W-:Y:S04]  /*4280*/  STS [R226+0x4400], R7 ;  /* 0x00440007e2007388 */ /* 0x0003e80000000800 */
[----:B------:R-:W-:Y:S04]  /*4290*/  STS [R215+0x5000], R28 ;  /* 0x0050001cd7007388 */ /* 0x000fe80000000800 */
[----:B------:R-:W-:Y:S04]  /*42a0*/  STS [R215+0x5400], R8 ;  /* 0x00540008d7007388 */ /* 0x000fe80000000800 */
[----:B------:R-:W-:Y:S04]  /*42b0*/  STS [R226+0x5000], R181 ;  /* 0x005000b5e2007388 */ /* 0x000fe80000000800 */
[----:B------:R-:W-:Y:S04]  /*42c0*/  STS [R226+0x5400], R11 ;  /* 0x0054000be2007388 */ /* 0x000fe80000000800 */
[----:B------:R-:W-:Y:S04]  /*42d0*/  STS [R215+0x6000], R242 ;  /* 0x006000f2d7007388 */ /* 0x000fe80000000800 */
[----:B------:R-:W-:Y:S01]  /*42e0*/  STS [R215+0x6400], R34 ;  /* 0x00640022d7007388 */ /* 0x000fe20000000800 */
[----:B-1----:R-:W-:Y:S03]  /*42f0*/  IADD3 R7, R230, 0x2, RZ ;  /* 0x00000002e6077810 */ /* 0x002fe60007ffe0ff */
[----:B------:R-:W-:Y:S01]  /*4300*/  STS [R226+0x6000], R29 ;  /* 0x0060001de2007388 */ /* 0x000fe20000000800 */
[----:B------:R-:W-:Y:S03]  /*4310*/  ISETP.GE.AND P1, PT, R7, UR13, PT ;  /* 0x0000000d07007c0c */ /* 0x000fe6000bf26270 */
[----:B------:R-:W-:Y:S04]  /*4320*/  STS [R226+0x6400], R19 ;  /* 0x00640013e2007388 */ /* 0x000fe80000000800 */
[----:B------:R-:W-:Y:S04]  /*4330*/  STS [R215+0x7000], R182 ;  /* 0x007000b6d7007388 */ /* 0x000fe80000000800 */
[----:B------:R-:W-:Y:S04]  /*4340*/  STS [R215+0x7400], R22 ;  /* 0x00740016d7007388 */ /* 0x000fe80000000800 */
[----:B------:R-:W-:Y:S04]  /*4350*/  STS [R226+0x7000], R23 ;  /* 0x00700017e2007388 */ /* 0x000fe80000000800 */
[----:B------:R-:W-:Y:S04]  /*4360*/  STS [R226+0x7400], R33 ;  /* 0x00740021e2007388 */ /* 0x000fe80000000800 */
[----:B------:R-:W-:Y:S08]  /*4370*/  LDSM.16.MT88.4 R8, [R194+0xc480] ;  /* 0x00c48000c208783b */ /* 0x000ff00000004200 */
[----:B------:R-:W1:Y:S08]  /*4380*/  LDSM.16.MT88.4 R12, [R18] ;  /* 0x00000000120c783b */ /* 0x000e700000004200 */
[----:B------:R-:W2:Y:S08]  /*4390*/  LDSM.16.MT88.4 R24, [R194+0xe480] ;  /* 0x00e48000c218783b */ /* 0x000eb00000004200 */
[----:B------:R-:W3:Y:S08]  /*43a0*/  LDSM.16.MT88.4 R28, [R6] ;  /* 0x00000000061c783b */ /* 0x000ef00000004200 */
        /* <DEDUP_REMOVED lines=28> */
[----:B------:R-:W2:Y:S07]  /*4570*/  LDSM.16.MT88.4 R156, [R6+0x1800] ;  /* 0x00180000069c783b */ /* 0x000eae0000004200 */
[C---:B------:R-:W-:Y:S01]  /*4580*/  HMMA.16816.F32.BF16 R72, R24.reuse, R12, R72 ;  /* 0x0000000c1848723c */ /* 0x040fe20000041848 */
[----:B------:R-:W-:Y:S07]  /*4590*/  BAR.SYNC.DEFER_BLOCKING 0x0 ;  /* 0x0000000000007b1d */ /* 0x000fee0000010000 */
[-C--:B------:R-:W-:Y:S08]  /*45a0*/  HMMA.16816.F32.BF16 R76, R24, R14.reuse, R76 ;  /* 0x0000000e184c723c */ /* 0x080ff0000004184c */
[C---:B------:R-:W-:Y:S08]  /*45b0*/  HMMA.16816.F32.BF16 R80, R8.reuse, R14, R80 ;  /* 0x0000000e0850723c */ /* 0x040ff00000041850 */
[-C--:B----4-:R-:W-:Y:S01]  /*45c0*/  HMMA.16816.F32.BF16 R84, R8, R28.reuse, R84 ;  /* 0x0000001c0854723c */ /* 0x090fe20000041854 */
[----:B------:R3:W4:Y:S07]  /*45d0*/  LDSM.16.M88.4 R12, [R201+0x11480] ;  /* 0x01148000c90c783b */ /* 0x00072e0000000200 */
[C---:B------:R-:W-:Y:S01]  /*45e0*/  HMMA.16816.F32.BF16 R88, R24.reuse, R28, R88 ;  /* 0x0000001c1858723c */ /* 0x040fe20000041858 */
[----:B------:R3:W5:Y:S07]  /*45f0*/  LDSM.16.M88.4 R180, [R200+0x10480] ;  /* 0x01048000c8b4783b */ /* 0x00076e0000000200 */
[-C--:B------:R-:W-:Y:S01]  /*4600*/  HMMA.16816.F32.BF16 R92, R24, R30.reuse, R92 ;  /* 0x0000001e185c723c */ /* 0x080fe2000004185c */
[----:B------:R3:W2:Y:S07]  /*4610*/  LDSM.16.M88.4 R24, [R201+0x10480] ;  /* 0x01048000c918783b */ /* 0x0006ae0000000200 */
[----:B------:R-:W-:Y:S01]  /*4620*/  HMMA.16816.F32.BF16 R96, R8, R30, R96 ;  /* 0x0000001e0860723c */ /* 0x000fe20000041860 */
[----:B------:R3:W3:Y:S07]  /*4630*/  LDSM.16.MT88.4 R28, [R193] ;  /* 0x00000000c11c783b */ /* 0x0006ee0000004200 */
[-C--:B-1----:R-:W-:Y:S01]  /*4640*/  HMMA.16816.F32.BF16 R68, R132, R140.reuse, R68 ;  /* 0x0000008c8444723c */ /* 0x082fe20000041844 */
[----:B------:R1:W1:Y:S07]  /*4650*/  LDSM.16.M88.4 R188, [R200+0x11480] ;  /* 0x01148000c8bc783b */ /* 0x00026e0000000200 */
[C---:B------:R-:W-:Y:S01]  /*4660*/  HMMA.16816.F32.BF16 R72, R148.reuse, R140, R72 ;  /* 0x0000008c9448723c */ /* 0x040fe20000041848 */
[----:B------:R1:W1:Y:S07]  /*4670*/  LDSM.16.MT88.4 R184, [R193+0x800] ;  /* 0x00080000c1b8783b */ /* 0x00026e0000004200 */
[-C--:B------:R-:W-:Y:S08]  /*4680*/  HMMA.16816.F32.BF16 R76, R148, R142.reuse, R76 ;  /* 0x0000008e944c723c */ /* 0x080ff0000004184c */
[C---:B------:R-:W-:Y:S08]  /*4690*/  HMMA.16816.F32.BF16 R80, R132.reuse, R142, R80 ;  /* 0x0000008e8450723c */ /* 0x040ff00000041850 */
[-C--:B--2---:R-:W-:Y:S08]  /*46a0*/  HMMA.16816.F32.BF16 R84, R132, R156.reuse, R84 ;  /* 0x0000009c8454723c */ /* 0x084ff00000041854 */
[C---:B------:R-:W-:Y:S08]  /*46b0*/  HMMA.16816.F32.BF16 R88, R148.reuse, R156, R88 ;  /* 0x0000009c9458723c */ /* 0x040ff00000041858 */
[-C--:B------:R-:W-:Y:S08]  /*46c0*/  HMMA.16816.F32.BF16 R92, R148, R158.reuse, R92 ;  /* 0x0000009e945c723c */ /* 0x080ff0000004185c */
[----:B------:R-:W-:Y:S07]  /*46d0*/  HMMA.16816.F32.BF16 R96, R132, R158, R96 ;  /* 0x0000009e8460723c */ /* 0x000fee0000041860 */
[----:B------:R-:W-:Y:S05]  /*46e0*/  IMAD.MOV.U32 R133, RZ, RZ, 0x20 ;  /* 0x00000020ff857424 */ /* 0x000fea00078e00ff */
[----:B------:R-:W-:Y:S01]  /*46f0*/  SEL R133, R133, 0xffffffe0, !P0 ;  /* 0xffffffe085857807 */ /* 0x000fe20004000000 */
[----:B------:R-:W-:-:S05]  /*4700*/  @P1 BRA `(.L_x_237) ;  /* 0x000002b000001947 */ /* 0x000fca0003800000 */
[C---:B-1-345:R-:W-:Y:S01]  /*4710*/  IMAD.SHL.U32 R11, R7.reuse, 0x40, RZ ;  /* 0x00000040070b7824 */ /* 0x07afe200078e00ff */
[----:B------:R-:W1:Y:S01]  /*4720*/  S2R R5, SR_CTAID.Y ;  /* 0x0000000000057919 */ /* 0x000e620000002600 */
[C---:B------:R-:W-:Y:S01]  /*4730*/  IMAD.WIDE.U32 R16, R7.reuse, c[0x0][0x208], RZ ;  /* 0x0000820007107a25 */ /* 0x040fe200078e00ff */
[----:B------:R-:W-:Y:S05]  /*4740*/  SHF.R.S32.HI R6, RZ, 0x1f, R7 ;  /* 0x0000001fff067819 */ /* 0x000fea0000011407 */
[----:B------:R-:W-:Y:S04]  /*4750*/  IMAD R6, R6, c[0x0][0x208], RZ ;  /* 0x0000820006067a24 */ /* 0x000fe800078e02ff */
[----:B------:R-:W-:Y:S04]  /*4760*/  IMAD R6, R7, c[0x0][0x20c], R6 ;  /* 0x0000830007067a24 */ /* 0x000fe800078e0206 */
[----:B------:R-:W-:Y:S01]  /*4770*/  IMAD.IADD R6, R17, 0x1, R6 ;  /* 0x0000000111067824 */ /* 0x000fe200078e0206 */
[----:B-1----:R-:W-:Y:S01]  /*4780*/  SHF.R.S32.HI R4, RZ, 0x1f, R5 ;  /* 0x0000001fff047819 */ /* 0x002fe20000011405 */
[C---:B------:R-:W-:Y:S04]  /*4790*/  IMAD.WIDE.U32 R18, R5.reuse, c[0x0][0x210], R212 ;  /* 0x0000840005127a25 */ /* 0x040fe800078e00d4 */
[----:B------:R-:W-:Y:S01]  /*47a0*/  IMAD R10, R4, c[0x0][0x210], RZ ;  /* 0x00008400040a7a24 */ /* 0x000fe200078e02ff */
[----:B------:R-:W-:Y:S01]  /*47b0*/  IADD3 R7, P1, P0, R210, UR30, R18 ;  /* 0x0000001ed2077c10 */ /* 0x000fe2000f83e012 */
[----:B------:R-:W-:Y:S02]  /*47c0*/  IMAD R4, R4, c[0x0][0x288], RZ ;  /* 0x0000a20004047a24 */ /* 0x000fe400078e02ff */
[C---:B------:R-:W-:Y:S02]  /*47d0*/  IMAD R10, R5.reuse, c[0x0][0x214], R10 ;  /* 0x00008500050a7a24 */ /* 0x040fe400078e020a */
[----:B------:R-:W-:Y:S04]  /*47e0*/  IMAD.WIDE.U32 R8, R5, c[0x0][0x288], R208 ;  /* 0x0000a20005087a25 */ /* 0x000fe800078e00d0 */
[----:B------:R-:W-:Y:S01]  /*47f0*/  IMAD.IADD R10, R19, 0x1, R10 ;  /* 0x00000001130a7824 */ /* 0x000fe200078e020a */
[----:B------:R-:W-:Y:S01]  /*4800*/  IADD3 R8, P6, P2, R11, UR26, R8 ;  /* 0x0000001a0b087c10 */ /* 0x000fe2000fade008 */
[----:B------:R-:W-:Y:S03]  /*4810*/  IMAD R4, R5, c[0x0][0x28c], R4 ;  /* 0x0000a30005047a24 */ /* 0x000fe600078e0204 */
[----:B------:R-:W-:Y:S01]  /*4820*/  IADD3.X R5, R203, UR28, R10, P1, P0 ;  /* 0x0000001ccb057c10 */ /* 0x000fe20008fe040a */
[----:B------:R-:W-:Y:S01]  /*4830*/  IMAD.IADD R4, R9, 0x1, R4 ;  /* 0x0000000109047824 */ /* 0x000fe200078e0204 */
[----:B------:R-:W-:Y:S02]  /*4840*/  LEA R7, P0, R16, R7, 0x6 ;  /* 0x0000000710077211 */ /* 0x000fe400078030ff */
[--C-:B------:R-:W-:Y:S02]  /*4850*/  SHF.R.S32.HI R9, RZ, 0x1f, R11.reuse ;  /* 0x0000001fff097819 */ /* 0x100fe4000001140b */
[----:B------:R-:W-:Y:S02]  /*4860*/  IADD3 R10, -R206, c[0x0][0x168], -R11 ;  /* 0x00005a00ce0a7a10 */ /* 0x000fe40007ffe90b */
[----:B------:R-:W-:Y:S01]  /*4870*/  LEA.HI.X R6, R16, R5, R6, 0x6, P0 ;  /* 0x0000000510067211 */ /* 0x000fe200000f3406 */
[----:B------:R-:W-:Y:S01]  /*4880*/  IMAD.U32 R5, RZ, RZ, UR6 ;  /* 0x00000006ff057e24 */ /* 0x000fe2000f8e00ff */
[----:B------:R-:W-:Y:S02]  /*4890*/  LEA R16, P0, R7, c[0x0][0x1f0], 0x1 ;  /* 0x00007c0007107a11 */ /* 0x000fe400078008ff */
[----:B------:R-:W-:Y:S01]  /*48a0*/  IADD3.X R9, R9, UR25, R4, P6, P2 ;  /* 0x0000001909097c10 */ /* 0x000fe2000b7e4404 */
[----:B------:R-:W-:Y:S01]  /*48b0*/  @!P3 IMAD R5, R5, 0x40, R208 ;  /* 0x000000400505b824 */ /* 0x000fe200078e02d0 */
[C---:B------:R-:W-:Y:S02]  /*48c0*/  ISETP.LT.OR P2, PT, R10.reuse, 0x1, P4 ;  /* 0x000000010a00780c */ /* 0x040fe40002741670 */
[----:B------:R-:W-:Y:S01]  /*48d0*/  LEA.HI.X R17, R7, c[0x0][0x1f4], R6, 0x1, P0 ;  /* 0x00007d0007117a11 */ /* 0x000fe200000f0c06 */
[----:B------:R-:W-:Y:S01]  /*48e0*/  IMAD.U32 R7, RZ, RZ, UR6 ;  /* 0x00000006ff077e24 */ /* 0x000fe2000f8e00ff */
[----:B------:R-:W-:Y:S01]  /*48f0*/  ISETP.LT.OR P1, PT, R10, 0x21, P4 ;  /* 0x000000210a00780c */ /* 0x000fe20002721670 */
[----:B------:R-:W-:Y:S01]  /*4900*/  @!P3 IMAD.SHL.U32 R6, R5, 0x4, RZ ;  /* 0x000000040506b824 */ /* 0x000fe200078e00ff */
[----:B------:R-:W-:Y:S01]  /*4910*/  IADD3 R18, P6, R16, UR10, RZ ;  /* 0x0000000a10127c10 */ /* 0x000fe2000ffde0ff */
[----:B------:R-:W-:Y:S01]  /*4920*/  IMAD R4, R7, 0x2000, R218 ;  /* 0x0000200007047824 */ /* 0x000fe200078e02da */
[C---:B------:R-:W-:Y:S02]  /*4930*/  LEA R10, P0, R8.reuse, c[0x0][0x280], 0x2 ;  /* 0x0000a000080a7a11 */ /* 0x040fe400078010ff */
[----:B------:R-:W-:Y:S02]  /*4940*/  IADD3.X R19, R17, UR9, RZ, P6, !PT ;  /* 0x0000000911137c10 */ /* 0x000fe4000b7fe4ff */
[----:B------:R-:W-:Y:S01]  /*4950*/  LEA.HI.X R11, R8, c[0x0][0x284], R9, 0x2, P0 ;  /* 0x0000a100080b7a11 */ /* 0x000fe200000f1409 */
[----:B------:R-:W-:Y:S01]  /*4960*/  @!PT LDS RZ, [RZ] ;  /* 0x00000000fffff984 */ /* 0x000fe20000000800 */
[----:B------:R-:W-:Y:S01]  /*4970*/  @!PT LDS RZ, [RZ] ;  /* 0x00000000fffff984 */ /* 0x000fe20000000800 */
[----:B------:R-:W-:Y:S01]  /*4980*/  @!PT LDS RZ, [RZ] ;  /* 0x00000000fffff984 */ /* 0x000fe20000000800 */
[----:B------:R1:W-:Y:S08]  /*4990*/  LDGSTS.E.BYPASS.LTC128B.128 [R4], [R16.64], !P2 ;  /* 0x0000000010047fae */ /* 0x0003f0000d101d56 */
[----:B------:R1:W-:Y:S08]  /*49a0*/  LDGSTS.E.BYPASS.LTC128B.128 [R4+0x1000], [R18.64], !P1 ;  /* 0x0100000012047fae */ /* 0x0003f0000c901d56 */
[----:B------:R1:W-:Y:S02]  /*49b0*/  @!P3 LDGSTS.E.BYPASS.LTC128B.128 [R6+0xc280], [R10.64] ;  /* 0x0c2800000a06bfae */ /* 0x0003e4000b901d56 */
.L_x_237:
[-C--:B-1-345:R-:W-:Y:S01]  /*49c0*/  HMMA.16816.F32.BF16 R4, R24, R28.reuse, RZ ;  /* 0x0000001c1804723c */ /* 0x0bafe200000418ff */
[----:B------:R-:W-:Y:S01]  /*49d0*/  LDSM.16.MT88.4 R36, [R193+0x1800] ;  /* 0x00180000c124783b */ /* 0x000fe20000004200 */
[----:B------:R-:W-:Y:S02]  /*49e0*/  UIADD3 UR33, UR5, 0x1, URZ ;  /* 0x0000000105217890 */ /* 0x000fe4000fffe03f */
[C---:B------:R-:W-:Y:S01]  /*49f0*/  IMAD.IADD R45, R199.reuse, 0x1, R201 ;  /* 0x00000001c72d7824 */ /* 0x040fe200078e02c9 */
[----:B------:R-:W0:Y:S01]  /*4a00*/  LDGDEPBAR ;  /* 0x00000000000079af */ /* 0x000e220000000000 */
[----:B------:R-:W-:Y:S01]  /*4a10*/  IMAD.IADD R44, R199, 0x1, R200 ;  /* 0x00000001c72c7824 */ /* 0x000fe200078e02c8 */
[----:B------:R-:W-:Y:S01]  /*4a20*/  UISETP.GE.AND UP2, UPT, UR5, 0x1, UPT ;  /* 0x000000010500788c */ /* 0x000fe2000bf46270 */
[C---:B------:R-:W-:Y:S01]  /*4a30*/  HMMA.16816.F32.BF16 R8, R12.reuse, R28, RZ ;  /* 0x0000001c0c08723c */ /* 0x040fe200000418ff */
[----:B------:R-:W-:Y:S01]  /*4a40*/  LDSM.16.M88.4 R20, [R45+0x10480] ;  /* 0x010480002d14783b */ /* 0x000fe20000000200 */
[----:B------:R-:W-:Y:S02]  /*4a50*/  UIADD3 UR20, UR7, 0x1, URZ ;  /* 0x0000000107147890 */ /* 0x000fe4000fffe03f */
[----:B------:R-:W-:Y:S01]  /*4a60*/  UISETP.GE.AND UP1, UPT, UR7, 0x1, UPT ;  /* 0x000000010700788c */ /* 0x000fe2000bf26270 */
[----:B------:R-:W-:Y:S01]  /*4a70*/  LDSM.16.M88.4 R32, [R44+0x10480] ;  /* 0x010480002c20783b */ /* 0x000fe20000000200 */
[----:B------:R-:W-:Y:S02]  /*4a80*/  UIADD3 UR19, UR6, 0x1, URZ ;  /* 0x0000000106137890 */ /* 0x000fe4000fffe03f */
[-C--:B------:R-:W-:Y:S01]  /*4a90*/  HMMA.16816.F32.BF16 R12, R12, R30.reuse, RZ ;  /* 0x0000001e0c0c723c */ /* 0x080fe200000418ff */
[----:B------:R-:W-:Y:S01]  /*4aa0*/  LDSM.16.M88.4 R40, [R44+0x11480] ;  /* 0x011480002c28783b */ /* 0x000fe20000000200 */
[----:B------:R-:W-:Y:S02]  /*4ab0*/  UISETP.GE.AND UP0, UPT, UR6, 0x1, UPT ;  /* 0x000000010600788c */ /* 0x000fe4000bf06270 */
[----:B------:R-:W-:Y:S02]  /*4ac0*/  USEL UR5, UR33, URZ, !UP2 ;  /* 0x0000003f21057287 */ /* 0x000fe4000d000000 */
[----:B------:R-:W-:Y:S02]  /*4ad0*/  USEL UR7, UR20, URZ, !UP1 ;  /* 0x0000003f14077287 */ /* 0x000fe4000c800000 */
[----:B------:R-:W-:Y:S01]  /*4ae0*/  HMMA.16816.F32.BF16 R16, R24, R30, RZ ;  /* 0x0000001e1810723c */ /* 0x000fe200000418ff */
[----:B------:R-:W1:Y:S01]  /*4af0*/  LDSM.16.MT88.4 R24, [R193+0x1000] ;  /* 0x00100000c118783b */ /* 0x000e620000004200 */
[----:B------:R-:W-:Y:S03]  /*4b00*/  USEL UR6, UR19, URZ, !UP0 ;  /* 0x0000003f13067287 */ /* 0x000fe6000c000000 */
        /* <DEDUP_REMOVED lines=39> */
[----:B------:R-:W-:Y:S01]  /*4d80*/  IMAD.SHL.U32 R21, R230, 0x1000, RZ ;  /* 0x00001000e6157824 */ /* 0x000fe200078e00ff */
[-C--:B--2---:R-:W-:Y:S05]  /*4d90*/  HMMA.16816.F32.BF16 R4, R32, R36.reuse, R4 ;  /* 0x000000242004723c */ /* 0x084fea0000041804 */
[C---:B------:R-:W-:Y:S01]  /*4da0*/  IADD3 R20, P0, R21.reuse, R228, RZ ;  /* 0x000000e415147210 */ /* 0x040fe20007f1e0ff */
[----:B------:R-:W-:Y:S02]  /*4db0*/  IMAD.MOV.U32 R230, RZ, RZ, R227 ;  /* 0x000000ffffe67224 */ /* 0x000fe400078e00e3 */
[C---:B---3--:R-:W-:Y:S04]  /*4dc0*/  HMMA.16816.F32.BF16 R8, R40.reuse, R36, R8 ;  /* 0x000000242808723c */ /* 0x048fe80000041808 */
[----:B------:R-:W-:Y:S04]  /*4dd0*/  LEA.HI.X.SX32 R21, R21, R220, 0x1, P0 ;  /* 0x000000dc15157211 */ /* 0x000fe800000f0eff */
[-C--:B------:R-:W-:Y:S08]  /*4de0*/  HMMA.16816.F32.BF16 R12, R40, R38.reuse, R12 ;  /* 0x00000026280c723c */ /* 0x080ff0000004180c */
[----:B------:R-:W-:Y:S07]  /*4df0*/  HMMA.16816.F32.BF16 R16, R32, R38, R16 ;  /* 0x000000262010723c */ /* 0x000fee0000041810 */
[C---:B------:R-:W-:Y:S05]  /*4e00*/  LEA R32, P0, R20.reuse, c[0x0][0x220], 0x2 ;  /* 0x0000880014207a11 */ /* 0x040fea00078010ff */
[----:B------:R-:W-:Y:S02]  /*4e10*/  LEA.HI.X R33, R20, c[0x0][0x224], R21, 0x2, P0 ;  /* 0x0000890014217a11 */ /* 0x000fe400000f1415 */
[C-C-:B------:R-:W-:Y:S02]  /*4e20*/  IADD3 R20, R196.reuse, UR4, R133.reuse ;  /* 0x00000004c4147c10 */ /* 0x140fe4000fffe085 */
[----:B------:R-:W-:Y:S01]  /*4e30*/  IADD3 R133, R196, UR4, R133 ;  /* 0x00000004c4857c10 */ /* 0x000fe2000fffe085 */
[----:B------:R-:W-:Y:S01]  /*4e40*/  RED.E.ADD.F32.FTZ.RN.STRONG.GPU [R32.64], R4 ;  /* 0x000000042000798e */ /* 0x000fe2000c10e796 */
[----:B------:R-:W-:Y:S01]  /*4e50*/  ISETP.GE.AND P0, PT, R227, UR13, PT ;  /* 0x0000000de3007c0c */ /* 0x000fe2000bf06270 */
        /* <DEDUP_REMOVED lines=12> */
[----:B-1----:R-:W-:Y:S03]  /*4f20*/  IADD3 R8, R196, UR4, RZ ;  /* 0x00000004c4087c10 */ /* 0x002fe6000fffe0ff */
[----:B------:R-:W-:Y:S02]  /*4f30*/  RED.E.ADD.F32.FTZ.RN.STRONG.GPU [R32.64+0x2c00], R19 ;  /* 0x002c00132000798e */ /* 0x000fe4000c10e796 */
[----:B------:R-:W-:Y:S02]  /*4f40*/  IMAD.SHL.U32 R41, R8, 0x2, RZ ;  /* 0x0000000208297824 */ /* 0x000fe400078e00ff */
        /* <DEDUP_REMOVED lines=85> */
.L_x_217:
[----:B------:R-:W-:Y:S05]  /*54a0*/  @P1 BRA `(.L_x_239) ;  /* 0x000010b000001947 */ /* 0x000fea0003800000 */
[----:B------:R-:W-:Y:S01]  /*54b0*/  SHF.R.S32.HI R3, RZ, 0x1f, R204 ;  /* 0x0000001fff037819 */ /* 0x000fe200000114cc */
[----:B------:R-:W-:Y:S01]  /*54c0*/  BAR.SYNC.DEFER_BLOCKING 0x1, 0x100 ;  /* 0x0044000000007b1d */ /* 0x000fe20000010000 */
[----:B------:R-:W-:-:S02]  /*54d0*/  F2FP.BF16.PACK_AB R68, R69, R68 ;  /* 0x000000444544723e */ /* 0x000fc400000010ff */
[CC--:B------:R-:W-:Y:S02]  /*54e0*/  LEA.HI R0, R3.reuse, R204.reuse, RZ, 0x2 ;  /* 0x000000cc03007211 */ /* 0x0c0fe400078f10ff */
[----:B------:R-:W-:Y:S01]  /*54f0*/  LEA.HI R2, R3, R204, RZ, 0x5 ;  /* 0x000000cc03027211 */ /* 0x000fe200078f28ff */
[----:B------:R-:W1:Y:S01]  /*5500*/  S2R R13, SR_CTAID.Y ;  /* 0x00000000000d7919 */ /* 0x000e620000002600 */
[--C-:B------:R-:W-:Y:S01]  /*5510*/  SHF.R.S32.HI R6, RZ, 0x2, R0.reuse ;  /* 0x00000002ff067819 */ /* 0x100fe20000011400 */
[----:B------:R-:W-:Y:S01]  /*5520*/  ULDC UR4, c[0x0][0x2f0] ;  /* 0x0000bc0000047ab9 */ /* 0x000fe20000000800 */
[----:B------:R-:W-:Y:S01]  /*5530*/  SHF.R.S32.HI R5, RZ, 0x1f, R0 ;  /* 0x0000001fff057819 */ /* 0x000fe20000011400 */
[----:B------:R-:W2:Y:S01]  /*5540*/  S2R R12, SR_CTAID.Z ;  /* 0x00000000000c7919 */ /* 0x000ea20000002700 */
[--C-:B------:R-:W-:Y:S01]  /*5550*/  SHF.R.S32.HI R4, RZ, 0x5, R2.reuse ;  /* 0x00000005ff047819 */ /* 0x100fe20000011402 */
[----:B------:R-:W-:Y:S01]  /*5560*/  UIADD3 UR4, -UR12, UR4, URZ ;  /* 0x000000040c047290 */ /* 0x000fe2000fffe13f */
[----:B------:R-:W-:Y:S01]  /*5570*/  SHF.R.S32.HI R7, RZ, 0x1f, R2 ;  /* 0x0000001fff077819 */ /* 0x000fe20000011402 */
[----:B------:R-:W-:Y:S01]  /*5580*/  BSSY B0, `(.L_x_240) ;  /* 0x000008b000007945 */ /* 0x000fe20003800000 */
[----:B------:R-:W-:Y:S01]  /*5590*/  LEA.HI R5, R5, R6, RZ, 0x3 ;  /* 0x0000000605057211 */ /* 0x000fe200078f18ff */
[----:B------:R-:W-:Y:S01]  /*55a0*/  UISETP.LT.AND UP0, UPT, UR4, 0x80, UPT ;  /* 0x000000800400788c */ /* 0x000fe2000bf01270 */
[----:B------:R-:W-:-:S02]  /*55b0*/  LEA.HI R7, R7, R4, RZ, 0x2 ;  /* 0x0000000407077211 */ /* 0x000fc400078f10ff */
[----:B------:R-:W-:Y:S01]  /*55c0*/  LOP3.LUT R5, R5, 0xfffffff8, RZ, 0xc0, !PT ;  /* 0xfffffff805057812 */ /* 0x000fe200078ec0ff */
[----:B------:R-:W-:Y:S01]  /*55d0*/  USEL UR4, UR4, 0x80, UP0 ;  /* 0x0000008004047887 */ /* 0x000fe20008000000 */
[----:B------:R-:W-:Y:S02]  /*55e0*/  LOP3.LUT R7, R7, 0x1ffffc, RZ, 0xc0, !PT ;  /* 0x001ffffc07077812 */ /* 0x000fe400078ec0ff */
[CC--:B------:R-:W-:Y:S01]  /*55f0*/  LEA.HI R10, R3.reuse, R204.reuse, RZ, 0x3 ;  /* 0x000000cc030a7211 */ /* 0x0c0fe200078f18ff */
[----:B------:R-:W-:Y:S01]  /*5600*/  IMAD.IADD R6, R6, 0x1, -R5 ;  /* 0x0000000106067824 */ /* 0x000fe200078e0a05 */
[----:B------:R-:W-:Y:S01]  /*5610*/  LOP3.LUT R5, R0, 0x3ffffffc, RZ, 0xc0, !PT ;  /* 0x3ffffffc00057812 */ /* 0x000fe200078ec0ff */
[----:B------:R-:W-:Y:S01]  /*5620*/  IMAD.IADD R4, R4, 0x1, -R7 ;  /* 0x0000000104047824 */ /* 0x000fe200078e0a07 */
[----:B------:R-:W-:Y:S01]  /*5630*/  LEA.HI R7, R3, R204, RZ, 0x7 ;  /* 0x000000cc03077211 */ /* 0x000fe200078f38ff */
[----:B------:R-:W-:Y:S01]  /*5640*/  IMAD.SHL.U32 R2, R6, 0x40, RZ ;  /* 0x0000004006027824 */ /* 0x000fe200078e00ff */
[----:B------:R-:W-:Y:S01]  /*5650*/  LOP3.LUT R9, R10, 0x1ffffff8, RZ, 0xc0, !PT ;  /* 0x1ffffff80a097812 */ /* 0x000fe200078ec0ff */
[----:B------:R-:W-:Y:S01]  /*5660*/  IMAD.IADD R5, R204, 0x1, -R5 ;  /* 0x00000001cc057824 */ /* 0x000fe200078e0a05 */
[----:B------:R-:W-:-:S02]  /*5670*/  SHF.R.S32.HI R10, RZ, 0x3, R10 ;  /* 0x00000003ff0a7819 */ /* 0x000fc4000001140a */
[----:B------:R-:W-:Y:S01]  /*5680*/  SHF.R.U32.HI R7, RZ, 0x4, R7 ;  /* 0x00000004ff077819 */ /* 0x000fe20000011607 */
[----:B------:R-:W-:Y:S01]  /*5690*/  IMAD.IADD R8, R204, 0x1, -R9 ;  /* 0x00000001cc087824 */ /* 0x000fe200078e0a09 */
[----:B------:R-:W-:Y:S01]  /*56a0*/  LOP3.LUT R2, R2, 0x1c0, RZ, 0xc0, !PT ;  /* 0x000001c002027812 */ /* 0x000fe200078ec0ff */
[----:B------:R-:W-:Y:S01]  /*56b0*/  IMAD.SHL.U32 R0, R10, 0x40, RZ ;  /* 0x000000400a007824 */ /* 0x000fe200078e00ff */
[----:B------:R-:W-:Y:S01]  /*56c0*/  R2P PR, R6, 0x6 ;  /* 0x0000000606007804 */ /* 0x000fe20000000000 */
[----:B------:R-:W-:Y:S01]  /*56d0*/  IMAD.SHL.U32 R8, R8, 0x8, RZ ;  /* 0x0000000808087824 */ /* 0x000fe200078e00ff */
[----:B------:R-:W-:Y:S01]  /*56e0*/  LOP3.LUT R7, R2, 0x8, R7, 0xf8, !PT ;  /* 0x0000000802077812 */ /* 0x000fe200078ef807 */
[----:B------:R-:W-:Y:S01]  /*56f0*/  IMAD R4, R4, 0x200, R5 ;  /* 0x0000020004047824 */ /* 0x000fe200078e0205 */
[----:B------:R-:W-:Y:S02]  /*5700*/  SHF.R.U32.HI R2, RZ, 0x3, R2 ;  /* 0x00000003ff027819 */ /* 0x000fe40000011602 */
[----:B------:R-:W-:-:S02]  /*5710*/  LOP3.LUT R0, R0, 0x1c0, RZ, 0xc0, !PT ;  /* 0x000001c000007812 */ /* 0x000fc400078ec0ff */
[----:B------:R-:W-:Y:S02]  /*5720*/  LOP3.LUT R7, R7, R2, RZ, 0x3c, !PT ;  /* 0x0000000207077212 */ /* 0x000fe400078e3cff */
[----:B------:R-:W-:Y:S02]  /*5730*/  LEA.HI R3, R3, R204, RZ, 0x6 ;  /* 0x000000cc03037211 */ /* 0x000fe400078f30ff */
[----:B------:R-:W-:Y:S01]  /*5740*/  LOP3.LUT R2, R0, 0x38, R8, 0xf8, !PT ;  /* 0x0000003800027812 */ /* 0x000fe200078ef808 */
[----:B------:R-:W-:Y:S01]  /*5750*/  IMAD.U32 R4, R4, 0x2, R7 ;  /* 0x0000000204047824 */ /* 0x000fe200078e0007 */
[----:B------:R-:W-:Y:S01]  /*5760*/  SHF.R.U32.HI R5, RZ, 0x3, R0 ;  /* 0x00000003ff057819 */ /* 0x000fe20000011600 */
[----:B------:R-:W-:Y:S01]  /*5770*/  IMAD.MOV.U32 R0, RZ, RZ, 0x20 ;  /* 0x00000020ff007424 */ /* 0x000fe200078e00ff */
[----:B------:R-:W-:Y:S01]  /*5780*/  F2FP.BF16.PACK_AB R70, R71, R70 ;  /* 0x000000464746723e */ /* 0x000fe200000010ff */
[----:B------:R-:W-:Y:S01]  /*5790*/  IMAD.SHL.U32 R3, R3, 0x8, RZ ;  /* 0x0000000803037824 */ /* 0x000fe200078e00ff */
[----:B------:R-:W-:Y:S01]  /*57a0*/  LOP3.LUT R2, R2, R5, RZ, 0x3c, !PT ;  /* 0x0000000502027212 */ /* 0x000fe200078e3cff */
[----:B------:R-:W-:Y:S01]  /*57b0*/  IMAD.SHL.U32 R5, R4, 0x2, RZ ;  /* 0x0000000204057824 */ /* 0x000fe200078e00ff */
[----:B------:R-:W-:-:S02]  /*57c0*/  SEL R0, R0, 0xffffffe0, !P1 ;  /* 0xffffffe000007807 */ /* 0x000fc40004800000 */
[----:B------:R-:W-:Y:S02]  /*57d0*/  LOP3.LUT R2, R2, 0x7ffffe00, R3, 0xf8, !PT ;  /* 0x7ffffe0002027812 */ /* 0x000fe400078ef803 */
[C---:B------:R-:W-:Y:S01]  /*57e0*/  IADD3 R3, R5.reuse, 0x40, RZ ;  /* 0x0000004005037810 */ /* 0x040fe20007ffe0ff */
[C---:B------:R-:W-:Y:S01]  /*57f0*/  IMAD.IADD R7, R5.reuse, 0x1, R0 ;  /* 0x0000000105077824 */ /* 0x040fe200078e0200 */
[----:B------:R-:W-:Y:S01]  /*5800*/  @P2 IADD3 R3, R5, -0x40, RZ ;  /* 0xffffffc005032810 */ /* 0x000fe20007ffe0ff */
[----:B------:R-:W-:Y:S01]  /*5810*/  STS [R5+0x4080], R68 ;  /* 0x0040804405007388 */ /* 0x000fe20000000800 */
[----:B------:R-:W-:Y:S01]  /*5820*/  F2FP.BF16.PACK_AB R80, R81, R80 ;  /* 0x000000505150723e */ /* 0x000fe200000010ff */
[----:B------:R-:W-:Y:S01]  /*5830*/  IMAD.SHL.U32 R4, R2, 0x2, RZ ;  /* 0x0000000202047824 */ /* 0x000fe200078e00ff */
[----:B------:R-:W-:Y:S01]  /*5840*/  F2FP.BF16.PACK_AB R82, R83, R82 ;  /* 0x000000525352723e */ /* 0x000fe200000010ff */
[----:B------:R-:W-:Y:S01]  /*5850*/  STS [R5+0x4480], R70 ;  /* 0x0044804605007388 */ /* 0x000fe20000000800 */
[----:B------:R-:W-:Y:S01]  /*5860*/  F2FP.BF16.PACK_AB R72, R73, R72 ;  /* 0x000000484948723e */ /* 0x000fe200000010ff */
[----:B------:R-:W-:Y:S01]  /*5870*/  IMAD.IADD R9, R0, 0x1, R3 ;  /* 0x0000000100097824 */ /* 0x000fe200078e0203 */
        /* <DEDUP_REMOVED lines=41> */
[----:B-1----:R-:W-:Y:S02]  /*5b10*/  SHF.R.S32.HI R2, RZ, 0x1f, R13 ;  /* 0x0000001fff027819 */ /* 0x002fe4000001140d */
[----:B------:R-:W-:Y:S01]  /*5b20*/  ISETP.GE.AND P4, PT, R10, UR4, PT ;  /* 0x000000040a007c0c */ /* 0x000fe2000bf86270 */
[----:B------:R-:W-:Y:S01]  /*5b30*/  STS [R5+0x80], R100 ;  /* 0x0000806405007388 */ /* 0x000fe20000000800 */
[----:B------:R-:W-:Y:S01]  /*5b40*/  SHF.R.S32.HI R11, RZ, 0x1f, R10 ;  /* 0x0000001fff0b7819 */ /* 0x000fe2000001140a */
[----:B------:R-:W-:Y:S01]  /*5b50*/  IMAD R0, R2, c[0x0][0x338], RZ ;  /* 0x0000ce0002007a24 */ /* 0x000fe200078e02ff */
[----:B------:R-:W-:Y:S01]  /*5b60*/  ISETP.GE.OR P0, PT, R8, c[0x0][0x324], P4 ;  /* 0x0000c90008007a0c */ /* 0x000fe20002706670 */
        /* <DEDUP_REMOVED lines=15> */
[----:B------:R-:W-:Y:S01]  /*5c60*/  BAR.SYNC.DEFER_BLOCKING 0x1, 0x100 ;  /* 0x0044000000007b1d */ /* 0x000fe20000010000 */
[----:B-1----:R-:W-:Y:S01]  /*5c70*/  IMAD R3, R13, c[0x0][0x33c], R0 ;  /* 0x0000cf000d037a24 */ /* 0x002fe200078e0200 */
[----:B--2---:R-:W-:-:S05]  /*5c80*/  SHF.R.S32.HI R0, RZ, 0x1f, R12 ;  /* 0x0000001fff007819 */ /* 0x004fca000001140c */
[----:B------:R-:W-:Y:S01]  /*5c90*/  IMAD R5, R0, c[0x0][0x340], RZ ;  /* 0x0000d00000057a24 */ /* 0x000fe200078e02ff */
[----:B---3--:R-:W-:-:S03]  /*5ca0*/  SHF.R.S32.HI R9, RZ, 0x1f, R8 ;  /* 0x0000001fff097819 */ /* 0x008fc60000011408 */
[----:B------:R-:W-:Y:S01]  /*5cb0*/  IMAD R5, R12, c[0x0][0x344], R5 ;  /* 0x0000d1000c057a24 */ /* 0x000fe200078e0205 */
[----:B------:R1:W2:Y:S01]  /*5cc0*/  LDS.128 R40, [R4+0x5080] ;  /* 0x0050800004287984 */ /* 0x0002a20000000c00 */
[----:B------:R-:W-:-:S03]  /*5cd0*/  IMAD.WIDE.U32 R14, R13, c[0x0][0x338], R8 ;  /* 0x0000ce000d0e7a25 */ /* 0x000fc600078e0008 */
[----:B------:R1:W3:Y:S01]  /*5ce0*/  LDS.128 R36, [R4+0x6080] ;  /* 0x0060800004247984 */ /* 0x0002e20000000c00 */
[----:B------:R-:W-:-:S03]  /*5cf0*/  IMAD.IADD R15, R15, 0x1, R3 ;  /* 0x000000010f0f7824 */ /* 0x000fc600078e0203 */
[----:B------:R1:W4:Y:S01]  /*5d00*/  LDS.128 R32, [R4+0x7080] ;  /* 0x0070800004207984 */ /* 0x0003220000000c00 */
[----:B------:R-:W-:Y:S02]  /*5d10*/  IMAD.U32 R3, RZ, RZ, UR11 ;  /* 0x0000000bff037e24 */ /* 0x000fe4000f8e00ff */
[----:B------:R-:W-:Y:S01]  /*5d20*/  IMAD.WIDE.U32 R14, R12, c[0x0][0x340], R14 ;  /* 0x0000d0000c0e7a25 */ /* 0x000fe200078e000e */
[----:B------:R1:W5:Y:S03]  /*5d30*/  LDS.128 R28, [R4+0x80] ;  /* 0x00008000041c7984 */ /* 0x0003660000000c00 */
[----:B------:R-:W-:Y:S01]  /*5d40*/  IMAD.WIDE R44, R3, 0x80, R10 ;  /* 0x00000080032c7825 */ /* 0x000fe200078e020a */
[----:B------:R1:W1:Y:S03]  /*5d50*/  LDS.128 R24, [R4+0x1080] ;  /* 0x0010800004187984 */ /* 0x0002660000000c00 */
[----:B------:R-:W-:Y:S01]  /*5d60*/  IMAD.IADD R47, R15, 0x1, R5 ;  /* 0x000000010f2f7824 */ /* 0x000fe200078e0205 */
[----:B------:R1:W1:Y:S04]  /*5d70*/  LDS.128 R20, [R4+0x2080] ;  /* 0x0020800004147984 */ /* 0x0002680000000c00 */
        /* <DEDUP_REMOVED lines=11> */
.L_x_241:
[----:B------:R-:W-:Y:S05]  /*5e30*/  BSYNC B0 ;  /* 0x0000000000007941 */ /* 0x000fea0003800000 */
.L_x_240:
[----:B------:R-:W-:Y:S01]  /*5e40*/  IADD3 R3, R10, 0x20, RZ ;  /* 0x000000200a037810 */ /* 0x000fe20007ffe0ff */
[----:B------:R-:W-:Y:S03]  /*5e50*/  BSSY B0, `(.L_x_242) ;  /* 0x000000f000007945 */ /* 0x000fe60003800000 */
[----:B------:R-:W-:-:S04]  /*5e60*/  ISETP.GE.AND P3, PT, R3, UR4, PT ;  /* 0x0000000403007c0c */ /* 0x000fc8000bf66270 */
        /* <DEDUP_REMOVED lines=12> */
[----:B--2---:R1:W-:Y:S02]  /*5f30*/  STG.E.128 [R4.64], R40 ;  /* 0x0000002804007986 */ /* 0x0043e4000c101d16 */
.L_x_243:
[----:B------:R-:W-:Y:S05]  /*5f40*/  BSYNC B0 ;  /* 0x0000000000007941 */ /* 0x000fea0003800000 */
.L_x_242:
        /* <DEDUP_REMOVED lines=16> */
.L_x_245:
[----:B------:R-:W-:Y:S05]  /*6050*/  BSYNC B0 ;  /* 0x0000000000007941 */ /* 0x000fea0003800000 */
.L_x_244:
        /* <DEDUP_REMOVED lines=15> */
[----:B----4-:R1:W-:Y:S02]  /*6150*/  STG.E.128 [R4.64], R32 ;  /* 0x0000002004007986 */ /* 0x0103e4000c101d16 */
.L_x_247:
[----:B------:R-:W-:Y:S05]  /*6160*/  BSYNC B0 ;  /* 0x0000000000007941 */ /* 0x000fea0003800000 */
.L_x_246:
[----:B------:R-:W-:Y:S01]  /*6170*/  IMAD R2, R2, c[0x0][0x308], RZ ;  /* 0x0000c20002027a24 */ /* 0x000fe200078e02ff */
[----:B------:R-:W-:Y:S01]  /*6180*/  ISETP.GE.OR P4, PT, R8, c[0x0][0x2f4], P4 ;  /* 0x0000bd0008007a0c */ /* 0x000fe20002786670 */
[C---:B-1----:R-:W-:Y:S01]  /*6190*/  IMAD.WIDE.U32 R4, R13.reuse, c[0x0][0x308], R8 ;  /* 0x0000c2000d047a25 */ /* 0x042fe200078e0008 */
        /* <DEDUP_REMOVED lines=15> */
[----:B-----5:R1:W-:Y:S02]  /*6290*/  STG.E.128 [R2.64], R28 ;  /* 0x0000001c02007986 */ /* 0x0203e4000c101d16 */
.L_x_249:
[----:B------:R-:W-:Y:S05]  /*62a0*/  BSYNC B0 ;  /* 0x0000000000007941 */ /* 0x000fea0003800000 */
.L_x_248:
        /* <DEDUP_REMOVED lines=14> */
.L_x_251:
[----:B------:R-:W-:Y:S05]  /*6390*/  BSYNC B0 ;  /* 0x0000000000007941 */ /* 0x000fea0003800000 */
.L_x_250:
        /* <DEDUP_REMOVED lines=14> */
.L_x_253:
[----:B------:R-:W-:Y:S05]  /*6480*/  BSYNC B0 ;  /* 0x0000000000007941 */ /* 0x000fea0003800000 */
.L_x_252:
        /* <DEDUP_REMOVED lines=11> */
[----:B------:R-:W-:Y:S01]  /*6540*/  STG.E.128 [R2.64], R16 ;  /* 0x0000001002007986 */ /* 0x000fe2000c101d16 */
[----:B------:R-:W-:Y:S05]  /*6550*/  EXIT ;  /* 0x000000000000794d */ /* 0x000fea0003800000 */
.L_x_239:
[----:B------:R-:W1:Y:S01]  /*6560*/  S2R R0, SR_CTAID.Y ;  /* 0x0000000000007919 */ /* 0x000e620000002600 */
[----:B------:R-:W-:Y:S01]  /*6570*/  SHF.R.S32.HI R3, RZ, 0x1f, R204 ;  /* 0x0000001fff037819 */ /* 0x000fe200000114cc */
[----:B------:R-:W-:Y:S01]  /*6580*/  ULDC UR4, c[0x0][0x2f0] ;  /* 0x0000bc0000047ab9 */ /* 0x000fe20000000800 */
[----:B------:R-:W-:Y:S01]  /*6590*/  MOV R15, UR11 ;  /* 0x0000000b000f7c02 */ /* 0x000fe20008000f00 */
[----:B------:R-:W2:Y:S01]  /*65a0*/  S2R R2, SR_CTAID.Z ;  /* 0x0000000000027919 */ /* 0x000ea20000002700 */
[----:B------:R-:W-:Y:S01]  /*65b0*/  LEA.HI R16, R3, R204, RZ, 0x3 ;  /* 0x000000cc03107211 */ /* 0x000fe200078f18ff */
[----:B------:R-:W-:Y:S01]  /*65c0*/  UIADD3 UR4, -UR12, UR4, URZ ;  /* 0x000000040c047290 */ /* 0x000fe2000fffe13f */
[----:B------:R-:W-:Y:S02]  /*65d0*/  BSSY B0, `(.L_x_254) ;  /* 0x000001e000007945 */ /* 0x000fe40003800000 */
[----:B------:R-:W-:-:S02]  /*65e0*/  LOP3.LUT R3, R16, 0x1ffffff8, RZ, 0xc0, !PT ;  /* 0x1ffffff810037812 */ /* 0x000fc400078ec0ff */
[----:B------:R-:W-:-:S03]  /*65f0*/  SHF.R.S32.HI R16, RZ, 0x3, R16 ;  /* 0x00000003ff107819 */ /* 0x000fc60000011410 */
[----:B------:R-:W-:Y:S01]  /*6600*/  IMAD.IADD R3, R204, 0x1, -R3 ;  /* 0x00000001cc037824 */ /* 0x000fe200078e0a03 */
[----:B------:R-:W-:Y:S02]  /*6610*/  ISETP.GE.AND P4, PT, R16, UR4, PT ;  /* 0x0000000410007c0c */ /* 0x000fe4000bf86270 */
[----:B------:R-:W-:Y:S01]  /*6620*/  SHF.R.S32.HI R17, RZ, 0x1f, R16 ;  /* 0x0000001fff117819 */ /* 0x000fe20000011410 */
[----:B------:R-:W-:-:S04]  /*6630*/  IMAD.SHL.U32 R12, R3, 0x8, RZ ;  /* 0x00000008030c7824 */ /* 0x000fc800078e00ff */
[----:B------:R-:W-:Y:S01]  /*6640*/  IMAD.WIDE R14, R15, 0x80, R16 ;  /* 0x000000800f0e7825 */ /* 0x000fe200078e0210 */
[----:B------:R-:W-:Y:S02]  /*6650*/  SHF.R.S32.HI R13, RZ, 0x1f, R12 ;  /* 0x0000001fff0d7819 */ /* 0x000fe4000001140c */
[----:B-1----:R-:W-:Y:S02]  /*6660*/  SHF.R.S32.HI R6, RZ, 0x1f, R0 ;  /* 0x0000001fff067819 */ /* 0x002fe40000011400 */
[----:B------:R-:W-:Y:S01]  /*6670*/  ISETP.GE.OR P0, PT, R12, c[0x0][0x2f4], P4 ;  /* 0x0000bd000c007a0c */ /* 0x000fe20002706670 */
[----:B------:R-:W-:Y:S01]  /*6680*/  IMAD.WIDE.U32 R8, R0, c[0x0][0x308], R12 ;  /* 0x0000c20000087a25 */ /* 0x000fe200078e000c */
[----:B--2---:R-:W-:-:S03]  /*6690*/  SHF.R.S32.HI R5, RZ, 0x1f, R2 ;  /* 0x0000001fff057819 */ /* 0x004fc60000011402 */
[----:B------:R-:W-:-:S04]  /*66a0*/  IMAD R3, R6, c[0x0][0x308], RZ ;  /* 0x0000c20006037a24 */ /* 0x000fc800078e02ff */
[----:B------:R-:W-:-:S05]  /*66b0*/  IMAD R10, R0, c[0x0][0x30c], R3 ;  /* 0x0000c300000a7a24 */ /* 0x000fca00078e0203 */
[----:B------:R-:W-:Y:S01]  /*66c0*/  IADD3 R11, R9, R10, RZ ;  /* 0x0000000a090b7210 */ /* 0x000fe20007ffe0ff */
[----:B------:R-:W-:Y:S02]  /*66d0*/  IMAD R9, R5, c[0x0][0x310], RZ ;  /* 0x0000c40005097a24 */ /* 0x000fe400078e02ff */
        /* <DEDUP_REMOVED lines=13> */
.L_x_255:
[----:B------:R-:W-:Y:S05]  /*67b0*/  BSYNC B0 ;  /* 0x0000000000007941 */ /* 0x000fea0003800000 */
.L_x_254:
[----:B------:R-:W-:Y:S01]  /*67c0*/  IADD3 R3, R16, 0x20, RZ ;  /* 0x0000002010037810 */ /* 0x000fe20007ffe0ff */
[----:B------:R-:W-:Y:S03]  /*67d0*/  BSSY B0, `(.L_x_256) ;  /* 0x000000f000007945 */ /* 0x000fe60003800000 */
[----:B------:R-:W-:-:S04]  /*67e0*/  ISETP.GE.AND P3, PT, R3, UR4, PT ;  /* 0x0000000403007c0c */ /* 0x000fc8000bf66270 */
        /* <DEDUP_REMOVED lines=8> */
[----:B-1----:R-:W-:-:S03]  /*6870*/  LEA R20, P0, R18, c[0x0][0x2e8], 0x1 ;  /* 0x0000ba0012147a11 */ /* 0x002fc600078008ff */
[----:B------:R-:W-:-:S05]  /*6880*/  IMAD R3, R4, c[0x0][0x304], R3 ;  /* 0x0000c10004037a24 */ /* 0x000fca00078e0203 */
[----:B------:R-:W-:-:S04]  /*6890*/  IADD3 R3, R19, R3, RZ ;  /* 0x0000000313037210 */ /* 0x000fc80007ffe0ff */
[----:B------:R-:W-:-:S05]  /*68a0*/  LEA.HI.X R21, R18, c[0x0][0x2ec], R3, 0x1, P0 ;  /* 0x0000bb0012157a11 */ /* 0x000fca00000f0c03 */
[----:B------:R1:W-:Y:S02]  /*68b0*/  STG.E.128 [R20.64], RZ ;  /* 0x000000ff14007986 */ /* 0x0003e4000c101d16 */
.L_x_257:
[----:B------:R-:W-:Y:S05]  /*68c0*/  BSYNC B0 ;  /* 0x0000000000007941 */ /* 0x000fea0003800000 */
.L_x_256:
        /* <DEDUP_REMOVED lines=16> */
.L_x_259:
[----:B------:R-:W-:Y:S05]  /*69d0*/  BSYNC B0 ;  /* 0x0000000000007941 */ /* 0x000fea0003800000 */
.L_x_258:
[----:B------:R-:W-:Y:S01]  /*69e0*/  IADD3 R16, R16, 0x60, RZ ;  /* 0x0000006010107810 */ /* 0x000fe20007ffe0ff */
[----:B------:R-:W-:Y:S03]  /*69f0*/  BSSY B0, `(.L_x_260) ;  /* 0x000000e000007945 */ /* 0x000fe60003800000 */
[----:B------:R-:W-:-:S04]  /*6a00*/  ISETP.GE.AND P1, PT, R16, UR4, PT ;  /* 0x0000000410007c0c */ /* 0x000fc8000bf26270 */
[----:B------:R-:W-:-:S13]  /*6a10*/  ISETP.GE.OR P0, PT, R12, c[0x0][0x2f4], P1 ;  /* 0x0000bd000c007a0c */ /* 0x000fda0000f06670 */
[----:B------:R-:W-:Y:S05]  /*6a20*/  @P0 BRA `(.L_x_261) ;  /* 0x000000a000000947 */ /* 0x000fea0003800000 */
[----:B------:R-:W-:Y:S02]  /*6a30*/  IADD3 R4, P0, R14, 0x60, RZ ;  /* 0x000000600e047810 */ /* 0x000fe40007f1e0ff */
[----:B------:R-:W-:Y:S02]  /*6a40*/  MOV R8, R10 ;  /* 0x0000000a00087202 */ /* 0x000fe40000000f00 */
[----:B------:R-:W-:-:S03]  /*6a50*/  IADD3.X R3, RZ, R15, RZ, P0, !PT ;  /* 0x0000000fff037210 */ /* 0x000fc600007fe4ff */
[----:B------:R-:W-:-:S04]  /*6a60*/  IMAD.WIDE.U32 R8, R4, c[0x0][0x300], R8 ;  /* 0x0000c00004087a25 */ /* 0x000fc800078e0008 */
[----:B------:R-:W-:Y:S01]  /*6a70*/  IMAD R3, R3, c[0x0][0x300], RZ ;  /* 0x0000c00003037a24 */ /* 0x000fe200078e02ff */
[----:B------:R-:W-:-:S03]  /*6a80*/  LEA R10, P0, R8, c[0x0][0x2e8], 0x1 ;  /* 0x0000ba00080a7a11 */ /* 0x000fc600078008ff */
[----:B------:R-:W-:-:S05]  /*6a90*/  IMAD R3, R4, c[0x0][0x304], R3 ;  /* 0x0000c10004037a24 */ /* 0x000fca00078e0203 */
[----:B------:R-:W-:-:S04]  /*6aa0*/  IADD3 R3, R9, R3, RZ ;  /* 0x0000000309037210 */ /* 0x000fc80007ffe0ff */
[----:B------:R-:W-:-:S05]  /*6ab0*/  LEA.HI.X R11, R8, c[0x0][0x2ec], R3, 0x1, P0 ;  /* 0x0000bb00080b7a11 */ /* 0x000fca00000f0c03 */
[----:B------:R2:W-:Y:S02]  /*6ac0*/  STG.E.128 [R10.64], RZ ;  /* 0x000000ff0a007986 */ /* 0x0005e4000c101d16 */
.L_x_261:
[----:B------:R-:W-:Y:S05]  /*6ad0*/  BSYNC B0 ;  /* 0x0000000000007941 */ /* 0x000fea0003800000 */
.L_x_260:
[----:B------:R-:W-:Y:S01]  /*6ae0*/  IMAD R3, R6, c[0x0][0x338], RZ ;  /* 0x0000ce0006037a24 */ /* 0x000fe200078e02ff */
[----:B------:R-:W-:Y:S01]  /*6af0*/  ISETP.GE.OR P4, PT, R12, c[0x0][0x324], P4 ;  /* 0x0000c9000c007a0c */ /* 0x000fe20002786670 */
[C---:B------:R-:W-:Y:S01]  /*6b00*/  IMAD.WIDE.U32 R6, R0.reuse, c[0x0][0x338], R12 ;  /* 0x0000ce0000067a25 */ /* 0x040fe200078e000c */
        /* <DEDUP_REMOVED lines=16> */
.L_x_263:
[----:B------:R-:W-:Y:S05]  /*6c10*/  BSYNC B0 ;  /* 0x0000000000007941 */ /* 0x000fea0003800000 */
.L_x_262:
[----:B------:R-:W-:Y:S01]  /*6c20*/  ISETP.GE.OR P3, PT, R12, c[0x0][0x324], P3 ;  /* 0x0000c9000c007a0c */ /* 0x000fe20001f66670 */
[----:B------:R-:W-:-:S12]  /*6c30*/  BSSY B0, `(.L_x_264) ;  /* 0x000000d000007945 */ /* 0x000fd80003800000 */
[----:B------:R-:W-:Y:S05]  /*6c40*/  @P3 BRA `(.L_x_265) ;  /* 0x000000b000003947 */ /* 0x000fea0003800000 */
[----:B---3--:R-:W-:Y:S01]  /*6c50*/  IADD3 R3, P0, R14, 0x20, RZ ;  /* 0x000000200e037810 */ /* 0x008fe20007f1e0ff */
        /* <DEDUP_REMOVED lines=9> */
[----:B------:R3:W-:Y:S02]  /*6cf0*/  STG.E.128 [R2.64], RZ ;  /* 0x000000ff02007986 */ /* 0x0007e4000c101d16 */
.L_x_265:
[----:B------:R-:W-:Y:S05]  /*6d00*/  BSYNC B0 ;  /* 0x0000000000007941 */ /* 0x000fea0003800000 */
.L_x_264:
        /* <DEDUP_REMOVED lines=14> */
.L_x_267:
[----:B------:R-:W-:Y:S05]  /*6df0*/  BSYNC B0 ;  /* 0x0000000000007941 */ /* 0x000fea0003800000 */
.L_x_266:
[----:B------:R-:W-:-:S13]  /*6e00*/  ISETP.GE.OR P1, PT, R12, c[0x0][0x324], P1 ;  /* 0x0000c9000c007a0c */ /* 0x000fda0000f26670 */
[----:B------:R-:W-:Y:S05]  /*6e10*/  @P1 EXIT ;  /* 0x000000000000194d */ /* 0x000fea0003800000 */
[----:B------:R-:W-:Y:S02]  /*6e20*/  IADD3 R0, P0, R14, 0x60, RZ ;  /* 0x000000600e007810 */ /* 0x000fe40007f1e0ff */
[----:B------:R-:W-:Y:S02]  /*6e30*/  MOV R4, R6 ;  /* 0x0000000600047202 */ /* 0x000fe40000000f00 */
[----:B---3--:R-:W-:-:S03]  /*6e40*/  IADD3.X R3, RZ, R15, RZ, P0, !PT ;  /* 0x0000000fff037210 */ /* 0x008fc600007fe4ff */
[----:B------:R-:W-:-:S04]  /*6e50*/  IMAD.WIDE.U32 R4, R0, c[0x0][0x330], R4 ;  /* 0x0000cc0000047a25 */ /* 0x000fc800078e0004 */
[----:B------:R-:W-:Y:S01]  /*6e60*/  IMAD R3, R3, c[0x0][0x330], RZ ;  /* 0x0000cc0003037a24 */ /* 0x000fe200078e02ff */
[----:B------:R-:W-:-:S03]  /*6e70*/  LEA R2, P0, R4, c[0x0][0x318], 0x1 ;  /* 0x0000c60004027a11 */ /* 0x000fc600078008ff */
[----:B------:R-:W-:-:S05]  /*6e80*/  IMAD R3, R0, c[0x0][0x334], R3 ;  /* 0x0000cd0000037a24 */ /* 0x000fca00078e0203 */
[----:B------:R-:W-:-:S04]  /*6e90*/  IADD3 R3, R5, R3, RZ ;  /* 0x0000000305037210 */ /* 0x000fc80007ffe0ff */
[----:B------:R-:W-:-:S05]  /*6ea0*/  LEA.HI.X R3, R4, c[0x0][0x31c], R3, 0x1, P0 ;  /* 0x0000c70004037a11 */ /* 0x000fca00000f0c03 */
[----:B------:R-:W-:Y:S01]  /*6eb0*/  STG.E.128 [R2.64], RZ ;  /* 0x000000ff02007986 */ /* 0x000fe2000c101d16 */
[----:B------:R-:W-:Y:S05]  /*6ec0*/  EXIT ;  /* 0x000000000000794d */ /* 0x000fea0003800000 */
.L_x_268:
        /* <DEDUP_REMOVED lines=11> */
.L_x_1802:


//--------------------- .text._ZN7cutlass13device_kernelIN5flash19enable_sm80_to_sm89INS1_16FlashAttnBwdSm80INS1_25CollectiveMainloopBwdSm80ILi2ELi2EN4cute5tupleIJNS5_1CILi64EEENS7_ILi128EEES8_EEENS_10bfloat16_tEfNS_4arch4Sm80ELb0ELb1ELb0ELb0ELb1ELb0ELb0ELb0ELi2ELi2ELi4ELi2ELb1EEENS1_21CollectiveEpilogueBwdISA_SB_SD_Li256ELb0ELb0ELi2EEENS1_19SingleTileSchedulerILb0ELb0ELb0ELi128EEEEEEEEEvNT_6ParamsE --------------------------
	.section	.text._ZN7cutlass13device_kernelIN5flash19enable_sm80_to_sm89INS1_16FlashAttnBwdSm80INS1_25CollectiveMainloopBwdSm80ILi2ELi2EN4cute5tupleIJNS5_1CILi64EEENS7_ILi128EEES8_EEENS_10bfloat16_tEfNS_4arch4Sm80ELb0ELb1ELb0ELb0ELb1ELb0ELb0ELb0ELi2ELi2ELi4ELi2ELb1EEENS1_21CollectiveEpilogueBwdISA_SB_SD_Li256ELb0ELb0ELi2EEENS1_19SingleTileSchedulerILb0ELb0ELb0ELi128EEEEEEEEEvNT_6ParamsE,"ax",@progbits
	.sectioninfo	@"SHI_REGISTERS=245"
	.align	128
.text._ZN7cutlass13device_kernelIN5flash19enable_sm80_to_sm89INS1_16FlashAttnBwdSm80INS1_25CollectiveMainloopBwdSm80ILi2ELi2EN4cute5tupleIJNS5_1CILi64EEENS7_ILi128EEES8_EEENS_10bfloat16_tEfNS_4arch4Sm80ELb0ELb1ELb0ELb0ELb1ELb0ELb0ELb0ELi2ELi2ELi4ELi2ELb1EEENS1_21CollectiveEpilogueBwdISA_SB_SD_Li256ELb0ELb0ELi2EEENS1_19SingleTileSchedulerILb0ELb0ELb0ELi128EEEEEEEEEvNT_6ParamsE:
        .type           _ZN7cutlass13device_kernelIN5flash19enable_sm80_to_sm89INS1_16FlashAttnBwdSm80INS1_25CollectiveMainloopBwdSm80ILi2ELi2EN4cute5tupleIJNS5_1CILi64EEENS7_ILi128EEES8_EEENS_10bfloat16_tEfNS_4arch4Sm80ELb0ELb1ELb0ELb0ELb1ELb0ELb0ELb0ELi2ELi2ELi4ELi2ELb1EEENS1_21CollectiveEpilogueBwdISA_SB_SD_Li256ELb0ELb0ELi2EEENS1_19SingleTileSchedulerILb0ELb0ELb0ELi128EEEEEEEEEvNT_6ParamsE,@function
        .size           _ZN7cutlass13device_kernelIN5flash19enable_sm80_to_sm89INS1_16FlashAttnBwdSm80INS1_25CollectiveMainloopBwdSm80ILi2ELi2EN4cute5tupleIJNS5_1CILi64EEENS7_ILi128EEES8_EEENS_10bfloat16_tEfNS_4arch4Sm80ELb0ELb1ELb0ELb0ELb1ELb0ELb0ELb0ELi2ELi2ELi4ELi2ELb1EEENS1_21CollectiveEpilogueBwdISA_SB_SD_Li256ELb0ELb0ELi2EEENS1_19SingleTileSchedulerILb0ELb0ELb0ELi128EEEEEEEEEvNT_6ParamsE,(.L_x_1803 - _ZN7cutlass13device_kernelIN5flash19enable_sm80_to_sm89INS1_16FlashAttnBwdSm80INS1_25CollectiveMainloopBwdSm80ILi2ELi2EN4cute5tupleIJNS5_1CILi64EEENS7_ILi128EEES8_EEENS_10bfloat16_tEfNS_4arch4Sm80ELb0ELb1ELb0ELb0ELb1ELb0ELb0ELb0ELi2ELi2ELi4ELi2ELb1EEENS1_21CollectiveEpilogueBwdISA_SB_SD_Li256ELb0ELb0ELi2EEENS1_19SingleTileSchedulerILb0ELb0ELb0ELi128EEEEEEEEEvNT_6ParamsE)
        .other          _ZN7cutlass13device_kernelIN5flash19enable_sm80_to_sm89INS1_16FlashAttnBwdSm80INS1_25CollectiveMainloopBwdSm80ILi2ELi2EN4cute5tupleIJNS5_1CILi64EEENS7_ILi128EEES8_EEENS_10bfloat16_tEfNS_4arch4Sm80ELb0ELb1ELb0ELb0ELb1ELb0ELb0ELb0ELi2ELi2ELi4ELi2ELb1EEENS1_21CollectiveEpilogueBwdISA_SB_SD_Li256ELb0ELb0ELi2EEENS1_19SingleTileSchedulerILb0ELb0ELb0ELi128EEEEEEEEEvNT_6ParamsE,@"STO_CUDA_ENTRY STV_DEFAULT"
_ZN7cutlass13device_kernelIN5flash19enable_sm80_to_sm89INS1_16FlashAttnBwdSm80INS1_25CollectiveMainloopBwdSm80ILi2ELi2EN4cute5tupleIJNS5_1CILi64EEENS7_ILi128EEES8_EEENS_10bfloat16_tEfNS_4arch4Sm80ELb0ELb1ELb0ELb0ELb1ELb0ELb0ELb0ELi2ELi2ELi4ELi2ELb1EEENS1_21CollectiveEpilogueBwdISA_SB_SD_Li256ELb0ELb0ELi2EEENS1_19SingleTileSchedulerILb0ELb0ELb0ELi128EEEEEEEEEvNT_6ParamsE:
        /* <DEDUP_REMOVED lines=25> */
.L_x_269:
        /* <DEDUP_REMOVED lines=385> */
.L_x_272:
[----:B------:R-:W-:Y:S05]  /*19a0*/  BSYNC B0 ;  /* 0x0000000000007941 */ /* 0x000fea0003800000 */
.L_x_271:
        /* <DEDUP_REMOVED lines=80> */
.L_x_291:
        /* <DEDUP_REMOVED lines=82> */
.L_x_275:
[----:B------:R-:W-:Y:S04]  /*23d0*/  MOV R36, 0x1 ;  /* 0x0000000100247802 */ /* 0x000fe80000000f00 */
[----:B------:R-:W-:Y:S11]  /*23e0*/  ISETP.NE.AND P1, PT, R36, c[0x0][0x2a8], PT ;  /* 0x0000aa0024007a0c */ /* 0x000ff60003f25270 */
[----:B------:R-:W-:Y:S02]  /*23f0*/  @!UPT UIADD3 URZ, URZ, URZ, URZ ;  /* 0x0000003f3f3ff290 */ /* 0x000fe4000fffe03f */
[----:B------:R-:W-:Y:S05]  /*2400*/  @P1 IMAD.HI.U32 R36, R37, c[0x0][0x2ac], RZ ;  /* 0x0000ab0025241a27 */ /* 0x000fea00078e00ff */
[----:B------:R-:W-:Y:S02]  /*2410*/  @P1 SHF.R.U32.HI R37, RZ, c[0x0][0x2b0], R36 ;  /* 0x0000ac00ff251a19 */ /* 0x000fe40000011624 */
.L_x_276:
[----:B------:R-:W-:Y:S05]  /*2420*/  BSYNC B0 ;  /* 0x0000000000007941 */ /* 0x000fea0003800000 */
.L_x_274:
        /* <DEDUP_REMOVED lines=9> */
.L_x_273:
        /* <DEDUP_REMOVED lines=19> */
.L_x_279:
[----:B------:R-:W-:Y:S04]  /*25f0*/  MOV R36, 0x1 ;  /* 0x0000000100247802 */ /* 0x000fe80000000f00 */
[----:B------:R-:W-:Y:S11]  /*2600*/  ISETP.NE.AND P1, PT, R36, c[0x0][0x2a8], PT ;  /* 0x0000aa0024007a0c */ /* 0x000ff60003f25270 */
[----:B------:R-:W-:Y:S02]  /*2610*/  @!UPT UIADD3 URZ, URZ, URZ, URZ ;  /* 0x0000003f3f3ff290 */ /* 0x000fe4000fffe03f */
[----:B------:R-:W-:Y:S05]  /*2620*/  @P1 IMAD.HI.U32 R36, R37, c[0x0][0x2ac], RZ ;  /* 0x0000ab0025241a27 */ /* 0x000fea00078e00ff */
[----:B------:R-:W-:Y:S02]  /*2630*/  @P1 SHF.R.U32.HI R37, RZ, c[0x0][0x2b0], R36 ;  /* 0x0000ac00ff251a19 */ /* 0x000fe40000011624 */
.L_x_280:
[----:B------:R-:W-:Y:S05]  /*2640*/  BSYNC B0 ;  /* 0x0000000000007941 */ /* 0x000fea0003800000 */
.L_x_278:
[----:B------:R-:W-:Y:S04]  /*2650*/  IMAD.MOV.U32 R36, RZ, RZ, c[0x0][0x2a8] ;  /* 0x0000aa00ff247624 */ /* 0x000fe800078e00ff */
[----:B------:R-:W-:Y:S04]  /*2660*/  IMAD R36, R37, R36, -UR12 ;  /* 0x8000000c25247e24 */ /* 0x000fe8000f8e0224 */
[----:B------:R-:W-:Y:S05]  /*2670*/  IMAD.IADD R38, R36, 0x1, -R225 ;  /* 0x0000000124267824 */ /* 0x000fea00078e0ae1 */
[----:B------:R-:W-:Y:S02]  /*2680*/  IADD3 R36, R38, c[0x0][0x2a8], RZ ;  /* 0x0000aa0026247a10 */ /* 0x000fe40007ffe0ff */
[----:B------:R-:W-:Y:S02]  /*2690*/  IMNMX R235, R235, R38, !PT ;  /* 0x00000026ebeb7217 */ /* 0x000fe40007800200 */
[----:B------:R-:W-:Y:S02]  /*26a0*/  IMNMX R233, R233, R36, PT ;  /* 0x00000024e9e97217 */ /* 0x000fe40003800200 */
.L_x_277:
        /* <DEDUP_REMOVED lines=19> */
.L_x_283:
[----:B------:R-:W-:Y:S04]  /*27e0*/  MOV R36, 0x1 ;  /* 0x0000000100247802 */ /* 0x000fe80000000f00 */
[----:B------:R-:W-:Y:S11]  /*27f0*/  ISETP.NE.AND P1, PT, R36, c[0x0][0x2a8], PT ;  /* 0x0000aa0024007a0c */ /* 0x000ff60003f25270 */
[----:B------:R-:W-:Y:S02]  /*2800*/  @!UPT UIADD3 URZ, URZ, URZ, URZ ;  /* 0x0000003f3f3ff290 */ /* 0x000fe4000fffe03f */
[----:B------:R-:W-:Y:S05]  /*2810*/  @P1 IMAD.HI.U32 R36, R37, c[0x0][0x2ac], RZ ;  /* 0x0000ab0025241a27 */ /* 0x000fea00078e00ff */
[----:B------:R-:W-:Y:S02]  /*2820*/  @P1 SHF.R.U32.HI R37, RZ, c[0x0][0x2b0], R36 ;  /* 0x0000ac00ff251a19 */ /* 0x000fe40000011624 */
.L_x_284:
[----:B------:R-:W-:Y:S05]  /*2830*/  BSYNC B0 ;  /* 0x0000000000007941 */ /* 0x000fea0003800000 */
.L_x_282:
[----:B------:R-:W-:Y:S04]  /*2840*/  IMAD.MOV.U32 R36, RZ, RZ, c[0x0][0x2a8] ;  /* 0x0000aa00ff247624 */ /* 0x000fe800078e00ff */
[----:B------:R-:W-:Y:S04]  /*2850*/  IMAD R36, R37, R36, -UR12 ;  /* 0x8000000c25247e24 */ /* 0x000fe8000f8e0224 */
[----:B------:R-:W-:Y:S05]  /*2860*/  IMAD.IADD R36, R36, 0x1, -R225 ;  /* 0x0000000124247824 */ /* 0x000fea00078e0ae1 */
[----:B------:R-:W-:Y:S02]  /*2870*/  IADD3 R37, R36, c[0x0][0x2a8], RZ ;  /* 0x0000aa0024257a10 */ /* 0x000fe40007ffe0ff */
[----:B------:R-:W-:Y:S02]  /*2880*/  IMNMX R201, R201, R36, !PT ;  /* 0x00000024c9c97217 */ /* 0x000fe40007800200 */
[----:B------:R-:W-:Y:S02]  /*2890*/  IMNMX R200, R200, R37, PT ;  /* 0x00000025c8c87217 */ /* 0x000fe40003800200 */
.L_x_281:
        /* <DEDUP_REMOVED lines=19> */
.L_x_287:
[----:B------:R-:W-:Y:S04]  /*29d0*/  MOV R36, 0x1 ;  /* 0x0000000100247802 */ /* 0x000fe80000000f00 */
[----:B------:R-:W-:Y:S11]  /*29e0*/  ISETP.NE.AND P0, PT, R36, c[0x0][0x2a8], PT ;  /* 0x0000aa0024007a0c */ /* 0x000ff60003f05270 */
[----:B------:R-:W-:Y:S02]  /*29f0*/  @!UPT UIADD3 URZ, URZ, URZ, URZ ;  /* 0x0000003f3f3ff290 */ /* 0x000fe4000fffe03f */
[----:B------:R-:W-:Y:S05]  /*2a00*/  @P0 IMAD.HI.U32 R36, R37, c[0x0][0x2ac], RZ ;  /* 0x0000ab0025240a27 */ /* 0x000fea00078e00ff */
[----:B------:R-:W-:Y:S02]  /*2a10*/  @P0 SHF.R.U32.HI R37, RZ, c[0x0][0x2b0], R36 ;  /* 0x0000ac00ff250a19 */ /* 0x000fe40000011624 */
.L_x_288:
[----:B------:R-:W-:Y:S05]  /*2a20*/  BSYNC B0 ;  /* 0x0000000000007941 */ /* 0x000fea0003800000 */
.L_x_286:
[----:B------:R-:W-:Y:S04]  /*2a30*/  IMAD.MOV.U32 R36, RZ, RZ, c[0x0][0x2a8] ;  /* 0x0000aa00ff247624 */ /* 0x000fe800078e00ff */
[----:B------:R-:W-:Y:S04]  /*2a40*/  IMAD R36, R37, R36, -UR12 ;  /* 0x8000000c25247e24 */ /* 0x000fe8000f8e0224 */
[----:B------:R-:W-:Y:S05]  /*2a50*/  IMAD.IADD R37, R36, 0x1, -R225 ;  /* 0x0000000124257824 */ /* 0x000fea00078e0ae1 */
[----:B------:R-:W-:Y:S02]  /*2a60*/  IADD3 R36, R37, c[0x0][0x2a8], RZ ;  /* 0x0000aa0025247a10 */ /* 0x000fe40007ffe0ff */
[----:B------:R-:W-:Y:S02]  /*2a70*/  IMNMX R190, R190, R37, !PT ;  /* 0x00000025bebe7217 */ /* 0x000fe40007800200 */
[----:B------:R-:W-:Y:S02]  /*2a80*/  IMNMX R187, R187, R36, PT ;  /* 0x00000024bbbb7217 */ /* 0x000fe40003800200 */
.L_x_285:
        /* <DEDUP_REMOVED lines=54> */
.L_x_289:
        /* <DEDUP_REMOVED lines=445> */
.L_x_290:
        /* <DEDUP_REMOVED lines=174> */
.L_x_270:
        /* <DEDUP_REMOVED lines=153> */
.L_x_294:
[----:B------:R-:W-:Y:S05]  /*5e30*/  BSYNC B0 ;  /* 0x0000000000007941 */ /* 0x000fea0003800000 */
.L_x_293:
        /* <DEDUP_REMOVED lines=16> */
.L_x_296:
[----:B------:R-:W-:Y:S05]  /*5f40*/  BSYNC B0 ;  /* 0x0000000000007941 */ /* 0x000fea0003800000 */
.L_x_295:
        /* <DEDUP_REMOVED lines=16> */
.L_x_298:
[----:B------:R-:W-:Y:S05]  /*6050*/  BSYNC B0 ;  /* 0x0000000000007941 */ /* 0x000fea0003800000 */
.L_x_297:
        /* <DEDUP_REMOVED lines=16> */
.L_x_300:
[----:B------:R-:W-:Y:S05]  /*6160*/  BSYNC B0 ;  /* 0x0000000000007941 */ /* 0x000fea0003800000 */
.L_x_299:
        /* <DEDUP_REMOVED lines=19> */
.L_x_302:
[----:B------:R-:W-:Y:S05]  /*62a0*/  BSYNC B0 ;  /* 0x0000000000007941 */ /* 0x000fea0003800000 */
.L_x_301:
        /* <DEDUP_REMOVED lines=14> */
.L_x_304:
[----:B------:R-:W-:Y:S05]  /*6390*/  BSYNC B0 ;  /* 0x0000000000007941 */ /* 0x000fea0003800000 */
.L_x_303:
        /* <DEDUP_REMOVED lines=14> */
.L_x_306:
[----:B------:R-:W-:Y:S05]  /*6480*/  BSYNC B0 ;  /* 0x0000000000007941 */ /* 0x000fea0003800000 */
.L_x_305:
        /* <DEDUP_REMOVED lines=13> */
.L_x_292:
        /* <DEDUP_REMOVED lines=37> */
.L_x_308:
[----:B------:R-:W-:Y:S05]  /*67b0*/  BSYNC B0 ;  /* 0x0000000000007941 */ /* 0x000fea0003800000 */
.L_x_307:
        /* <DEDUP_REMOVED lines=16> */
.L_x_310:
[----:B------:R-:W-:Y:S05]  /*68c0*/  BSYNC B0 ;  /* 0x0000000000007941 */ /* 0x000fea0003800000 */
.L_x_309:
        /* <DEDUP_REMOVED lines=16> */
.L_x_312:
[----:B------:R-:W-:Y:S05]  /*69d0*/  BSYNC B0 ;  /* 0x0000000000007941 */ /* 0x000fea0003800000 */
.L_x_311:
        /* <DEDUP_REMOVED lines=15> */
.L_x_314:
[----:B------:R-:W-:Y:S05]  /*6ad0*/  BSYNC B0 ;  /* 0x0000000000007941 */ /* 0x000fea0003800000 */
.L_x_313:
        /* <DEDUP_REMOVED lines=19> */
.L_x_316:
[----:B------:R-:W-:Y:S05]  /*6c10*/  BSYNC B0 ;  /* 0x0000000000007941 */ /* 0x000fea0003800000 */
.L_x_315:
        /* <DEDUP_REMOVED lines=14> */
.L_x_318:
[----:B------:R-:W-:Y:S05]  /*6d00*/  BSYNC B0 ;  /* 0x0000000000007941 */ /* 0x000fea0003800000 */
.L_x_317:
        /* <DEDUP_REMOVED lines=14> */
.L_x_320:
[----:B------:R-:W-:Y:S05]  /*6df0*/  BSYNC B0 ;  /* 0x0000000000007941 */ /* 0x000fea0003800000 */
.L_x_319:
        /* <DEDUP_REMOVED lines=13> */
.L_x_321:
        /* <DEDUP_REMOVED lines=11> */
.L_x_1803:


//--------------------- .text._ZN7cutlass13device_kernelIN5flash19enable_sm80_to_sm89INS1_16FlashAttnBwdSm80INS1_25CollectiveMainloopBwdSm80ILi2ELi2EN4cute5tupleIJNS5_1CILi64EEENS7_ILi128EEES8_EEENS_10bfloat16_tEfNS_4arch4Sm80ELb0ELb1ELb0ELb0ELb0ELb0ELb0ELb0ELi2ELi2ELi4ELi2ELb1EEENS1_24CollectiveEpilogueBwdGQAISA_fSD_Li256ELb0ELb0EEENS1_19SingleTileSchedulerILb0ELb0ELb0ELi128EEEEEEEEEvNT_6ParamsE --------------------------
	.section	.text._ZN7cutlass13device_kernelIN5flash19enable_sm80_to_sm89INS1_16FlashAttnBwdSm80INS1_25CollectiveMainloopBwdSm80ILi2ELi2EN4cute5tupleIJNS5_1CILi64EEENS7_ILi128EEES8_EEENS_10bfloat16_tEfNS_4arch4Sm80ELb0ELb1ELb0ELb0ELb0ELb0ELb0ELb0ELi2ELi2ELi4ELi2ELb1EEENS1_24CollectiveEpilogueBwdGQAISA_fSD_Li256ELb0ELb0EEENS1_19SingleTileSchedulerILb0ELb0ELb0ELi128EEEEEEEEEvNT_6ParamsE,"ax",@progbits
	.sectioninfo	@"SHI_REGISTERS=240"
	.align	128
.text._ZN7cutlass13device_kernelIN5flash19enable_sm80_to_sm89INS1_16FlashAttnBwdSm80INS1_25CollectiveMainloopBwdSm80ILi2ELi2EN4cute5tupleIJNS5_1CILi64EEENS7_ILi128EEES8_EEENS_10bfloat16_tEfNS_4arch4Sm80ELb0ELb1ELb0ELb0ELb0ELb0ELb0ELb0ELi2ELi2ELi4ELi2ELb1EEENS1_24CollectiveEpilogueBwdGQAISA_fSD_Li256ELb0ELb0EEENS1_19SingleTileSchedulerILb0ELb0ELb0ELi128EEEEEEEEEvNT_6ParamsE:
        .type           _ZN7cutlass13device_kernelIN5flash19enable_sm80_to_sm89INS1_16FlashAttnBwdSm80INS1_25CollectiveMainloopBwdSm80ILi2ELi2EN4cute5tupleIJNS5_1CILi64EEENS7_ILi128EEES8_EEENS_10bfloat16_tEfNS_4arch4Sm80ELb0ELb1ELb0ELb0ELb0ELb0ELb0ELb0ELi2ELi2ELi4ELi2ELb1EEENS1_24CollectiveEpilogueBwdGQAISA_fSD_Li256ELb0ELb0EEENS1_19SingleTileSchedulerILb0ELb0ELb0ELi128EEEEEEEEEvNT_6ParamsE,@function
        .size           _ZN7cutlass13device_kernelIN5flash19enable_sm80_to_sm89INS1_16FlashAttnBwdSm80INS1_25CollectiveMainloopBwdSm80ILi2ELi2EN4cute5tupleIJNS5_1CILi64EEENS7_ILi128EEES8_EEENS_10bfloat16_tEfNS_4arch4Sm80ELb0ELb1ELb0ELb0ELb0ELb0ELb0ELb0ELi2ELi2ELi4ELi2ELb1EEENS1_24CollectiveEpilogueBwdGQAISA_fSD_Li256ELb0ELb0EEENS1_19SingleTileSchedulerILb0ELb0ELb0ELi128EEEEEEEEEvNT_6ParamsE,(.L_x_1804 - _ZN7cutlass13device_kernelIN5flash19enable_sm80_to_sm89INS1_16FlashAttnBwdSm80INS1_25CollectiveMainloopBwdSm80ILi2ELi2EN4cute5tupleIJNS5_1CILi64EEENS7_ILi128EEES8_EEENS_10bfloat16_tEfNS_4arch4Sm80ELb0ELb1ELb0ELb0ELb0ELb0ELb0ELb0ELi2ELi2ELi4ELi2ELb1EEENS1_24CollectiveEpilogueBwdGQAISA_fSD_Li256ELb0ELb0EEENS1_19SingleTileSchedulerILb0ELb0ELb0ELi128EEEEEEEEEvNT_6ParamsE)
        .other          _ZN7cutlass13device_kernelIN5flash19enable_sm80_to_sm89INS1_16FlashAttnBwdSm80INS1_25CollectiveMainloopBwdSm80ILi2ELi2EN4cute5tupleIJNS5_1CILi64EEENS7_ILi128EEES8_EEENS_10bfloat16_tEfNS_4arch4Sm80ELb0ELb1ELb0ELb0ELb0ELb0ELb0ELb0ELi2ELi2ELi4ELi2ELb1EEENS1_24CollectiveEpilogueBwdGQAISA_fSD_Li256ELb0ELb0EEENS1_19SingleTileSchedulerILb0ELb0ELb0ELi128EEEEEEEEEvNT_6ParamsE,@"STO_CUDA_ENTRY STV_DEFAULT"
_ZN7cutlass13device_kernelIN5flash19enable_sm80_to_sm89INS1_16FlashAttnBwdSm80INS1_25CollectiveMainloopBwdSm80ILi2ELi2EN4cute5tupleIJNS5_1CILi64EEENS7_ILi128EEES8_EEENS_10bfloat16_tEfNS_4arch4Sm80ELb0ELb1ELb0ELb0ELb0ELb0ELb0ELb0ELi2ELi2ELi4ELi2ELb1EEENS1_24CollectiveEpilogueBwdGQAISA_fSD_Li256ELb0ELb0EEENS1_19SingleTileSchedulerILb0ELb0ELb0ELi128EEEEEEEEEvNT_6ParamsE:
        /* <DEDUP_REMOVED lines=25> */
.L_x_322:
        /* <DEDUP_REMOVED lines=48> */
[----:B------:R-:W1:Y:S01]  /*0490*/  S2R R226, SR_CTAID.Z ;  /* 0x0000000000e27919 */ /* 0x000e620000002700 */
[----:B------:R-:W-:Y:S01]  /*04a0*/  IMAD.MOV.U32 R3, RZ, RZ, R5 ;  /* 0x000000ffff037224 */ /* 0x000fe200078e0005 */
[----:B------:R-:W-:Y:S01]  /*04b0*/  USHF.R.S32.HI UR15, URZ, 0x1f, UR12 ;  /* 0x0000001f3f0f7899 */ /* 0x000fe2000801140c */
[----:B------:R-:W-:Y:S01]  /*04c0*/  ISETP.NE.AND P0, PT, R0, 0x1, PT ;  /* 0x000000010000780c */ /* 0x000fe20003f05270 */
[----:B------:R-:W-:Y:S01]  /*04d0*/  ULDC.64 UR4, c[0x0][0x1e8] ;  /* 0x00007a0000047ab9 */ /* 0x000fe20000000a00 */
[CC--:B------:R-:W-:Y:S01]  /*04e0*/  LEA.HI R22, R23.reuse, R204.reuse, RZ, 0x3 ;  /* 0x000000cc17167211 */ /* 0x0c0fe200078f18ff */
[----:B------:R-:W-:Y:S01]  /*04f0*/  UIMAD UR4, UR15, UR4, URZ ;  /* 0x000000040f0472a4 */ /* 0x000fe2000f8e023f */
[----:B------:R-:W-:Y:S01]  /*0500*/  IMAD.U32 R15, RZ, RZ, UR11 ;  /* 0x0000000bff0f7e24 */ /* 0x000fe2000f8e00ff */
[----:B------:R-:W-:Y:S01]  /*0510*/  ULDC UR20, c[0x0][0x198] ;  /* 0x0000660000147ab9 */ /* 0x000fe20000000800 */
[----:B------:R-:W-:Y:S01]  /*0520*/  LOP3.LUT R19, R22, 0xfffffff8, RZ, 0xc0, !PT ;  /* 0xfffffff816137812 */ /* 0x000fe200078ec0ff */
[----:B------:R-:W-:Y:S01]  /*0530*/  UIADD3 UR20, -UR13, UR20, URZ ;  /* 0x000000140d147290 */ /* 0x000fe2000fffe13f */
[----:B------:R-:W-:Y:S01]  /*0540*/  SHF.R.S32.HI R206, RZ, 0x3, R22 ;  /* 0x00000003ffce7819 */ /* 0x000fe20000011416 */
[----:B------:R-:W-:Y:S01]  /*0550*/  UIMAD UR4, UR12, UR5, UR4 ;  /* 0x000000050c0472a4 */ /* 0x000fe2000f8e0204 */
[----:B------:R-:W-:Y:S01]  /*0560*/  LEA.HI R12, R23, R204, RZ, 0x6 ;  /* 0x000000cc170c7211 */ /* 0x000fe200078f30ff */
[----:B------:R-:W-:Y:S01]  /*0570*/  IMAD.IADD R19, R204, 0x1, -R19 ;  /* 0x00000001cc137824 */ /* 0x000fe200078e0a13 */
[----:B------:R-:W-:Y:S01]  /*0580*/  SHF.R.S32.HI R207, RZ, 0x1f, R206 ;  /* 0x0000001fffcf7819 */ /* 0x000fe200000114ce */
[----:B------:R-:W-:Y:S01]  /*0590*/  @P0 IMAD.HI.U32 R0, R5, c[0x0][0x24c], RZ ;  /* 0x0000930005000a27 */ /* 0x000fe200078e00ff */
[----:B------:R-:W-:Y:S01]  /*05a0*/  IADD3 R2, -R206, UR20, RZ ;  /* 0x00000014ce027c10 */ /* 0x000fe2000fffe1ff */
[----:B------:R-:W-:Y:S01]  /*05b0*/  UMOV UR21, 0x6 ;  /* 0x0000000600157882 */ /* 0x000fe20000000000 */
[----:B------:R-:W-:Y:S01]  /*05c0*/  SHF.R.S32.HI R12, RZ, 0x6, R12 ;  /* 0x00000006ff0c7819 */ /* 0x000fe2000001140c */
[----:B------:R-:W-:Y:S01]  /*05d0*/  IMAD.SHL.U32 R212, R19, 0x8, RZ ;  /* 0x0000000813d47824 */ /* 0x000fe200078e00ff */
[----:B------:R-:W-:Y:S01]  /*05e0*/  @P0 SHF.R.U32.HI R3, RZ, c[0x0][0x250], R0 ;  /* 0x00009400ff030a19 */ /* 0x000fe20000011600 */
[----:B------:R-:W-:Y:S01]  /*05f0*/  IMAD.WIDE R14, R15, 0x80, R206 ;  /* 0x000000800f0e7825 */ /* 0x000fe200078e02ce */
[----:B------:R-:W-:Y:S01]  /*0600*/  ISETP.GE.AND P6, PT, R2, 0x1, PT ;  /* 0x000000010200780c */ /* 0x000fe20003fc6270 */
[----:B------:R-:W-:Y:S01]  /*0610*/  ULDC.64 UR6, c[0x0][0x1d8] ;  /* 0x0000760000067ab9 */ /* 0x000fe20000000a00 */
[----:B------:R-:W-:Y:S01]  /*0620*/  SHF.R.S32.HI R0, RZ, 0x1f, R3 ;  /* 0x0000001fff007819 */ /* 0x000fe20000011403 */
[----:B------:R-:W-:Y:S01]  /*0630*/  IMAD.SHL.U32 R9, R206, 0x40, RZ ;  /* 0x00000040ce097824 */ /* 0x000fe200078e00ff */
[--C-:B------:R-:W-:Y:S01]  /*0640*/  SHF.R.S32.HI R213, RZ, 0x1f, R212.reuse ;  /* 0x0000001fffd57819 */ /* 0x100fe200000114d4 */
[----:B------:R-:W-:Y:S01]  /*0650*/  IMAD.SHL.U32 R25, R12, 0x200, RZ ;  /* 0x000002000c197824 */ /* 0x000fe200078e00ff */
[----:B------:R-:W-:Y:S01]  /*0660*/  ISETP.GE.AND P5, PT, R2, 0x21, PT ;  /* 0x000000210200780c */ /* 0x000fe20003fa6270 */
[----:B------:R-:W-:Y:S01]  /*0670*/  IMAD R16, R0, c[0x0][0x1e0], RZ ;  /* 0x0000780000107a24 */ /* 0x000fe200078e02ff */
[C---:B------:R-:W-:Y:S01]  /*0680*/  ISETP.GE.AND P4, PT, R2.reuse, 0x41, PT ;  /* 0x000000410200780c */ /* 0x040fe20003f86270 */
[----:B------:R-:W-:Y:S01]  /*0690*/  IMAD.WIDE.U32 R6, R3, c[0x0][0x1e0], R212 ;  /* 0x0000780003067a25 */ /* 0x000fe200078e00d4 */
[----:B------:R-:W-:Y:S01]  /*06a0*/  ISETP.GE.AND P3, PT, R2, 0x61, PT ;  /* 0x000000610200780c */ /* 0x000fe20003f66270 */
[----:B------:R-:W-:Y:S01]  /*06b0*/  USHF.L.U64.HI UR28, UR6, UR21, UR7 ;  /* 0x00000015061c7299 */ /* 0x000fe20008010207 */
[----:B------:R-:W-:Y:S01]  /*06c0*/  LOP3.LUT R9, R9, 0x1c0, RZ, 0xc0, !PT ;  /* 0x000001c009097812 */ /* 0x000fe200078ec0ff */
[----:B------:R-:W-:Y:S01]  /*06d0*/  IMAD R16, R3, c[0x0][0x1e4], R16 ;  /* 0x0000790003107a24 */ /* 0x000fe200078e0210 */
[----:B------:R-:W-:Y:S01]  /*06e0*/  USHF.L.U32 UR29, UR6, 0x6, URZ ;  /* 0x00000006061d7899 */ /* 0x000fe2000800063f */
[----:B------:R-:W-:Y:S01]  /*06f0*/  IMAD R0, R0, c[0x0][0x1b0], RZ ;  /* 0x00006c0000007a24 */ /* 0x000fe200078e02ff */
[----:B------:R-:W-:Y:S01]  /*0700*/  LOP3.LUT R4, R9, 0x38, R212, 0xf8, !PT ;  /* 0x0000003809047812 */ /* 0x000fe200078ef8d4 */
[----:B------:R-:W-:Y:S01]  /*0710*/  IMAD.IADD R17, R7, 0x1, R16 ;  /* 0x0000000107117824 */ /* 0x000fe200078e0210 */
[----:B------:R-:W-:Y:S01]  /*0720*/  SHF.R.U32.HI R10, RZ, 0x3, R9 ;  /* 0x00000003ff0a7819 */ /* 0x000fe20000011609 */
[----:B------:R-:W-:Y:S01]  /*0730*/  IMAD.MOV.U32 R16, RZ, RZ, R6 ;  /* 0x000000ffff107224 */ /* 0x000fe200078e0006 */
[C---:B------:R-:W-:Y:S01]  /*0740*/  ISETP.GE.OR P1, PT, R212.reuse, c[0x0][0x1cc], !P6 ;  /* 0x00007300d4007a0c */ /* 0x040fe20007726670 */
[----:B------:R-:W-:Y:S01]  /*0750*/  IMAD R7, R15, c[0x0][0x1d8], RZ ;  /* 0x000076000f077a24 */ /* 0x000fe200078e02ff */
[----:B------:R-:W-:Y:S01]  /*0760*/  ISETP.GE.OR P2, PT, R212, c[0x0][0x1cc], !P5 ;  /* 0x00007300d4007a0c */ /* 0x000fe20006f46670 */
[----:B-1----:R-:W-:Y:S01]  /*0770*/  IMAD.WIDE.U32 R16, R226, c[0x0][0x1e8], R16 ;  /* 0x00007a00e2107a25 */ /* 0x002fe200078e0010 */
[----:B------:R-:W-:-:S02]  /*0780*/  LOP3.LUT R10, R25, R4, R10, 0xf6, !PT ;  /* 0x00000004190a7212 */ /* 0x000fc400078ef60a */
[----:B------:R-:W-:Y:S01]  /*0790*/  ISETP.GE.OR P6, PT, R212, c[0x0][0x19c], !P6 ;  /* 0x00006700d4007a0c */ /* 0x000fe200077c6670 */
[----:B------:R-:W-:Y:S01]  /*07a0*/  IMAD R2, R14, c[0x0][0x1dc], R7 ;  /* 0x000077000e027a24 */ /* 0x000fe200078e0207 */
[----:B------:R-:W-:Y:S01]  /*07b0*/  IADD3 R17, R17, UR4, RZ ;  /* 0x0000000411117c10 */ /* 0x000fe2000fffe0ff */
[C---:B------:R-:W-:Y:S01]  /*07c0*/  IMAD R0, R3.reuse, c[0x0][0x1b4], R0 ;  /* 0x00006d0003007a24 */ /* 0x040fe200078e0200 */
[----:B------:R-:W-:Y:S01]  /*07d0*/  ULDC.64 UR4, c[0x0][0x1b8] ;  /* 0x00006e0000047ab9 */ /* 0x000fe20000000a00 */
[----:B------:R-:W-:Y:S01]  /*07e0*/  IMAD.WIDE.U32 R8, R3, c[0x0][0x1b0], R212 ;  /* 0x00006c0003087a25 */ /* 0x000fe200078e00d4 */
[----:B------:R-:W-:Y:S01]  /*07f0*/  UIMAD UR4, UR15, UR4, URZ ;  /* 0x000000040f0472a4 */ /* 0x000fe2000f8e023f */
[----:B------:R-:W-:Y:S02]  /*0800*/  ISETP.GE.OR P5, PT, R212, c[0x0][0x19c], !P5 ;  /* 0x00006700d4007a0c */ /* 0x000fe40006fa6670 */
[----:B------:R-:W-:Y:S01]  /*0810*/  IMAD.WIDE.U32 R6, R14, c[0x0][0x1d8], R16 ;  /* 0x000076000e067a25 */ /* 0x000fe200078e0010 */
[----:B------:R-:W-:Y:S01]  /*0820*/  UIMAD UR6, UR12, UR5, UR4 ;  /* 0x000000050c0672a4 */ /* 0x000fe2000f8e0204 */
[----:B------:R-:W-:-:S02]  /*0830*/  LEA.HI R18, R23, R204, RZ, 0x2 ;  /* 0x000000cc17127211 */ /* 0x000fc400078f10ff */
[----:B------:R-:W-:Y:S01]  /*0840*/  IMAD.IADD R2, R7, 0x1, R2 ;  /* 0x0000000107027824 */ /* 0x000fe200078e0202 */
[C---:B------:R-:W-:Y:S01]  /*0850*/  LEA R26, P0, R6.reuse, c[0x0][0x1c0], 0x1 ;  /* 0x00007000061a7a11 */ /* 0x040fe200078008ff */
[----:B------:R-:W-:Y:S01]  /*0860*/  IMAD.IADD R7, R9, 0x1, R0 ;  /* 0x0000000109077824 */ /* 0x000fe200078e0200 */
[----:B------:R-:W-:Y:S01]  /*0870*/  SHF.R.S32.HI R9, RZ, 0x1f, R5 ;  /* 0x0000001fff097819 */ /* 0x000fe20000011405 */
[----:B------:R-:W-:Y:S01]  /*0880*/  IMAD R0, R15, c[0x0][0x1a8], RZ ;  /* 0x00006a000f007a24 */ /* 0x000fe200078e02ff */
[----:B------:R-:W-:Y:S01]  /*0890*/  LEA.HI.X R27, R6, c[0x0][0x1c4], R2, 0x1, P0 ;  /* 0x00007100061b7a11 */ /* 0x000fe200000f0c02 */
[----:B------:R-:W-:Y:S01]  /*08a0*/  IMAD.MOV.U32 R6, RZ, RZ, R8 ;  /* 0x000000ffff067224 */ /* 0x000fe200078e0008 */
[----:B------:R-:W-:Y:S01]  /*08b0*/  IADD3 R16, P0, R26, UR29, RZ ;  /* 0x0000001d1a107c10 */ /* 0x000fe2000ff1e0ff */
[----:B------:R-:W-:Y:S01]  /*08c0*/  IMAD.SHL.U32 R10, R10, 0x2, RZ ;  /* 0x000000020a0a7824 */ /* 0x000fe200078e00ff */
[----:B------:R-:W-:Y:S01]  /*08d0*/  ULDC.64 UR4, c[0x0][0x188] ;  /* 0x0000620000047ab9 */ /* 0x000fe20000000a00 */
[----:B------:R-:W-:Y:S01]  /*08e0*/  IMAD.WIDE.U32 R6, R226, c[0x0][0x1b8], R6 ;  /* 0x00006e00e2067a25 */ /* 0x000fe200078e0006 */
[----:B------:R-:W-:Y:S01]  /*08f0*/  IADD3.X R17, R27, UR28, RZ, P0, !PT ;  /* 0x0000001c1b117c10 */ /* 0x000fe200087fe4ff */
[----:B------:R-:W-:Y:S01]  /*0900*/  UIMAD UR8, UR15, UR4, URZ ;  /* 0x000000040f0872a4 */ /* 0x000fe2000f8e023f */
[----:B------:R-:W-:Y:S01]  /*0910*/  @!PT LDS RZ, [RZ] ;  /* 0x00000000fffff984 */ /* 0x000fe20000000800 */
[----:B------:R-:W-:Y:S01]  /*0920*/  @!PT LDS RZ, [RZ] ;  /* 0x00000000fffff984 */ /* 0x000fe20000000800 */
[----:B------:R-:W-:Y:S01]  /*0930*/  @!PT LDS RZ, [RZ] ;  /* 0x00000000fffff984 */ /* 0x000fe20000000800 */
[----:B------:R1:W-:Y:S01]  /*0940*/  LDGSTS.E.BYPASS.LTC128B.128 [R10+0x4080], [R26.64], !P1 ;  /* 0x040800001a0a7fae */ /* 0x0003e2000c901d56 */
[C---:B------:R-:W-:Y:S01]  /*0950*/  IMAD R0, R14.reuse, c[0x0][0x1ac], R0 ;  /* 0x00006b000e007a24 */ /* 0x040fe200078e0200 */
[----:B------:R-:W-:Y:S01]  /*0960*/  IADD3 R7, R7, UR6, RZ ;  /* 0x0000000607077c10 */ /* 0x000fe2000fffe0ff */
[----:B------:R-:W-:Y:S01]  /*0970*/  ULDC.64 UR6, c[0x0][0x208] ;  /* 0x0000820000067ab9 */ /* 0x000fe20000000a00 */
[----:B------:R2:W-:Y:S01]  /*0980*/  LDGSTS.E.BYPASS.LTC128B.128 [R10+0x5080], [R16.64], !P2 ;  /* 0x05080000100a7fae */ /* 0x0005e2000d101d56 */
[----:B------:R-:W-:Y:S01]  /*0990*/  USHF.L.U64.HI UR9, UR6, UR21, UR7 ;  /* 0x0000001506097299 */ /* 0x000fe20008010207 */
[----:B------:R-:W-:Y:S01]  /*09a0*/  IMAD R2, R9, c[0x0][0x180], RZ ;  /* 0x0000600009027a24 */ /* 0x000fe200078e02ff */
[----:B------:R-:W-:Y:S01]  /*09b0*/  UIMAD.WIDE.U32 UR18, UR12, UR4, URZ ;  /* 0x000000040c1272a5 */ /* 0x000fe2000f8e003f */
[----:B------:R-:W-:Y:S01]  /*09c0*/  IMAD.WIDE.U32 R6, R14, c[0x0][0x1a8], R6 ;  /* 0x00006a000e067a25 */ /* 0x000fe200078e0006 */
[----:B------:R-:W-:Y:S01]  /*09d0*/  UIMAD UR8, UR12, UR5, UR8 ;  /* 0x000000050c0872a4 */ /* 0x000fe2000f8e0208 */
[----:B------:R-:W-:Y:S01]  /*09e0*/  SHF.R.S32.HI R11, RZ, 0x1f, R18 ;  /* 0x0000001fff0b7819 */ /* 0x000fe20000011412 */
[----:B------:R-:W-:Y:S01]  /*09f0*/  USHF.L.U32 UR10, UR6, 0x6, URZ ;  /* 0x00000006060a7899 */ /* 0x000fe2000800063f */
[----:B------:R-:W-:Y:S01]  /*0a00*/  IMAD.IADD R0, R7, 0x1, R0 ;  /* 0x0000000107007824 */ /* 0x000fe200078e0200 */
[C---:B------:R-:W-:Y:S01]  /*0a10*/  LEA R30, P2, R6.reuse, c[0x0][0x190], 0x1 ;  /* 0x00006400061e7a11 */ /* 0x040fe200078408ff */
[----:B------:R-:W-:Y:S01]  /*0a20*/  IMAD R201, R207, c[0x0][0x178], RZ ;  /* 0x00005e00cfc97a24 */ /* 0x000fe200078e02ff */
[----:B------:R-:W-:Y:S01]  /*0a30*/  UIADD3 UR8, UR19, UR8, URZ ;  /* 0x0000000813087290 */ /* 0x000fe2000fffe03f */
[C---:B------:R-:W-:Y:S01]  /*0a40*/  IMAD R2, R5.reuse, c[0x0][0x184], R2 ;  /* 0x0000610005027a24 */ /* 0x040fe200078e0202 */
[----:B------:R-:W-:Y:S01]  /*0a50*/  LEA.HI.X R31, R6, c[0x0][0x194], R0, 0x1, P2 ;  /* 0x00006500061f7a11 */ /* 0x000fe200010f0c00 */
[----:B------:R-:W-:Y:S01]  /*0a60*/  IMAD.WIDE.U32 R214, R206, c[0x0][0x178], RZ ;  /* 0x00005e00ced67a25 */ /* 0x000fe200078e00ff */
[----:B------:R-:W-:Y:S01]  /*0a70*/  SHF.R.S32.HI R0, RZ, 0x1f, R229 ;  /* 0x0000001fff007819 */ /* 0x000fe200000114e5 */
[----:B------:R-:W-:Y:S01]  /*0a80*/  ULDC.64 UR4, c[0x0][0x278] ;  /* 0x00009e0000047ab9 */ /* 0x000fe20000000a00 */
[----:B------:R-:W-:Y:S01]  /*0a90*/  ISETP.GT.AND P2, PT, R204, 0xf, PT ;  /* 0x0000000fcc00780c */ /* 0x000fe20003f44270 */
[----:B------:R-:W-:Y:S01]  /*0aa0*/  IMAD.WIDE.U32 R20, R5, c[0x0][0x180], R212 ;  /* 0x0000600005147a25 */ /* 0x000fe200078e00d4 */
[----:B------:R-:W-:Y:S01]  /*0ab0*/  UIMAD UR25, UR15, UR4, URZ ;  /* 0x000000040f1972a4 */ /* 0x000fe2000f8e023f */
[----:B------:R-:W-:Y:S01]  /*0ac0*/  LEA.HI R196, R23, R204, RZ, 0x7 ;  /* 0x000000cc17c47211 */ /* 0x000fe200078f38ff */
[----:B------:R-:W-:Y:S01]  /*0ad0*/  UIMAD.WIDE.U32 UR16, UR12, UR4, URZ ;  /* 0x000000040c1072a5 */ /* 0x000fe2000f8e003f */
[----:B------:R-:W-:Y:S01]  /*0ae0*/  IMAD R201, R206, c[0x0][0x17c], R201 ;  /* 0x00005f00cec97a24 */ /* 0x000fe200078e02c9 */
[----:B------:R-:W-:Y:S01]  /*0af0*/  IADD3 R3, P1, P0, R214, UR18, R20 ;  /* 0x00000012d6037c10 */ /* 0x000fe2000f83e014 */
[----:B------:R-:W-:Y:S01]  /*0b00*/  IMAD R7, R229, UR9, RZ ;  /* 0x00000009e5077c24 */ /* 0x000fe2000f8e02ff */
[----:B------:R-:W-:Y:S01]  /*0b10*/  UIMAD UR25, UR12, UR5, UR25 ;  /* 0x000000050c1972a4 */ /* 0x000fe2000f8e0219 */
[----:B------:R-:W-:Y:S01]  /*0b20*/  IMAD.IADD R2, R21, 0x1, R2 ;  /* 0x0000000115027824 */ /* 0x000fe200078e0202 */
[----:B------:R-:W-:Y:S01]  /*0b30*/  SHF.R.S32.HI R20, RZ, 0x2, R18 ;  /* 0x00000002ff147819 */ /* 0x000fe20000011412 */
[----:B------:R-:W-:Y:S01]  /*0b40*/  IMAD.IADD R201, R215, 0x1, R201 ;  /* 0x00000001d7c97824 */ /* 0x000fe200078e02c9 */
[----:B------:R-:W-:Y:S01]  /*0b50*/  ULDC.64 UR4, c[0x0][0x290] ;  /* 0x0000a40000047ab9 */ /* 0x000fe20000000a00 */
[C---:B------:R-:W-:Y:S01]  /*0b60*/  IMAD R4, R0.reuse, UR10, R7 ;  /* 0x0000000a00047c24 */ /* 0x040fe2000f8e0207 */
[----:B------:R-:W-:Y:S01]  /*0b70*/  UIMAD UR24, UR15, UR4, URZ ;  /* 0x000000040f1872a4 */ /* 0x000fe2000f8e023f */
[----:B------:R-:W-:Y:S01]  /*0b80*/  IMAD R0, R0, c[0x0][0x178], RZ ;  /* 0x00005e0000007a24 */ /* 0x000fe200078e02ff */
[----:B------:R-:W-:Y:S01]  /*0b90*/  IADD3.X R2, R201, UR8, R2, P1, P0 ;  /* 0x00000008c9027c10 */ /* 0x000fe20008fe0402 */
[C---:B------:R-:W-:Y:S01]  /*0ba0*/  IMAD.WIDE.U32 R14, R229.reuse, c[0x0][0x178], RZ ;  /* 0x00005e00e50e7a25 */ /* 0x040fe200078e00ff */
[----:B-1----:R-:W-:Y:S01]  /*0bb0*/  IADD3 R26, P0, R16, UR29, RZ ;  /* 0x0000001d101a7c10 */ /* 0x002fe2000ff1e0ff */
[----:B------:R-:W-:Y:S01]  /*0bc0*/  UIMAD UR5, UR12, UR5, UR24 ;  /* 0x000000050c0572a4 */ /* 0x000fe2000f8e0218 */
[----:B------:R-:W-:Y:S01]  /*0bd0*/  ISETP.GE.OR P1, PT, R212, c[0x0][0x1cc], !P4 ;  /* 0x00007300d4007a0c */ /* 0x000fe20006726670 */
[----:B------:R-:W-:Y:S01]  /*0be0*/  IMAD R7, R229, c[0x0][0x17c], R0 ;  /* 0x00005f00e5077a24 */ /* 0x000fe200078e0200 */
[----:B------:R-:W-:Y:S01]  /*0bf0*/  IADD3.X R27, R17, UR28, RZ, P0, !PT ;  /* 0x0000001c111b7c10 */ /* 0x000fe200087fe4ff */
[----:B------:R-:W-:Y:S01]  /*0c00*/  IMAD.SHL.U32 R208, R204, 0x4, RZ ;  /* 0x00000004ccd07824 */ /* 0x000fe200078e00ff */
[C---:B------:R-:W-:Y:S01]  /*0c10*/  LEA R3, P0, R14.reuse, R3, 0x6 ;  /* 0x000000030e037211 */ /* 0x040fe200078030ff */
[----:B------:R-:W-:Y:S01]  /*0c20*/  IMAD.IADD R7, R15, 0x1, R7 ;  /* 0x000000010f077824 */ /* 0x000fe200078e0207 */
[----:B------:R-:W-:Y:S01]  /*0c30*/  UIADD3 UR24, UR17, UR25, URZ ;  /* 0x0000001911187290 */ /* 0x000fe2000fffe03f */
[----:B------:R-:W-:Y:S01]  /*0c40*/  IMAD R0, R9, c[0x0][0x270], RZ ;  /* 0x00009c0009007a24 */ /* 0x000fe200078e02ff */
[----:B------:R-:W-:Y:S01]  /*0c50*/  SHF.R.S32.HI R209, RZ, 0x1f, R208 ;  /* 0x0000001fffd17819 */ /* 0x000fe200000114d0 */
[----:B------:R-:W-:Y:S01]  /*0c60*/  IMAD.SHL.U32 R21, R229, 0x40, RZ ;  /* 0x00000040e5157824 */ /* 0x000fe200078e00ff */
[----:B------:R-:W-:Y:S01]  /*0c70*/  LEA.HI.X R2, R14, R2, R7, 0x6, P0 ;  /* 0x000000020e027211 */ /* 0x000fe200000f3407 */
[C---:B------:R-:W-:Y:S01]  /*0c80*/  IMAD R13, R5.reuse, c[0x0][0x274], R0 ;  /* 0x00009d00050d7a24 */ /* 0x040fe200078e0200 */
[----:B------:R-:W-:Y:S01]  /*0c90*/  UIMAD.WIDE.U32 UR26, UR12, UR4, URZ ;  /* 0x000000040c1a72a5 */ /* 0x000fe2000f8e003f */
[----:B------:R-:W-:Y:S01]  /*0ca0*/  IMAD.WIDE.U32 R14, R5, c[0x0][0x270], R208 ;  /* 0x00009c00050e7a25 */ /* 0x000fe200078e00d0 */
[----:B------:R1:W-:Y:S01]  /*0cb0*/  LDGSTS.E.BYPASS.LTC128B.128 [R10+0x6080], [R26.64], !P1 ;  /* 0x060800001a0a7fae */ /* 0x0003e2000c901d56 */
[----:B--2---:R-:W-:Y:S01]  /*0cc0*/  SHF.R.S32.HI R16, RZ, 0x1f, R21 ;  /* 0x0000001fff107819 */ /* 0x004fe20000011415 */
[----:B------:R-:W-:Y:S01]  /*0cd0*/  UIADD3 UR25, UR27, UR5, URZ ;  /* 0x000000051b197290 */ /* 0x000fe2000fffe03f */
[----:B------:R-:W-:Y:S01]  /*0ce0*/  IMAD.IADD R13, R15, 0x1, R13 ;  /* 0x000000010f0d7824 */ /* 0x000fe200078e020d */
[----:B------:R-:W-:Y:S01]  /*0cf0*/  @!P2 IADD3 R14, P1, P0, R21, UR16, R14 ;  /* 0x00000010150eac10 */ /* 0x000fe2000f83e00e */
[----:B------:R-:W-:Y:S01]  /*0d00*/  IMAD R6, R9, c[0x0][0x288], RZ ;  /* 0x0000a20009067a24 */ /* 0x000fe200078e02ff */
[----:B------:R-:W-:Y:S01]  /*0d10*/  ULDC.64 UR4, c[0x0][0x1a8] ;  /* 0x00006a0000047ab9 */ /* 0x000fe20000000a00 */
[C---:B------:R-:W-:Y:S01]  /*0d20*/  IMAD.WIDE.U32 R28, R5.reuse, c[0x0][0x288], R208 ;  /* 0x0000a200051c7a25 */ /* 0x040fe200078e00d0 */
[----:B------:R-:W-:Y:S01]  /*0d30*/  @!P2 IADD3.X R13, R16, UR24, R13, P1, P0 ;  /* 0x00000018100dac10 */ /* 0x000fe20008fe040d */
[----:B------:R-:W-:Y:S01]  /*0d40*/  USHF.L.U32 UR32, UR4, 0x6, URZ ;  /* 0x0000000604207899 */ /* 0x000fe2000800063f */
[----:B------:R-:W-:Y:S01]  /*0d50*/  IADD3 R32, P0, R26, UR29, RZ ;  /* 0x0000001d1a207c10 */ /* 0x000fe2000ff1e0ff */
[----:B------:R-:W-:Y:S01]  /*0d60*/  IMAD R7, R5, c[0x0][0x28c], R6 ;  /* 0x0000a30005077a24 */ /* 0x000fe200078e0206 */
[----:B------:R-:W-:Y:S01]  /*0d70*/  IADD3 R8, P1, R28, UR26, RZ ;  /* 0x0000001a1c087c10 */ /* 0x000fe2000ff3e0ff */
[----:B------:R-:W-:Y:S01]  /*0d80*/  USHF.L.U64.HI UR29, UR4, UR21, UR5 ;  /* 0x00000015041d7299 */ /* 0x000fe20008010205 */
[----:B------:R-:W-:Y:S01]  /*0d90*/  IADD3.X R33, R27, UR28, RZ, P0, !PT ;  /* 0x0000001c1b217c10 */ /* 0x000fe200087fe4ff */
[----:B------:R-:W-:Y:S01]  /*0da0*/  IMAD R17, R207, c[0x0][0x208], RZ ;  /* 0x00008200cf117a24 */ /* 0x000fe200078e02ff */
[----:B------:R-:W-:Y:S01]  /*0db0*/  IADD3.X R7, R29, UR25, R7, P1, !PT ;  /* 0x000000191d077c10 */ /* 0x000fe20008ffe407 */
[----:B------:R-:W-:Y:S01]  /*0dc0*/  ULDC.64 UR4, c[0x0][0x218] ;  /* 0x0000860000047ab9 */ /* 0x000fe20000000a00 */
[C---:B------:R-:W-:Y:S01]  /*0dd0*/  ISETP.GE.OR P1, PT, R212.reuse, c[0x0][0x1cc], !P3 ;  /* 0x00007300d4007a0c */ /* 0x040fe20005f26670 */
[----:B------:R-:W-:Y:S01]  /*0de0*/  UIMAD.WIDE.U32 UR30, UR12, UR4, URZ ;  /* 0x000000040c1e72a5 */ /* 0x000fe2000f8e003f */
[----:B------:R-:W-:Y:S01]  /*0df0*/  ISETP.GE.OR P4, PT, R212, c[0x0][0x19c], !P4 ;  /* 0x00006700d4007a0c */ /* 0x000fe20006786670 */
[----:B------:R-:W-:Y:S01]  /*0e00*/  UIMAD UR4, UR15, UR4, URZ ;  /* 0x000000040f0472a4 */ /* 0x000fe2000f8e023f */
[----:B------:R-:W-:Y:S01]  /*0e10*/  LEA.HI R0, R23, R204, RZ, 0x4 ;  /* 0x000000cc17007211 */ /* 0x000fe200078f20ff */
[C---:B------:R-:W-:Y:S01]  /*0e20*/  IMAD.WIDE.U32 R210, R206.reuse, c[0x0][0x208], RZ ;  /* 0x00008200ced27a25 */ /* 0x040fe200078e00ff */
[----:B------:R-:W-:Y:S01]  /*0e30*/  LEA.HI R11, R11, R20, RZ, 0x3 ;  /* 0x000000140b0b7211 */ /* 0x000fe200078f18ff */
[----:B------:R-:W-:Y:S01]  /*0e40*/  UIMAD UR4, UR12, UR5, UR4 ;  /* 0x000000050c0472a4 */ /* 0x000fe2000f8e0204 */
[----:B------:R-:W-:Y:S01]  /*0e50*/  SHF.R.S32.HI R15, RZ, 0x4, R0 ;  /* 0x00000004ff0f7819 */ /* 0x000fe20000011400 */
[----:B------:R-:W-:Y:S01]  /*0e60*/  IMAD R17, R206, c[0x0][0x20c], R17 ;  /* 0x00008300ce117a24 */ /* 0x000fe200078e0211 */
[----:B-1----:R-:W-:Y:S01]  /*0e70*/  @!P2 LEA R26, P0, R14, c[0x0][0x258], 0x2 ;  /* 0x000096000e1aaa11 */ /* 0x002fe200078010ff */
[----:B------:R-:W-:Y:S01]  /*0e80*/  IMAD.WIDE.U32 R36, R5, c[0x0][0x210], R212 ;  /* 0x0000840005247a25 */ /* 0x000fe200078e00d4 */
[----:B------:R-:W-:Y:S01]  /*0e90*/  LEA.HI R6, R0, R15, RZ, 0x1 ;  /* 0x0000000f00067211 */ /* 0x000fe200078f08ff */
[----:B------:R1:W-:Y:S01]  /*0ea0*/  LDGSTS.E.BYPASS.LTC128B.128 [R10+0x7080], [R32.64], !P1 ;  /* 0x07080000200a7fae */ /* 0x0003e2000c901d56 */
[----:B------:R-:W-:Y:S01]  /*0eb0*/  @!P2 LEA.HI.X R27, R14, c[0x0][0x25c], R13, 0x2, P0 ;  /* 0x000097000e1baa11 */ /* 0x000fe200000f140d */
[----:B------:R-:W-:Y:S01]  /*0ec0*/  IMAD R14, R9, c[0x0][0x210], RZ ;  /* 0x00008400090e7a24 */ /* 0x000fe200078e02ff */
[----:B------:R-:W-:Y:S01]  /*0ed0*/  IADD3 R34, P0, R30, UR32, RZ ;  /* 0x000000201e227c10 */ /* 0x000fe2000ff1e0ff */
[----:B------:R-:W0:Y:S01]  /*0ee0*/  LDGDEPBAR ;  /* 0x00000000000079af */ /* 0x000e220000000000 */
[----:B------:R-:W-:Y:S01]  /*0ef0*/  LEA.HI R13, R23, R204, RZ, 0x5 ;  /* 0x000000cc170d7211 */ /* 0x000fe200078f28ff */
[----:B------:R-:W-:Y:S01]  /*0f00*/  UIADD3 UR28, UR31, UR4, URZ ;  /* 0x000000041f1c7290 */ /* 0x000fe2000fffe03f */
[----:B------:R-:W-:Y:S01]  /*0f10*/  IADD3.X R35, R31, UR29, RZ, P0, !PT ;  /* 0x0000001d1f237c10 */ /* 0x000fe200087fe4ff */
[----:B------:R2:W-:Y:S01]  /*0f20*/  LDGSTS.E.BYPASS.LTC128B.128 [R10+0x80], [R30.64], !P6 ;  /* 0x000800001e0a7fae */ /* 0x0005e2000f101d56 */
[----:B------:R-:W-:Y:S01]  /*0f30*/  IADD3 R28, P0, R34, UR32, RZ ;  /* 0x00000020221c7c10 */ /* 0x000fe2000ff1e0ff */
[----:B------:R-:W-:Y:S01]  /*0f40*/  IMAD.IADD R202, R211, 0x1, R17 ;  /* 0x00000001d3ca7824 */ /* 0x000fe200078e0211 */
[----:B------:R-:W-:Y:S01]  /*0f50*/  ISETP.GE.OR P6, PT, R212, c[0x0][0x19c], !P3 ;  /* 0x00006700d4007a0c */ /* 0x000fe20005fc6670 */
[----:B------:R3:W-:Y:S01]  /*0f60*/  LDGSTS.E.BYPASS.LTC128B.128 [R10+0x1080], [R34.64], !P5 ;  /* 0x01080000220a7fae */ /* 0x0007e2000e901d56 */
[----:B------:R-:W-:Y:S01]  /*0f70*/  IADD3.X R29, R35, UR29, RZ, P0, !PT ;  /* 0x0000001d231d7c10 */ /* 0x000fe200087fe4ff */
[----:B------:R-:W-:Y:S01]  /*0f80*/  IMAD.MOV.U32 R199, RZ, RZ, 0x40 ;  /* 0x00000040ffc77424 */ /* 0x000fe200078e00ff */
[----:B------:R-:W-:Y:S01]  /*0f90*/  SHF.R.S32.HI R24, RZ, 0x5, R13 ;  /* 0x00000005ff187819 */ /* 0x000fe2000001140d */
[----:B------:R-:W-:Y:S01]  /*0fa0*/  IMAD.MOV.U32 R192, RZ, RZ, 0x20 ;  /* 0x00000020ffc07424 */ /* 0x000fe200078e00ff */
[----:B------:R-:W-:Y:S01]  /*0fb0*/  LOP3.LUT R11, R11, 0xfffffff8, RZ, 0xc0, !PT ;  /* 0xfffffff80b0b7812 */ /* 0x000fe200078ec0ff */
[----:B------:R4:W-:Y:S01]  /*0fc0*/  LDGSTS.E.BYPASS.LTC128B.128 [R10+0x2080], [R28.64], !P4 ;  /* 0x020800001c0a7fae */ /* 0x0009e2000e101d56 */
[----:B------:R-:W-:Y:S01]  /*0fd0*/  LOP3.LUT R6, R6, 0xfffffffe, RZ, 0xc0, !PT ;  /* 0xfffffffe06067812 */ /* 0x000fe200078ec0ff */
[----:B------:R-:W-:Y:S01]  /*0fe0*/  ULDC.64 UR4, c[0x0][0x178] ;  /* 0x00005e0000047ab9 */ /* 0x000fe20000000a00 */
[----:B------:R-:W-:Y:S01]  /*0ff0*/  LEA.HI R197, R13, R24, RZ, 0x1 ;  /* 0x000000180dc57211 */ /* 0x000fe200078f08ff */
[----:B------:R-:W-:Y:S01]  /*1000*/  IMAD.IADD R11, R20, 0x1, -R11 ;  /* 0x00000001140b7824 */ /* 0x000fe200078e0a0b */
[----:B------:R-:W-:Y:S01]  /*1010*/  LOP3.LUT P4, RZ, R19, 0x4, RZ, 0xc0, !PT ;  /* 0x0000000413ff7812 */ /* 0x000fe2000788c0ff */
[----:B------:R-:W-:Y:S01]  /*1020*/  IMAD.IADD R6, R15, 0x1, -R6 ;  /* 0x000000010f067824 */ /* 0x000fe200078e0a06 */
[C---:B------:R-:W-:Y:S01]  /*1030*/  LOP3.LUT P5, RZ, R19.reuse, 0x2, RZ, 0xc0, !PT ;  /* 0x0000000213ff7812 */ /* 0x040fe200078ac0ff */
[----:B------:R-:W-:Y:S01]  /*1040*/  IMAD.SHL.U32 R19, R19, 0x40, RZ ;  /* 0x0000004013137824 */ /* 0x000fe200078e00ff */
[----:B-1----:R-:W-:Y:S01]  /*1050*/  IADD3 R32, P3, R28, UR32, RZ ;  /* 0x000000201c207c10 */ /* 0x002fe2000ff7e0ff */
[C---:B------:R-:W-:Y:S01]  /*1060*/  IMAD.SHL.U32 R20, R24.reuse, 0x10, RZ ;  /* 0x0000001018147824 */ /* 0x040fe200078e00ff */
[----:B------:R-:W-:Y:S01]  /*1070*/  LOP3.LUT R197, R197, 0xfffffffe, RZ, 0xc0, !PT ;  /* 0xfffffffec5c57812 */ /* 0x000fe200078ec0ff */
[----:B------:R-:W-:Y:S01]  /*1080*/  IMAD R15, R5, c[0x0][0x214], R14 ;  /* 0x00008500050f7a24 */ /* 0x000fe200078e020e */
[----:B------:R-:W-:Y:S01]  /*1090*/  IADD3.X R33, R29, UR29, RZ, P3, !PT ;  /* 0x0000001d1d217c10 */ /* 0x000fe20009ffe4ff */
[----:B------:R-:W-:Y:S01]  /*10a0*/  USHF.L.U32 UR29, UR4, 0x6, URZ ;  /* 0x00000006041d7899 */ /* 0x000fe2000800063f */
[----:B------:R-:W-:Y:S01]  /*10b0*/  LOP3.LUT R19, R19, 0x1c0, RZ, 0xc0, !PT ;  /* 0x000001c013137812 */ /* 0x000fe200078ec0ff */
[----:B------:R-:W-:Y:S01]  /*10c0*/  IMAD.IADD R197, R24, 0x1, -R197 ;  /* 0x0000000118c57824 */ /* 0x000fe200078e0ac5 */
[----:B------:R-:W-:Y:S01]  /*10d0*/  IADD3 R14, P1, P0, R210, UR30, R36 ;  /* 0x0000001ed20e7c10 */ /* 0x000fe2000f83e024 */
[----:B------:R1:W-:Y:S01]  /*10e0*/  LDGSTS.E.BYPASS.LTC128B.128 [R10+0x3080], [R32.64], !P6 ;  /* 0x03080000200a7fae */ /* 0x0003e2000f101d56 */
[----:B------:R-:W-:Y:S01]  /*10f0*/  IMAD.IADD R15, R37, 0x1, R15 ;  /* 0x00000001250f7824 */ /* 0x000fe200078e020f */
[C---:B------:R-:W-:Y:S01]  /*1100*/  LOP3.LUT R17, R19.reuse, 0x30, R20, 0xf8, !PT ;  /* 0x0000003013117812 */ /* 0x040fe200078ef814 */
[C---:B------:R-:W-:Y:S01]  /*1110*/  IMAD R20, R6.reuse, 0x800, R25 ;  /* 0x0000080006147824 */ /* 0x040fe200078e0219 */
[----:B------:R-:W0:Y:S01]  /*1120*/  LDGDEPBAR ;  /* 0x00000000000079af */ /* 0x000e220000000000 */
[----:B------:R-:W-:Y:S01]  /*1130*/  LOP3.LUT R24, R19, 0x8, R22, 0xf8, !PT ;  /* 0x0000000813187812 */ /* 0x000fe200078ef816 */
[----:B------:R-:W-:Y:S01]  /*1140*/  USHF.L.U64.HI UR21, UR4, UR21, UR5 ;  /* 0x0000001504157299 */ /* 0x000fe20008010205 */
[----:B------:R-:W-:Y:S01]  /*1150*/  SHF.R.U32.HI R19, RZ, 0x3, R19 ;  /* 0x00000003ff137819 */ /* 0x000fe20000011613 */
[----:B------:R-:W-:Y:S01]  /*1160*/  IMAD.SHL.U32 R23, R6, 0x10, RZ ;  /* 0x0000001006177824 */ /* 0x000fe200078e00ff */
[----:B------:R-:W-:Y:S01]  /*1170*/  IADD3.X R15, R202, UR28, R15, P1, P0 ;  /* 0x0000001cca0f7c10 */ /* 0x000fe20008fe040f */
[----:B------:R-:W-:Y:S01]  /*1180*/  USHF.L.U32 UR5, UR6, 0x5, URZ ;  /* 0x0000000506057899 */ /* 0x000fe2000800063f */
[----:B------:R-:W-:Y:S01]  /*1190*/  LOP3.LUT R195, R24, R19, RZ, 0x3c, !PT ;  /* 0x0000001318c37212 */ /* 0x000fe200078e3cff */
[----:B------:R-:W-:Y:S01]  /*11a0*/  UMOV UR4, 0x5 ;  /* 0x0000000500047882 */ /* 0x000fe20000000000 */
[----:B--2---:R-:W-:Y:S01]  /*11b0*/  LEA R30, P1, R3, c[0x0][0x160], 0x1 ;  /* 0x00005800031e7a11 */ /* 0x004fe200078208ff */
[----:B----4-:R-:W-:Y:S01]  /*11c0*/  IMAD.WIDE.U32 R28, R229, UR10, R14 ;  /* 0x0000000ae51c7c25 */ /* 0x010fe2000f8e000e */
[----:B------:R-:W-:Y:S01]  /*11d0*/  ISETP.GE.AND P3, PT, R212, c[0x0][0x1fc], PT ;  /* 0x00007f00d4007a0c */ /* 0x000fe20003f66270 */
[----:B------:R-:W-:Y:S01]  /*11e0*/  USHF.L.U64.HI UR4, UR6, UR4, UR7 ;  /* 0x0000000406047299 */ /* 0x000fe20008010207 */
[----:B------:R-:W-:Y:S01]  /*11f0*/  LEA.HI.X R31, R3, c[0x0][0x164], R2, 0x1, P1 ;  /* 0x00005900031f7a11 */ /* 0x000fe200008f0c02 */
[----:B------:R-:W-:Y:S01]  /*1200*/  IMAD.IADD R195, R20, 0x1, R195 ;  /* 0x0000000114c37824 */ /* 0x000fe200078e02c3 */
[----:B------:R-:W-:Y:S01]  /*1210*/  SEL R2, R199, 0xffffffc0, !P4 ;  /* 0xffffffc0c7027807 */ /* 0x000fe20006000000 */
[----:B------:R-:W-:Y:S01]  /*1220*/  IMAD.IADD R4, R29, 0x1, R4 ;  /* 0x000000011d047824 */ /* 0x000fe200078e0204 */
[----:B------:R-:W-:Y:S01]  /*1230*/  LEA R24, P0, R28, c[0x0][0x1f0], 0x1 ;  /* 0x00007c001c187a11 */ /* 0x000fe200078008ff */
[----:B------:R-:W-:Y:S01]  /*1240*/  IMAD.SHL.U32 R195, R195, 0x2, RZ ;  /* 0x00000002c3c37824 */ /* 0x000fe200078e00ff */
[----:B------:R-:W-:Y:S01]  /*1250*/  LOP3.LUT R3, R0, 0xfffffff0, RZ, 0xc0, !PT ;  /* 0xfffffff000037812 */ /* 0x000fe200078ec0ff */
[----:B------:R-:W-:Y:S01]  /*1260*/  USHF.L.U32 UR6, UR5, 0x1, URZ ;  /* 0x0000000105067899 */ /* 0x000fe2000800063f */
[----:B------:R-:W-:Y:S01]  /*1270*/  SEL R0, R192, 0xffffffe0, !P5 ;  /* 0xffffffe0c0007807 */ /* 0x000fe20006800000 */
[----:B------:R-:W-:Y:S01]  /*1280*/  IMAD.IADD R2, R195, 0x1, R2 ;  /* 0x00000001c3027824 */ /* 0x000fe200078e0202 */
[----:B------:R-:W-:Y:S01]  /*1290*/  LEA.HI.X R25, R28, c[0x0][0x1f4], R4, 0x1, P0 ;  /* 0x00007d001c197a11 */ /* 0x000fe200000f0c04 */
[----:B------:R-:W-:-:S04]  /*12a0*/  DEPBAR.LE SB0, 0x1 ;  /* 0x000080400000791a */ /* 0x000fc80000000000 */
[----:B------:R-:W-:Y:S01]  /*12b0*/  BAR.SYNC.DEFER_BLOCKING 0x0 ;  /* 0x0000000000007b1d */ /* 0x000fe20000010000 */
[----:B------:R-:W-:Y:S01]  /*12c0*/  IMAD.IADD R4, R204, 0x1, -R3 ;  /* 0x00000001cc047824 */ /* 0x000fe200078e0a03 */
[----:B------:R-:W-:Y:S01]  /*12d0*/  IADD3 R28, -R206, c[0x0][0x168], -R21 ;  /* 0x00005a00ce1c7a10 */ /* 0x000fe20007ffe915 */
[----:B------:R-:W-:Y:S01]  /*12e0*/  IMAD.IADD R3, R195, 0x1, R0 ;  /* 0x00000001c3037824 */ /* 0x000fe200078e0200 */
[----:B------:R-:W-:Y:S01]  /*12f0*/  ISETP.GE.AND P4, PT, R212, c[0x0][0x16c], PT ;  /* 0x00005b00d4007a0c */ /* 0x000fe20003f86270 */
[----:B------:R-:W-:Y:S01]  /*1300*/  IMAD.IADD R0, R0, 0x1, R2 ;  /* 0x0000000100007824 */ /* 0x000fe200078e0202 */
[C---:B------:R-:W-:Y:S01]  /*1310*/  ISETP.LT.OR P5, PT, R28.reuse, 0x1, P3 ;  /* 0x000000011c00780c */ /* 0x040fe20001fa1670 */
[----:B------:R-:W-:Y:S01]  /*1320*/  USHF.L.U64.HI UR4, UR5, 0x1, UR4 ;  /* 0x0000000105047899 */ /* 0x000fe20008010204 */
[C---:B------:R-:W-:Y:S02]  /*1330*/  ISETP.LT.OR P0, PT, R28.reuse, 0x1, P4 ;  /* 0x000000011c00780c */ /* 0x040fe40002701670 */
[----:B------:R-:W-:-:S02]  /*1340*/  ISETP.LT.OR P6, PT, R28, 0x21, P4 ;  /* 0x000000211c00780c */ /* 0x000fc400027c1670 */
[----:B------:R-:W-:Y:S02]  /*1350*/  ISETP.LT.OR P1, PT, R28, 0x21, P3 ;  /* 0x000000211c00780c */ /* 0x000fe40001f21670 */
[----:B------:R-:W-:Y:S02]  /*1360*/  SHF.R.S32.HI R29, RZ, 0x1f, R4 ;  /* 0x0000001fff1d7819 */ /* 0x000fe40000011404 */
[----:B------:R-:W-:Y:S02]  /*1370*/  LOP3.LUT R13, R13, 0xffffffe0, RZ, 0xc0, !PT ;  /* 0xffffffe00d0d7812 */ /* 0x000fe400078ec0ff */
[----:B------:R-:W-:Y:S02]  /*1380*/  LEA.HI R20, R29, R4, RZ, 0x3 ;  /* 0x000000041d147211 */ /* 0x000fe400078f18ff */
[----:B------:R-:W-:Y:S01]  /*1390*/  SHF.R.U32.HI R196, RZ, 0x4, R196 ;  /* 0x00000004ffc47819 */ /* 0x000fe200000116c4 */
[----:B------:R-:W-:Y:S01]  /*13a0*/  IMAD.IADD R13, R204, 0x1, -R13 ;  /* 0x00000001cc0d7824 */ /* 0x000fe200078e0a0d */
[C---:B------:R-:W-:Y:S01]  /*13b0*/  LOP3.LUT R29, R20.reuse, 0xfffffff8, RZ, 0xc0, !PT ;  /* 0xfffffff8141d7812 */ /* 0x040fe200078ec0ff */
[----:B------:R-:W-:Y:S01]  /*13c0*/  IMAD.SHL.U32 R193, R20, 0x40, RZ ;  /* 0x0000004014c17824 */ /* 0x000fe200078e00ff */
[----:B------:R2:W4:Y:S01]  /*13d0*/  LDSM.16.M88.4 R144, [R195+0x4080] ;  /* 0x00408000c390783b */ /* 0x0005220000000200 */
[----:B------:R-:W-:-:S02]  /*13e0*/  LOP3.LUT R23, R23, 0x10, RZ, 0xc0, !PT ;  /* 0x0000001017177812 */ /* 0x000fc400078ec0ff */
[----:B------:R-:W-:Y:S01]  /*13f0*/  IMAD.IADD R4, R4, 0x1, -R29 ;  /* 0x0000000104047824 */ /* 0x000fe200078e0a1d */
[----:B------:R2:W5:Y:S01]  /*1400*/  LDSM.16.M88.4 R148, [R195+0x6080] ;  /* 0x00608000c394783b */ /* 0x0005620000000200 */
[----:B------:R-:W-:Y:S02]  /*1410*/  LOP3.LUT R29, R18, 0x7ffffffc, RZ, 0xc0, !PT ;  /* 0x7ffffffc121d7812 */ /* 0x000fe400078ec0ff */
[----:B------:R-:W-:Y:S01]  /*1420*/  SHF.R.S32.HI R18, RZ, 0x1f, R13 ;  /* 0x0000001fff127819 */ /* 0x000fe2000001140d */
[----:B------:R2:W1:Y:S01]  /*1430*/  LDSM.16.M88.4 R152, [R3+0x4080] ;  /* 0x004080000398783b */ /* 0x0004620000000200 */
[----:B------:R-:W-:Y:S01]  /*1440*/  LOP3.LUT R196, R23, 0x8, R196, 0xf8, !PT ;  /* 0x0000000817c47812 */ /* 0x000fe200078ef8c4 */
[----:B------:R-:W-:Y:S01]  /*1450*/  IMAD.SHL.U32 R23, R6, 0x20, RZ ;  /* 0x0000002006177824 */ /* 0x000fe200078e00ff */
[----:B------:R-:W-:Y:S01]  /*1460*/  LEA.HI R18, R18, R13, RZ, 0x2 ;  /* 0x0000000d12127211 */ /* 0x000fe200078f10ff */
[----:B------:R2:W1:Y:S01]  /*1470*/  LDSM.16.M88.4 R160, [R3+0x6080] ;  /* 0x0060800003a0783b */ /* 0x0004620000000200 */
[----:B------:R-:W-:-:S02]  /*1480*/  LOP3.LUT R193, R193, 0xfffffe00, RZ, 0xc0, !PT ;  /* 0xfffffe00c1c17812 */ /* 0x000fc400078ec0ff */
[----:B------:R-:W-:Y:S01]  /*1490*/  SHF.R.S32.HI R20, RZ, 0x2, R18 ;  /* 0x00000002ff147819 */ /* 0x000fe20000011412 */
[----:B------:R2:W1:Y:S01]  /*14a0*/  LDSM.16.M88.4 R164, [R2+0x4080] ;  /* 0x0040800002a4783b */ /* 0x0004620000000200 */
[C---:B------:R-:W-:Y:S02]  /*14b0*/  IADD3 R217, R10.reuse, 0x4080, RZ ;  /* 0x000040800ad97810 */ /* 0x040fe40007ffe0ff */
[----:B------:R-:W-:Y:S01]  /*14c0*/  IADD3 R216, R10, 0x8080, RZ ;  /* 0x000080800ad87810 */ /* 0x000fe20007ffe0ff */
[----:B------:R2:W2:Y:S01]  /*14d0*/  LDSM.16.M88.4 R168, [R2+0x6080] ;  /* 0x0060800002a8783b */ /* 0x0004a20000000200 */
[C---:B------:R-:W-:Y:S02]  /*14e0*/  IMAD R203, R197.reuse, 0x10, R20 ;  /* 0x00000010c5cb7824 */ /* 0x040fe400078e0214 */
[----:B------:R-:W-:Y:S01]  /*14f0*/  IMAD.SHL.U32 R197, R197, 0x400, RZ ;  /* 0x00000400c5c57824 */ /* 0x000fe200078e00ff */
[----:B------:R1:W2:Y:S04]  /*1500*/  LDSM.16.M88.4 R172, [R0+0x4080] ;  /* 0x0040800000ac783b */ /* 0x0002a80000000200 */
[----:B------:R1:W2:Y:S04]  /*1510*/  LDSM.16.M88.4 R176, [R0+0x6080] ;  /* 0x0060800000b0783b */ /* 0x0002a80000000200 */
[----:B------:R-:W-:Y:S06]  /*1520*/  BAR.SYNC.DEFER_BLOCKING 0x0 ;  /* 0x0000000000007b1d */ /* 0x000fec0000010000 */
[----:B------:R-:W-:Y:S01]  /*1530*/  @!PT LDS RZ, [RZ] ;  /* 0x00000000fffff984 */ /* 0x000fe20000000800 */
[----:B------:R-:W-:Y:S01]  /*1540*/  @!PT LDS RZ, [RZ] ;  /* 0x00000000fffff984 */ /* 0x000fe20000000800 */
[----:B------:R-:W-:Y:S01]  /*1550*/  @!PT LDS RZ, [RZ] ;  /* 0x00000000fffff984 */ /* 0x000fe20000000800 */
[----:B------:R2:W-:Y:S01]  /*1560*/  LDGSTS.E.BYPASS.LTC128B.128 [R10+0x4080], [R30.64], !P0 ;  /* 0x040800001e0a7fae */ /* 0x0005e2000c101d56 */
[----:B-1----:R-:W-:-:S04]  /*1570*/  IADD3 R32, P0, R30, UR29, RZ ;  /* 0x0000001d1e207c10 */ /* 0x002fc8000ff1e0ff */
[----:B------:R-:W-:Y:S02]  /*1580*/  IADD3.X R33, R31, UR21, RZ, P0, !PT ;  /* 0x000000151f217c10 */ /* 0x000fe400087fe4ff */
[----:B------:R-:W-:-:S03]  /*1590*/  IADD3 R21, P0, R21, R8, RZ ;  /* 0x0000000815157210 */ /* 0x000fc60007f1e0ff */
[----:B------:R1:W-:Y:S02]  /*15a0*/  LDGSTS.E.BYPASS.LTC128B.128 [R10+0x5080], [R32.64], !P6 ;  /* 0x05080000200a7fae */ /* 0x0003e4000f101d56 */
[----:B------:R-:W-:Y:S01]  /*15b0*/  IMAD.X R28, R16, 0x1, R7, P0 ;  /* 0x00000001101c7824 */ /* 0x000fe200000e0607 */
[----:B------:R-:W-:Y:S01]  /*15c0*/  LOP3.LUT R16, R17, 0x8, R22, 0xf8, !PT ;  /* 0x0000000811107812 */ /* 0x000fe200078ef816 */
[----:B------:R-:W-:-:S03]  /*15d0*/  IMAD.SHL.U32 R22, R12, 0x8, RZ ;  /* 0x000000080c167824 */ /* 0x000fc600078e00ff */
[----:B------:R-:W-:Y:S02]  /*15e0*/  LOP3.LUT R19, R16, R19, RZ, 0x3c, !PT ;  /* 0x0000001310137212 */ /* 0x000fe400078e3cff */
[----:B------:R-:W-:-:S03]  /*15f0*/  LOP3.LUT R22, R22, 0x18, RZ, 0xc0, !PT ;  /* 0x0000001816167812 */ /* 0x000fc600078ec0ff */
[C---:B------:R-:W-:Y:S01]  /*1600*/  IMAD R194, R6.reuse, 0x200, R19 ;  /* 0x0000020006c27824 */ /* 0x040fe200078e0213 */
[----:B------:R-:W-:Y:S01]  /*1610*/  IADD3 R19, R229, 0x1, RZ ;  /* 0x00000001e5137810 */ /* 0x000fe20007ffe0ff */
[----:B------:R-:W-:Y:S01]  /*1620*/  IMAD.SHL.U32 R6, R6, 0x8, RZ ;  /* 0x0000000806067824 */ /* 0x000fe200078e00ff */
[----:B------:R-:W-:Y:S01]  /*1630*/  LOP3.LUT R16, R22, 0x20, R23, 0xf8, !PT ;  /* 0x0000002016107812 */ /* 0x000fe200078ef817 */
[----:B------:R-:W-:Y:S01]  /*1640*/  @!P2 IMAD.SHL.U32 R23, R204, 0x10, RZ ;  /* 0x00000010cc17a824 */ /* 0x000fe200078e00ff */
[----:B--2---:R-:W-:-:S04]  /*1650*/  LEA R30, P0, R21, c[0x0][0x280], 0x2 ;  /* 0x0000a000151e7a11 */ /* 0x004fc800078010ff */
[----:B------:R-:W-:Y:S01]  /*1660*/  LEA.HI.X R31, R21, c[0x0][0x284], R28, 0x2, P0 ;  /* 0x0000a100151f7a11 */ /* 0x000fe200000f141c */
[----:B------:R-:W-:Y:S01]  /*1670*/  IMAD.SHL.U32 R21, R11, 0x40, RZ ;  /* 0x000000400b157824 */ /* 0x000fe200078e00ff */
[----:B---3--:R-:W-:-:S04]  /*1680*/  IADD3 R34, P0, R24, UR6, RZ ;  /* 0x0000000618227c10 */ /* 0x008fc8000ff1e0ff */
[----:B------:R-:W-:Y:S02]  /*1690*/  LOP3.LUT R21, R21, 0x1c0, RZ, 0xc0, !PT ;  /* 0x000001c015157812 */ /* 0x000fe400078ec0ff */
[----:B------:R-:W-:Y:S02]  /*16a0*/  IADD3.X R35, R25, UR4, RZ, P0, !PT ;  /* 0x0000000419237c10 */ /* 0x000fe400087fe4ff */
[----:B------:R-:W-:Y:S02]  /*16b0*/  SHF.R.U32.HI R17, RZ, 0x3, R21 ;  /* 0x00000003ff117819 */ /* 0x000fe40000011615 */
[----:B------:R-:W-:Y:S02]  /*16c0*/  ISETP.GE.AND P0, PT, R19, UR14, PT ;  /* 0x0000000e13007c0c */ /* 0x000fe4000bf06270 */
[----:B------:R-:W-:Y:S01]  /*16d0*/  LOP3.LUT R17, R17, R21, R22, 0x1e, !PT ;  /* 0x0000001511117212 */ /* 0x000fe200078e1e16 */
[C---:B------:R-:W-:Y:S02]  /*16e0*/  @!P2 IMAD.SHL.U32 R21, R204.reuse, 0x10, RZ ;  /* 0x00000010cc15a824 */ /* 0x040fe400078e00ff */
[----:B------:R-:W-:-:S03]  /*16f0*/  IMAD.IADD R22, R204, 0x1, -R29 ;  /* 0x00000001cc167824 */ /* 0x000fc600078e0a1d */
[----:B------:R2:W-:Y:S01]  /*1700*/  @!P2 LDGSTS.E.BYPASS.LTC128B.128 [R21+0xc080], [R26.64] ;  /* 0x0c0800001a15afae */ /* 0x0005e2000b901d56 */
[----:B------:R-:W-:-:S03]  /*1710*/  IMAD R22, R22, 0x2, R197 ;  /* 0x0000000216167824 */ /* 0x000fc600078e02c5 */
[----:B------:R-:W0:Y:S01]  /*1720*/  LDGDEPBAR ;  /* 0x00000000000079af */ /* 0x000e220000000000 */
[----:B------:R-:W-:-:S03]  /*1730*/  IMAD.IADD R17, R22, 0x1, R17 ;  /* 0x0000000116117824 */ /* 0x000fc600078e0211 */
[----:B------:R1:W-:Y:S04]  /*1740*/  LDGSTS.E.BYPASS.LTC128B.128 [R10+0x8080], [R24.64], !P5 ;  /* 0x08080000180a7fae */ /* 0x0003e8000e901d56 */
[----:B------:R1:W-:Y:S04]  /*1750*/  LDGSTS.E.BYPASS.LTC128B.128 [R10+0x9080], [R34.64], !P1 ;  /* 0x09080000220a7fae */ /* 0x0003e8000c901d56 */
[----:B------:R3:W-:Y:S04]  /*1760*/  @!P2 LDGSTS.E.BYPASS.LTC128B.128 [R23+0xc280], [R30.64] ;  /* 0x0c2800001e17afae */ /* 0x0007e8000b901d56 */
[----:B------:R-:W0:Y:S04]  /*1770*/  LDGDEPBAR ;  /* 0x00000000000079af */ /* 0x000e280000000000 */
[----:B------:R-:W0:Y:S01]  /*1780*/  LDGDEPBAR ;  /* 0x00000000000079af */ /* 0x000e220000000000 */
[----:B--2---:R-:W-:-:S05]  /*1790*/  IMAD.SHL.U32 R21, R4, 0x40, RZ ;  /* 0x0000004004157824 */ /* 0x004fca00078e00ff */
[----:B------:R-:W-:-:S04]  /*17a0*/  LOP3.LUT R21, R21, 0x1c0, RZ, 0xc0, !PT ;  /* 0x000001c015157812 */ /* 0x000fc800078ec0ff */
[----:B------:R-:W-:-:S04]  /*17b0*/  SHF.R.U32.HI R20, RZ, 0x3, R21 ;  /* 0x00000003ff147819 */ /* 0x000fc80000011615 */
[C-C-:B------:R-:W-:Y:S02]  /*17c0*/  LOP3.LUT R196, R20.reuse, R196, R21.reuse, 0x1e, !PT ;  /* 0x000000c414c47212 */ /* 0x140fe400078e1e15 */
[----:B------:R-:W-:Y:S02]  /*17d0*/  LOP3.LUT R16, R20, R16, R21, 0x1e, !PT ;  /* 0x0000001014107212 */ /* 0x000fe400078e1e15 */
[----:B---3--:R-:W-:Y:S02]  /*17e0*/  LOP3.LUT R23, R21, 0x8, R6, 0xf8, !PT ;  /* 0x0000000815177812 */ /* 0x008fe400078ef806 */
[----:B------:R-:W-:Y:S02]  /*17f0*/  LOP3.LUT R196, R196, R193, RZ, 0xfc, !PT ;  /* 0x000000c1c4c47212 */ /* 0x000fe400078efcff */
[----:B------:R-:W-:-:S04]  /*1800*/  LOP3.LUT R6, R23, R20, RZ, 0x3c, !PT ;  /* 0x0000001417067212 */ /* 0x000fc800078e3cff */
[-C--:B------:R-:W-:Y:S02]  /*1810*/  IADD3 R197, R6, R193.reuse, R197 ;  /* 0x000000c106c57210 */ /* 0x080fe40007ffe0c5 */
[----:B------:R-:W-:Y:S01]  /*1820*/  LOP3.LUT R193, R16, R193, RZ, 0xfc, !PT ;  /* 0x000000c110c17212 */ /* 0x000fe200078efcff */
[----:B------:R-:W-:Y:S05]  /*1830*/  @P0 BRA `(.L_x_324) ;  /* 0x0000018000000947 */ /* 0x000fea0003800000 */
[----:B-1--45:R-:W-:Y:S01]  /*1840*/  SHF.R.S32.HI R21, RZ, 0x1f, R19 ;  /* 0x0000001fff157819 */ /* 0x032fe20000011413 */
        /* <DEDUP_REMOVED lines=22> */
.L_x_325:
[----:B------:R-:W-:Y:S05]  /*19b0*/  BSYNC B0 ;  /* 0x0000000000007941 */ /* 0x000fea0003800000 */
.L_x_324:
[----:B-1--45:R-:W-:Y:S01]  /*19c0*/  SHF.R.S32.HI R7, RZ, 0x1f, R12 ;  /* 0x0000001fff077819 */ /* 0x032fe2000001140c */
[----:B------:R-:W0:Y:S01]  /*19d0*/  LDGDEPBAR ;  /* 0x00000000000079af */ /* 0x000e220000000000 */
[----:B------:R-:W-:Y:S01]  /*19e0*/  LOP3.LUT R18, R18, 0x7ffffffc, RZ, 0xc0, !PT ;  /* 0x7ffffffc12127812 */ /* 0x000fe200078ec0ff */
[----:B--2---:R-:W-:Y:S01]  /*19f0*/  IMAD R6, R9, c[0x0][0x238], RZ ;  /* 0x00008e0009067a24 */ /* 0x004fe200078e02ff */
[----:B------:R-:W-:Y:S01]  /*1a00*/  LEA.HI R7, R7, R12, RZ, 0x2 ;  /* 0x0000000c07077211 */ /* 0x000fe200078f10ff */
[----:B------:R-:W-:Y:S01]  /*1a10*/  UMOV UR33, 0x1 ;  /* 0x0000000100217882 */ /* 0x000fe20000000000 */
[----:B------:R-:W-:Y:S01]  /*1a20*/  SHF.R.S32.HI R205, RZ, 0x1f, R204 ;  /* 0x0000001fffcd7819 */ /* 0x000fe200000114cc */
[----:B------:R-:W-:Y:S01]  /*1a30*/  IMAD.IADD R18, R13, 0x1, -R18 ;  /* 0x000000010d127824 */ /* 0x000fe200078e0a12 */
[----:B------:R-:W-:Y:S01]  /*1a40*/  LOP3.LUT R7, R7, 0x1ffffffc, RZ, 0xc0, !PT ;  /* 0x1ffffffc07077812 */ /* 0x000fe200078ec0ff */
[----:B------:R-:W-:Y:S01]  /*1a50*/  ULDC UR32, c[0x0][0x198] ;  /* 0x0000660000207ab9 */ /* 0x000fe20000000800 */
[----:B------:R-:W-:Y:S01]  /*1a60*/  LOP3.LUT P5, RZ, R11, 0x4, RZ, 0xc0, !PT ;  /* 0x000000040bff7812 */ /* 0x000fe200078ac0ff */
[----:B------:R-:W-:Y:S01]  /*1a70*/  UIADD3 UR32, -UR13, UR32, UR33 ;  /* 0x000000200d207290 */ /* 0x000fe2000fffe121 */
[C---:B------:R-:W-:Y:S01]  /*1a80*/  IMAD R6, R5.reuse, c[0x0][0x23c], R6 ;  /* 0x00008f0005067a24 */ /* 0x040fe200078e0206 */
[----:B------:R-:W-:Y:S01]  /*1a90*/  ULDC.64 UR4, c[0x0][0x240] ;  /* 0x0000900000047ab9 */ /* 0x000fe20000000a00 */
[----:B------:R-:W-:Y:S01]  /*1aa0*/  IMAD.IADD R7, R12, 0x1, -R7 ;  /* 0x000000010c077824 */ /* 0x000fe200078e0a07 */
[----:B------:R-:W-:Y:S01]  /*1ab0*/  UIMAD UR4, UR15, UR4, URZ ;  /* 0x000000040f0472a4 */ /* 0x000fe2000f8e023f */
[----:B------:R-:W-:Y:S01]  /*1ac0*/  IMAD.WIDE.U32 R8, R5, c[0x0][0x238], R204 ;  /* 0x00008e0005087a25 */ /* 0x000fe200078e00cc */
[----:B------:R-:W-:Y:S01]  /*1ad0*/  LEA R218, R17, 0xc480, 0x1 ;  /* 0x0000c48011da7811 */ /* 0x000fe200078e08ff */
[----:B------:R-:W-:Y:S01]  /*1ae0*/  ULDC UR15, c[0x0][0x2a0] ;  /* 0x0000a800000f7ab9 */ /* 0x000fe20000000800 */
[C---:B------:R-:W-:Y:S01]  /*1af0*/  LOP3.LUT P1, RZ, R4.reuse, 0x2, RZ, 0xc0, !PT ;  /* 0x0000000204ff7812 */ /* 0x040fe2000782c0ff */
[----:B------:R-:W-:Y:S01]  /*1b00*/  IMAD R224, R7, 0x4, R18 ;  /* 0x0000000407e07824 */ /* 0x000fe200078e0212 */
[----:B------:R-:W-:Y:S01]  /*1b10*/  UIMAD UR34, UR12, UR5, UR4 ;  /* 0x000000050c2272a4 */ /* 0x000fe2000f8e0204 */
[----:B------:R-:W-:Y:S01]  /*1b20*/  IMAD.IADD R9, R9, 0x1, R6 ;  /* 0x0000000109097824 */ /* 0x000fe200078e0206 */
[----:B------:R-:W-:Y:S01]  /*1b30*/  ULOP3.LUT UR15, URZ, UR15, URZ, 0x33, !UPT ;  /* 0x0000000f3f0f7292 */ /* 0x000fe2000f8e333f */
[----:B------:R-:W-:Y:S01]  /*1b40*/  IMAD.U32 R5, RZ, RZ, UR32 ;  /* 0x00000020ff057e24 */ /* 0x000fe2000f8e00ff */
[----:B------:R-:W-:Y:S01]  /*1b50*/  LOP3.LUT P0, RZ, R4, 0x4, RZ, 0xc0, !PT ;  /* 0x0000000404ff7812 */ /* 0x000fe2000780c0ff */
[----:B------:R-:W-:Y:S01]  /*1b60*/  IMAD.SHL.U32 R224, R224, 0x2, RZ ;  /* 0x00000002e0e07824 */ /* 0x000fe200078e00ff */
[----:B------:R-:W-:Y:S01]  /*1b70*/  IADD3 R225, R218, 0x40, RZ ;  /* 0x00000040dae17810 */ /* 0x000fe20007ffe0ff */
[----:B------:R-:W-:Y:S01]  /*1b80*/  IMAD.WIDE.U32 R226, R226, c[0x0][0x240], R8 ;  /* 0x00009000e2e27a25 */ /* 0x000fe200078e0008 */
[----:B------:R-:W-:Y:S01]  /*1b90*/  ULDC UR5, c[0x0][0x2a8] ;  /* 0x0000aa0000057ab9 */ /* 0x000fe20000000800 */
[----:B------:R-:W-:Y:S01]  /*1ba0*/  LEA R193, R193, 0x80, 0x1 ;  /* 0x00000080c1c17811 */ /* 0x000fe200078e08ff */
[----:B------:R-:W-:Y:S01]  /*1bb0*/  CS2R R126, SRZ ;  /* 0x00000000007e7805 */ /* 0x000fe2000001ff00 */
[----:B------:R-:W-:Y:S01]  /*1bc0*/  IADD3 R222, R5, -c[0x0][0x168], -R224 ;  /* 0x80005a0005de7a10 */ /* 0x000fe20007ffe8e0 */
[----:B------:R-:W-:Y:S01]  /*1bd0*/  IMAD.SHL.U32 R194, R194, 0x2, RZ ;  /* 0x00000002c2c27824 */ /* 0x000fe200078e00ff */
        /* <DEDUP_REMOVED lines=36> */
[----:B------:R-:W-:Y:S01]  /*1e20*/  UMOV UR7, 0x1 ;  /* 0x0000000100077882 */ /* 0x000fe20000000000 */
[----:B------:R-:W-:Y:S01]  /*1e30*/  IADD3 R223, -R224, UR20, RZ ;  /* 0x00000014e0df7c10 */ /* 0x000fe2000fffe1ff */
[----:B------:R-:W-:Y:S01]  /*1e40*/  UMOV UR6, URZ ;  /* 0x0000003f00067c82 */ /* 0x000fe20008000000 */
[----:B------:R-:W-:Y:S01]  /*1e50*/  IADD3 R219, R227, UR34, RZ ;  /* 0x00000022e3db7c10 */ /* 0x000fe2000fffe0ff */
[----:B------:R-:W-:Y:S01]  /*1e60*/  UISETP.GT.AND UP4, UPT, UR11, -0x1, UPT ;  /* 0xffffffff0b00788c */ /* 0x000fe2000bf84270 */
[C---:B------:R-:W-:Y:S01]  /*1e70*/  IADD3 R221, R222.reuse, c[0x0][0x2a4], RZ ;  /* 0x0000a900dedd7a10 */ /* 0x040fe20007ffe0ff */
[----:B------:R-:W-:Y:S01]  /*1e80*/  ULOP3.LUT UR32, URZ, UR4, URZ, 0x33, !UPT ;  /* 0x000000043f207292 */ /* 0x000fe2000f8e333f */
[----:B------:R-:W-:Y:S01]  /*1e90*/  IADD3 R220, R222, UR15, RZ ;  /* 0x0000000fdedc7c10 */ /* 0x000fe2000fffe0ff */
[----:B------:R-:W-:-:S02]  /*1ea0*/  UMOV UR5, URZ ;  /* 0x0000003f00057c82 */ /* 0x000fc40008000000 */
.L_x_344:
[----:B------:R-:W-:Y:S04]  /*1eb0*/  DEPBAR.LE SB0, 0x1 ;  /* 0x000080400000791a */ /* 0x000fe80000000000 */
[----:B------:R-:W-:Y:S01]  /*1ec0*/  BAR.SYNC.DEFER_BLOCKING 0x0 ;  /* 0x0000000000007b1d */ /* 0x000fe20000010000 */
[----:B------:R-:W-:Y:S01]  /*1ed0*/  USHF.L.U32 UR4, UR5, 0xc, URZ ;  /* 0x0000000c05047899 */ /* 0x000fe2000800063f */
[----:B------:R-:W-:Y:S01]  /*1ee0*/  MOV R156, UR5 ;  /* 0x00000005009c7c02 */ /* 0x000fe20008000f00 */
[--C-:B------:R-:W-:Y:S01]  /*1ef0*/  IMAD R157, R229, 0x40, R203.reuse ;  /* 0x00000040e59d7824 */ /* 0x100fe200078e02cb */
[----:B------:R-:W-:Y:S03]  /*1f00*/  PLOP3.LUT P1, PT, PT, PT, UP3, 0x80, 0x0 ;  /* 0x000000000000781c */ /* 0x000fe60003f2f038 */
[----:B------:R-:W-:Y:S01]  /*1f10*/  IADD3 R180, R197, UR4, RZ ;  /* 0x00000004c5b47c10 */ /* 0x000fe2000fffe0ff */
[----:B------:R-:W-:Y:S02]  /*1f20*/  IMAD R156, R156, 0x40, R203 ;  /* 0x000000409c9c7824 */ /* 0x000fe400078e02cb */
[C---:B------:R-:W-:Y:S02]  /*1f30*/  IMAD.IADD R230, R157.reuse, 0x1, R220 ;  /* 0x000000019de67824 */ /* 0x040fe400078e02dc */
[----:B------:R-:W-:Y:S01]  /*1f40*/  IMAD.SHL.U32 R181, R180, 0x2, RZ ;  /* 0x00000002b4b57824 */ /* 0x000fe200078e00ff */
[----:B------:R-:W-:Y:S02]  /*1f50*/  SHF.L.U32 R184, R156, 0x2, RZ ;  /* 0x000000029cb87819 */ /* 0x000fe400000006ff */
[----:B------:R-:W-:Y:S01]  /*1f60*/  IADD3 R156, R157, R221, RZ ;  /* 0x000000dd9d9c7210 */ /* 0x000fe20007ffe0ff */
[----:B------:R-:W-:Y:S03]  /*1f70*/  IMAD.IADD R182, R181, 0x1, R192 ;  /* 0x00000001b5b67824 */ /* 0x000fe600078e02c0 */
[----:B------:R-:W-:Y:S01]  /*1f80*/  IMNMX R231, R223, R156, PT ;  /* 0x0000009cdfe77217 */ /* 0x000fe20003800200 */
[----:B------:R-:W-:Y:S05]  /*1f90*/  LDSM.16.M88.4 R40, [R195+0x80] ;  /* 0x00008000c328783b */ /* 0x000fea0000000200 */
[----:B------:R-:W1:Y:S05]  /*1fa0*/  LDSM.16.M88.4 R36, [R181+0x4080] ;  /* 0x00408000b524783b */ /* 0x000e6a0000000200 */
[----:B------:R-:W2:Y:S05]  /*1fb0*/  LDSM.16.M88.4 R44, [R181+0x5080] ;  /* 0x00508000b52c783b */ /* 0x000eaa0000000200 */
[----:B------:R-:W3:Y:S05]  /*1fc0*/  LDSM.16.M88.4 R48, [R195+0x2080] ;  /* 0x00208000c330783b */ /* 0x000eea0000000200 */
[----:B------:R-:W-:Y:S05]  /*1fd0*/  LDSM.16.M88.4 R56, [R3+0x80] ;  /* 0x000080000338783b */ /* 0x000fea0000000200 */
[----:B------:R-:W4:Y:S05]  /*1fe0*/  LDSM.16.M88.4 R52, [R182+0x4080] ;  /* 0x00408000b634783b */ /* 0x000f2a0000000200 */
[----:B------:R-:W5:Y:S05]  /*1ff0*/  LDSM.16.M88.4 R60, [R182+0x5080] ;  /* 0x00508000b63c783b */ /* 0x000f6a0000000200 */
[----:B------:R-:W3:Y:S05]  /*2000*/  LDSM.16.M88.4 R64, [R3+0x2080] ;  /* 0x002080000340783b */ /* 0x000eea0000000200 */
[----:B------:R-:W-:Y:S01]  /*2010*/  LDSM.16.M88.4 R136, [R2+0x80] ;  /* 0x000080000288783b */ /* 0x000fe20000000200 */
[-C--:B-1----:R-:W-:Y:S04]  /*2020*/  HMMA.16816.F32.BF16 R4, R36, R40.reuse, RZ ;  /* 0x000000282404723c */ /* 0x082fe800000418ff */
[----:B------:R-:W-:Y:S05]  /*2030*/  LDS R232, [R184+0xc080] ;  /* 0x00c08000b8e87984 */ /* 0x000fea0000000800 */
[----:B------:R-:W-:Y:S01]  /*2040*/  LDS R186, [R184+0xc0a0] ;  /* 0x00c0a000b8ba7984 */ /* 0x000fe20000000800 */
[C---:B--2---:R-:W-:Y:S04]  /*2050*/  HMMA.16816.F32.BF16 R8, R44.reuse, R40, RZ ;  /* 0x000000282c08723c */ /* 0x044fe800000418ff */
[----:B------:R-:W-:Y:S03]  /*2060*/  LDS R185, [R184+0xc100] ;  /* 0x00c10000b8b97984 */ /* 0x000fe60000000800 */
[----:B------:R-:W-:Y:S01]  /*2070*/  IADD3 R40, R181, R199, RZ ;  /* 0x000000c7b5287210 */ /* 0x000fe20007ffe0ff */
[-C--:B------:R-:W-:Y:S01]  /*2080*/  HMMA.16816.F32.BF16 R12, R44, R42.reuse, RZ ;  /* 0x0000002a2c0c723c */ /* 0x080fe200000418ff */
[----:B------:R-:W-:Y:S03]  /*2090*/  LDS R183, [R184+0xc120] ;  /* 0x00c12000b8b77984 */ /* 0x000fe60000000800 */
[----:B------:R-:W-:Y:S02]  /*20a0*/  IMAD.IADD R199, R199, 0x1, R182 ;  /* 0x00000001c7c77824 */ /* 0x000fe400078e02b6 */
[----:B------:R-:W1:Y:S02]  /*20b0*/  LDSM.16.M88.4 R132, [R40+0x4080] ;  /* 0x004080002884783b */ /* 0x000e640000000200 */
[C---:B------:R-:W-:Y:S03]  /*20c0*/  HMMA.16816.F32.BF16 R16, R36.reuse, R42, RZ ;  /* 0x0000002a2410723c */ /* 0x040fe600000418ff */
[----:B------:R-:W2:Y:S05]  /*20d0*/  LDSM.16.M88.4 R140, [R40+0x5080] ;  /* 0x00508000288c783b */ /* 0x000eaa0000000200 */
[-C--:B---3--:R-:W-:Y:S01]  /*20e0*/  HMMA.16816.F32.BF16 R20, R36, R48.reuse, RZ ;  /* 0x000000302414723c */ /* 0x088fe200000418ff */
[----:B------:R-:W-:Y:S07]  /*20f0*/  LDSM.16.M88.4 R40, [R199+0x4080] ;  /* 0x00408000c728783b */ /* 0x000fee0000000200 */
[C---:B------:R-:W-:Y:S08]  /*2100*/  HMMA.16816.F32.BF16 R24, R44.reuse, R48, RZ ;  /* 0x000000302c18723c */ /* 0x040ff000000418ff */
[-C--:B------:R-:W-:Y:S01]  /*2110*/  HMMA.16816.F32.BF16 R28, R44, R50.reuse, RZ ;  /* 0x000000322c1c723c */ /* 0x080fe200000418ff */
[----:B------:R-:W-:Y:S07]  /*2120*/  LDSM.16.M88.4 R44, [R0+0x80] ;  /* 0x00008000002c783b */ /* 0x000fee0000000200 */
[----:B------:R-:W-:Y:S01]  /*2130*/  HMMA.16816.F32.BF16 R32, R36, R50, RZ ;  /* 0x000000322420723c */ /* 0x000fe200000418ff */
[----:B------:R-:W3:Y:S05]  /*2140*/  LDSM.16.M88.4 R36, [R2+0x2080] ;  /* 0x002080000224783b */ /* 0x000eea0000000200 */
[----:B------:R-:W1:Y:S02]  /*2150*/  LDSM.16.M88.4 R48, [R199+0x5080] ;  /* 0x00508000c730783b */ /* 0x000e640000000200 */
        /* <DEDUP_REMOVED lines=17> */
[-C--:B------:R-:W-:Y:S08]  /*2270*/  HMMA.16816.F32.BF16 R4, R40, R44.reuse, R4 ;  /* 0x0000002c2804723c */ /* 0x080ff00000041804 */
[C---:B------:R-:W-:Y:S08]  /*2280*/  HMMA.16816.F32.BF16 R8, R48.reuse, R44, R8 ;  /* 0x0000002c3008723c */ /* 0x040ff00000041808 */
[-C--:B------:R-:W-:Y:S08]  /*2290*/  HMMA.16816.F32.BF16 R12, R48, R46.reuse, R12 ;  /* 0x0000002e300c723c */ /* 0x080ff0000004180c */
[C---:B------:R-:W-:Y:S08]  /*22a0*/  HMMA.16816.F32.BF16 R16, R40.reuse, R46, R16 ;  /* 0x0000002e2810723c */ /* 0x040ff00000041810 */
[-C--:B----4-:R-:W-:Y:S08]  /*22b0*/  HMMA.16816.F32.BF16 R20, R40, R52.reuse, R20 ;  /* 0x000000342814723c */ /* 0x090ff00000041814 */
        /* <DEDUP_REMOVED lines=18> */
.L_x_328:
[----:B------:R-:W-:Y:S04]  /*23e0*/  MOV R36, 0x1 ;  /* 0x0000000100247802 */ /* 0x000fe80000000f00 */
[----:B------:R-:W-:Y:S11]  /*23f0*/  ISETP.NE.AND P5, PT, R36, c[0x0][0x2a8], PT ;  /* 0x0000aa0024007a0c */ /* 0x000ff60003fa5270 */
[----:B------:R-:W-:Y:S02]  /*2400*/  @!UPT UIADD3 URZ, URZ, URZ, URZ ;  /* 0x0000003f3f3ff290 */ /* 0x000fe4000fffe03f */
[----:B------:R-:W-:Y:S05]  /*2410*/  @P5 IMAD.HI.U32 R36, R37, c[0x0][0x2ac], RZ ;  /* 0x0000ab0025245a27 */ /* 0x000fea00078e00ff */
[----:B------:R-:W-:Y:S02]  /*2420*/  @P5 SHF.R.U32.HI R37, RZ, c[0x0][0x2b0], R36 ;  /* 0x0000ac00ff255a19 */ /* 0x000fe40000011624 */
.L_x_329:
[----:B------:R-:W-:Y:S05]  /*2430*/  BSYNC B0 ;  /* 0x0000000000007941 */ /* 0x000fea0003800000 */
.L_x_327:
[----:B------:R-:W-:Y:S04]  /*2440*/  IMAD.MOV.U32 R36, RZ, RZ, c[0x0][0x2a8] ;  /* 0x0000aa00ff247624 */ /* 0x000fe800078e00ff */
[----:B------:R-:W-:Y:S01]  /*2450*/  IMAD R37, R37, R36, -UR13 ;  /* 0x8000000d25257e24 */ /* 0x000fe2000f8e0224 */
[----:B------:R-:W-:Y:S03]  /*2460*/  IADD3 R36, R157, c[0x0][0x2a4], R222 ;  /* 0x0000a9009d247a10 */ /* 0x000fe60007ffe0de */
[----:B------:R-:W-:Y:S01]  /*2470*/  IMAD.IADD R230, R37, 0x1, -R224 ;  /* 0x0000000125e67824 */ /* 0x000fe200078e0ae0 */
[----:B------:R-:W-:Y:S02]  /*2480*/  IADD3 R37, R157, UR32, R222 ;  /* 0x000000209d257c10 */ /* 0x000fe4000fffe0de */
[----:B------:R-:W-:Y:S02]  /*2490*/  IMNMX R36, R223, R36, PT ;  /* 0x00000024df247217 */ /* 0x000fe40003800200 */
[----:B------:R-:W-:Y:S02]  /*24a0*/  IADD3 R231, R230, c[0x0][0x2a8], RZ ;  /* 0x0000aa00e6e77a10 */ /* 0x000fe40007ffe0ff */
[----:B------:R-:W-:Y:S02]  /*24b0*/  IMNMX R230, R37, R230, !PT ;  /* 0x000000e625e67217 */ /* 0x000fe40007800200 */
[----:B------:R-:W-:Y:S02]  /*24c0*/  IMNMX R231, R36, R231, PT ;  /* 0x000000e724e77217 */ /* 0x000fe40003800200 */
.L_x_326:
[----:B------:R-:W-:Y:S04]  /*24d0*/  IADD3 R37, R157, 0x8, RZ ;  /* 0x000000089d257810 */ /* 0x000fe80007ffe0ff */
[----:B------:R-:W-:Y:S01]  /*24e0*/  IADD3 R36, R37, c[0x0][0x2a4], R222 ;  /* 0x0000a90025247a10 */ /* 0x000fe20007ffe0de */
[----:B------:R-:W-:Y:S03]  /*24f0*/  IMAD.IADD R234, R220, 0x1, R37 ;  /* 0x00000001dcea7824 */ /* 0x000fe600078e0225 */
        /* <DEDUP_REMOVED lines=16> */
.L_x_332:
[----:B------:R-:W-:Y:S04]  /*2600*/  MOV R36, 0x1 ;  /* 0x0000000100247802 */ /* 0x000fe80000000f00 */
[----:B------:R-:W-:Y:S11]  /*2610*/  ISETP.NE.AND P5, PT, R36, c[0x0][0x2a8], PT ;  /* 0x0000aa0024007a0c */ /* 0x000ff60003fa5270 */
[----:B------:R-:W-:Y:S02]  /*2620*/  @!UPT UIADD3 URZ, URZ, URZ, URZ ;  /* 0x0000003f3f3ff290 */ /* 0x000fe4000fffe03f */
[----:B------:R-:W-:Y:S05]  /*2630*/  @P5 IMAD.HI.U32 R36, R37, c[0x0][0x2ac], RZ ;  /* 0x0000ab0025245a27 */ /* 0x000fea00078e00ff */
[----:B------:R-:W-:Y:S02]  /*2640*/  @P5 SHF.R.U32.HI R37, RZ, c[0x0][0x2b0], R36 ;  /* 0x0000ac00ff255a19 */ /* 0x000fe40000011624 */
.L_x_333:
[----:B------:R-:W-:Y:S05]  /*2650*/  BSYNC B0 ;  /* 0x0000000000007941 */ /* 0x000fea0003800000 */
.L_x_331:
[----:B------:R-:W-:Y:S04]  /*2660*/  IMAD.MOV.U32 R36, RZ, RZ, c[0x0][0x2a8] ;  /* 0x0000aa00ff247624 */ /* 0x000fe800078e00ff */
[----:B------:R-:W-:Y:S04]  /*2670*/  IMAD R37, R37, R36, -UR13 ;  /* 0x8000000d25257e24 */ /* 0x000fe8000f8e0224 */
[----:B------:R-:W-:Y:S05]  /*2680*/  IMAD.IADD R37, R37, 0x1, -R224 ;  /* 0x0000000125257824 */ /* 0x000fea00078e0ae0 */
[----:B------:R-:W-:Y:S02]  /*2690*/  IADD3 R36, R37, c[0x0][0x2a8], RZ ;  /* 0x0000aa0025247a10 */ /* 0x000fe40007ffe0ff */
[----:B------:R-:W-:Y:S02]  /*26a0*/  IMNMX R234, R234, R37, !PT ;  /* 0x00000025eaea7217 */ /* 0x000fe40007800200 */
[----:B------:R-:W-:Y:S02]  /*26b0*/  IMNMX R233, R233, R36, PT ;  /* 0x00000024e9e97217 */ /* 0x000fe40003800200 */
.L_x_330:
[----:B------:R-:W-:Y:S04]  /*26c0*/  IADD3 R37, R157, 0x20, RZ ;  /* 0x000000209d257810 */ /* 0x000fe80007ffe0ff */
[----:B------:R-:W-:Y:S01]  /*26d0*/  IADD3 R198, R37, c[0x0][0x2a4], R222 ;  /* 0x0000a90025c67a10 */ /* 0x000fe20007ffe0de */
[----:B------:R-:W-:Y:S03]  /*26e0*/  IMAD.IADD R200, R220, 0x1, R37 ;  /* 0x00000001dcc87824 */ /* 0x000fe600078e0225 */
        /* <DEDUP_REMOVED lines=16> */
.L_x_336:
[----:B------:R-:W-:Y:S04]  /*27f0*/  MOV R36, 0x1 ;  /* 0x0000000100247802 */ /* 0x000fe80000000f00 */
[----:B------:R-:W-:Y:S11]  /*2800*/  ISETP.NE.AND P5, PT, R36, c[0x0][0x2a8], PT ;  /* 0x0000aa0024007a0c */ /* 0x000ff60003fa5270 */
[----:B------:R-:W-:Y:S02]  /*2810*/  @!UPT UIADD3 URZ, URZ, URZ, URZ ;  /* 0x0000003f3f3ff290 */ /* 0x000fe4000fffe03f */
[----:B------:R-:W-:Y:S05]  /*2820*/  @P5 IMAD.HI.U32 R36, R37, c[0x0][0x2ac], RZ ;  /* 0x0000ab0025245a27 */ /* 0x000fea00078e00ff */
[----:B------:R-:W-:Y:S02]  /*2830*/  @P5 SHF.R.U32.HI R37, RZ, c[0x0][0x2b0], R36 ;  /* 0x0000ac00ff255a19 */ /* 0x000fe40000011624 */
.L_x_337:
[----:B------:R-:W-:Y:S05]  /*2840*/  BSYNC B0 ;  /* 0x0000000000007941 */ /* 0x000fea0003800000 */
.L_x_335:
[----:B------:R-:W-:Y:S04]  /*2850*/  IMAD.MOV.U32 R36, RZ, RZ, c[0x0][0x2a8] ;  /* 0x0000aa00ff247624 */ /* 0x000fe800078e00ff */
[----:B------:R-:W-:Y:S04]  /*2860*/  IMAD R39, R37, R36, -UR13 ;  /* 0x8000000d25277e24 */ /* 0x000fe8000f8e0224 */
[----:B------:R-:W-:Y:S05]  /*2870*/  IMAD.IADD R39, R39, 0x1, -R224 ;  /* 0x0000000127277824 */ /* 0x000fea00078e0ae0 */
[----:B------:R-:W-:Y:S02]  /*2880*/  IADD3 R37, R39, c[0x0][0x2a8], RZ ;  /* 0x0000aa0027257a10 */ /* 0x000fe40007ffe0ff */
[----:B------:R-:W-:Y:S02]  /*2890*/  IMNMX R200, R200, R39, !PT ;  /* 0x00000027c8c87217 */ /* 0x000fe40007800200 */
[----:B------:R-:W-:Y:S02]  /*28a0*/  IMNMX R198, R198, R37, PT ;  /* 0x00000025c6c67217 */ /* 0x000fe40003800200 */
.L_x_334:
        /* <DEDUP_REMOVED lines=19> */
.L_x_340:
[----:B------:R-:W-:Y:S04]  /*29e0*/  MOV R36, 0x1 ;  /* 0x0000000100247802 */ /* 0x000fe80000000f00 */
[----:B------:R-:W-:Y:S11]  /*29f0*/  ISETP.NE.AND P1, PT, R36, c[0x0][0x2a8], PT ;  /* 0x0000aa0024007a0c */ /* 0x000ff60003f25270 */
[----:B------:R-:W-:Y:S02]  /*2a00*/  @!UPT UIADD3 URZ, URZ, URZ, URZ ;  /* 0x0000003f3f3ff290 */ /* 0x000fe4000fffe03f */
[----:B------:R-:W-:Y:S05]  /*2a10*/  @P1 IMAD.HI.U32 R36, R37, c[0x0][0x2ac], RZ ;  /* 0x0000ab0025241a27 */ /* 0x000fea00078e00ff */
[----:B------:R-:W-:Y:S02]  /*2a20*/  @P1 SHF.R.U32.HI R37, RZ, c[0x0][0x2b0], R36 ;  /* 0x0000ac00ff251a19 */ /* 0x000fe40000011624 */
.L_x_341:
[----:B------:R-:W-:Y:S05]  /*2a30*/  BSYNC B0 ;  /* 0x0000000000007941 */ /* 0x000fea0003800000 */
.L_x_339:
[----:B------:R-:W-:Y:S04]  /*2a40*/  IMAD.MOV.U32 R36, RZ, RZ, c[0x0][0x2a8] ;  /* 0x0000aa00ff247624 */ /* 0x000fe800078e00ff */
[----:B------:R-:W-:Y:S04]  /*2a50*/  IMAD R37, R37, R36, -UR13 ;  /* 0x8000000d25257e24 */ /* 0x000fe8000f8e0224 */
[----:B------:R-:W-:Y:S05]  /*2a60*/  IMAD.IADD R37, R37, 0x1, -R224 ;  /* 0x0000000125257824 */ /* 0x000fea00078e0ae0 */
[----:B------:R-:W-:Y:S02]  /*2a70*/  IADD3 R36, R37, c[0x0][0x2a8], RZ ;  /* 0x0000aa0025247a10 */ /* 0x000fe40007ffe0ff */
[----:B------:R-:W-:Y:S02]  /*2a80*/  IMNMX R190, R190, R37, !PT ;  /* 0x00000025bebe7217 */ /* 0x000fe40007800200 */
[----:B------:R-:W-:Y:S02]  /*2a90*/  IMNMX R187, R187, R36, PT ;  /* 0x00000024bbbb7217 */ /* 0x000fe40003800200 */
.L_x_338:
        /* <DEDUP_REMOVED lines=9> */
[----:B------:R-:W1:Y:S01]  /*2b30*/  S2R R41, SR_CTAID.Y ;  /* 0x0000000000297919 */ /* 0x000e620000002600 */
[----:B------:R-:W-:Y:S02]  /*2b40*/  SHF.R.S32.HI R37, RZ, 0x1f, R228 ;  /* 0x0000001fff257819 */ /* 0x000fe400000114e4 */
[----:B------:R-:W-:Y:S03]  /*2b50*/  @!P2 LEA R38, R229, 0x40, 0x6 ;  /* 0x00000040e526a811 */ /* 0x000fe600078e30ff */
[----:B------:R-:W-:Y:S04]  /*2b60*/  IMAD R37, R37, c[0x0][0x178], RZ ;  /* 0x00005e0025257a24 */ /* 0x000fe800078e02ff */
[----:B------:R-:W-:Y:S02]  /*2b70*/  IMAD R37, R228, c[0x0][0x17c], R37 ;  /* 0x00005f00e4257a24 */ /* 0x000fe400078e0225 */
[C---:B-1----:R-:W-:Y:S01]  /*2b80*/  @!P2 IMAD.WIDE.U32 R42, R41.reuse, c[0x0][0x270], R208 ;  /* 0x00009c00292aaa25 */ /* 0x042fe200078e00d0 */
[----:B------:R-:W-:Y:S03]  /*2b90*/  SHF.R.S32.HI R36, RZ, 0x1f, R41 ;  /* 0x0000001fff247819 */ /* 0x000fe60000011429 */
[C---:B------:R-:W-:Y:S01]  /*2ba0*/  IMAD.WIDE.U32 R44, R41.reuse, c[0x0][0x180], R212 ;  /* 0x00006000292c7a25 */ /* 0x040fe200078e00d4 */
[----:B------:R-:W-:Y:S02]  /*2bb0*/  @!P2 IADD3 R40, P5, P1, R38, UR16, R42 ;  /* 0x000000102628ac10 */ /* 0x000fe4000f9be02a */
[----:B------:R-:W-:Y:S01]  /*2bc0*/  @!P2 SHF.R.S32.HI R38, RZ, 0x1f, R38 ;  /* 0x0000001fff26a819 */ /* 0x000fe20000011426 */
[C---:B------:R-:W-:Y:S02]  /*2bd0*/  @!P2 IMAD R39, R36.reuse, c[0x0][0x270], RZ ;  /* 0x00009c002427aa24 */ /* 0x040fe400078e02ff */
[----:B------:R-:W-:Y:S02]  /*2be0*/  IMAD R36, R36, c[0x0][0x180], RZ ;  /* 0x0000600024247a24 */ /* 0x000fe400078e02ff */
[C---:B------:R-:W-:Y:S02]  /*2bf0*/  @!P2 IMAD R39, R41.reuse, c[0x0][0x274], R39 ;  /* 0x00009d002927aa24 */ /* 0x040fe400078e0227 */
[----:B------:R-:W-:Y:S02]  /*2c00*/  IMAD R36, R41, c[0x0][0x184], R36 ;  /* 0x0000610029247a24 */ /* 0x000fe400078e0224 */
[----:B------:R-:W-:Y:S02]  /*2c10*/  IMAD.MOV.U32 R41, RZ, RZ, c[0x0][0x168] ;  /* 0x00005a00ff297624 */ /* 0x000fe400078e00ff */
[----:B------:R-:W-:Y:S02]  /*2c20*/  @!P2 IMAD.IADD R39, R43, 0x1, R39 ;  /* 0x000000012b27a824 */ /* 0x000fe400078e0227 */
[C---:B------:R-:W-:Y:S02]  /*2c30*/  IMAD R41, R228.reuse, -0x40, R41 ;  /* 0xffffffc0e4297824 */ /* 0x040fe400078e0229 */
[----:B------:R-:W-:Y:S01]  /*2c40*/  IMAD.WIDE.U32 R42, R228, c[0x0][0x178], RZ ;  /* 0x00005e00e42a7a25 */ /* 0x000fe200078e00ff */
[----:B------:R-:W-:Y:S02]  /*2c50*/  @!P2 IADD3.X R39, R38, UR24, R39, P5, P1 ;  /* 0x000000182627ac10 */ /* 0x000fe4000afe2427 */
[----:B------:R-:W-:Y:S01]  /*2c60*/  IADD3 R38, P5, P1, R214, UR18, R44 ;  /* 0x00000012d6267c10 */ /* 0x000fe2000f9be02c */
[----:B------:R-:W-:Y:S02]  /*2c70*/  IMAD.IADD R36, R45, 0x1, R36 ;  /* 0x000000012d247824 */ /* 0x000fe400078e0224 */
[----:B------:R-:W-:Y:S01]  /*2c80*/  IMAD.IADD R41, R41, 0x1, -R206 ;  /* 0x0000000129297824 */ /* 0x000fe200078e0ace */
[----:B------:R-:W-:Y:S01]  /*2c90*/  LEA R38, P6, R42, R38, 0x6 ;  /* 0x000000262a267211 */ /* 0x000fe200078c30ff */
[----:B------:R-:W-:Y:S01]  /*2ca0*/  IMAD.IADD R37, R43, 0x1, R37 ;  /* 0x000000012b257824 */ /* 0x000fe200078e0225 */
[----:B------:R-:W-:Y:S02]  /*2cb0*/  IADD3.X R36, R201, UR8, R36, P5, P1 ;  /* 0x00000008c9247c10 */ /* 0x000fe4000afe2424 */
[----:B------:R-:W-:Y:S02]  /*2cc0*/  @!P2 LEA R44, P1, R40, c[0x0][0x258], 0x2 ;  /* 0x00009600282caa11 */ /* 0x000fe400078210ff */
[C---:B------:R-:W-:Y:S02]  /*2cd0*/  ISETP.LT.OR P5, PT, R41.reuse, 0x1, P4 ;  /* 0x000000012900780c */ /* 0x040fe400027a1670 */
[----:B------:R-:W-:Y:S01]  /*2ce0*/  LEA.HI.X R37, R42, R36, R37, 0x6, P6 ;  /* 0x000000242a257211 */ /* 0x000fe200030f3425 */
[----:B------:R-:W-:Y:S01]  /*2cf0*/  IMAD.U32 R36, RZ, RZ, UR7 ;  /* 0x00000007ff247e24 */ /* 0x000fe2000f8e00ff */
[----:B------:R-:W-:Y:S02]  /*2d00*/  @!P2 LEA.HI.X R45, R40, c[0x0][0x25c], R39, 0x2, P1 ;  /* 0x00009700282daa11 */ /* 0x000fe400008f1427 */
[C---:B------:R-:W-:Y:S02]  /*2d10*/  LEA R42, P1, R38.reuse, c[0x0][0x160], 0x1 ;  /* 0x00005800262a7a11 */ /* 0x040fe400078208ff */
[----:B------:R-:W-:Y:S02]  /*2d20*/  ISETP.LT.OR P6, PT, R41, 0x21, P4 ;  /* 0x000000212900780c */ /* 0x000fe400027c1670 */
[----:B------:R-:W-:Y:S02]  /*2d30*/  LEA.HI.X R43, R38, c[0x0][0x164], R37, 0x1, P1 ;  /* 0x00005900262b7a11 */ /* 0x000fe400008f0c25 */
[----:B------:R-:W-:Y:S02]  /*2d40*/  LEA R37, R36, R217, 0xd ;  /* 0x000000d924257211 */ /* 0x000fe400078e68ff */
[----:B------:R-:W-:Y:S02]  /*2d50*/  IADD3 R46, P1, R42, UR29, RZ ;  /* 0x0000001d2a2e7c10 */ /* 0x000fe4000ff3e0ff */
[----:B------:R-:W-:Y:S01]  /*2d60*/  MOV R39, UR7 ;  /* 0x0000000700277c02 */ /* 0x000fe20008000f00 */
[----:B------:R-:W-:Y:S01]  /*2d70*/  @!PT LDS RZ, [RZ] ;  /* 0x00000000fffff984 */ /* 0x000fe20000000800 */
[----:B------:R-:W-:Y:S01]  /*2d80*/  @!PT LDS RZ, [RZ] ;  /* 0x00000000fffff984 */ /* 0x000fe20000000800 */
[----:B------:R-:W-:Y:S01]  /*2d90*/  @!PT LDS RZ, [RZ] ;  /* 0x00000000fffff984 */ /* 0x000fe20000000800 */
[----:B------:R1:W-:Y:S01]  /*2da0*/  LDGSTS.E.BYPASS.LTC128B.128 [R37], [R42.64], !P5 ;  /* 0x000000002a257fae */ /* 0x0003e2000e901d56 */
[----:B------:R-:W-:Y:S03]  /*2db0*/  IADD3.X R47, R43, UR21, RZ, P1, !PT ;  /* 0x000000152b2f7c10 */ /* 0x000fe60008ffe4ff */
[----:B------:R-:W-:Y:S04]  /*2dc0*/  @!P2 IMAD R39, R39, 0x40, R208 ;  /* 0x000000402727a824 */ /* 0x000fe800078e02d0 */
[----:B------:R1:W-:Y:S01]  /*2dd0*/  LDGSTS.E.BYPASS.LTC128B.128 [R37+0x1000], [R46.64], !P6 ;  /* 0x010000002e257fae */ /* 0x0003e2000f101d56 */
[----:B------:R-:W-:Y:S07]  /*2de0*/  @!P2 IMAD.SHL.U32 R41, R39, 0x4, RZ ;  /* 0x000000042729a824 */ /* 0x000fee00078e00ff */
[----:B------:R1:W-:Y:S02]  /*2df0*/  @!P2 LDGSTS.E.BYPASS.LTC128B.128 [R41+0xc080], [R44.64] ;  /* 0x0c0800002c29afae */ /* 0x0003e4000b901d56 */
.L_x_342:
[-C--:B-12---:R-:W-:Y:S01]  /*2e00*/  HMMA.16816.F32.BF16 R36, R132, R144.reuse, RZ ;  /* 0x000000908424723c */ /* 0x086fe200000418ff */
[----:B------:R-:W0:Y:S01]  /*2e10*/  LDGDEPBAR ;  /* 0x00000000000079af */ /* 0x000e220000000000 */
[----:B------:R-:W-:Y:S02]  /*2e20*/  PLOP3.LUT P1, PT, PT, PT, UP4, 0x80, 0x0 ;  /* 0x000000000000781c */ /* 0x000fe40003f2f048 */
[----:B------:R-:W-:Y:S02]  /*2e30*/  LEA R180, R180, 0x8080, 0x1 ;  /* 0x00008080b4b47811 */ /* 0x000fe400078e08ff */
[C---:B------:R-:W-:Y:S02]  /*2e40*/  ISETP.GT.AND P5, PT, R230.reuse, RZ, P1 ;  /* 0x000000ffe600720c */ /* 0x040fe40000fa4270 */
[C---:B---3--:R-:W-:Y:S02]  /*2e50*/  HMMA.16816.F32.BF16 R40, R136.reuse, R144, RZ ;  /* 0x000000908828723c */ /* 0x048fe400000418ff */
[----:B------:R-:W-:Y:S02]  /*2e60*/  ISETP.GT.AND P6, PT, R230, 0x60, P1 ;  /* 0x00000060e600780c */ /* 0x000fe40000fc4270 */
[C---:B------:R-:W-:Y:S02]  /*2e70*/  ISETP.LT.OR P5, PT, R231.reuse, 0x1, P5 ;  /* 0x00000001e700780c */ /* 0x040fe40002fa1670 */
[----:B------:R-:W-:Y:S02]  /*2e80*/  ISETP.LT.OR P6, PT, R231, 0x61, P6 ;  /* 0x00000061e700780c */ /* 0x000fe400037c1670 */
[-C--:B------:R-:W-:Y:S01]  /*2e90*/  HMMA.16816.F32.BF16 R44, R136, R146.reuse, RZ ;  /* 0x00000092882c723c */ /* 0x080fe200000418ff */
[----:B------:R-:W-:Y:S02]  /*2ea0*/  FSEL R189, R4, -INF , !P5 ;  /* 0xff80000004bd7808 */ /* 0x000fe40006800000 */
[----:B------:R-:W-:Y:S02]  /*2eb0*/  ISETP.GT.AND P5, PT, R230, 0x1, P1 ;  /* 0x00000001e600780c */ /* 0x000fe40000fa4270 */
[----:B------:R-:W-:Y:S01]  /*2ec0*/  FSEL R237, R32, -INF , !P6 ;  /* 0xff80000020ed7808 */ /* 0x000fe20007000000 */
[--C-:B------:R-:W-:Y:S01]  /*2ed0*/  FFMA.FTZ R181, R189, c[0x0][0x29c], -R232.reuse ;  /* 0x0000a700bdb57a23 */ /* 0x100fe200000108e8 */
[----:B------:R-:W-:Y:S01]  /*2ee0*/  ISETP.GT.AND P6, PT, R234, 0x60, P1 ;  /* 0x00000060ea00780c */ /* 0x000fe20000fc4270 */
[C---:B------:R-:W-:Y:S02]  /*2ef0*/  HMMA.16816.F32.BF16 R48, R132.reuse, R146, RZ ;  /* 0x000000928430723c */ /* 0x040fe400000418ff */
[----:B------:R-:W-:Y:S02]  /*2f00*/  ISETP.LT.OR P5, PT, R231, 0x2, P5 ;  /* 0x00000002e700780c */ /* 0x000fe40002fa1670 */
[----:B------:R-:W-:Y:S01]  /*2f10*/  MUFU.EX2 R181, R181 ;  /* 0x000000b500b57308 */ /* 0x000fe20000000800 */
[----:B------:R-:W-:Y:S02]  /*2f20*/  ISETP.LT.OR P6, PT, R233, 0x61, P6 ;  /* 0x00000061e900780c */ /* 0x000fe400037c1670 */
[----:B------:R-:W-:Y:S01]  /*2f30*/  FSEL R189, R5, -INF , !P5 ;  /* 0xff80000005bd7808 */ /* 0x000fe20006800000 */
[-C--:B------:R-:W-:Y:S01]  /*2f40*/  HMMA.16816.F32.BF16 R52, R132, R148.reuse, RZ ;  /* 0x000000948434723c */ /* 0x080fe200000418ff */
[----:B------:R-:W-:Y:S03]  /*2f50*/  ISETP.GT.AND P5, PT, R230, 0x20, P1 ;  /* 0x00000020e600780c */ /* 0x000fe60000fa4270 */
[--C-:B------:R-:W-:Y:S01]  /*2f60*/  FFMA.FTZ R182, R189, c[0x0][0x29c], -R232.reuse ;  /* 0x0000a700bdb67a23 */ /* 0x100fe200000108e8 */
[----:B------:R-:W-:Y:S03]  /*2f70*/  ISETP.LT.OR P5, PT, R231, 0x21, P5 ;  /* 0x00000021e700780c */ /* 0x000fe60002fa1670 */
[C---:B------:R-:W-:Y:S02]  /*2f80*/  HMMA.16816.F32.BF16 R56, R136.reuse, R148, RZ ;  /* 0x000000948838723c */ /* 0x040fe400000418ff */
[----:B------:R-:W-:Y:S02]  /*2f90*/  MUFU.EX2 R182, R182 ;  /* 0x000000b600b67308 */ /* 0x000fe40000000800 */
[----:B------:R-:W-:Y:S02]  /*2fa0*/  FSEL R189, R16, -INF , !P5 ;  /* 0xff80000010bd7808 */ /* 0x000fe40006800000 */
[C---:B------:R-:W-:Y:S02]  /*2fb0*/  ISETP.GT.AND P5, PT, R230.reuse, 0x21, P1 ;  /* 0x00000021e600780c */ /* 0x040fe40000fa4270 */
[-C--:B------:R-:W-:Y:S01]  /*2fc0*/  HMMA.16816.F32.BF16 R60, R136, R150.reuse, RZ ;  /* 0x00000096883c723c */ /* 0x080fe200000418ff */
[--C-:B------:R-:W-:Y:S01]  /*2fd0*/  FFMA.FTZ R188, R189, c[0x0][0x29c], -R232.reuse ;  /* 0x0000a700bdbc7a23 */ /* 0x100fe200000108e8 */
[----:B------:R-:W-:Y:S04]  /*2fe0*/  ISETP.LT.OR P5, PT, R231, 0x22, P5 ;  /* 0x00000022e700780c */ /* 0x000fe80002fa1670 */
[----:B------:R-:W-:Y:S01]  /*2ff0*/  FSEL R191, R17, -INF , !P5 ;  /* 0xff80000011bf7808 */ /* 0x000fe20006800000 */
[----:B------:R-:W1:Y:S01]  /*3000*/  MUFU.EX2 R188, R188 ;  /* 0x000000bc00bc7308 */ /* 0x000e620000000800 */
[----:B------:R-:W-:Y:S02]  /*3010*/  HMMA.16816.F32.BF16 R64, R132, R150, RZ ;  /* 0x000000968440723c */ /* 0x000fe400000418ff */
[----:B------:R-:W-:Y:S02]  /*3020*/  ISETP.GT.AND P5, PT, R230, 0x40, P1 ;  /* 0x00000040e600780c */ /* 0x000fe40000fa4270 */
[--C-:B------:R-:W-:Y:S02]  /*3030*/  FFMA.FTZ R189, R191, c[0x0][0x29c], -R232.reuse ;  /* 0x0000a700bfbd7a23 */ /* 0x100fe400000108e8 */
[C---:B------:R-:W-:Y:S02]  /*3040*/  ISETP.LT.OR P5, PT, R231.reuse, 0x41, P5 ;  /* 0x00000041e700780c */ /* 0x040fe40002fa1670 */
[-C--:B----4-:R-:W-:Y:S02]  /*3050*/  HMMA.16816.F32.BF16 R36, R140, R152.reuse, R36 ;  /* 0x000000988c24723c */ /* 0x090fe40000041824 */
[----:B------:R-:W2:Y:S03]  /*3060*/  MUFU.EX2 R189, R189 ;  /* 0x000000bd00bd7308 */ /* 0x000ea60000000800 */
[----:B------:R-:W-:Y:S02]  /*3070*/  FSEL R191, R20, -INF , !P5 ;  /* 0xff80000014bf7808 */ /* 0x000fe40006800000 */
[C---:B------:R-:W-:Y:S01]  /*3080*/  ISETP.GT.AND P5, PT, R230.reuse, 0x41, P1 ;  /* 0x00000041e600780c */ /* 0x040fe20000fa4270 */
[C---:B-----5:R-:W-:Y:S04]  /*3090*/  HMMA.16816.F32.BF16 R40, R156.reuse, R152, R40 ;  /* 0x000000989c28723c */ /* 0x060fe80000041828 */
[----:B------:R-:W-:Y:S01]  /*30a0*/  ISETP.LT.OR P5, PT, R231, 0x42, P5 ;  /* 0x00000042e700780c */ /* 0x000fe20002fa1670 */
[--C-:B------:R-:W-:Y:S03]  /*30b0*/  FFMA.FTZ R236, R191, c[0x0][0x29c], -R232.reuse ;  /* 0x0000a700bfec7a23 */ /* 0x100fe600000108e8 */
[-C--:B------:R-:W-:Y:S01]  /*30c0*/  HMMA.16816.F32.BF16 R44, R156, R154.reuse, R44 ;  /* 0x0000009a9c2c723c */ /* 0x080fe2000004182c */
[----:B------:R-:W-:Y:S03]  /*30d0*/  MUFU.EX2 R191, R236 ;  /* 0x000000ec00bf7308 */ /* 0x000fe60000000800 */
[----:B------:R-:W-:Y:S02]  /*30e0*/  FSEL R199, R21, -INF , !P5 ;  /* 0xff80000015c77808 */ /* 0x000fe40006800000 */
[----:B------:R-:W-:Y:S02]  /*30f0*/  ISETP.GT.AND P5, PT, R230, 0x61, P1 ;  /* 0x00000061e600780c */ /* 0x000fe40000fa4270 */
[C---:B------:R-:W-:Y:S04]  /*3100*/  HMMA.16816.F32.BF16 R48, R140.reuse, R154, R48 ;  /* 0x0000009a8c30723c */ /* 0x040fe80000041830 */
[--C-:B------:R-:W-:Y:S01]  /*3110*/  FFMA.FTZ R235, R199, c[0x0][0x29c], -R232.reuse ;  /* 0x0000a700c7eb7a23 */ /* 0x100fe200000108e8 */
[----:B------:R-:W-:Y:S01]  /*3120*/  ISETP.LT.OR P5, PT, R231, 0x62, P5 ;  /* 0x00000062e700780c */ /* 0x000fe20002fa1670 */
[----:B------:R-:W-:Y:S02]  /*3130*/  IMAD.MOV.U32 R199, RZ, RZ, 0x40 ;  /* 0x00000040ffc77424 */ /* 0x000fe400078e00ff */
[-C--:B------:R-:W-:Y:S01]  /*3140*/  HMMA.16816.F32.BF16 R52, R140, R160.reuse, R52 ;  /* 0x000000a08c34723c */ /* 0x080fe20000041834 */
[----:B------:R3:W-:Y:S03]  /*3150*/  MUFU.EX2 R230, R235 ;  /* 0x000000eb00e67308 */ /* 0x0007e60000000800 */
[----:B------:R-:W-:Y:S01]  /*3160*/  SEL R199, R199, 0xffffffc0, !P0 ;  /* 0xffffffc0c7c77807 */ /* 0x000fe20004000000 */
[----:B------:R-:W-:Y:S01]  /*3170*/  FFMA.FTZ R231, R237, c[0x0][0x29c], -R232 ;  /* 0x0000a700ede77a23 */ /* 0x000fe200000108e8 */
[----:B------:R-:W-:Y:S02]  /*3180*/  FSEL R237, R33, -INF , !P5 ;  /* 0xff80000021ed7808 */ /* 0x000fe40006800000 */
[C---:B------:R-:W-:Y:S03]  /*3190*/  HMMA.16816.F32.BF16 R56, R156.reuse, R160, R56 ;  /* 0x000000a09c38723c */ /* 0x040fe60000041838 */
[----:B------:R-:W-:Y:S01]  /*31a0*/  MUFU.EX2 R231, R231 ;  /* 0x000000e700e77308 */ /* 0x000fe20000000800 */
[----:B------:R-:W-:Y:S01]  /*31b0*/  IMAD.IADD R33, R199, 0x1, R180 ;  /* 0x00000001c7217824 */ /* 0x000fe200078e02b4 */
[----:B------:R-:W-:Y:S01]  /*31c0*/  ISETP.GT.AND P5, PT, R234, RZ, P1 ;  /* 0x000000ffea00720c */ /* 0x000fe20000fa4270 */
[----:B------:R-:W-:Y:S01]  /*31d0*/  FFMA.FTZ R232, R237, c[0x0][0x29c], -R232 ;  /* 0x0000a700ede87a23 */ /* 0x000fe200000108e8 */
[----:B------:R-:W-:Y:S01]  /*31e0*/  IADD3 R180, R199, R180, R192 ;  /* 0x000000b4c7b47210 */ /* 0x000fe20007ffe0c0 */
[-C--:B------:R-:W-:Y:S01]  /*31f0*/  HMMA.16816.F32.BF16 R60, R156, R162.reuse, R60 ;  /* 0x000000a29c3c723c */ /* 0x080fe2000004183c */
[----:B------:R-:W4:Y:S02]  /*3200*/  LDSM.16.M88.4 R132, [R33] ;  /* 0x000000002184783b */ /* 0x000f240000000200 */
[----:B------:R-:W-:Y:S02]  /*3210*/  ISETP.LT.OR P5, PT, R233, 0x1, P5 ;  /* 0x00000001e900780c */ /* 0x000fe40002fa1670 */
[----:B------:R-:W-:Y:S03]  /*3220*/  MUFU.EX2 R232, R232 ;  /* 0x000000e800e87308 */ /* 0x000fe60000000800 */
[----:B------:R-:W-:Y:S01]  /*3230*/  HMMA.16816.F32.BF16 R64, R140, R162, R64 ;  /* 0x000000a28c40723c */ /* 0x000fe20000041840 */
[----:B------:R5:W1:Y:S03]  /*3240*/  LDSM.16.M88.4 R136, [R33+0x1000] ;  /* 0x001000002188783b */ /* 0x000a660000000200 */
[----:B---3--:R-:W-:Y:S02]  /*3250*/  FSEL R235, R6, -INF , !P5 ;  /* 0xff80000006eb7808 */ /* 0x008fe40006800000 */
[C---:B------:R-:W-:Y:S03]  /*3260*/  ISETP.GT.AND P5, PT, R234.reuse, 0x1, P1 ;  /* 0x00000001ea00780c */ /* 0x040fe60000fa4270 */
[--C-:B------:R-:W-:Y:S01]  /*3270*/  FFMA.FTZ R6, R235, c[0x0][0x29c], -R186.reuse ;  /* 0x0000a700eb067a23 */ /* 0x100fe200000108ba */
[----:B------:R-:W-:Y:S01]  /*3280*/  ISETP.LT.OR P5, PT, R233, 0x2, P5 ;  /* 0x00000002e900780c */ /* 0x000fe20002fa1670 */
[----:B------:R-:W3:Y:S03]  /*3290*/  LDSM.16.M88.4 R140, [R180] ;  /* 0x00000000b48c783b */ /* 0x000ee60000000200 */
[----:B------:R-:W-:Y:S01]  /*32a0*/  FSEL R235, R7, -INF , !P5 ;  /* 0xff80000007eb7808 */ /* 0x000fe20006800000 */
[----:B------:R-:W-:Y:S01]  /*32b0*/  MUFU.EX2 R6, R6 ;  /* 0x0000000600067308 */ /* 0x000fe20000000800 */
[----:B------:R-:W-:Y:S03]  /*32c0*/  ISETP.GT.AND P5, PT, R234, 0x20, P1 ;  /* 0x00000020ea00780c */ /* 0x000fe60000fa4270 */
[----:B------:R-:W2:Y:S01]  /*32d0*/  LDSM.16.M88.4 R156, [R180+0x1000] ;  /* 0x00100000b49c783b */ /* 0x000ea20000000200 */
[----:B------:R-:W-:Y:S01]  /*32e0*/  ISETP.LT.OR P5, PT, R233, 0x21, P5 ;  /* 0x00000021e900780c */ /* 0x000fe20002fa1670 */
[--C-:B------:R-:W-:Y:S03]  /*32f0*/  FFMA.FTZ R7, R235, c[0x0][0x29c], -R186.reuse ;  /* 0x0000a700eb077a23 */ /* 0x100fe600000108ba */
[----:B-----5:R-:W-:Y:S02]  /*3300*/  FSEL R33, R18, -INF , !P5 ;  /* 0xff80000012217808 */ /* 0x020fe40006800000 */
[C---:B------:R-:W-:Y:S01]  /*3310*/  ISETP.GT.AND P5, PT, R234.reuse, 0x21, P1 ;  /* 0x00000021ea00780c */ /* 0x040fe20000fa4270 */
[----:B------:R-:W5:Y:S02]  /*3320*/  MUFU.EX2 R7, R7 ;  /* 0x0000000700077308 */ /* 0x000f640000000800 */
[--C-:B------:R-:W-:Y:S01]  /*3330*/  FFMA.FTZ R18, R33, c[0x0][0x29c], -R186.reuse ;  /* 0x0000a70021127a23 */ /* 0x100fe200000108ba */
[----:B------:R-:W-:Y:S01]  /*3340*/  ISETP.LT.OR P5, PT, R233, 0x22, P5 ;  /* 0x00000022e900780c */ /* 0x000fe20002fa1670 */
[-C--:B----4-:R-:W-:Y:S06]  /*3350*/  HMMA.16816.F32.BF16 R36, R132, R164.reuse, R36 ;  /* 0x000000a48424723c */ /* 0x090fec0000041824 */
[----:B------:R-:W4:Y:S01]  /*3360*/  MUFU.EX2 R18, R18 ;  /* 0x0000001200127308 */ /* 0x000f220000000800 */
[----:B------:R-:W-:Y:S02]  /*3370*/  FSEL R19, R19, -INF , !P5 ;  /* 0xff80000013137808 */ /* 0x000fe40006800000 */
[----:B------:R-:W-:Y:S01]  /*3380*/  ISETP.GT.AND P5, PT, R234, 0x40, P1 ;  /* 0x00000040ea00780c */ /* 0x000fe20000fa4270 */
[C---:B-1----:R-:W-:Y:S04]  /*3390*/  HMMA.16816.F32.BF16 R40, R136.reuse, R164, R40 ;  /* 0x000000a48828723c */ /* 0x042fe80000041828 */
[----:B------:R-:W-:Y:S01]  /*33a0*/  ISETP.LT.OR P5, PT, R233, 0x41, P5 ;  /* 0x00000041e900780c */ /* 0x000fe20002fa1670 */
[--C-:B------:R-:W-:Y:S03]  /*33b0*/  FFMA.FTZ R235, R19, c[0x0][0x29c], -R186.reuse ;  /* 0x0000a70013eb7a23 */ /* 0x100fe600000108ba */
[-C--:B------:R-:W-:Y:S01]  /*33c0*/  HMMA.16816.F32.BF16 R44, R136, R166.reuse, R44 ;  /* 0x000000a6882c723c */ /* 0x080fe2000004182c */
[----:B------:R1:W1:Y:S03]  /*33d0*/  MUFU.EX2 R19, R235 ;  /* 0x000000eb00137308 */ /* 0x0002660000000800 */
[----:B------:R-:W-:Y:S02]  /*33e0*/  FSEL R33, R22, -INF , !P5 ;  /* 0xff80000016217808 */ /* 0x000fe40006800000 */
[C---:B------:R-:W-:Y:S02]  /*33f0*/  ISETP.GT.AND P5, PT, R234.reuse, 0x41, P1 ;  /* 0x00000041ea00780c */ /* 0x040fe40000fa4270 */
[C---:B------:R-:W-:Y:S04]  /*3400*/  HMMA.16816.F32.BF16 R48, R132.reuse, R166, R48 ;  /* 0x000000a68430723c */ /* 0x040fe80000041830 */
[----:B------:R-:W-:Y:S01]  /*3410*/  ISETP.LT.OR P5, PT, R233, 0x42, P5 ;  /* 0x00000042e900780c */ /* 0x000fe20002fa1670 */
[--C-:B------:R-:W-:Y:S03]  /*3420*/  FFMA.FTZ R22, R33, c[0x0][0x29c], -R186.reuse ;  /* 0x0000a70021167a23 */ /* 0x100fe600000108ba */
[-C--:B------:R-:W-:Y:S03]  /*3430*/  HMMA.16816.F32.BF16 R52, R132, R168.reuse, R52 ;  /* 0x000000a88434723c */ /* 0x080fe60000041834 */
[----:B------:R-:W-:Y:S01]  /*3440*/  MUFU.EX2 R22, R22 ;  /* 0x0000001600167308 */ /* 0x000fe20000000800 */
[----:B------:R-:W-:Y:S02]  /*3450*/  FSEL R23, R23, -INF , !P5 ;  /* 0xff80000017177808 */ /* 0x000fe40006800000 */
[----:B------:R-:W-:Y:S02]  /*3460*/  ISETP.GT.AND P5, PT, R234, 0x61, P1 ;  /* 0x00000061ea00780c */ /* 0x000fe40000fa4270 */
[C---:B------:R-:W-:Y:S04]  /*3470*/  HMMA.16816.F32.BF16 R56, R136.reuse, R168, R56 ;  /* 0x000000a88838723c */ /* 0x040fe80000041838 */
[----:B------:R-:W-:Y:S01]  /*3480*/  ISETP.LT.OR P5, PT, R233, 0x62, P5 ;  /* 0x00000062e900780c */ /* 0x000fe20002fa1670 */
[--C-:B------:R-:W-:Y:S01]  /*3490*/  FFMA.FTZ R236, R23, c[0x0][0x29c], -R186.reuse ;  /* 0x0000a70017ec7a23 */ /* 0x100fe200000108ba */
[----:B-1----:R-:W-:Y:S02]  /*34a0*/  FSEL R235, R34, -INF , !P6 ;  /* 0xff80000022eb7808 */ /* 0x002fe40007000000 */
[-C--:B------:R-:W-:Y:S01]  /*34b0*/  HMMA.16816.F32.BF16 R60, R136, R170.reuse, R60 ;  /* 0x000000aa883c723c */ /* 0x080fe2000004183c */
[----:B------:R1:W1:Y:S02]  /*34c0*/  MUFU.EX2 R23, R236 ;  /* 0x000000ec00177308 */ /* 0x0002640000000800 */
[C---:B------:R-:W-:Y:S01]  /*34d0*/  ISETP.GT.AND P6, PT, R200.reuse, 0x1, P1 ;  /* 0x00000001c800780c */ /* 0x040fe20000fc4270 */
        /* <DEDUP_REMOVED lines=10> */
[----:B------:R-:W3:Y:S01]  /*3580*/  MUFU.EX2 R186, R186 ;  /* 0x000000ba00ba7308 */ /* 0x000ee20000000800 */
[----:B------:R-:W-:Y:S01]  /*3590*/  ISETP.GT.AND P5, PT, R200, 0x20, P1 ;  /* 0x00000020c800780c */ /* 0x000fe20000fa4270 */
[--C-:B------:R-:W-:Y:S01]  /*35a0*/  FFMA.FTZ R35, R8, c[0x0][0x29c], -R185.reuse ;  /* 0x0000a70008237a23 */ /* 0x100fe200000108b9 */
[----:B------:R-:W-:Y:S01]  /*35b0*/  FSEL R34, R9, -INF , !P6 ;  /* 0xff80000009227808 */ /* 0x000fe20007000000 */
[C---:B--2---:R-:W-:Y:S04]  /*35c0*/  HMMA.16816.F32.BF16 R40, R156.reuse, R172, R40 ;  /* 0x000000ac9c28723c */ /* 0x044fe80000041828 */
[----:B------:R-:W-:Y:S01]  /*35d0*/  ISETP.LT.OR P5, PT, R198, 0x21, P5 ;  /* 0x00000021c600780c */ /* 0x000fe20002fa1670 */
[--C-:B------:R-:W-:Y:S01]  /*35e0*/  FFMA.FTZ R9, R34, c[0x0][0x29c], -R185.reuse ;  /* 0x0000a70022097a23 */ /* 0x100fe200000108b9 */
[----:B------:R-:W-:Y:S01]  /*35f0*/  ISETP.GT.AND P6, PT, R200, 0x21, P1 ;  /* 0x00000021c800780c */ /* 0x000fe20000fc4270 */
[----:B------:R2:W-:Y:S01]  /*3600*/  MUFU.EX2 R8, R35 ;  /* 0x0000002300087308 */ /* 0x0005e20000000800 */
[----:B------:R-:W-:Y:S01]  /*3610*/  FSEL R12, R12, -INF , !P5 ;  /* 0xff8000000c0c7808 */ /* 0x000fe20006800000 */
[-C--:B------:R-:W-:Y:S03]  /*3620*/  HMMA.16816.F32.BF16 R44, R156, R174.reuse, R44 ;  /* 0x000000ae9c2c723c */ /* 0x080fe6000004182c */
[----:B------:R-:W-:Y:S01]  /*3630*/  ISETP.GT.AND P5, PT, R190, RZ, P1 ;  /* 0x000000ffbe00720c */ /* 0x000fe20000fa4270 */
[----:B------:R-:W-:Y:S01]  /*3640*/  FFMA.FTZ R12, R12, c[0x0][0x29c], -R185 ;  /* 0x0000a7000c0c7a23 */ /* 0x000fe200000108b9 */
[----:B------:R-:W-:Y:S02]  /*3650*/  ISETP.LT.OR P6, PT, R198, 0x22, P6 ;  /* 0x00000022c600780c */ /* 0x000fe400037c1670 */
[----:B------:R-:W-:Y:S01]  /*3660*/  ISETP.LT.OR P5, PT, R187, 0x1, P5 ;  /* 0x00000001bb00780c */ /* 0x000fe20002fa1670 */
[C---:B------:R-:W-:Y:S01]  /*3670*/  HMMA.16816.F32.BF16 R48, R140.reuse, R174, R48 ;  /* 0x000000ae8c30723c */ /* 0x040fe20000041830 */
[----:B------:R-:W1:Y:S03]  /*3680*/  MUFU.EX2 R9, R9 ;  /* 0x0000000900097308 */ /* 0x000e660000000800 */
[----:B------:R-:W-:Y:S02]  /*3690*/  FSEL R10, R10, -INF , !P5 ;  /* 0xff8000000a0a7808 */ /* 0x000fe40006800000 */
[----:B------:R-:W-:Y:S02]  /*36a0*/  ISETP.GT.AND P5, PT, R200, 0x40, P1 ;  /* 0x00000040c800780c */ /* 0x000fe40000fa4270 */
[----:B------:R-:W-:Y:S01]  /*36b0*/  FSEL R234, R13, -INF , !P6 ;  /* 0xff8000000dea7808 */ /* 0x000fe20007000000 */
        /* <DEDUP_REMOVED lines=8> */
[----:B------:R-:W-:Y:S01]  /*3740*/  ISETP.GT.AND P5, PT, R190, 0x20, P1 ;  /* 0x00000020be00780c */ /* 0x000fe20000fa4270 */
[----:B------:R-:W2:Y:S01]  /*3750*/  LDS R24, [R184+0xc280] ;  /* 0x00c28000b8187984 */ /* 0x000ea20000000800 */
[C---:B------:R-:W-:Y:S01]  /*3760*/  ISETP.LT.OR P6, PT, R187.reuse, 0x2, P6 ;  /* 0x00000002bb00780c */ /* 0x040fe200037c1670 */
[-C--:B------:R-:W-:Y:S01]  /*3770*/  HMMA.16816.F32.BF16 R60, R156, R178.reuse, R60 ;  /* 0x000000b29c3c723c */ /* 0x080fe2000004183c */
[----:B------:R-:W-:Y:S02]  /*3780*/  MUFU.EX2 R10, R10 ;  /* 0x0000000a000a7308 */ /* 0x000fe40000000800 */
[----:B------:R-:W-:Y:S02]  /*3790*/  ISETP.LT.OR P5, PT, R187, 0x21, P5 ;  /* 0x00000021bb00780c */ /* 0x000fe40002fa1670 */
[----:B------:R-:W-:Y:S01]  /*37a0*/  FSEL R34, R11, -INF , !P6 ;  /* 0xff8000000b227808 */ /* 0x000fe20007000000 */
[----:B------:R-:W-:Y:S01]  /*37b0*/  FFMA.FTZ R11, R234, c[0x0][0x29c], -R185 ;  /* 0x0000a700ea0b7a23 */ /* 0x000fe200000108b9 */
[----:B------:R-:W-:Y:S01]  /*37c0*/  ISETP.GT.AND P6, PT, R200, 0x41, P1 ;  /* 0x00000041c800780c */ /* 0x000fe20000fc4270 */
[----:B------:R-:W-:Y:S03]  /*37d0*/  HMMA.16816.F32.BF16 R64, R140, R178, R64 ;  /* 0x000000b28c40723c */ /* 0x000fe60000041840 */
[----:B------:R-:W2:Y:S01]  /*37e0*/  MUFU.EX2 R13, R13 ;  /* 0x0000000d000d7308 */ /* 0x000ea20000000800 */
[----:B------:R-:W-:Y:S01]  /*37f0*/  ISETP.LT.OR P6, PT, R198, 0x42, P6 ;  /* 0x00000042c600780c */ /* 0x000fe200037c1670 */
[--C-:B------:R-:W-:Y:S01]  /*3800*/  FFMA.FTZ R34, R34, c[0x0][0x29c], -R183.reuse ;  /* 0x0000a70022227a23 */ /* 0x100fe200000108b7 */
[----:B------:R-:W-:Y:S02]  /*3810*/  FSEL R14, R14, -INF , !P5 ;  /* 0xff8000000e0e7808 */ /* 0x000fe40006800000 */
[----:B-1----:R-:W-:Y:S02]  /*3820*/  FSEL R236, R25, -INF , !P6 ;  /* 0xff80000019ec7808 */ /* 0x002fe40007000000 */
[----:B------:R-:W1:Y:S01]  /*3830*/  LDS R25, [R184+0xc2a0] ;  /* 0x00c2a000b8197984 */ /* 0x000e620000000800 */
[----:B------:R-:W-:Y:S01]  /*3840*/  ISETP.GT.AND P6, PT, R190, 0x21, P1 ;  /* 0x00000021be00780c */ /* 0x000fe20000fc4270 */
[----:B------:R-:W-:Y:S01]  /*3850*/  FFMA.FTZ R14, R14, c[0x0][0x29c], -R183 ;  /* 0x0000a7000e0e7a23 */ /* 0x000fe200000108b7 */
[----:B------:R-:W-:Y:S01]  /*3860*/  ISETP.GT.AND P5, PT, R200, 0x60, P1 ;  /* 0x00000060c800780c */ /* 0x000fe20000fa4270 */
[----:B------:R-:W-:Y:S01]  /*3870*/  FFMA.FTZ R236, R236, c[0x0][0x29c], -R185 ;  /* 0x0000a700ecec7a23 */ /* 0x000fe200000108b9 */
[----:B------:R-:W-:Y:S01]  /*3880*/  ISETP.LT.OR P6, PT, R187, 0x22, P6 ;  /* 0x00000022bb00780c */ /* 0x000fe200037c1670 */
[----:B------:R-:W-:Y:S01]  /*3890*/  MUFU.EX2 R11, R11 ;  /* 0x0000000b000b7308 */ /* 0x000fe20000000800 */
[----:B------:R-:W-:Y:S02]  /*38a0*/  ISETP.LT.OR P5, PT, R198, 0x61, P5 ;  /* 0x00000061c600780c */ /* 0x000fe40002fa1670 */
[----:B------:R-:W-:Y:S02]  /*38b0*/  FSEL R234, R15, -INF , !P6 ;  /* 0xff8000000fea7808 */ /* 0x000fe40007000000 */
[----:B------:R-:W-:Y:S02]  /*38c0*/  ISETP.GT.AND P6, PT, R200, 0x61, P1 ;  /* 0x00000061c800780c */ /* 0x000fe40000fc4270 */
[----:B------:R-:W-:Y:S01]  /*38d0*/  FSEL R200, R28, -INF , !P5 ;  /* 0xff8000001cc87808 */ /* 0x000fe20006800000 */
[----:B------:R-:W-:Y:S01]  /*38e0*/  FFMA.FTZ R234, R234, c[0x0][0x29c], -R183 ;  /* 0x0000a700eaea7a23 */ /* 0x000fe200000108b7 */
[----:B------:R-:W-:Y:S01]  /*38f0*/  ISETP.LT.OR P6, PT, R198, 0x62, P6 ;  /* 0x00000062c600780c */ /* 0x000fe200037c1670 */
[----:B------:R1:W1:Y:S01]  /*3900*/  MUFU.EX2 R28, R236 ;  /* 0x000000ec001c7308 */ /* 0x0002620000000800 */
[----:B------:R-:W-:Y:S01]  /*3910*/  ISETP.GT.AND P5, PT, R190, 0x40, P1 ;  /* 0x00000040be00780c */ /* 0x000fe20000fa4270 */
[--C-:B------:R-:W-:Y:S01]  /*3920*/  FFMA.FTZ R15, R200, c[0x0][0x29c], -R185.reuse ;  /* 0x0000a700c80f7a23 */ /* 0x100fe200000108b9 */
[----:B------:R-:W-:Y:S01]  /*3930*/  FSEL R198, R29, -INF , !P6 ;  /* 0xff8000001dc67808 */ /* 0x000fe20007000000 */
[--C-:B--2---:R-:W-:Y:S01]  /*3940*/  FADD.FTZ R35, R48, -R24.reuse ;  /* 0x8000001830237221 */ /* 0x104fe20000010000 */
[----:B------:R-:W-:Y:S02]  /*3950*/  ISETP.GT.AND P6, PT, R190, 0x41, P1 ;  /* 0x00000041be00780c */ /* 0x000fe40000fc4270 */
[C---:B------:R-:W-:Y:S01]  /*3960*/  ISETP.LT.OR P5, PT, R187.reuse, 0x41, P5 ;  /* 0x00000041bb00780c */ /* 0x040fe20002fa1670 */
[----:B------:R-:W-:Y:S01]  /*3970*/  FFMA.FTZ R185, R198, c[0x0][0x29c], -R185 ;  /* 0x0000a700c6b97a23 */ /* 0x000fe200000108b9 */
[----:B------:R-:W-:Y:S01]  /*3980*/  ISETP.LT.OR P6, PT, R187, 0x42, P6 ;  /* 0x00000042bb00780c */ /* 0x000fe200037c1670 */
[----:B------:R-:W-:Y:S01]  /*3990*/  FMUL.FTZ R35, R188, R35 ;  /* 0x00000023bc237220 */ /* 0x000fe20000410000 */
[----:B------:R-:W-:Y:S01]  /*39a0*/  FSEL R26, R26, -INF , !P5 ;  /* 0xff8000001a1a7808 */ /* 0x000fe20006800000 */
[----:B------:R-:W-:Y:S01]  /*39b0*/  MUFU.EX2 R14, R14 ;  /* 0x0000000e000e7308 */ /* 0x000fe20000000800 */
[C---:B------:R-:W-:Y:S02]  /*39c0*/  ISETP.GT.AND P5, PT, R190.reuse, 0x60, P1 ;  /* 0x00000060be00780c */ /* 0x040fe40000fa4270 */
[----:B------:R-:W-:Y:S01]  /*39d0*/  ISETP.GT.AND P1, PT, R190, 0x61, P1 ;  /* 0x00000061be00780c */ /* 0x000fe20000f24270 */
[--C-:B------:R-:W-:Y:S01]  /*39e0*/  FFMA.FTZ R26, R26, c[0x0][0x29c], -R183.reuse ;  /* 0x0000a7001a1a7a23 */ /* 0x100fe200000108b7 */
[----:B------:R-:W-:Y:S01]  /*39f0*/  FSEL R198, R27, -INF , !P6 ;  /* 0xff8000001bc67808 */ /* 0x000fe20007000000 */
[--C-:B------:R-:W-:Y:S01]  /*3a00*/  FADD.FTZ R27, R37, -R24.reuse ;  /* 0x80000018251b7221 */ /* 0x100fe20000010000 */
[C---:B------:R-:W-:Y:S02]  /*3a10*/  ISETP.LT.OR P1, PT, R187.reuse, 0x62, P1 ;  /* 0x00000062bb00780c */ /* 0x040fe40000f21670 */
[----:B------:R-:W-:Y:S01]  /*3a20*/  ISETP.LT.OR P5, PT, R187, 0x61, P5 ;  /* 0x00000061bb00780c */ /* 0x000fe20002fa1670 */
[----:B------:R2:W-:Y:S01]  /*3a30*/  MUFU.EX2 R190, R185 ;  /* 0x000000b900be7308 */ /* 0x0005e20000000800 */
[----:B------:R-:W-:Y:S01]  /*3a40*/  FMUL.FTZ R29, R182, R27 ;  /* 0x0000001bb61d7220 */ /* 0x000fe20000410000 */
[----:B------:R-:W-:Y:S01]  /*3a50*/  F2FP.BF16.PACK_AB R188, R189, R188 ;  /* 0x000000bcbdbc723e */ /* 0x000fe200000010ff */
[----:B------:R-:W3:Y:S01]  /*3a60*/  LDS R27, [R184+0xc300] ;  /* 0x00c30000b81b7984 */ /* 0x000ee20000000800 */
[----:B------:R-:W-:Y:S01]  /*3a70*/  FSEL R200, R31, -INF , !P1 ;  /* 0xff8000001fc87808 */ /* 0x000fe20004800000 */
[--C-:B-1----:R-:W-:Y:S01]  /*3a80*/  FADD.FTZ R236, R36, -R24.reuse ;  /* 0x8000001824ec7221 */ /* 0x102fe20000010000 */
[----:B------:R-:W-:Y:S01]  /*3a90*/  FSEL R30, R30, -INF , !P5 ;  /* 0xff8000001e1e7808 */ /* 0x000fe20006800000 */
[----:B------:R-:W1:Y:S01]  /*3aa0*/  LDS R184, [R184+0xc320] ;  /* 0x00c32000b8b87984 */ /* 0x000e620000000800 */
[--C-:B------:R-:W-:Y:S02]  /*3ab0*/  FFMA.FTZ R198, R198, c[0x0][0x29c], -R183.reuse ;  /* 0x0000a700c6c67a23 */ /* 0x100fe400000108b7 */
[----:B------:R4:W-:Y:S01]  /*3ac0*/  MUFU.EX2 R31, R34 ;  /* 0x00000022001f7308 */ /* 0x0009e20000000800 */
[--C-:B------:R-:W-:Y:S02]  /*3ad0*/  FFMA.FTZ R30, R30, c[0x0][0x29c], -R183.reuse ;  /* 0x0000a7001e1e7a23 */ /* 0x100fe400000108b7 */
[----:B------:R-:W-:Y:S02]  /*3ae0*/  FFMA.FTZ R183, R200, c[0x0][0x29c], -R183 ;  /* 0x0000a700c8b77a23 */ /* 0x000fe400000108b7 */
[----:B------:R-:W-:Y:S01]  /*3af0*/  FMUL.FTZ R236, R181, R236 ;  /* 0x000000ecb5ec7220 */ /* 0x000fe20000410000 */
[----:B------:R-:W-:Y:S01]  /*3b00*/  F2FP.BF16.PACK_AB R181, R182, R181 ;  /* 0x000000b5b6b5723e */ /* 0x000fe200000010ff */
[--C-:B------:R-:W-:Y:S02]  /*3b10*/  FADD.FTZ R182, R49, -R24.reuse ;  /* 0x8000001831b67221 */ /* 0x100fe40000010000 */
[--C-:B------:R-:W-:Y:S01]  /*3b20*/  FADD.FTZ R200, R52, -R24.reuse ;  /* 0x8000001834c87221 */ /* 0x100fe20000010000 */
[----:B------:R-:W-:Y:S01]  /*3b30*/  MUFU.EX2 R26, R26 ;  /* 0x0000001a001a7308 */ /* 0x000fe20000000800 */
[----:B------:R-:W-:Y:S01]  /*3b40*/  STS [R218], R181 ;  /* 0x000000b5da007388 */ /* 0x000fe20000000800 */
[----:B------:R-:W-:Y:S01]  /*3b50*/  FMUL.FTZ R182, R189, R182 ;  /* 0x000000b6bdb67220 */ /* 0x000fe20000410000 */
[----:B-----5:R-:W-:Y:S01]  /*3b60*/  F2FP.BF16.PACK_AB R189, R7, R6 ;  /* 0x0000000607bd723e */ /* 0x020fe200000010ff */
[--C-:B--2---:R-:W-:Y:S01]  /*3b70*/  FADD.FTZ R185, R53, -R24.reuse ;  /* 0x8000001835b97221 */ /* 0x104fe20000010000 */
[----:B------:R-:W-:Y:S01]  /*3b80*/  F2FP.BF16.PACK_AB R29, R29, R236 ;  /* 0x000000ec1d1d723e */ /* 0x000fe200000010ff */
[----:B------:R-:W-:Y:S01]  /*3b90*/  FMUL.FTZ R200, R191, R200 ;  /* 0x000000c8bfc87220 */ /* 0x000fe20000410000 */
[----:B------:R-:W-:Y:S01]  /*3ba0*/  F2FP.BF16.PACK_AB R182, R182, R35 ;  /* 0x00000023b6b6723e */ /* 0x000fe200000010ff */
[----:B------:R-:W-:Y:S01]  /*3bb0*/  STS [R218+0x400], R189 ;  /* 0x000400bdda007388 */ /* 0x000fe20000000800 */
[C---:B------:R-:W-:Y:S01]  /*3bc0*/  FMUL.FTZ R185, R230.reuse, R185 ;  /* 0x000000b9e6b97220 */ /* 0x040fe20000410000 */
[----:B------:R-:W-:Y:S01]  /*3bd0*/  F2FP.BF16.PACK_AB R191, R230, R191 ;  /* 0x000000bfe6bf723e */ /* 0x000fe200000010ff */
[--C-:B------:R-:W-:Y:S01]  /*3be0*/  FADD.FTZ R35, R65, -R24.reuse ;  /* 0x8000001841237221 */ /* 0x100fe20000010000 */
[----:B------:R-:W-:Y:S01]  /*3bf0*/  STS [R225], R188 ;  /* 0x000000bce1007388 */ /* 0x000fe20000000800 */
[--C-:B------:R-:W-:Y:S01]  /*3c00*/  FADD.FTZ R187, R38, -R25.reuse ;  /* 0x8000001926bb7221 */ /* 0x100fe20000010000 */
[----:B------:R-:W-:Y:S01]  /*3c10*/  F2FP.BF16.PACK_AB R185, R185, R200 ;  /* 0x000000c8b9b9723e */ /* 0x000fe200000010ff */
[----:B----4-:R-:W-:Y:S01]  /*3c20*/  FADD.FTZ R34, R64, -R24 ;  /* 0x8000001840227221 */ /* 0x010fe20000010000 */
[----:B------:R-:W-:Y:S01]  /*3c30*/  F2FP.BF16.PACK_AB R200, R232, R231 ;  /* 0x000000e7e8c8723e */ /* 0x000fe200000010ff */
[--C-:B------:R-:W-:Y:S01]  /*3c40*/  FADD.FTZ R24, R39, -R25.reuse ;  /* 0x8000001927187221 */ /* 0x100fe20000010000 */
[----:B------:R-:W2:Y:S01]  /*3c50*/  MUFU.EX2 R15, R15 ;  /* 0x0000000f000f7308 */ /* 0x000ea20000000800 */
[----:B------:R-:W-:Y:S02]  /*3c60*/  FMUL.FTZ R34, R231, R34 ;  /* 0x00000022e7227220 */ /* 0x000fe40000410000 */
[----:B------:R-:W-:Y:S02]  /*3c70*/  FMUL.FTZ R187, R6, R187 ;  /* 0x000000bb06bb7220 */ /* 0x000fe40000410000 */
[----:B------:R-:W-:Y:S02]  /*3c80*/  FMUL.FTZ R24, R7, R24 ;  /* 0x0000001807187220 */ /* 0x000fe40000410000 */
[--C-:B------:R-:W-:Y:S02]  /*3c90*/  FADD.FTZ R7, R50, -R25.reuse ;  /* 0x8000001932077221 */ /* 0x100fe40000010000 */
[--C-:B------:R-:W-:Y:S01]  /*3ca0*/  FADD.FTZ R6, R51, -R25.reuse ;  /* 0x8000001933067221 */ /* 0x100fe20000010000 */
[----:B------:R-:W4:Y:S01]  /*3cb0*/  MUFU.EX2 R231, R234 ;  /* 0x000000ea00e77308 */ /* 0x000f220000000800 */
[--C-:B------:R-:W-:Y:S01]  /*3cc0*/  FADD.FTZ R230, R55, -R25.reuse ;  /* 0x8000001937e67221 */ /* 0x100fe20000010000 */
[----:B------:R-:W-:Y:S01]  /*3cd0*/  F2FP.BF16.PACK_AB R187, R24, R187 ;  /* 0x000000bb18bb723e */ /* 0x000fe200000010ff */
[--C-:B------:R-:W-:Y:S02]  /*3ce0*/  FADD.FTZ R233, R54, -R25.reuse ;  /* 0x8000001936e97221 */ /* 0x100fe40000010000 */
[----:B------:R-:W-:Y:S01]  /*3cf0*/  FMUL.FTZ R7, R18, R7 ;  /* 0x0000000712077220 */ /* 0x000fe20000410000 */
[C---:B------:R-:W-:Y:S01]  /*3d00*/  F2FP.BF16.PACK_AB R18, R19.reuse, R18 ;  /* 0x000000121312723e */ /* 0x040fe200000010ff */
[----:B------:R-:W-:Y:S01]  /*3d10*/  FMUL.FTZ R6, R19, R6 ;  /* 0x0000000613067220 */ /* 0x000fe20000410000 */
[C---:B------:R-:W-:Y:S01]  /*3d20*/  F2FP.BF16.PACK_AB R19, R23.reuse, R22 ;  /* 0x000000161713723e */ /* 0x040fe200000010ff */
[----:B------:R-:W-:Y:S01]  /*3d30*/  FMUL.FTZ R230, R23, R230 ;  /* 0x000000e617e67220 */ /* 0x000fe20000410000 */
[----:B------:R-:W-:Y:S01]  /*3d40*/  MUFU.EX2 R30, R30 ;  /* 0x0000001e001e7308 */ /* 0x000fe20000000800 */
[----:B------:R1:W-:Y:S01]  /*3d50*/  STS [R225+0x400], R18 ;  /* 0x00040012e1007388 */ /* 0x0003e20000000800 */
[----:B------:R-:W-:Y:S01]  /*3d60*/  FMUL.FTZ R233, R22, R233 ;  /* 0x000000e916e97220 */ /* 0x000fe20000410000 */
[----:B------:R-:W-:Y:S01]  /*3d70*/  F2FP.BF16.PACK_AB R6, R6, R7 ;  /* 0x000000070606723e */ /* 0x000fe200000010ff */
[--C-:B------:R-:W-:Y:S02]  /*3d80*/  FADD.FTZ R22, R66, -R25.reuse ;  /* 0x8000001942167221 */ /* 0x100fe40000010000 */
[----:B------:R-:W-:Y:S01]  /*3d90*/  FADD.FTZ R25, R67, -R25 ;  /* 0x8000001943197221 */ /* 0x000fe20000010000 */
[----:B------:R-:W-:Y:S01]  /*3da0*/  F2FP.BF16.PACK_AB R233, R230, R233 ;  /* 0x000000e9e6e9723e */ /* 0x000fe200000010ff */
[--C-:B---3--:R-:W-:Y:S02]  /*3db0*/  FADD.FTZ R24, R41, -R27.reuse ;  /* 0x8000001b29187221 */ /* 0x108fe40000010000 */
[----:B------:R3:W5:Y:S01]  /*3dc0*/  MUFU.EX2 R23, R198 ;  /* 0x000000c600177308 */ /* 0x0007620000000800 */
[----:B------:R-:W-:Y:S01]  /*3dd0*/  FMUL.FTZ R35, R232, R35 ;  /* 0x00000023e8237220 */ /* 0x000fe20000410000 */
[C---:B------:R-:W-:Y:S01]  /*3de0*/  F2FP.BF16.PACK_AB R232, R186.reuse, R33 ;  /* 0x00000021bae8723e */ /* 0x040fe200000010ff */
[----:B------:R-:W-:Y:S01]  /*3df0*/  FMUL.FTZ R22, R33, R22 ;  /* 0x0000001621167220 */ /* 0x000fe20000410000 */
[----:B------:R-:W-:Y:S01]  /*3e00*/  F2FP.BF16.PACK_AB R33, R9, R8 ;  /* 0x000000080921723e */ /* 0x000fe200000010ff */
[----:B------:R-:W-:Y:S01]  /*3e10*/  FMUL.FTZ R25, R186, R25 ;  /* 0x00000019ba197220 */ /* 0x000fe20000410000 */
[----:B------:R-:W-:Y:S01]  /*3e20*/  F2FP.BF16.PACK_AB R34, R35, R34 ;  /* 0x000000222322723e */ /* 0x000fe200000010ff */
[----:B------:R-:W-:Y:S02]  /*3e30*/  FMUL.FTZ R24, R9, R24 ;  /* 0x0000001809187220 */ /* 0x000fe40000410000 */
[----:B------:R-:W-:Y:S01]  /*3e40*/  STS [R218+0x1000], R33 ;  /* 0x00100021da007388 */ /* 0x000fe20000000800 */
[--C-:B------:R-:W-:Y:S01]  /*3e50*/  FADD.FTZ R186, R56, -R27.reuse ;  /* 0x8000001b38ba7221 */ /* 0x100fe20000010000 */
[----:B------:R-:W3:Y:S01]  /*3e60*/  MUFU.EX2 R183, R183 ;  /* 0x000000b700b77308 */ /* 0x000ee20000000800 */
[--C-:B------:R-:W-:Y:S01]  /*3e70*/  FADD.FTZ R9, R57, -R27.reuse ;  /* 0x8000001b39097221 */ /* 0x100fe20000010000 */
[----:B------:R-:W-:Y:S01]  /*3e80*/  F2FP.BF16.PACK_AB R22, R25, R22 ;  /* 0x000000161916723e */ /* 0x000fe200000010ff */
[----:B------:R-:W-:Y:S01]  /*3e90*/  FMUL.FTZ R186, R13, R186 ;  /* 0x000000ba0dba7220 */ /* 0x000fe20000410000 */
[C---:B------:R-:W-:Y:S01]  /*3ea0*/  F2FP.BF16.PACK_AB R13, R28.reuse, R13 ;  /* 0x0000000d1c0d723e */ /* 0x040fe200000010ff */
[----:B------:R-:W-:Y:S01]  /*3eb0*/  FMUL.FTZ R9, R28, R9 ;  /* 0x000000091c097220 */ /* 0x000fe20000410000 */
[----:B--2---:R-:W-:Y:S01]  /*3ec0*/  F2FP.BF16.PACK_AB R28, R190, R15 ;  /* 0x0000000fbe1c723e */ /* 0x004fe200000010ff */
[--C-:B------:R-:W-:Y:S02]  /*3ed0*/  FADD.FTZ R7, R40, -R27.reuse ;  /* 0x8000001b28077221 */ /* 0x100fe40000010000 */
[--C-:B------:R-:W-:Y:S01]  /*3ee0*/  FADD.FTZ R25, R44, -R27.reuse ;  /* 0x8000001b2c197221 */ /* 0x100fe20000010000 */
[----:B------:R-:W-:Y:S01]  /*3ef0*/  F2FP.BF16.PACK_AB R35, R9, R186 ;  /* 0x000000ba0923723e */ /* 0x000fe200000010ff */
[----:B------:R-:W-:Y:S01]  /*3f00*/  FMUL.FTZ R7, R8, R7 ;  /* 0x0000000708077220 */ /* 0x000fe20000410000 */
[----:B------:R-:W-:Y:S01]  /*3f10*/  F2FP.BF16.PACK_AB R9, R31, R10 ;  /* 0x0000000a1f09723e */ /* 0x000fe200000010ff */
[----:B------:R-:W-:Y:S01]  /*3f20*/  FMUL.FTZ R25, R12, R25 ;  /* 0x000000190c197220 */ /* 0x000fe20000410000 */
[----:B------:R-:W-:Y:S01]  /*3f30*/  F2FP.BF16.PACK_AB R12, R11, R12 ;  /* 0x0000000c0b0c723e */ /* 0x000fe200000010ff */
[--C-:B-1----:R-:W-:Y:S01]  /*3f40*/  FADD.FTZ R18, R43, -R184.reuse ;  /* 0x800000b82b127221 */ /* 0x102fe20000010000 */
[----:B------:R-:W-:Y:S01]  /*3f50*/  F2FP.BF16.PACK_AB R7, R24, R7 ;  /* 0x000000071807723e */ /* 0x000fe200000010ff */
[----:B------:R1:W-:Y:S01]  /*3f60*/  STS [R218+0x1400], R9 ;  /* 0x00140009da007388 */ /* 0x0003e20000000800 */
[----:B----4-:R-:W-:Y:S01]  /*3f70*/  F2FP.BF16.PACK_AB R24, R231, R14 ;  /* 0x0000000ee718723e */ /* 0x010fe200000010ff */
[----:B------:R-:W-:Y:S02]  /*3f80*/  FMUL.FTZ R18, R31, R18 ;  /* 0x000000121f127220 */ /* 0x000fe40000410000 */
[----:B------:R2:W-:Y:S01]  /*3f90*/  STS [R225+0x1000], R12 ;  /* 0x0010000ce1007388 */ /* 0x0005e20000000800 */
[--C-:B------:R-:W-:Y:S02]  /*3fa0*/  FADD.FTZ R8, R45, -R27.reuse ;  /* 0x8000001b2d087221 */ /* 0x100fe40000010000 */
[--C-:B---3--:R-:W-:Y:S01]  /*3fb0*/  FADD.FTZ R198, R60, -R27.reuse ;  /* 0x8000001b3cc67221 */ /* 0x108fe20000010000 */
[----:B------:R-:W-:Y:S01]  /*3fc0*/  STS [R225+0x1400], R24 ;  /* 0x00140018e1007388 */ /* 0x000fe20000000800 */
[----:B------:R-:W-:Y:S01]  /*3fd0*/  FMUL.FTZ R8, R11, R8 ;  /* 0x000000080b087220 */ /* 0x000fe20000410000 */
[----:B-----5:R-:W-:Y:S01]  /*3fe0*/  F2FP.BF16.PACK_AB R11, R23, R26 ;  /* 0x0000001a170b723e */ /* 0x020fe200000010ff */
[----:B------:R-:W-:Y:S01]  /*3ff0*/  FMUL.FTZ R198, R15, R198 ;  /* 0x000000c60fc67220 */ /* 0x000fe20000410000 */
[----:B------:R-:W-:Y:S01]  /*4000*/  STS [R218+0x2000], R191 ;  /* 0x002000bfda007388 */ /* 0x000fe20000000800 */
[----:B------:R-:W-:Y:S01]  /*4010*/  FADD.FTZ R27, R61, -R27 ;  /* 0x8000001b3d1b7221 */ /* 0x000fe20000010000 */
[----:B------:R-:W-:Y:S01]  /*4020*/  F2FP.BF16.PACK_AB R8, R8, R25 ;  /* 0x000000190808723e */ /* 0x000fe200000010ff */
[--C-:B------:R-:W-:Y:S01]  /*4030*/  FADD.FTZ R15, R42, -R184.reuse ;  /* 0x800000b82a0f7221 */ /* 0x100fe20000010000 */
[----:B------:R-:W-:Y:S01]  /*4040*/  STS [R218+0x2400], R19 ;  /* 0x00240013da007388 */ /* 0x000fe20000000800 */
[----:B------:R-:W-:Y:S02]  /*4050*/  FMUL.FTZ R27, R190, R27 ;  /* 0x0000001bbe1b7220 */ /* 0x000fe40000410000 */
[----:B------:R-:W-:Y:S01]  /*4060*/  FMUL.FTZ R15, R10, R15 ;  /* 0x0000000f0a0f7220 */ /* 0x000fe20000410000 */
[----:B------:R3:W-:Y:S01]  /*4070*/  STS [R225+0x2000], R200 ;  /* 0x002000c8e1007388 */ /* 0x0007e20000000800 */
[----:B------:R-:W-:Y:S02]  /*4080*/  F2FP.BF16.PACK_AB R10, R183, R30 ;  /* 0x0000001eb70a723e */ /* 0x000fe400000010ff */
[----:B------:R-:W-:Y:S01]  /*4090*/  F2FP.BF16.PACK_AB R198, R27, R198 ;  /* 0x000000c61bc6723e */ /* 0x000fe200000010ff */
[----:B------:R-:W-:Y:S01]  /*40a0*/  STS [R225+0x2400], R232 ;  /* 0x002400e8e1007388 */ /* 0x000fe20000000800 */
[----:B------:R-:W-:Y:S01]  /*40b0*/  F2FP.BF16.PACK_AB R15, R18, R15 ;  /* 0x0000000f120f723e */ /* 0x000fe200000010ff */
[--C-:B-1----:R-:W-:Y:S01]  /*40c0*/  FADD.FTZ R9, R46, -R184.reuse ;  /* 0x800000b82e097221 */ /* 0x102fe20000010000 */
[----:B------:R-:W-:Y:S01]  /*40d0*/  IADD3 R18, R196, UR4, RZ ;  /* 0x00000004c4127c10 */ /* 0x000fe2000fffe0ff */
[----:B------:R-:W-:Y:S01]  /*40e0*/  STS [R218+0x3000], R13 ;  /* 0x0030000dda007388 */ /* 0x000fe20000000800 */
[--C-:B--2---:R-:W-:Y:S02]  /*40f0*/  FADD.FTZ R12, R47, -R184.reuse ;  /* 0x800000b82f0c7221 */ /* 0x104fe40000010000 */
[----:B------:R-:W-:Y:S01]  /*4100*/  LEA R18, R18, 0x8080, 0x1 ;  /* 0x0000808012127811 */ /* 0x000fe200078e08ff */
[----:B------:R1:W-:Y:S01]  /*4110*/  STS [R218+0x3400], R11 ;  /* 0x0034000bda007388 */ /* 0x0003e20000000800 */
[----:B------:R-:W-:Y:S02]  /*4120*/  FMUL.FTZ R9, R14, R9 ;  /* 0x000000090e097220 */ /* 0x000fe40000410000 */
[----:B------:R-:W-:Y:S01]  /*4130*/  FMUL.FTZ R12, R231, R12 ;  /* 0x0000000ce70c7220 */ /* 0x000fe20000410000 */
[----:B------:R-:W-:Y:S01]  /*4140*/  STS [R225+0x3000], R28 ;  /* 0x0030001ce1007388 */ /* 0x000fe20000000800 */
[--C-:B------:R-:W-:Y:S03]  /*4150*/  FADD.FTZ R14, R59, -R184.reuse ;  /* 0x800000b83b0e7221 */ /* 0x100fe60000010000 */
[----:B------:R-:W-:Y:S01]  /*4160*/  STS [R225+0x3400], R10 ;  /* 0x0034000ae1007388 */ /* 0x000fe20000000800 */
[----:B------:R-:W-:Y:S01]  /*4170*/  F2FP.BF16.PACK_AB R12, R12, R9 ;  /* 0x000000090c0c723e */ /* 0x000fe200000010ff */
[--C-:B------:R-:W-:Y:S02]  /*4180*/  FADD.FTZ R9, R58, -R184.reuse ;  /* 0x800000b83a097221 */ /* 0x100fe40000010000 */
[----:B------:R-:W-:Y:S01]  /*4190*/  BAR.SYNC.DEFER_BLOCKING 0x0 ;  /* 0x0000000000007b1d */ /* 0x000fe20000010000 */
[----:B------:R-:W-:Y:S02]  /*41a0*/  FMUL.FTZ R14, R23, R14 ;  /* 0x0000000e170e7220 */ /* 0x000fe40000410000 */
[----:B------:R-:W-:Y:S02]  /*41b0*/  FMUL.FTZ R9, R26, R9 ;  /* 0x000000091a097220 */ /* 0x000fe40000410000 */
[----:B---3--:R-:W-:Y:S03]  /*41c0*/  IMAD.SHL.U32 R200, R197, 0x2, RZ ;  /* 0x00000002c5c87824 */ /* 0x008fe600078e00ff */
[----:B------:R-:W-:Y:S01]  /*41d0*/  F2FP.BF16.PACK_AB R19, R14, R9 ;  /* 0x000000090e13723e */ /* 0x000fe200000010ff */
[--C-:B-1----:R-:W-:Y:S02]  /*41e0*/  FADD.FTZ R11, R62, -R184.reuse ;  /* 0x800000b83e0b7221 */ /* 0x102fe40000010000 */
[----:B------:R-:W-:Y:S02]  /*41f0*/  FADD.FTZ R184, R63, -R184 ;  /* 0x800000b83fb87221 */ /* 0x000fe40000010000 */
[----:B------:R-:W-:Y:S02]  /*4200*/  FMUL.FTZ R11, R30, R11 ;  /* 0x0000000b1e0b7220 */ /* 0x000fe40000410000 */
[----:B------:R-:W-:Y:S01]  /*4210*/  FMUL.FTZ R184, R183, R184 ;  /* 0x000000b8b7b87220 */ /* 0x000fe20000410000 */
[----:B------:R-:W-:Y:S04]  /*4220*/  STS [R218+0x4000], R29 ;  /* 0x0040001dda007388 */ /* 0x000fe80000000800 */
[----:B------:R-:W-:Y:S01]  /*4230*/  F2FP.BF16.PACK_AB R184, R184, R11 ;  /* 0x0000000bb8b8723e */ /* 0x000fe200000010ff */
[----:B------:R-:W-:Y:S04]  /*4240*/  STS [R218+0x4400], R187 ;  /* 0x004400bbda007388 */ /* 0x000fe80000000800 */
        /* <DEDUP_REMOVED lines=8> */
[----:B-1----:R-:W-:Y:S03]  /*42d0*/  IMAD.IADD R6, R199, 0x1, R18 ;  /* 0x00000001c7067824 */ /* 0x002fe600078e0212 */
[----:B------:R-:W-:Y:S04]  /*42e0*/  STS [R225+0x6000], R34 ;  /* 0x00600022e1007388 */ /* 0x000fe80000000800 */
[----:B------:R-:W-:Y:S04]  /*42f0*/  STS [R225+0x6400], R22 ;  /* 0x00640016e1007388 */ /* 0x000fe80000000800 */
[----:B------:R-:W-:Y:S04]  /*4300*/  STS [R218+0x7000], R35 ;  /* 0x00700023da007388 */ /* 0x000fe80000000800 */
[----:B------:R-:W-:Y:S04]  /*4310*/  STS [R218+0x7400], R19 ;  /* 0x00740013da007388 */ /* 0x000fe80000000800 */
[----:B------:R1:W-:Y:S04]  /*4320*/  STS [R225+0x7000], R198 ;  /* 0x007000c6e1007388 */ /* 0x0003e80000000800 */
[----:B------:R-:W-:Y:S04]  /*4330*/  STS [R225+0x7400], R184 ;  /* 0x007400b8e1007388 */ /* 0x000fe80000000800 */
[----:B------:R-:W-:Y:S08]  /*4340*/  LDSM.16.MT88.4 R8, [R194+0xc480] ;  /* 0x00c48000c208783b */ /* 0x000ff00000004200 */
[----:B------:R-:W2:Y:S08]  /*4350*/  LDSM.16.MT88.4 R12, [R18] ;  /* 0x00000000120c783b */ /* 0x000eb00000004200 */
[----:B------:R-:W3:Y:S01]  /*4360*/  LDSM.16.MT88.4 R24, [R194+0xe480] ;  /* 0x00e48000c218783b */ /* 0x000ee20000004200 */
[----:B-1----:R-:W-:Y:S07]  /*4370*/  IMAD.IADD R198, R192, 0x1, R200 ;  /* 0x00000001c0c67824 */ /* 0x002fee00078e02c8 */
[----:B------:R-:W1:Y:S08]  /*4380*/  LDSM.16.MT88.4 R28, [R6] ;  /* 0x00000000061c783b */ /* 0x000e700000004200 */
        /* <DEDUP_REMOVED lines=36> */
[----:B------:R-:W-:Y:S05]  /*45d0*/  ISETP.GE.AND P1, PT, R6, UR14, PT ;  /* 0x0000000e06007c0c */ /* 0x000fea000bf26270 */
[C---:B------:R-:W-:Y:S01]  /*45e0*/  HMMA.16816.F32.BF16 R88, R24.reuse, R28, R88 ;  /* 0x0000001c1858723c */ /* 0x040fe20000041858 */
[----:B------:R1:W5:Y:S07]  /*45f0*/  LDSM.16.M88.4 R180, [R198+0x10480] ;  /* 0x01048000c6b4783b */ /* 0x00036e0000000200 */
[-C--:B------:R-:W-:Y:S01]  /*4600*/  HMMA.16816.F32.BF16 R92, R24, R30.reuse, R92 ;  /* 0x0000001e185c723c */ /* 0x080fe2000004185c */
[----:B------:R1:W1:Y:S07]  /*4610*/  LDSM.16.M88.4 R24, [R200+0x10480] ;  /* 0x01048000c818783b */ /* 0x00026e0000000200 */
[----:B------:R-:W-:Y:S01]  /*4620*/  HMMA.16816.F32.BF16 R96, R8, R30, R96 ;  /* 0x0000001e0860723c */ /* 0x000fe20000041860 */
[----:B------:R1:W1:Y:S07]  /*4630*/  LDSM.16.MT88.4 R28, [R193] ;  /* 0x00000000c11c783b */ /* 0x00026e0000004200 */
        /* <DEDUP_REMOVED lines=21> */
[----:B------:R-:W-:Y:S04]  /*4790*/  IMAD.WIDE.U32 R10, R7, c[0x0][0x288], R208 ;  /* 0x0000a200070a7a25 */ /* 0x000fe800078e00d0 */
[----:B------:R-:W-:Y:S01]  /*47a0*/  IMAD R4, R5, c[0x0][0x288], RZ ;  /* 0x0000a20005047a24 */ /* 0x000fe200078e02ff */
[----:B------:R-:W-:Y:S01]  /*47b0*/  IADD3 R8, P5, P1, R17, UR26, R10 ;  /* 0x0000001a11087c10 */ /* 0x000fe2000f9be00a */
[----:B------:R-:W-:Y:S02]  /*47c0*/  IMAD R5, R5, c[0x0][0x210], RZ ;  /* 0x0000840005057a24 */ /* 0x000fe400078e02ff */
[C---:B------:R-:W-:Y:S02]  /*47d0*/  IMAD R4, R7.reuse, c[0x0][0x28c], R4 ;  /* 0x0000a30007047a24 */ /* 0x040fe400078e0204 */
[----:B------:R-:W-:Y:S04]  /*47e0*/  IMAD.WIDE.U32 R20, R7, c[0x0][0x210], R212 ;  /* 0x0000840007147a25 */ /* 0x000fe800078e00d4 */
[----:B------:R-:W-:Y:S01]  /*47f0*/  IMAD.IADD R4, R11, 0x1, R4 ;  /* 0x000000010b047824 */ /* 0x000fe200078e0204 */
[----:B------:R-:W-:Y:S01]  /*4800*/  SHF.R.S32.HI R11, RZ, 0x1f, R17 ;  /* 0x0000001fff0b7819 */ /* 0x000fe20000011411 */
[----:B------:R-:W-:Y:S01]  /*4810*/  IMAD R5, R7, c[0x0][0x214], R5 ;  /* 0x0000850007057a24 */ /* 0x000fe200078e0205 */
[----:B------:R-:W-:Y:S01]  /*4820*/  IADD3 R17, -R206, c[0x0][0x168], -R17 ;  /* 0x00005a00ce117a10 */ /* 0x000fe20007ffe911 */
[----:B------:R-:W-:Y:S01]  /*4830*/  IMAD.U32 R7, RZ, RZ, UR6 ;  /* 0x00000006ff077e24 */ /* 0x000fe2000f8e00ff */
[----:B------:R-:W-:Y:S01]  /*4840*/  IADD3.X R11, R11, UR25, R4, P5, P1 ;  /* 0x000000190b0b7c10 */ /* 0x000fe2000afe2404 */
[----:B------:R-:W-:Y:S01]  /*4850*/  IMAD.IADD R5, R21, 0x1, R5 ;  /* 0x0000000115057824 */ /* 0x000fe200078e0205 */
[----:B------:R-:W-:Y:S04]  /*4860*/  IADD3 R4, P5, P1, R210, UR30, R20 ;  /* 0x0000001ed2047c10 */ /* 0x000fe8000f9be014 */
[----:B------:R-:W-:Y:S02]  /*4870*/  LEA R4, P6, R18, R4, 0x6 ;  /* 0x0000000412047211 */ /* 0x000fe400078c30ff */
[----:B------:R-:W-:Y:S01]  /*4880*/  IADD3.X R6, R202, UR28, R5, P5, P1 ;  /* 0x0000001cca067c10 */ /* 0x000fe2000afe2405 */
[----:B------:R-:W-:Y:S01]  /*4890*/  IMAD.U32 R5, RZ, RZ, UR6 ;  /* 0x00000006ff057e24 */ /* 0x000fe2000f8e00ff */
[C---:B------:R-:W-:Y:S02]  /*48a0*/  LEA R10, P1, R8.reuse, c[0x0][0x280], 0x2 ;  /* 0x0000a000080a7a11 */ /* 0x040fe400078210ff */
[----:B------:R-:W-:Y:S01]  /*48b0*/  ISETP.LT.OR P5, PT, R17, 0x1, P3 ;  /* 0x000000011100780c */ /* 0x000fe20001fa1670 */
[----:B------:R-:W-:Y:S01]  /*48c0*/  @!P2 IMAD R5, R5, 0x40, R208 ;  /* 0x000000400505a824 */ /* 0x000fe200078e02d0 */
[----:B------:R-:W-:Y:S02]  /*48d0*/  LEA.HI.X R11, R8, c[0x0][0x284], R11, 0x2, P1 ;  /* 0x0000a100080b7a11 */ /* 0x000fe400008f140b */
[----:B------:R-:W-:Y:S02]  /*48e0*/  LEA R16, P1, R4, c[0x0][0x1f0], 0x1 ;  /* 0x00007c0004107a11 */ /* 0x000fe400078208ff */
[----:B------:R-:W-:Y:S02]  /*48f0*/  LEA.HI.X R9, R18, R6, R9, 0x6, P6 ;  /* 0x0000000612097211 */ /* 0x000fe400030f3409 */
[----:B------:R-:W-:Y:S02]  /*4900*/  ISETP.LT.OR P6, PT, R17, 0x21, P3 ;  /* 0x000000211100780c */ /* 0x000fe40001fc1670 */
[----:B------:R-:W-:Y:S01]  /*4910*/  LEA.HI.X R17, R4, c[0x0][0x1f4], R9, 0x1, P1 ;  /* 0x00007d0004117a11 */ /* 0x000fe200008f0c09 */
[----:B------:R-:W-:Y:S01]  /*4920*/  IMAD R4, R7, 0x2000, R216 ;  /* 0x0000200007047824 */ /* 0x000fe200078e02d8 */
[----:B------:R-:W-:Y:S01]  /*4930*/  IADD3 R18, P1, R16, UR10, RZ ;  /* 0x0000000a10127c10 */ /* 0x000fe2000ff3e0ff */
[----:B------:R-:W-:Y:S03]  /*4940*/  @!P2 IMAD.SHL.U32 R9, R5, 0x4, RZ ;  /* 0x000000040509a824 */ /* 0x000fe600078e00ff */
[----:B------:R-:W-:Y:S01]  /*4950*/  @!PT LDS RZ, [RZ] ;  /* 0x00000000fffff984 */ /* 0x000fe20000000800 */
[----:B------:R-:W-:Y:S01]  /*4960*/  @!PT LDS RZ, [RZ] ;  /* 0x00000000fffff984 */ /* 0x000fe20000000800 */
[----:B------:R-:W-:Y:S01]  /*4970*/  @!PT LDS RZ, [RZ] ;  /* 0x00000000fffff984 */ /* 0x000fe20000000800 */
[----:B------:R1:W-:Y:S01]  /*4980*/  LDGSTS.E.BYPASS.LTC128B.128 [R4], [R16.64], !P5 ;  /* 0x0000000010047fae */ /* 0x0003e2000e901d56 */
[----:B------:R-:W-:Y:S07]  /*4990*/  IADD3.X R19, R17, UR9, RZ, P1, !PT ;  /* 0x0000000911137c10 */ /* 0x000fee0008ffe4ff */
[----:B------:R1:W-:Y:S08]  /*49a0*/  LDGSTS.E.BYPASS.LTC128B.128 [R4+0x1000], [R18.64], !P6 ;  /* 0x0100000012047fae */ /* 0x0003f0000f101d56 */
[----:B------:R1:W-:Y:S02]  /*49b0*/  @!P2 LDGSTS.E.BYPASS.LTC128B.128 [R9+0xc280], [R10.64] ;  /* 0x0c2800000a09afae */ /* 0x0003e4000b901d56 */
.L_x_343:
        /* <DEDUP_REMOVED lines=10> */
[----:B------:R-:W-:Y:S01]  /*4a60*/  IMAD.SHL.U32 R229, R229, 0x1000, RZ ;  /* 0x00001000e5e57824 */ /* 0x000fe200078e00ff */
[----:B------:R-:W-:Y:S01]  /*4a70*/  LDSM.16.M88.4 R32, [R44+0x10480] ;  /* 0x010480002c20783b */ /* 0x000fe20000000200 */
[----:B------:R-:W-:Y:S02]  /*4a80*/  UISETP.GE.AND UP1, UPT, UR7, 0x1, UPT ;  /* 0x000000010700788c */ /* 0x000fe4000bf26270 */
[-C--:B------:R-:W-:Y:S01]  /*4a90*/  HMMA.16816.F32.BF16 R12, R12, R30.reuse, RZ ;  /* 0x0000001e0c0c723c */ /* 0x080fe200000418ff */
[----:B------:R-:W-:Y:S01]  /*4aa0*/  LDSM.16.M88.4 R40, [R44+0x11480] ;  /* 0x011480002c28783b */ /* 0x000fe20000000200 */
[----:B------:R-:W-:Y:S02]  /*4ab0*/  UIADD3 UR15, UR6, 0x1, URZ ;  /* 0x00000001060f7890 */ /* 0x000fe4000fffe03f */
[----:B------:R-:W-:Y:S02]  /*4ac0*/  UISETP.GE.AND UP0, UPT, UR6, 0x1, UPT ;  /* 0x000000010600788c */ /* 0x000fe4000bf06270 */
[----:B------:R-:W-:Y:S02]  /*4ad0*/  USEL UR5, UR33, URZ, !UP2 ;  /* 0x0000003f21057287 */ /* 0x000fe4000d000000 */
[----:B------:R-:W-:Y:S01]  /*4ae0*/  HMMA.16816.F32.BF16 R16, R24, R30, RZ ;  /* 0x0000001e1810723c */ /* 0x000fe200000418ff */
[----:B------:R-:W1:Y:S01]  /*4af0*/  LDSM.16.MT88.4 R24, [R193+0x1000] ;  /* 0x00100000c118783b */ /* 0x000e620000004200 */
[----:B------:R-:W-:Y:S02]  /*4b00*/  USEL UR7, UR20, URZ, !UP1 ;  /* 0x0000003f14077287 */ /* 0x000fe4000c800000 */
[----:B------:R-:W-:Y:S01]  /*4b10*/  USEL UR6, UR15, URZ, !UP0 ;  /* 0x0000003f0f067287 */ /* 0x000fe2000c000000 */
        /* <DEDUP_REMOVED lines=152> */
.L_x_323:
[----:B------:R-:W-:Y:S05]  /*54a0*/  @P1 EXIT ;  /* 0x000000000000194d */ /* 0x000fea0003800000 */
[----:B------:R-:W1:Y:S01]  /*54b0*/  S2R R2, SR_CTAID.Y ;  /* 0x0000000000027919 */ /* 0x000e620000002600 */
[----:B------:R-:W-:Y:S01]  /*54c0*/  MOV R0, c[0x0][0x338] ;  /* 0x0000ce0000007a02 */ /* 0x000fe20000000f00 */
[----:B------:R-:W-:-:S02]  /*54d0*/  USHF.L.U32 UR5, UR11, 0xd, URZ ;  /* 0x0000000d0b057899 */ /* 0x000fc4000800063f */
[----:B------:R-:W-:Y:S01]  /*54e0*/  BAR.SYNC.DEFER_BLOCKING 0x1, 0x100 ;  /* 0x0044000000007b1d */ /* 0x000fe20000010000 */
[----:B------:R-:W-:Y:S01]  /*54f0*/  ISETP.NE.AND P1, PT, R0, 0x1, PT ;  /* 0x000000010000780c */ /* 0x000fe20003f25270 */
[----:B------:R-:W-:Y:S02]  /*5500*/  USHF.R.S32.HI UR4, URZ, 0x1f, UR5 ;  /* 0x0000001f3f047899 */ /* 0x000fe40008011405 */
[C---:B------:R-:W-:Y:S02]  /*5510*/  IADD3 R6, P0, R204.reuse, UR5, RZ ;  /* 0x00000005cc067c10 */ /* 0x040fe4000ff1e0ff */
[----:B------:R-:W2:Y:S02]  /*5520*/  S2R R0, SR_CTAID.Z ;  /* 0x0000000000007919 */ /* 0x000ea40000002700 */
[----:B------:R-:W-:-:S06]  /*5530*/  LEA.HI.X.SX32 R7, R204, UR4, 0x1, P0 ;  /* 0x00000004cc077c11 */ /* 0x000fcc00080f0eff */
[----:B-1----:R-:W-:-:S05]  /*5540*/  @P1 IMAD.HI.U32 R3, R2, c[0x0][0x33c], RZ ;  /* 0x0000cf0002031a27 */ /* 0x002fca00078e00ff */
[----:B------:R-:W-:-:S04]  /*5550*/  @P1 SHF.R.U32.HI R2, RZ, c[0x0][0x340], R3 ;  /* 0x0000d000ff021a19 */ /* 0x000fc80000011603 */
[----:B------:R-:W-:Y:S01]  /*5560*/  SHF.R.S32.HI R5, RZ, 0x1f, R2 ;  /* 0x0000001fff057819 */ /* 0x000fe20000011402 */
[----:B------:R-:W-:-:S04]  /*5570*/  IMAD.WIDE.U32 R8, R2, c[0x0][0x328], R6 ;  /* 0x0000ca0002087a25 */ /* 0x000fc800078e0006 */
[C---:B------:R-:W-:Y:S02]  /*5580*/  IMAD R3, R5.reuse, c[0x0][0x328], RZ ;  /* 0x0000ca0005037a24 */ /* 0x040fe400078e02ff */
[----:B------:R-:W-:Y:S02]  /*5590*/  IMAD R5, R5, c[0x0][0x300], RZ ;  /* 0x0000c00005057a24 */ /* 0x000fe400078e02ff */
[----:B------:R-:W-:-:S04]  /*55a0*/  IMAD.WIDE.U32 R6, R2, c[0x0][0x300], R6 ;  /* 0x0000c00002067a25 */ /* 0x000fc800078e0006 */
[C---:B------:R-:W-:Y:S02]  /*55b0*/  IMAD R3, R2.reuse, c[0x0][0x32c], R3 ;  /* 0x0000cb0002037a24 */ /* 0x040fe400078e0203 */
[----:B------:R-:W-:Y:S01]  /*55c0*/  IMAD R4, R2, c[0x0][0x304], R5 ;  /* 0x0000c10002047a24 */ /* 0x000fe200078e0205 */
[----:B--2---:R-:W-:Y:S02]  /*55d0*/  SHF.R.S32.HI R2, RZ, 0x1f, R0 ;  /* 0x0000001fff027819 */ /* 0x004fe40000011400 */
[----:B------:R-:W-:Y:S02]  /*55e0*/  IADD3 R9, R9, R3, RZ ;  /* 0x0000000309097210 */ /* 0x000fe40007ffe0ff */
[----:B------:R-:W-:Y:S01]  /*55f0*/  IADD3 R7, R7, R4, RZ ;  /* 0x0000000407077210 */ /* 0x000fe20007ffe0ff */
[----:B------:R-:W-:Y:S02]  /*5600*/  IMAD R3, R2, c[0x0][0x330], RZ ;  /* 0x0000cc0002037a24 */ /* 0x000fe400078e02ff */
[----:B------:R-:W-:-:S04]  /*5610*/  IMAD.WIDE.U32 R8, R0, c[0x0][0x330], R8 ;  /* 0x0000cc0000087a25 */ /* 0x000fc800078e0008 */
[----:B------:R-:W-:Y:S01]  /*5620*/  IMAD R3, R0, c[0x0][0x334], R3 ;  /* 0x0000cd0000037a24 */ /* 0x000fe200078e0203 */
[----:B------:R-:W-:Y:S01]  /*5630*/  LEA R10, P1, R8, c[0x0][0x310], 0x2 ;  /* 0x0000c400080a7a11 */ /* 0x000fe200078210ff */
[----:B------:R-:W-:Y:S02]  /*5640*/  IMAD R5, R2, c[0x0][0x308], RZ ;  /* 0x0000c20002057a24 */ /* 0x000fe400078e02ff */
[----:B------:R-:W-:Y:S01]  /*5650*/  IMAD.WIDE.U32 R6, R0, c[0x0][0x308], R6 ;  /* 0x0000c20000067a25 */ /* 0x000fe200078e0006 */
[----:B------:R-:W-:-:S03]  /*5660*/  IADD3 R3, R9, R3, RZ ;  /* 0x0000000309037210 */ /* 0x000fc60007ffe0ff */
[----:B------:R-:W-:Y:S01]  /*5670*/  IMAD R5, R0, c[0x0][0x30c], R5 ;  /* 0x0000c30000057a24 */ /* 0x000fe200078e0205 */
[----:B------:R-:W-:Y:S02]  /*5680*/  LEA.HI.X R11, R8, c[0x0][0x314], R3, 0x2, P1 ;  /* 0x0000c500080b7a11 */ /* 0x000fe400008f1403 */
[C---:B------:R-:W-:Y:S02]  /*5690*/  LEA R2, P0, R6.reuse, c[0x0][0x2e8], 0x2 ;  /* 0x0000ba0006027a11 */ /* 0x040fe400078010ff */
[----:B------:R-:W-:Y:S01]  /*56a0*/  IADD3 R5, R7, R5, RZ ;  /* 0x0000000507057210 */ /* 0x000fe20007ffe0ff */
[----:B------:R-:W-:Y:S03]  /*56b0*/  RED.E.ADD.F32.FTZ.RN.STRONG.GPU [R10.64], R68 ;  /* 0x000000440a00798e */ /* 0x000fe6000c10e796 */
[----:B------:R-:W-:Y:S01]  /*56c0*/  LEA.HI.X R3, R6, c[0x0][0x2ec], R5, 0x2, P0 ;  /* 0x0000bb0006037a11 */ /* 0x000fe200000f1405 */
        /* <DEDUP_REMOVED lines=64> */
.L_x_345:
        /* <DEDUP_REMOVED lines=11> */
.L_x_1804:


//--------------------- .text._ZN7cutlass13device_kernelIN5flash19enable_sm80_to_sm89INS1_16FlashAttnBwdSm80INS1_25CollectiveMainloopBwdSm80ILi2ELi2EN4cute5tupleIJNS5_1CILi64EEENS7_ILi128EEES8_EEENS_10bfloat16_tEfNS_4arch4Sm80ELb0ELb1ELb0ELb0ELb1ELb0ELb0ELb0ELi2ELi2ELi4ELi2ELb1EEENS1_24CollectiveEpilogueBwdGQAISA_fSD_Li256ELb0ELb1EEENS1_19SingleTileSchedulerILb0ELb0ELb0ELi128EEEEEEEEEvNT_6ParamsE --------------------------
	.section	.text._ZN7cutlass13device_kernelIN5flash19enable_sm80_to_sm89INS1_16FlashAttnBwdSm80INS1_25CollectiveMainloopBwdSm80ILi2ELi2EN4cute5tupleIJNS5_1CILi64EEENS7_ILi128EEES8_EEENS_10bfloat16_tEfNS_4arch4Sm80ELb0ELb1ELb0ELb0ELb1ELb0ELb0ELb0ELi2ELi2ELi4ELi2ELb1EEENS1_24CollectiveEpilogueBwdGQAISA_fSD_Li256ELb0ELb1EEENS1_19SingleTileSchedulerILb0ELb0ELb0ELi128EEEEEEEEEvNT_6ParamsE,"ax",@progbits
	.sectioninfo	@"SHI_REGISTERS=245"
	.align	128
.text._ZN7cutlass13device_kernelIN5flash19enable_sm80_to_sm89INS1_16FlashAttnBwdSm80INS1_25CollectiveMainloopBwdSm80ILi2ELi2EN4cute5tupleIJNS5_1CILi64EEENS7_ILi128EEES8_EEENS_10bfloat16_tEfNS_4arch4Sm80ELb0ELb1ELb0ELb0ELb1ELb0ELb0ELb0ELi2ELi2ELi4ELi2ELb1EEENS1_24CollectiveEpilogueBwdGQAISA_fSD_Li256ELb0ELb1EEENS1_19SingleTileSchedulerILb0ELb0ELb0ELi128EEEEEEEEEvNT_6ParamsE:
        .type           _ZN7cutlass13device_kernelIN5flash19enable_sm80_to_sm89INS1_16FlashAttnBwdSm80INS1_25CollectiveMainloopBwdSm80ILi2ELi2EN4cute5tupleIJNS5_1CILi64EEENS7_ILi128EEES8_EEENS_10bfloat16_tEfNS_4arch4Sm80ELb0ELb1ELb0ELb0ELb1ELb0ELb0ELb0ELi2ELi2ELi4ELi2ELb1EEENS1_24CollectiveEpilogueBwdGQAISA_fSD_Li256ELb0ELb1EEENS1_19SingleTileSchedulerILb0ELb0ELb0ELi128EEEEEEEEEvNT_6ParamsE,@function
        .size           _ZN7cutlass13device_kernelIN5flash19enable_sm80_to_sm89INS1_16FlashAttnBwdSm80INS1_25CollectiveMainloopBwdSm80ILi2ELi2EN4cute5tupleIJNS5_1CILi64EEENS7_ILi128EEES8_EEENS_10bfloat16_tEfNS_4arch4Sm80ELb0ELb1ELb0ELb0ELb1ELb0ELb0ELb0ELi2ELi2ELi4ELi2ELb1EEENS1_24CollectiveEpilogueBwdGQAISA_fSD_Li256ELb0ELb1EEENS1_19SingleTileSchedulerILb0ELb0ELb0ELi128EEEEEEEEEvNT_6ParamsE,(.L_x_1805 - _ZN7cutlass13device_kernelIN5flash19enable_sm80_to_sm89INS1_16FlashAttnBwdSm80INS1_25CollectiveMainloopBwdSm80ILi2ELi2EN4cute5tupleIJNS5_1CILi64EEENS7_ILi128EEES8_EEENS_10bfloat16_tEfNS_4arch4Sm80ELb0ELb1ELb0ELb0ELb1ELb0ELb0ELb0ELi2ELi2ELi4ELi2ELb1EEENS1_24CollectiveEpilogueBwdGQAISA_fSD_Li256ELb0ELb1EEENS1_19SingleTileSchedulerILb0ELb0ELb0ELi128EEEEEEEEEvNT_6ParamsE)
        .other          _ZN7cutlass13device_kernelIN5flash19enable_sm80_to_sm89INS1_16FlashAttnBwdSm80INS1_25CollectiveMainloopBwdSm80ILi2ELi2EN4cute5tupleIJNS5_1CILi64EEENS7_ILi128EEES8_EEENS_10bfloat16_tEfNS_4arch4Sm80ELb0ELb1ELb0ELb0ELb1ELb0ELb0ELb0ELi2ELi2ELi4ELi2ELb1EEENS1_24CollectiveEpilogueBwdGQAISA_fSD_Li256ELb0ELb1EEENS1_19SingleTileSchedulerILb0ELb0ELb0ELi128EEEEEEEEEvNT_6ParamsE,@"STO_CUDA_ENTRY STV_DEFAULT"
_ZN7cutlass13device_kernelIN5flash19enable_sm80_to_sm89INS1_16FlashAttnBwdSm80INS1_25CollectiveMainloopBwdSm80ILi2ELi2EN4cute5tupleIJNS5_1CILi64EEENS7_ILi128EEES8_EEENS_10bfloat16_tEfNS_4arch4Sm80ELb0ELb1ELb0ELb0ELb1ELb0ELb0ELb0ELi2ELi2ELi4ELi2ELb1EEENS1_24CollectiveEpilogueBwdGQAISA_fSD_Li256ELb0ELb1EEENS1_19SingleTileSchedulerILb0ELb0ELb0ELi128EEEEEEEEEvNT_6ParamsE:
        /* <DEDUP_REMOVED lines=25> */
.L_x_346:
        /* <DEDUP_REMOVED lines=303> */
[----:B------:R3:W1:Y:S01]  /*1480*/  LDSM.16.M88.4 R160, [R3+0x6080] ;  /* 0x0060800003a0783b */ /* 0x0006620000000200 */
        /* <DEDUP_REMOVED lines=28> */
[----:B-----5:R-:W-:Y:S01]  /*1650*/  IADD3 R32, P0, R26, UR6, RZ ;  /* 0x000000061a207c10 */ /* 0x020fe2000ff1e0ff */
        /* <DEDUP_REMOVED lines=22> */
[----:B-----5:R-:W-:-:S04]  /*17c0*/  LOP3.LUT R23, R21, 0x8, R4, 0xf8, !PT ;  /* 0x0000000815177812 */ /* 0x020fc800078ef804 */
[----:B------:R-:W-:-:S04]  /*17d0*/  LOP3.LUT R4, R23, R20, RZ, 0x3c, !PT ;  /* 0x0000001417047212 */ /* 0x000fc800078e3cff */
[-C--:B------:R-:W-:Y:S02]  /*17e0*/  IADD3 R197, R4, R193.reuse, R197 ;  /* 0x000000c104c57210 */ /* 0x080fe40007ffe0c5 */
[----:B------:R-:W-:Y:S02]  /*17f0*/  LOP3.LUT R193, R16, R193, RZ, 0xfc, !PT ;  /* 0x000000c110c17212 */ /* 0x000fe400078efcff */
[----:B-1----:R-:W-:-:S04]  /*1800*/  IADD3 R19, R230, 0x1, RZ ;  /* 0x00000001e6137810 */ /* 0x002fc80007ffe0ff */
[----:B------:R-:W-:-:S13]  /*1810*/  ISETP.GE.AND P0, PT, R19, UR14, PT ;  /* 0x0000000e13007c0c */ /* 0x000fda000bf06270 */
[----:B------:R-:W-:Y:S05]  /*1820*/  @P0 BRA `(.L_x_348) ;  /* 0x0000018000000947 */ /* 0x000fea0003800000 */
[----:B--234-:R-:W-:Y:S01]  /*1830*/  SHF.R.S32.HI R21, RZ, 0x1f, R19 ;  /* 0x0000001fff157819 */ /* 0x01cfe20000011413 */
        /* <DEDUP_REMOVED lines=22> */
.L_x_349:
[----:B------:R-:W-:Y:S05]  /*19a0*/  BSYNC B0 ;  /* 0x0000000000007941 */ /* 0x000fea0003800000 */
.L_x_348:
[----:B--234-:R-:W-:Y:S01]  /*19b0*/  IMAD R4, R9, c[0x0][0x238], RZ ;  /* 0x00008e0009047a24 */ /* 0x01cfe200078e02ff */
        /* <DEDUP_REMOVED lines=12> */
[----:B------:R-:W-:Y:S01]  /*1a80*/  UIADD3 UR33, -UR13, UR33, UR34 ;  /* 0x000000210d217290 */ /* 0x000fe2000fffe122 */
[----:B------:R-:W-:Y:S01]  /*1a90*/  IMAD.IADD R7, R12, 0x1, -R7 ;  /* 0x000000010c077824 */ /* 0x000fe200078e0a07 */
[----:B------:R-:W-:Y:S01]  /*1aa0*/  ULDC.64 UR4, c[0x0][0x240] ;  /* 0x0000900000047ab9 */ /* 0x000fe20000000a00 */
[----:B------:R-:W-:Y:S01]  /*1ab0*/  IMAD.IADD R15, R15, 0x1, R4 ;  /* 0x000000010f0f7824 */ /* 0x000fe200078e0204 */
[----:B------:R-:W-:Y:S01]  /*1ac0*/  UIMAD UR4, UR15, UR4, URZ ;  /* 0x000000040f0472a4 */ /* 0x000fe2000f8e023f */
[----:B------:R-:W-:Y:S01]  /*1ad0*/  IMAD R225, R7, 0x4, R8 ;  /* 0x0000000407e17824 */ /* 0x000fe200078e0208 */
[----:B------:R-:W-:Y:S01]  /*1ae0*/  ULDC UR32, c[0x0][0x2a0] ;  /* 0x0000a80000207ab9 */ /* 0x000fe20000000800 */
[----:B------:R-:W-:Y:S01]  /*1af0*/  IMAD.U32 R4, RZ, RZ, UR33 ;  /* 0x00000021ff047e24 */ /* 0x000fe2000f8e00ff */
[----:B------:R-:W-:Y:S01]  /*1b00*/  UIMAD UR35, UR12, UR5, UR4 ;  /* 0x000000050c2372a4 */ /* 0x000fe2000f8e0204 */
[----:B------:R-:W-:Y:S01]  /*1b10*/  IMAD.SHL.U32 R225, R225, 0x2, RZ ;  /* 0x00000002e1e17824 */ /* 0x000fe200078e00ff */
[----:B------:R-:W-:Y:S01]  /*1b20*/  ULOP3.LUT UR32, URZ, UR32, URZ, 0x33, !UPT ;  /* 0x000000203f207292 */ /* 0x000fe2000f8e333f */
[----:B------:R-:W-:Y:S01]  /*1b30*/  IMAD.WIDE.U32 R228, R228, c[0x0][0x240], R14 ;  /* 0x00009000e4e47a25 */ /* 0x000fe200078e000e */
[----:B------:R-:W-:Y:S01]  /*1b40*/  LEA R215, R17, 0xc480, 0x1 ;  /* 0x0000c48011d77811 */ /* 0x000fe200078e08ff */
[----:B------:R-:W-:Y:S01]  /*1b50*/  ULDC UR15, c[0x0][0x2a8] ;  /* 0x0000aa00000f7ab9 */ /* 0x000fe20000000800 */
[----:B------:R-:W-:Y:S01]  /*1b60*/  R2P PR, R198, 0x6 ;  /* 0x00000006c6007804 */ /* 0x000fe20000000000 */
[----:B------:R-:W-:Y:S01]  /*1b70*/  IMAD.SHL.U32 R194, R194, 0x2, RZ ;  /* 0x00000002c2c27824 */ /* 0x000fe200078e00ff */
[----:B------:R-:W-:Y:S01]  /*1b80*/  IADD3 R223, R4, -c[0x0][0x168], -R225 ;  /* 0x80005a0004df7a10 */ /* 0x000fe20007ffe8e1 */
[----:B------:R-:W-:Y:S01]  /*1b90*/  ULDC UR5, c[0x0][0x2a0] ;  /* 0x0000a80000057ab9 */ /* 0x000fe20000000800 */
        /* <DEDUP_REMOVED lines=49> */
.L_x_368:
        /* <DEDUP_REMOVED lines=82> */
.L_x_352:
[----:B------:R-:W-:Y:S04]  /*23d0*/  MOV R36, 0x1 ;  /* 0x0000000100247802 */ /* 0x000fe80000000f00 */
[----:B------:R-:W-:Y:S11]  /*23e0*/  ISETP.NE.AND P1, PT, R36, c[0x0][0x2a8], PT ;  /* 0x0000aa0024007a0c */ /* 0x000ff60003f25270 */
[----:B------:R-:W-:Y:S02]  /*23f0*/  @!UPT UIADD3 URZ, URZ, URZ, URZ ;  /* 0x0000003f3f3ff290 */ /* 0x000fe4000fffe03f */
[----:B------:R-:W-:Y:S05]  /*2400*/  @P1 IMAD.HI.U32 R36, R37, c[0x0][0x2ac], RZ ;  /* 0x0000ab0025241a27 */ /* 0x000fea00078e00ff */
[----:B------:R-:W-:Y:S02]  /*2410*/  @P1 SHF.R.U32.HI R37, RZ, c[0x0][0x2b0], R36 ;  /* 0x0000ac00ff251a19 */ /* 0x000fe40000011624 */
.L_x_353:
[----:B------:R-:W-:Y:S05]  /*2420*/  BSYNC B0 ;  /* 0x0000000000007941 */ /* 0x000fea0003800000 */
.L_x_351:
        /* <DEDUP_REMOVED lines=9> */
.L_x_350:
        /* <DEDUP_REMOVED lines=19> */
.L_x_356:
[----:B------:R-:W-:Y:S04]  /*25f0*/  MOV R36, 0x1 ;  /* 0x0000000100247802 */ /* 0x000fe80000000f00 */
[----:B------:R-:W-:Y:S11]  /*2600*/  ISETP.NE.AND P1, PT, R36, c[0x0][0x2a8], PT ;  /* 0x0000aa0024007a0c */ /* 0x000ff60003f25270 */
[----:B------:R-:W-:Y:S02]  /*2610*/  @!UPT UIADD3 URZ, URZ, URZ, URZ ;  /* 0x0000003f3f3ff290 */ /* 0x000fe4000fffe03f */
[----:B------:R-:W-:Y:S05]  /*2620*/  @P1 IMAD.HI.U32 R36, R37, c[0x0][0x2ac], RZ ;  /* 0x0000ab0025241a27 */ /* 0x000fea00078e00ff */
[----:B------:R-:W-:Y:S02]  /*2630*/  @P1 SHF.R.U32.HI R37, RZ, c[0x0][0x2b0], R36 ;  /* 0x0000ac00ff251a19 */ /* 0x000fe40000011624 */
.L_x_357:
[----:B------:R-:W-:Y:S05]  /*2640*/  BSYNC B0 ;  /* 0x0000000000007941 */ /* 0x000fea0003800000 */
.L_x_355:
[----:B------:R-:W-:Y:S04]  /*2650*/  IMAD.MOV.U32 R36, RZ, RZ, c[0x0][0x2a8] ;  /* 0x0000aa00ff247624 */ /* 0x000fe800078e00ff */
[----:B------:R-:W-:Y:S04]  /*2660*/  IMAD R36, R37, R36, -UR13 ;  /* 0x8000000d25247e24 */ /* 0x000fe8000f8e0224 */
[----:B------:R-:W-:Y:S05]  /*2670*/  IMAD.IADD R38, R36, 0x1, -R225 ;  /* 0x0000000124267824 */ /* 0x000fea00078e0ae1 */
[----:B------:R-:W-:Y:S02]  /*2680*/  IADD3 R36, R38, c[0x0][0x2a8], RZ ;  /* 0x0000aa0026247a10 */ /* 0x000fe40007ffe0ff */
[----:B------:R-:W-:Y:S02]  /*2690*/  IMNMX R235, R235, R38, !PT ;  /* 0x00000026ebeb7217 */ /* 0x000fe40007800200 */
[----:B------:R-:W-:Y:S02]  /*26a0*/  IMNMX R233, R233, R36, PT ;  /* 0x00000024e9e97217 */ /* 0x000fe40003800200 */
.L_x_354:
        /* <DEDUP_REMOVED lines=19> */
.L_x_360:
[----:B------:R-:W-:Y:S04]  /*27e0*/  MOV R36, 0x1 ;  /* 0x0000000100247802 */ /* 0x000fe80000000f00 */
[----:B------:R-:W-:Y:S11]  /*27f0*/  ISETP.NE.AND P1, PT, R36, c[0x0][0x2a8], PT ;  /* 0x0000aa0024007a0c */ /* 0x000ff60003f25270 */
[----:B------:R-:W-:Y:S02]  /*2800*/  @!UPT UIADD3 URZ, URZ, URZ, URZ ;  /* 0x0000003f3f3ff290 */ /* 0x000fe4000fffe03f */
[----:B------:R-:W-:Y:S05]  /*2810*/  @P1 IMAD.HI.U32 R36, R37, c[0x0][0x2ac], RZ ;  /* 0x0000ab0025241a27 */ /* 0x000fea00078e00ff */
[----:B------:R-:W-:Y:S02]  /*2820*/  @P1 SHF.R.U32.HI R37, RZ, c[0x0][0x2b0], R36 ;  /* 0x0000ac00ff251a19 */ /* 0x000fe40000011624 */
.L_x_361:
[----:B------:R-:W-:Y:S05]  /*2830*/  BSYNC B0 ;  /* 0x0000000000007941 */ /* 0x000fea0003800000 */
.L_x_359:
[----:B------:R-:W-:Y:S04]  /*2840*/  IMAD.MOV.U32 R36, RZ, RZ, c[0x0][0x2a8] ;  /* 0x0000aa00ff247624 */ /* 0x000fe800078e00ff */
[----:B------:R-:W-:Y:S04]  /*2850*/  IMAD R36, R37, R36, -UR13 ;  /* 0x8000000d25247e24 */ /* 0x000fe8000f8e0224 */
[----:B------:R-:W-:Y:S05]  /*2860*/  IMAD.IADD R36, R36, 0x1, -R225 ;  /* 0x0000000124247824 */ /* 0x000fea00078e0ae1 */
[----:B------:R-:W-:Y:S02]  /*2870*/  IADD3 R37, R36, c[0x0][0x2a8], RZ ;  /* 0x0000aa0024257a10 */ /* 0x000fe40007ffe0ff */
[----:B------:R-:W-:Y:S02]  /*2880*/  IMNMX R201, R201, R36, !PT ;  /* 0x00000024c9c97217 */ /* 0x000fe40007800200 */
[----:B------:R-:W-:Y:S02]  /*2890*/  IMNMX R200, R200, R37, PT ;  /* 0x00000025c8c87217 */ /* 0x000fe40003800200 */
.L_x_358:
        /* <DEDUP_REMOVED lines=19> */
.L_x_364:
[----:B------:R-:W-:Y:S04]  /*29d0*/  MOV R36, 0x1 ;  /* 0x0000000100247802 */ /* 0x000fe80000000f00 */
[----:B------:R-:W-:Y:S11]  /*29e0*/  ISETP.NE.AND P0, PT, R36, c[0x0][0x2a8], PT ;  /* 0x0000aa0024007a0c */ /* 0x000ff60003f05270 */
[----:B------:R-:W-:Y:S02]  /*29f0*/  @!UPT UIADD3 URZ, URZ, URZ, URZ ;  /* 0x0000003f3f3ff290 */ /* 0x000fe4000fffe03f */
[----:B------:R-:W-:Y:S05]  /*2a00*/  @P0 IMAD.HI.U32 R36, R37, c[0x0][0x2ac], RZ ;  /* 0x0000ab0025240a27 */ /* 0x000fea00078e00ff */
[----:B------:R-:W-:Y:S02]  /*2a10*/  @P0 SHF.R.U32.HI R37, RZ, c[0x0][0x2b0], R36 ;  /* 0x0000ac00ff250a19 */ /* 0x000fe40000011624 */
.L_x_365:
[----:B------:R-:W-:Y:S05]  /*2a20*/  BSYNC B0 ;  /* 0x0000000000007941 */ /* 0x000fea0003800000 */
.L_x_363:
[----:B------:R-:W-:Y:S04]  /*2a30*/  IMAD.MOV.U32 R36, RZ, RZ, c[0x0][0x2a8] ;  /* 0x0000aa00ff247624 */ /* 0x000fe800078e00ff */
[----:B------:R-:W-:Y:S04]  /*2a40*/  IMAD R36, R37, R36, -UR13 ;  /* 0x8000000d25247e24 */ /* 0x000fe8000f8e0224 */
[----:B------:R-:W-:Y:S05]  /*2a50*/  IMAD.IADD R37, R36, 0x1, -R225 ;  /* 0x0000000124257824 */ /* 0x000fea00078e0ae1 */
[----:B------:R-:W-:Y:S02]  /*2a60*/  IADD3 R36, R37, c[0x0][0x2a8], RZ ;  /* 0x0000aa0025247a10 */ /* 0x000fe40007ffe0ff */
[----:B------:R-:W-:Y:S02]  /*2a70*/  IMNMX R190, R190, R37, !PT ;  /* 0x00000025bebe7217 */ /* 0x000fe40007800200 */
[----:B------:R-:W-:Y:S02]  /*2a80*/  IMNMX R187, R187, R36, PT ;  /* 0x00000024bbbb7217 */ /* 0x000fe40003800200 */
.L_x_362:
[----:B------:R-:W-:Y:S04]  /*2a90*/  DEPBAR.LE SB0, 0x1 ;  /* 0x000080400000791a */ /* 0x000fe80000000000 */
[----:B------:R-:W-:Y:S01]  /*2aa0*/  BAR.SYNC.DEFER_BLOCKING 0x0 ;  /* 0x0000000000007b1d */ /* 0x000fe20000010000 */
[----:B------:R-:W-:Y:S04]  /*2ab0*/  IADD3 R227, R230, 0x1, RZ ;  /* 0x00000001e6e37810 */ /* 0x000fe80007ffe0ff */
[----:B------:R-:W-:Y:S01]  /*2ac0*/  ISETP.GE.AND P0, PT, R227, UR14, PT ;  /* 0x0000000ee3007c0c */ /* 0x000fe2000bf06270 */
[----:B------:R1:W2:Y:S04]  /*2ad0*/  LDSM.16.M88.4 R132, [R181+0x8080] ;  /* 0x00808000b584783b */ /* 0x0002a80000000200 */
[----:B------:R1:W3:Y:S04]  /*2ae0*/  LDSM.16.M88.4 R140, [R181+0x9080] ;  /* 0x00908000b58c783b */ /* 0x0002e80000000200 */
[----:B------:R1:W4:Y:S04]  /*2af0*/  LDSM.16.M88.4 R148, [R182+0x8080] ;  /* 0x00808000b694783b */ /* 0x0003280000000200 */
[----:B------:R1:W1:Y:S01]  /*2b00*/  LDSM.16.M88.4 R156, [R182+0x9080] ;  /* 0x00908000b69c783b */ /* 0x0002620000000200 */
[----:B------:R-:W-:-:S05]  /*2b10*/  @P0 BRA `(.L_x_366) ;  /* 0x000002d000000947 */ /* 0x000fca0003800000 */
[----:B------:R-:W-:Y:S01]  /*2b20*/  IMAD.MOV.U32 R43, RZ, RZ, c[0x0][0x168] ;  /* 0x00005a00ff2b7624 */ /* 0x000fe200078e00ff */
[----:B------:R-:W-:Y:S01]  /*2b30*/  SHF.R.S32.HI R38, RZ, 0x1f, R227 ;  /* 0x0000001fff267819 */ /* 0x000fe200000114e3 */
[C---:B------:R-:W-:Y:S01]  /*2b40*/  IMAD.WIDE.U32 R44, R227.reuse, c[0x0][0x178], RZ ;  /* 0x00005e00e32c7a25 */ /* 0x040fe200078e00ff */
[----:B------:R-:W-:Y:S01]  /*2b50*/  @!P3 LEA R41, R230, 0x40, 0x6 ;  /* 0x00000040e629b811 */ /* 0x000fe200078e30ff */
[----:B------:R-:W5:Y:S02]  /*2b60*/  S2R R39, SR_CTAID.Y ;  /* 0x0000000000277919 */ /* 0x000f640000002600 */
[----:B------:R-:W-:Y:S02]  /*2b70*/  IMAD R43, R227, -0x40, R43 ;  /* 0xffffffc0e32b7824 */ /* 0x000fe400078e022b */
[----:B------:R-:W-:Y:S02]  /*2b80*/  IMAD R38, R38, c[0x0][0x178], RZ ;  /* 0x00005e0026267a24 */ /* 0x000fe400078e02ff */
[----:B------:R-:W-:Y:S02]  /*2b90*/  IMAD.IADD R43, R43, 0x1, -R206 ;  /* 0x000000012b2b7824 */ /* 0x000fe400078e0ace */
[----:B------:R-:W-:Y:S04]  /*2ba0*/  IMAD R38, R227, c[0x0][0x17c], R38 ;  /* 0x00005f00e3267a24 */ /* 0x000fe800078e0226 */
[----:B------:R-:W-:Y:S01]  /*2bb0*/  IMAD.IADD R38, R45, 0x1, R38 ;  /* 0x000000012d267824 */ /* 0x000fe200078e0226 */
[----:B-----5:R-:W-:Y:S01]  /*2bc0*/  SHF.R.S32.HI R36, RZ, 0x1f, R39 ;  /* 0x0000001fff247819 */ /* 0x020fe20000011427 */
        /* <DEDUP_REMOVED lines=34> */
.L_x_366:
[-C--:B--2-4-:R-:W-:Y:S01]  /*2df0*/  HMMA.16816.F32.BF16 R36, R132, R136.reuse, RZ ;  /* 0x000000888424723c */ /* 0x094fe200000418ff */
        /* <DEDUP_REMOVED lines=15> */
[--C-:B-1----:R-:W-:Y:S01]  /*2ef0*/  FFMA.FTZ R181, R189, c[0x0][0x29c], -R234.reuse ;  /* 0x0000a700bdb57a23 */ /* 0x102fe200000108ea */
        /* <DEDUP_REMOVED lines=24> */
[-C--:B------:R-:W-:Y:S05]  /*3080*/  HMMA.16816.F32.BF16 R36, R148, R152.reuse, R36 ;  /* 0x000000989424723c */ /* 0x080fea0000041824 */
[----:B------:R-:W-:Y:S01]  /*3090*/  FSEL R191, R20, -INF , !P0 ;  /* 0xff80000014bf7808 */ /* 0x000fe20004000000 */
[----:B------:R-:W-:Y:S01]  /*30a0*/  MUFU.EX2 R189, R189 ;  /* 0x000000bd00bd7308 */ /* 0x000fe20000000800 */
[----:B------:R-:W-:Y:S01]  /*30b0*/  ISETP.GT.AND P0, PT, R232, 0x60, P1 ;  /* 0x00000060e800780c */ /* 0x000fe20000f04270 */
[C---:B------:R-:W-:Y:S04]  /*30c0*/  HMMA.16816.F32.BF16 R40, R156.reuse, R152, R40 ;  /* 0x000000989c28723c */ /* 0x040fe80000041828 */
        /* <DEDUP_REMOVED lines=338> */
[----:B------:R3:W2:Y:S07]  /*45f0*/  LDSM.16.M88.4 R180, [R200+0x10480] ;  /* 0x01048000c8b4783b */ /* 0x0006ae0000000200 */
        /* <DEDUP_REMOVED lines=17> */
[C---:B-1-34-:R-:W-:Y:S01]  /*4710*/  IMAD.SHL.U32 R11, R7.reuse, 0x40, RZ ;  /* 0x00000040070b7824 */ /* 0x05afe200078e00ff */
        /* <DEDUP_REMOVED lines=42> */
.L_x_367:
[-C--:B-1-34-:R-:W-:Y:S01]  /*49c0*/  HMMA.16816.F32.BF16 R4, R24, R28.reuse, RZ ;  /* 0x0000001c1804723c */ /* 0x09afe200000418ff */
        /* <DEDUP_REMOVED lines=173> */
.L_x_347:
[----:B------:R-:W-:Y:S05]  /*54a0*/  @P1 EXIT ;  /* 0x000000000000194d */ /* 0x000fea0003800000 */
[----:B------:R-:W1:Y:S01]  /*54b0*/  S2R R0, SR_CTAID.Y ;  /* 0x0000000000007919 */ /* 0x000e620000002600 */
[----:B------:R-:W-:Y:S01]  /*54c0*/  IMAD.MOV.U32 R3, RZ, RZ, c[0x0][0x338] ;  /* 0x0000ce00ff037624 */ /* 0x000fe200078e00ff */
[----:B------:R-:W-:Y:S01]  /*54d0*/  ULDC UR5, c[0x0][0x358] ;  /* 0x0000d60000057ab9 */ /* 0x000fe20000000800 */
[----:B------:R-:W-:Y:S01]  /*54e0*/  BSSY B0, `(.L_x_369) ;  /* 0x000001e000007945 */ /* 0x000fe20003800000 */
[----:B------:R-:W2:Y:S01]  /*54f0*/  S2R R2, SR_CTAID.Z ;  /* 0x0000000000027919 */ /* 0x000ea20000002700 */
[----:B------:R-:W-:-:S03]  /*5500*/  UIMAD UR5, UR11, UR5, URZ ;  /* 0x000000050b0572a4 */ /* 0x000fc6000f8e023f */
[----:B------:R-:W-:Y:S01]  /*5510*/  BAR.SYNC.DEFER_BLOCKING 0x1, 0x100 ;  /* 0x0044000000007b1d */ /* 0x000fe20000010000 */
[----:B------:R-:W-:-:S05]  /*5520*/  ISETP.NE.AND P0, PT, R3, 0x1, PT ;  /* 0x000000010300780c */ /* 0x000fca0003f05270 */
[----:B------:R-:W-:Y:S02]  /*5530*/  ULDC UR4, c[0x0][0x2f4] ;  /* 0x0000bd0000047ab9 */ /* 0x000fe40000000800 */
[----:B------:R-:W-:-:S04]  /*5540*/  UIMAD UR5, UR5, UR4, URZ ;  /* 0x00000004050572a4 */ /* 0x000fc8000f8e023f */
[----:B------:R-:W-:Y:S02]  /*5550*/  USHF.R.S32.HI UR4, URZ, 0x1f, UR5 ;  /* 0x0000001f3f047899 */ /* 0x000fe40008011405 */
[----:B-1----:R-:W-:-:S04]  /*5560*/  @P0 IMAD.HI.U32 R3, R0, c[0x0][0x33c], RZ ;  /* 0x0000cf0000030a27 */ /* 0x002fc800078e00ff */
[----:B--2---:R-:W-:Y:S02]  /*5570*/  IMAD R7, R2, c[0x0][0x2f4], RZ ;  /* 0x0000bd0002077a24 */ /* 0x004fe400078e02ff */
[----:B------:R-:W-:Y:S01]  /*5580*/  IMAD.MOV.U32 R10, RZ, RZ, R0 ;  /* 0x000000ffff0a7224 */ /* 0x000fe200078e0000 */
[----:B------:R-:W-:Y:S02]  /*5590*/  @P0 SHF.R.U32.HI R10, RZ, c[0x0][0x340], R3 ;  /* 0x0000d000ff0a0a19 */ /* 0x000fe40000011603 */
[----:B------:R-:W-:Y:S02]  /*55a0*/  SHF.R.S32.HI R4, RZ, 0x1f, R7 ;  /* 0x0000001fff047819 */ /* 0x000fe40000011407 */
[--C-:B------:R-:W-:Y:S02]  /*55b0*/  IADD3 R7, P1, P0, R7, UR5, R10.reuse ;  /* 0x0000000507077c10 */ /* 0x100fe4000f83e00a */
[----:B------:R-:W-:-:S03]  /*55c0*/  SHF.R.S32.HI R5, RZ, 0x1f, R10 ;  /* 0x0000001fff057819 */ /* 0x000fc6000001140a */
[C---:B------:R-:W-:Y:S01]  /*55d0*/  IMAD.SHL.U32 R3, R7.reuse, 0x4, RZ ;  /* 0x0000000407037824 */ /* 0x040fe200078e00ff */
[----:B------:R-:W-:Y:S02]  /*55e0*/  IADD3.X R4, R4, UR4, R5, P1, P0 ;  /* 0x0000000404047c10 */ /* 0x000fe40008fe0405 */
[----:B------:R-:W-:Y:S02]  /*55f0*/  ISETP.NE.AND P1, PT, R204, RZ, PT ;  /* 0x000000ffcc00720c */ /* 0x000fe40003f25270 */
[----:B------:R-:W-:Y:S01]  /*5600*/  SHF.L.U64.HI R4, R7, 0x2, R4 ;  /* 0x0000000207047819 */ /* 0x000fe20000010204 */
[----:B------:R-:W-:Y:S01]  /*5610*/  IMAD.MOV R7, RZ, RZ, -R10 ;  /* 0x000000ffff077224 */ /* 0x000fe200078e0a0a */
[----:B------:R-:W-:-:S03]  /*5620*/  IADD3 R14, P0, R3, c[0x0][0x350], RZ ;  /* 0x0000d400030e7a10 */ /* 0x000fc60007f1e0ff */
[----:B------:R-:W-:Y:S01]  /*5630*/  IMAD R6, R7, c[0x0][0x338], R0 ;  /* 0x0000ce0007067a24 */ /* 0x000fe200078e0200 */
[----:B------:R-:W-:Y:S02]  /*5640*/  IADD3.X R15, R4, c[0x0][0x354], RZ, P0, !PT ;  /* 0x0000d500040f7a10 */ /* 0x000fe400007fe4ff */
[----:B------:R-:W-:-:S03]  /*5650*/  SHF.R.S32.HI R0, RZ, 0x1f, R2 ;  /* 0x0000001fff007819 */ /* 0x000fc60000011402 */
[----:B------:R-:W-:Y:S05]  /*5660*/  @P1 BRA `(.L_x_370) ;  /* 0x0000005000001947 */ /* 0x000fea0003800000 */
.L_x_371:
[----:B------:R-:W2:Y:S01]  /*5670*/  LDG.E.STRONG.GPU R7, [R14.64] ;  /* 0x000000160e077981 */ /* 0x000ea2000c1ef900 */
[----:B------:R-:W-:Y:S01]  /*5680*/  YIELD ;  /* 0x0000000000007946 */ /* 0x000fe20003800000 */
[----:B--2---:R-:W-:Y:S01]  /*5690*/  ISETP.NE.AND P0, PT, R7, R6, PT ;  /* 0x000000060700720c */ /* 0x004fe20003f05270 */
[----:B------:R-:W-:-:S12]  /*56a0*/  CCTL.IVALL ;  /* 0x00000000ff00798f */ /* 0x000fd80002000000 */
[----:B------:R-:W-:Y:S05]  /*56b0*/  @P0 BRA `(.L_x_371) ;  /* 0xffffffb000000947 */ /* 0x000fea000383ffff */
.L_x_370:
[----:B------:R-:W-:Y:S05]  /*56c0*/  BSYNC B0 ;  /* 0x0000000000007941 */ /* 0x000fea0003800000 */
.L_x_369:
[----:B------:R-:W-:Y:S01]  /*56d0*/  MOV R8, 0xffffffff ;  /* 0xffffffff00087802 */ /* 0x000fe20000000f00 */
[----:B------:R-:W-:Y:S05]  /*56e0*/  BRA.CONV ~URZ, `(.L_x_372) ;  /* 0x000000237f007947 */ /* 0x000fea000b800000 */
[----:B------:R-:W-:Y:S02]  /*56f0*/  MOV R12, 0x5710 ;  /* 0x00005710000c7802 */ /* 0x000fe40000000f00 */
[----:B------:R-:W-:Y:S05]  /*5700*/  CALL.REL.NOINC `($__internal_2_$__cuda_sm70_warpsync) ;  /* 0x0000088000007944 */ /* 0x000fea0003c00000 */
.L_x_372:
[----:B------:R-:W-:Y:S01]  /*5710*/  USHF.L.U32 UR5, UR11, 0xd, URZ ;  /* 0x0000000d0b057899 */ /* 0x000fe2000800063f */
[----:B------:R-:W-:Y:S01]  /*5720*/  IMAD R7, R5, c[0x0][0x328], RZ ;  /* 0x0000ca0005077a24 */ /* 0x000fe200078e02ff */
[----:B------:R-:W-:-:S06]  /*5730*/  NOP ;  /* 0x0000000000007918 */ /* 0x000fcc0000000000 */
[----:B------:R-:W-:Y:S01]  /*5740*/  USHF.R.S32.HI UR4, URZ, 0x1f, UR5 ;  /* 0x0000001f3f047899 */ /* 0x000fe20008011405 */
[----:B------:R-:W-:Y:S01]  /*5750*/  IADD3 R16, P0, R204, UR5, RZ ;  /* 0x00000005cc107c10 */ /* 0x000fe2000ff1e0ff */
[----:B------:R-:W-:Y:S02]  /*5760*/  IMAD R9, R10, c[0x0][0x32c], R7 ;  /* 0x0000cb000a097a24 */ /* 0x000fe400078e0207 */
[----:B------:R-:W-:Y:S02]  /*5770*/  IMAD R7, R0, c[0x0][0x330], RZ ;  /* 0x0000cc0000077a24 */ /* 0x000fe400078e02ff */
[----:B------:R-:W-:Y:S02]  /*5780*/  LEA.HI.X.SX32 R17, R204, UR4, 0x1, P0 ;  /* 0x00000004cc117c11 */ /* 0x000fe400080f0eff */
[----:B------:R-:W-:-:S03]  /*5790*/  IMAD R7, R2, c[0x0][0x334], R7 ;  /* 0x0000cd0002077a24 */ /* 0x000fc600078e0207 */
[----:B------:R-:W-:-:S05]  /*57a0*/  IMAD.WIDE.U32 R12, R10, c[0x0][0x328], R16 ;  /* 0x0000ca000a0c7a25 */ /* 0x000fca00078e0010 */
        /* <DEDUP_REMOVED lines=39> */
[----:B-1----:R-:W-:Y:S05]  /*5a20*/  CALL.REL.NOINC `($__internal_2_$__cuda_sm70_warpsync) ;  /* 0x0000056000007944 */ /* 0x002fea0003c00000 */
.L_x_373:
        /* <DEDUP_REMOVED lines=12> */
.L_x_375:
[----:B------:R-:W-:Y:S05]  /*5af0*/  BSYNC B0 ;  /* 0x0000000000007941 */ /* 0x000fea0003800000 */
.L_x_374:
[----:B--2---:R-:W-:Y:S01]  /*5b00*/  IADD3 R14, P0, R3, c[0x0][0x348], RZ ;  /* 0x0000d200030e7a10 */ /* 0x004fe20007f1e0ff */
[----:B------:R-:W-:Y:S03]  /*5b10*/  BSSY B0, `(.L_x_376) ;  /* 0x0000008000007945 */ /* 0x000fe60003800000 */
[----:B------:R-:W-:Y:S01]  /*5b20*/  IADD3.X R15, R4, c[0x0][0x34c], RZ, P0, !PT ;  /* 0x0000d300040f7a10 */ /* 0x000fe200007fe4ff */
[----:B------:R-:W-:Y:S05]  /*5b30*/  @P1 BRA `(.L_x_377) ;  /* 0x0000005000001947 */ /* 0x000fea0003800000 */
.L_x_378:
[----:B------:R-:W2:Y:S01]  /*5b40*/  LDG.E.STRONG.GPU R3, [R14.64] ;  /* 0x000000160e037981 */ /* 0x000ea2000c1ef900 */
[----:B------:R-:W-:Y:S01]  /*5b50*/  YIELD ;  /* 0x0000000000007946 */ /* 0x000fe20003800000 */
[----:B--2---:R-:W-:Y:S01]  /*5b60*/  ISETP.NE.AND P0, PT, R3, R6, PT ;  /* 0x000000060300720c */ /* 0x004fe20003f05270 */
[----:B------:R-:W-:-:S12]  /*5b70*/  CCTL.IVALL ;  /* 0x00000000ff00798f */ /* 0x000fd80002000000 */
[----:B------:R-:W-:Y:S05]  /*5b80*/  @P0 BRA `(.L_x_378) ;  /* 0xffffffb000000947 */ /* 0x000fea000383ffff */
.L_x_377:
[----:B------:R-:W-:Y:S05]  /*5b90*/  BSYNC B0 ;  /* 0x0000000000007941 */ /* 0x000fea0003800000 */
.L_x_376:
[----:B------:R-:W-:Y:S05]  /*5ba0*/  BRA.CONV ~URZ, `(.L_x_379) ;  /* 0x000000237f007947 */ /* 0x000fea000b800000 */
[----:B------:R-:W-:Y:S02]  /*5bb0*/  MOV R12, 0x5bd0 ;  /* 0x00005bd0000c7802 */ /* 0x000fe40000000f00 */
[----:B-1----:R-:W-:Y:S05]  /*5bc0*/  CALL.REL.NOINC `($__internal_2_$__cuda_sm70_warpsync) ;  /* 0x000003c000007944 */ /* 0x002fea0003c00000 */
.L_x_379:
[----:B------:R-:W-:Y:S01]  /*5bd0*/  MOV R6, R16 ;  /* 0x0000001000067202 */ /* 0x000fe20000000f00 */
[----:B------:R-:W-:Y:S01]  /*5be0*/  IMAD R5, R5, c[0x0][0x300], RZ ;  /* 0x0000c00005057a24 */ /* 0x000fe200078e02ff */
[----:B------:R-:W-:Y:S01]  /*5bf0*/  MOV R7, R17 ;  /* 0x0000001100077202 */ /* 0x000fe20000000f00 */
        /* <DEDUP_REMOVED lines=44> */
[----:B-12---:R-:W-:Y:S05]  /*5ec0*/  CALL.REL.NOINC `($__internal_2_$__cuda_sm70_warpsync) ;  /* 0x000000c000007944 */ /* 0x006fea0003c00000 */
.L_x_380:
[----:B------:R-:W-:-:S06]  /*5ed0*/  NOP ;  /* 0x0000000000007918 */ /* 0x000fcc0000000000 */
[----:B------:R-:W-:Y:S05]  /*5ee0*/  @P1 EXIT ;  /* 0x000000000000194d */ /* 0x000fea0003800000 */
[----:B------:R-:W-:Y:S01]  /*5ef0*/  @!PT LDS RZ, [RZ] ;  /* 0x00000000fffff984 */ /* 0x000fe20000000800 */
[----:B------:R-:W-:Y:S01]  /*5f00*/  @!PT LDS RZ, [RZ] ;  /* 0x00000000fffff984 */ /* 0x000fe20000000800 */
[----:B------:R-:W-:Y:S01]  /*5f10*/  @!PT LDS RZ, [RZ] ;  /* 0x00000000fffff984 */ /* 0x000fe20000000800 */
[----:B------:R-:W-:Y:S01]  /*5f20*/  @!PT LDS RZ, [RZ] ;  /* 0x00000000fffff984 */ /* 0x000fe20000000800 */
[----:B------:R-:W-:Y:S06]  /*5f30*/  MEMBAR.ALL.GPU ;  /* 0x0000000000007992 */ /* 0x000fec000000a000 */
[----:B--2---:R-:W-:Y:S01]  /*5f40*/  MOV R3, 0x1 ;  /* 0x0000000100037802 */ /* 0x004fe20000000f00 */
[----:B------:R-:W-:-:S00]  /*5f50*/  ERRBAR ;  /* 0x00000000000079ab */ /* 0x000fc00000000000 */
[----:B012345:R-:W-:-:S05]  /*5f60*/  CCTL.IVALL ;  /* 0x00000000ff00798f */ /* 0x03ffca0002000000 */
[----:B------:R-:W-:Y:S01]  /*5f70*/  RED.E.ADD.S32.STRONG.GPU [R14.64], R3 ;  /* 0x000000030e00798e */ /* 0x000fe2000c10e396 */
[----:B------:R-:W-:Y:S05]  /*5f80*/  EXIT ;  /* 0x000000000000794d */ /* 0x000fea0003800000 */
        .weak           $__internal_2_$__cuda_sm70_warpsync
        .type           $__internal_2_$__cuda_sm70_warpsync,@function
        .size           $__internal_2_$__cuda_sm70_warpsync,(.L_x_1805 - $__internal_2_$__cuda_sm70_warpsync)
$__internal_2_$__cuda_sm70_warpsync:
[----:B------:R-:W-:Y:S01]  /*5f90*/  MOV R13, 0x0 ;  /* 0x00000000000d7802 */ /* 0x000fe20000000f00 */
[----:B------:R-:W-:Y:S04]  /*5fa0*/  WARPSYNC R8 ;  /* 0x0000000800007348 */ /* 0x000fe80003800000 */
[----:B------:R-:W-:Y:S05]  /*5fb0*/  RET.REL.NODEC R12 `(_ZN7cutlass13device_kernelIN5flash19enable_sm80_to_sm89INS1_16FlashAttnBwdSm80INS1_25CollectiveMainloopBwdSm80ILi2ELi2EN4cute5tupleIJNS5_1CILi64EEENS7_ILi128EEES8_EEENS_10bfloat16_tEfNS_4arch4Sm80ELb0ELb1ELb0ELb0ELb1ELb0ELb0ELb0ELi2ELi2ELi4ELi2ELb1EEENS1_24CollectiveEpilogueBwdGQAISA_fSD_Li256ELb0ELb1EEENS1_19SingleTileSchedulerILb0ELb0ELb0ELi128EEEEEEEEEvNT_6ParamsE) ;  /* 0xffffa0400c007950 */ /* 0x000fea0003c3ffff */
.L_x_381:
        /* <DEDUP_REMOVED lines=12> */
.L_x_1805:


//--------------------- .text._ZN7cutlass13device_kernelIN5flash19enable_sm80_to_sm89INS1_16FlashAttnBwdSm80INS1_25CollectiveMainloopBwdSm80ILi2ELi2EN4cute5tupleIJNS5_1CILi64EEENS7_ILi128EEES8_EEENS_10bfloat16_tEfNS_4arch4Sm80ELb0ELb1ELb0ELb1ELb0ELb0ELb0ELb0ELi2ELi2ELi4ELi2ELb1EEENS1_21CollectiveEpilogueBwdISA_SB_SD_Li256ELb1ELb0ELi2EEENS1_19SingleTileSchedulerILb1ELb0ELb0ELi128EEEEEEEEEvNT_6ParamsE --------------------------
	.section	.text._ZN7cutlass13device_kernelIN5flash19enable_sm80_to_sm89INS1_16FlashAttnBwdSm80INS1_25CollectiveMainloopBwdSm80ILi2ELi2EN4cute5tupleIJNS5_1CILi64EEENS7_ILi128EEES8_EEENS_10bfloat16_tEfNS_4arch4Sm80ELb0ELb1ELb0ELb1ELb0ELb0ELb0ELb0ELi2ELi2ELi4ELi2ELb1EEENS1_21CollectiveEpilogueBwdISA_SB_SD_Li256ELb1ELb0ELi2EEENS1_19SingleTileSchedulerILb1ELb0ELb0ELi128EEEEEEEEEvNT_6ParamsE,"ax",@progbits
	.sectioninfo	@"SHI_REGISTERS=255"
	.align	128
.text._ZN7cutlass13device_kernelIN5flash19enable_sm80_to_sm89INS1_16FlashAttnBwdSm80INS1_25CollectiveMainloopBwdSm80ILi2ELi2EN4cute5tupleIJNS5_1CILi64EEENS7_ILi128EEES8_EEENS_10bfloat16_tEfNS_4arch4Sm80ELb0ELb1ELb0ELb1ELb0ELb0ELb0ELb0ELi2ELi2ELi4ELi2ELb1EEENS1_21CollectiveEpilogueBwdISA_SB_SD_Li256ELb1ELb0ELi2EEENS1_19SingleTileSchedulerILb1ELb0ELb0ELi128EEEEEEEEEvNT_6ParamsE:
        .type           _ZN7cutlass13device_kernelIN5flash19enable_sm80_to_sm89INS1_16FlashAttnBwdSm80INS1_25CollectiveMainloopBwdSm80ILi2ELi2EN4cute5tupleIJNS5_1CILi64EEENS7_ILi128EEES8_EEENS_10bfloat16_tEfNS_4arch4Sm80ELb0ELb1ELb0ELb1ELb0ELb0ELb0ELb0ELi2ELi2ELi4ELi2ELb1EEENS1_21CollectiveEpilogueBwdISA_SB_SD_Li256ELb1ELb0ELi2EEENS1_19SingleTileSchedulerILb1ELb0ELb0ELi128EEEEEEEEEvNT_6ParamsE,@function
        .size           _ZN7cutlass13device_kernelIN5flash19enable_sm80_to_sm89INS1_16FlashAttnBwdSm80INS1_25CollectiveMainloopBwdSm80ILi2ELi2EN4cute5tupleIJNS5_1CILi64EEENS7_ILi128EEES8_EEENS_10bfloat16_tEfNS_4arch4Sm80ELb0ELb1ELb0ELb1ELb0ELb0ELb0ELb0ELi2ELi2ELi4ELi2ELb1EEENS1_21CollectiveEpilogueBwdISA_SB_SD_Li256ELb1ELb0ELi2EEENS1_19SingleTileSchedulerILb1ELb0ELb0ELi128EEEEEEEEEvNT_6ParamsE,(.L_x_1807 - _ZN7cutlass13device_kernelIN5flash19enable_sm80_to_sm89INS1_16FlashAttnBwdSm80INS1_25CollectiveMainloopBwdSm80ILi2ELi2EN4cute5tupleIJNS5_1CILi64EEENS7_ILi128EEES8_EEENS_10bfloat16_tEfNS_4arch4Sm80ELb0ELb1ELb0ELb1ELb0ELb0ELb0ELb0ELi2ELi2ELi4ELi2ELb1EEENS1_21CollectiveEpilogueBwdISA_SB_SD_Li256ELb1ELb0ELi2EEENS1_19SingleTileSchedulerILb1ELb0ELb0ELi128EEEEEEEEEvNT_6ParamsE)
        .other          _ZN7cutlass13device_kernelIN5flash19enable_sm80_to_sm89INS1_16FlashAttnBwdSm80INS1_25CollectiveMainloopBwdSm80ILi2ELi2EN4cute5tupleIJNS5_1CILi64EEENS7_ILi128EEES8_EEENS_10bfloat16_tEfNS_4arch4Sm80ELb0ELb1ELb0ELb1ELb0ELb0ELb0ELb0ELi2ELi2ELi4ELi2ELb1EEENS1_21CollectiveEpilogueBwdISA_SB_SD_Li256ELb1ELb0ELi2EEENS1_19SingleTileSchedulerILb1ELb0ELb0ELi128EEEEEEEEEvNT_6ParamsE,@"STO_CUDA_ENTRY STV_DEFAULT"
_ZN7cutlass13device_kernelIN5flash19enable_sm80_to_sm89INS1_16FlashAttnBwdSm80INS1_25CollectiveMainloopBwdSm80ILi2ELi2EN4cute5tupleIJNS5_1CILi64EEENS7_ILi128EEES8_EEENS_10bfloat16_tEfNS_4arch4Sm80ELb0ELb1ELb0ELb1ELb0ELb0ELb0ELb0ELi2ELi2ELi4ELi2ELb1EEENS1_21CollectiveEpilogueBwdISA_SB_SD_Li256ELb1ELb0ELi2EEENS1_19SingleTileSchedulerILb1ELb0ELb0ELi128EEEEEEEEEvNT_6ParamsE:
        /* <DEDUP_REMOVED lines=17> */
.L_x_383:
        /* <DEDUP_REMOVED lines=8> */
.L_x_385:
[----:B------:R-:W-:Y:S02]  /*0190*/  MOV R0, c[0x0][0x3a4] ;  /* 0x0000e90000007a02 */ /* 0x000fe40000000f00 */
.L_x_384:
[----:B------:R-:W-:-:S05]  /*01a0*/  IMAD.SHL.U32 R217, R211, 0x80, RZ ;  /* 0x00000080d3d97824 */ /* 0x000fca00078e00ff */
[----:B-----5:R-:W-:-:S04]  /*01b0*/  ISETP.GE.AND P0, PT, R217, R0, PT ;  /* 0x00000000d900720c */ /* 0x020fc80003f06270 */
[----:B------:R-:W-:Y:S01]  /*01c0*/  SEL R216, R216, 0xffffffff, !P0 ;  /* 0xffffffffd8d87807 */ /* 0x000fe20004000000 */
[----:B------:R-:W-:Y:S05]  /*01d0*/  BRA `(.L_x_386) ;  /* 0x0000011000007947 */ /* 0x000fea0003800000 */
.L_x_382:
[----:B---34-:R-:W-:-:S04]  /*01e0*/  ISETP.NE.U32.AND P0, PT, RZ, c[0x0][0x3c0], PT ;  /* 0x0000f000ff007a0c */ /* 0x018fc80003f05070 */
[----:B------:R-:W-:-:S13]  /*01f0*/  ISETP.NE.AND.EX P0, PT, RZ, c[0x0][0x3c4], PT, P0 ;  /* 0x0000f100ff007a0c */ /* 0x000fda0003f05300 */
[----:B------:R-:W-:Y:S05]  /*0200*/  @!P0 BRA `(.L_x_387) ;  /* 0x0000002000008947 */ /* 0x000fea0003800000 */
[----:B------:R1:W5:Y:S01]  /*0210*/  LDG.E R0, [R4.64] ;  /* 0x0000000a04007981 */ /* 0x000362000c1e1900 */
[----:B------:R-:W-:Y:S05]  /*0220*/  BRA `(.L_x_388) ;  /* 0x0000009000007947 */ /* 0x000fea0003800000 */
.L_x_387:
        /* <DEDUP_REMOVED lines=8> */
.L_x_389:
[----:B------:R-:W-:Y:S02]  /*02b0*/  MOV R0, c[0x0][0x3a4] ;  /* 0x0000e90000007a02 */ /* 0x000fe40000000f00 */
.L_x_388:
[----:B------:R-:W-:-:S05]  /*02c0*/  IMAD.SHL.U32 R217, R211, 0x80, RZ ;  /* 0x00000080d3d97824 */ /* 0x000fca00078e00ff */
[----:B-----5:R-:W-:-:S04]  /*02d0*/  ISETP.GE.AND P0, PT, R217, R0, PT ;  /* 0x00000000d900720c */ /* 0x020fc80003f06270 */
[----:B------:R-:W-:-:S04]  /*02e0*/  SEL R216, R216, 0xffffffff, !P0 ;  /* 0xffffffffd8d87807 */ /* 0x000fc80004000000 */
.L_x_386:
        /* <DEDUP_REMOVED lines=18> */
[----:B------:R-:W-:Y:S02]  /*0410*/  IMAD.MOV.U32 R208, RZ, RZ, RZ ;  /* 0x000000ffffd07224 */ /* 0x000fe400078e00ff */
[----:B------:R-:W-:Y:S02]  /*0420*/  IMAD.MOV.U32 R214, RZ, RZ, c[0x0][0x198] ;  /* 0x00006600ffd67624 */ /* 0x000fe400078e00ff */
[----:B--2---:R-:W-:-:S05]  /*0430*/  @P3 IMAD R17, R216, 0x40, R17 ;  /* 0x00000040d8113824 */ /* 0x004fca00078e0211 */
[----:B------:R-:W-:-:S04]  /*0440*/  @P3 SHF.R.S32.HI R0, RZ, 0x1f, R17 ;  /* 0x0000001fff003819 */ /* 0x000fc80000011411 */
[----:B------:R-:W-:-:S04]  /*0450*/  @P3 LEA.HI R0, R0, R17, RZ, 0x6 ;  /* 0x0000001100003211 */ /* 0x000fc800078f30ff */
[----:B------:R-:W-:Y:S01]  /*0460*/  @P3 LOP3.LUT R208, R0, 0xffffffc0, RZ, 0xc0, !PT ;  /* 0xffffffc000d03812 */ /* 0x000fe200078ec0ff */
[----:B------:R-:W-:Y:S05]  /*0470*/  @P0 BRA `(.L_x_390) ;  /* 0x0000004000000947 */ /* 0x000fea0003800000 */
[----:B-1----:R-:W-:Y:S05]  /*0480*/  @!P3 BRA `(.L_x_390) ;  /* 0x000000300000b947 */ /* 0x002fea0003800000 */
[----:B-----5:R-:W2:Y:S04]  /*0490*/  LDG.E R215, [R14.64] ;  /* 0x0000000a0ed77981 */ /* 0x020ea8000c1e1900 */
[----:B------:R-:W2:Y:S02]  /*04a0*/  LDG.E R0, [R14.64+0x4] ;  /* 0x0000040a0e007981 */ /* 0x000ea4000c1e1900 */
[----:B--2---:R-:W-:Y:S02]  /*04b0*/  IADD3 R215, -R215, R0, RZ ;  /* 0x00000000d7d77210 */ /* 0x004fe40007ffe1ff */
.L_x_390:
[----:B-1----:R-:W-:-:S04]  /*04c0*/  ISETP.NE.U32.AND P0, PT, RZ, c[0x0][0x2e0], PT ;  /* 0x0000b800ff007a0c */ /* 0x002fc80003f05070 */
[----:B------:R-:W-:-:S13]  /*04d0*/  ISETP.NE.AND.EX P0, PT, RZ, c[0x0][0x2e4], PT, P0 ;  /* 0x0000b900ff007a0c */ /* 0x000fda0003f05300 */
[----:B------:R-:W-:Y:S05]  /*04e0*/  @!P0 BRA `(.L_x_391) ;  /* 0x0000003000008947 */ /* 0x000fea0003800000 */
[----:B------:R-:W-:-:S05]  /*04f0*/  IMAD.WIDE R10, R216, R11, c[0x0][0x2e0] ;  /* 0x0000b800d80a7625 */ /* 0x000fca00078e020b */
[----:B------:R1:W5:Y:S01]  /*0500*/  LDG.E R214, [R10.64] ;  /* 0x0000000a0ad67981 */ /* 0x000362000c1e1900 */
[----:B------:R-:W-:Y:S05]  /*0510*/  BRA `(.L_x_392) ;  /* 0x0000004000007947 */ /* 0x000fea0003800000 */
.L_x_391:
[----:B------:R-:W-:Y:S05]  /*0520*/  @!P5 BRA `(.L_x_392) ;  /* 0x000000300000d947 */ /* 0x000fea0003800000 */
[----:B------:R-:W2:Y:S04]  /*0530*/  LDG.E R214, [R12.64] ;  /* 0x0000000a0cd67981 */ /* 0x000ea8000c1e1900 */
[----:B------:R-:W2:Y:S02]  /*0540*/  LDG.E R11, [R12.64+0x4] ;  /* 0x0000040a0c0b7981 */ /* 0x000ea4000c1e1900 */
[----:B--2---:R-:W-:Y:S02]  /*0550*/  IADD3 R214, -R214, R11, RZ ;  /* 0x0000000bd6d67210 */ /* 0x004fe40007ffe1ff */
.L_x_392:
[----:B------:R-:W-:Y:S02]  /*0560*/  ISETP.GE.AND P0, PT, R211, RZ, PT ;  /* 0x000000ffd300720c */ /* 0x000fe40003f06270 */
[----:B-1---5:R-:W-:-:S04]  /*0570*/  IADD3 R11, R215, 0x3f, RZ ;  /* 0x0000003fd70b7810 */ /* 0x022fc80007ffe0ff */
[----:B------:R-:W-:-:S04]  /*0580*/  SHF.R.S32.HI R0, RZ, 0x1f, R11 ;  /* 0x0000001fff007819 */ /* 0x000fc8000001140b */
[----:B------:R-:W-:-:S04]  /*0590*/  LEA.HI R0, R0, R11, RZ, 0x6 ;  /* 0x0000000b00007211 */ /* 0x000fc800078f30ff */
[----:B------:R-:W-:Y:S01]  /*05a0*/  SHF.R.S32.HI R213, RZ, 0x6, R0 ;  /* 0x00000006ffd57819 */ /* 0x000fe20000011400 */
[----:B------:R-:W-:Y:S05]  /*05b0*/  @!P0 BRA `(.L_x_393) ;  /* 0x0000007000008947 */ /* 0x000fea0003800000 */
[----:B------:R-:W-:-:S05]  /*05c0*/  IADD3 R0, -R214, 0xbf, RZ ;  /* 0x000000bfd6007810 */ /* 0x000fca0007ffe1ff */
[----:B------:R-:W-:-:S05]  /*05d0*/  IMAD R0, R211, 0x80, R0 ;  /* 0x00000080d3007824 */ /* 0x000fca00078e0200 */
[----:B------:R-:W-:-:S04]  /*05e0*/  IADD3 R11, R0, c[0x0][0x2a0], R215 ;  /* 0x0000a800000b7a10 */ /* 0x000fc80007ffe0d7 */
[----:B------:R-:W-:-:S04]  /*05f0*/  SHF.R.S32.HI R0, RZ, 0x1f, R11 ;  /* 0x0000001fff007819 */ /* 0x000fc8000001140b */
[----:B------:R-:W-:-:S04]  /*0600*/  LEA.HI R0, R0, R11, RZ, 0x6 ;  /* 0x0000000b00007211 */ /* 0x000fc800078f30ff */
[----:B------:R-:W-:-:S04]  /*0610*/  SHF.R.S32.HI R0, RZ, 0x6, R0 ;  /* 0x00000006ff007819 */ /* 0x000fc80000011400 */
[----:B------:R-:W-:Y:S02]  /*0620*/  IMNMX R213, R213, R0, PT ;  /* 0x00000000d5d57217 */ /* 0x000fe40003800200 */
.L_x_393:
[----:B------:R-:W-:Y:S01]  /*0630*/  IADD3 R0, R217, -c[0x0][0x2a4], -R214 ;  /* 0x8000a900d9007a10 */ /* 0x000fe20007ffe8d6 */
[----:B------:R-:W-:Y:S01]  /*0640*/  CS2R R126, SRZ ;  /* 0x00000000007e7805 */ /* 0x000fe2000001ff00 */
[----:B------:R-:W-:Y:S01]  /*0650*/  PLOP3.LUT P1, PT, PT, PT, PT, 0x80, 0x0 ;  /* 0x000000000000781c */ /* 0x000fe20003f2f070 */
[----:B------:R-:W-:Y:S01]  /*0660*/  CS2R R124, SRZ ;  /* 0x00000000007c7805 */ /* 0x000fe2000001ff00 */
[----:B------:R-:W-:Y:S01]  /*0670*/  CS2R R130, SRZ ;  /* 0x0000000000827805 */ /* 0x000fe2000001ff00 */
[----:B------:R-:W-:Y:S01]  /*0680*/  IMAD.IADD R0, R0, 0x1, R215 ;  /* 0x0000000100007824 */ /* 0x000fe200078e02d7 */
[----:B------:R-:W-:Y:S01]  /*0690*/  CS2R R128, SRZ ;  /* 0x0000000000807805 */ /* 0x000fe2000001ff00 */
[----:B------:R-:W-:Y:S01]  /*06a0*/  CS2R R122, SRZ ;  /* 0x00000000007a7805 */ /* 0x000fe2000001ff00 */
[----:B------:R-:W-:Y:S01]  /*06b0*/  CS2R R120, SRZ ;  /* 0x0000000000787805 */ /* 0x000fe2000001ff00 */
[----:B------:R-:W-:Y:S01]  /*06c0*/  CS2R R118, SRZ ;  /* 0x0000000000767805 */ /* 0x000fe2000001ff00 */
[----:B------:R-:W-:Y:S01]  /*06d0*/  SHF.R.S32.HI R239, RZ, 0x1f, R0 ;  /* 0x0000001fffef7819 */ /* 0x000fe20000011400 */
[----:B------:R-:W-:Y:S01]  /*06e0*/  CS2R R116, SRZ ;  /* 0x0000000000747805 */ /* 0x000fe2000001ff00 */
[----:B------:R-:W-:Y:S01]  /*06f0*/  CS2R R110, SRZ ;  /* 0x00000000006e7805 */ /* 0x000fe2000001ff00 */
[----:B------:R-:W-:Y:S01]  /*0700*/  CS2R R108, SRZ ;  /* 0x00000000006c7805 */ /* 0x000fe2000001ff00 */
[----:B------:R-:W-:Y:S01]  /*0710*/  LEA.HI R239, R239, R0, RZ, 0x6 ;  /* 0x00000000efef7211 */ /* 0x000fe200078f30ff */
[----:B------:R-:W-:Y:S01]  /*0720*/  CS2R R114, SRZ ;  /* 0x0000000000727805 */ /* 0x000fe2000001ff00 */
[----:B------:R-:W-:Y:S01]  /*0730*/  CS2R R112, SRZ ;  /* 0x0000000000707805 */ /* 0x000fe2000001ff00 */
[----:B------:R-:W-:Y:S01]  /*0740*/  CS2R R106, SRZ ;  /* 0x00000000006a7805 */ /* 0x000fe2000001ff00 */
[----:B------:R-:W-:Y:S01]  /*0750*/  SHF.R.S32.HI R239, RZ, 0x6, R239 ;  /* 0x00000006ffef7819 */ /* 0x000fe200000114ef */
[----:B------:R-:W-:Y:S01]  /*0760*/  CS2R R104, SRZ ;  /* 0x0000000000687805 */ /* 0x000fe2000001ff00 */
[----:B------:R-:W-:Y:S01]  /*0770*/  CS2R R102, SRZ ;  /* 0x0000000000667805 */ /* 0x000fe2000001ff00 */
[----:B------:R-:W-:Y:S01]  /*0780*/  CS2R R100, SRZ ;  /* 0x0000000000647805 */ /* 0x000fe2000001ff00 */
[----:B------:R-:W-:Y:S01]  /*0790*/  IMNMX R239, RZ, R239, !PT ;  /* 0x000000efffef7217 */ /* 0x000fe20007800200 */
[----:B------:R-:W-:Y:S01]  /*07a0*/  CS2R R94, SRZ ;  /* 0x00000000005e7805 */ /* 0x000fe2000001ff00 */
[----:B------:R-:W-:Y:S01]  /*07b0*/  CS2R R92, SRZ ;  /* 0x00000000005c7805 */ /* 0x000fe2000001ff00 */
[----:B------:R-:W-:Y:S01]  /*07c0*/  CS2R R98, SRZ ;  /* 0x0000000000627805 */ /* 0x000fe2000001ff00 */
[----:B------:R-:W-:Y:S01]  /*07d0*/  ISETP.GT.AND P0, PT, R213, R239, PT ;  /* 0x000000efd500720c */ /* 0x000fe20003f04270 */
        /* <DEDUP_REMOVED lines=18> */
[----:B------:R-:W-:Y:S01]  /*0900*/  IMAD.IADD R235, R214, 0x1, -R217 ;  /* 0x00000001d6eb7824 */ /* 0x000fe200078e0ad9 */
[----:B------:R-:W-:Y:S01]  /*0910*/  ISETP.NE.AND P2, PT, R0, 0x1, PT ;  /* 0x000000010000780c */ /* 0x000fe20003f45270 */
[----:B------:R-:W-:Y:S01]  /*0920*/  IMAD.SHL.U32 R222, R6, 0x4, RZ ;  /* 0x0000000406de7824 */ /* 0x000fe200078e00ff */
[----:B------:R-:W-:Y:S01]  /*0930*/  LEA.HI R19, R17, R6, RZ, 0x3 ;  /* 0x0000000611137211 */ /* 0x000fe200078f18ff */
[----:B------:R-:W-:Y:S01]  /*0940*/  IMAD R0, R11, c[0x0][0x238], RZ ;  /* 0x00008e000b007a24 */ /* 0x000fe200078e02ff */
[----:B------:R-:W-:Y:S01]  /*0950*/  SHF.R.S32.HI R7, RZ, 0x1f, R6 ;  /* 0x0000001fff077819 */ /* 0x000fe20000011406 */
[----:B------:R-:W-:Y:S01]  /*0960*/  IMAD.SHL.U32 R205, R208, 0x40, RZ ;  /* 0x00000040d0cd7824 */ /* 0x000fe200078e00ff */
[----:B------:R-:W-:Y:S01]  /*0970*/  SHF.R.S32.HI R212, RZ, 0x3, R19 ;  /* 0x00000003ffd47819 */ /* 0x000fe20000011413 */
[----:B------:R-:W-:Y:S01]  /*0980*/  IMAD R13, R3, c[0x0][0x23c], R0 ;  /* 0x00008f00030d7a24 */ /* 0x000fe200078e0200 */
[----:B------:R-:W-:Y:S01]  /*0990*/  LOP3.LUT R15, R19, 0xfffffff8, RZ, 0xc0, !PT ;  /* 0xfffffff8130f7812 */ /* 0x000fe200078ec0ff */
[C---:B------:R-:W-:Y:S01]  /*09a0*/  IMAD.WIDE.U32 R24, R3.reuse, c[0x0][0x238], R6 ;  /* 0x00008e0003187a25 */ /* 0x040fe200078e0006 */
[----:B------:R-:W-:Y:S01]  /*09b0*/  SHF.R.S32.HI R0, RZ, 0x1f, R212 ;  /* 0x0000001fff007819 */ /* 0x000fe200000114d4 */
[----:B------:R-:W-:Y:S01]  /*09c0*/  ULDC.64 UR4, c[0x0][0x1d8] ;  /* 0x0000760000047ab9 */ /* 0x000fe20000000a00 */
[C---:B------:R-:W-:Y:S01]  /*09d0*/  IADD3 R26, P0, R212.reuse, R9, RZ ;  /* 0x00000009d41a7210 */ /* 0x040fe20007f1e0ff */
[----:B------:R-:W-:Y:S01]  /*09e0*/  @P2 IMAD.HI.U32 R2, R3, c[0x0][0x24c], RZ ;  /* 0x0000930003022a27 */ /* 0x000fe200078e00ff */
[----:B------:R-:W-:Y:S01]  /*09f0*/  IADD3 R220, P1, R212, R5, RZ ;  /* 0x00000005d4dc7210 */ /* 0x000fe20007f3e0ff */
[----:B------:R-:W-:Y:S01]  /*0a00*/  USHF.L.U32 UR6, UR4, 0x6, URZ ;  /* 0x0000000604067899 */ /* 0x000fe2000800063f */
[-C--:B------:R-:W-:Y:S01]  /*0a10*/  LEA.HI.X.SX32 R27, R9, R0.reuse, 0x1, P0 ;  /* 0x00000000091b7211 */ /* 0x080fe200000f0eff */
[----:B------:R-:W-:Y:S01]  /*0a20*/  IMAD.IADD R12, R6, 0x1, -R15 ;  /* 0x00000001060c7824 */ /* 0x000fe200078e0a0f */
[----:B------:R-:W-:Y:S01]  /*0a30*/  SHF.R.S32.HI R9, RZ, 0x1f, R216 ;  /* 0x0000001fff097819 */ /* 0x000fe200000114d8 */
[----:B------:R-:W-:Y:S01]  /*0a40*/  IMAD.IADD R25, R25, 0x1, R13 ;  /* 0x0000000119197824 */ /* 0x000fe200078e020d */
[----:B------:R-:W-:Y:S01]  /*0a50*/  @P2 SHF.R.U32.HI R16, RZ, c[0x0][0x250], R2 ;  /* 0x00009400ff102a19 */ /* 0x000fe20000011602 */
[----:B------:R-:W-:Y:S01]  /*0a60*/  IMAD.SHL.U32 R22, R12, 0x8, RZ ;  /* 0x000000080c167824 */ /* 0x000fe200078e00ff */
[----:B------:R-:W-:Y:S01]  /*0a70*/  SEL R2, R9, RZ, !P3 ;  /* 0x000000ff09027207 */ /* 0x000fe20005800000 */
[----:B------:R-:W-:Y:S01]  /*0a80*/  IMAD.IADD R4, R235, 0x1, -R212 ;  /* 0x00000001eb047824 */ /* 0x000fe200078e0ad4 */
[----:B------:R-:W-:Y:S01]  /*0a90*/  LEA.HI.X.SX32 R5, R5, R0, 0x1, P1 ;  /* 0x0000000005057211 */ /* 0x000fe200008f0eff */
[C---:B------:R-:W-:Y:S01]  /*0aa0*/  IMAD R30, R11.reuse, c[0x0][0x270], RZ ;  /* 0x00009c000b1e7a24 */ /* 0x040fe200078e02ff */
[----:B------:R-:W-:Y:S01]  /*0ab0*/  SEL R0, R216, RZ, !P3 ;  /* 0x000000ffd8007207 */ /* 0x000fe20005800000 */
[----:B------:R-:W-:Y:S01]  /*0ac0*/  IMAD R15, R2, c[0x0][0x240], RZ ;  /* 0x00009000020f7a24 */ /* 0x000fe200078e02ff */
[----:B------:R-:W-:Y:S01]  /*0ad0*/  SHF.R.S32.HI R20, RZ, 0x1f, R16 ;  /* 0x0000001fff147819 */ /* 0x000fe20000011410 */
[----:B------:R-:W-:Y:S01]  /*0ae0*/  IMAD R28, R11, c[0x0][0x288], RZ ;  /* 0x0000a2000b1c7a24 */ /* 0x000fe200078e02ff */
[----:B------:R-:W-:Y:S01]  /*0af0*/  SHF.R.S32.HI R23, RZ, 0x1f, R22 ;  /* 0x0000001fff177819 */ /* 0x000fe20000011416 */
[C---:B------:R-:W-:Y:S01]  /*0b00*/  IMAD R204, R0.reuse, c[0x0][0x244], R15 ;  /* 0x0000910000cc7a24 */ /* 0x040fe200078e020f */
[----:B------:R-:W-:Y:S01]  /*0b10*/  SHF.R.S32.HI R223, RZ, 0x1f, R222 ;  /* 0x0000001fffdf7819 */ /* 0x000fe200000114de */
[----:B------:R-:W-:Y:S01]  /*0b20*/  IMAD.WIDE.U32 R36, R0, c[0x0][0x240], R24 ;  /* 0x0000900000247a25 */ /* 0x000fe200078e0018 */
[----:B------:R-:W-:Y:S01]  /*0b30*/  SHF.R.S32.HI R13, RZ, 0x1f, R205 ;  /* 0x0000001fff0d7819 */ /* 0x000fe200000114cd */
[----:B------:R-:W-:Y:S01]  /*0b40*/  UMOV UR8, 0x6 ;  /* 0x0000000600087882 */ /* 0x000fe20000000000 */
[----:B------:R-:W-:Y:S01]  /*0b50*/  ISETP.GE.AND P2, PT, R4, 0x1, PT ;  /* 0x000000010400780c */ /* 0x000fe20003f46270 */
[----:B------:R-:W-:Y:S01]  /*0b60*/  IMAD R15, R20, c[0x0][0x1e0], RZ ;  /* 0x00007800140f7a24 */ /* 0x000fe200078e02ff */
[C---:B------:R-:W-:Y:S01]  /*0b70*/  ISETP.GE.AND P0, PT, R4.reuse, 0x21, PT ;  /* 0x000000210400780c */ /* 0x040fe20003f06270 */
[----:B------:R-:W-:Y:S01]  /*0b80*/  IMAD R30, R3, c[0x0][0x274], R30 ;  /* 0x00009d00031e7a24 */ /* 0x000fe200078e021e */
[----:B------:R-:W-:Y:S01]  /*0b90*/  ISETP.GE.AND P4, PT, R4, 0x41, PT ;  /* 0x000000410400780c */ /* 0x000fe20003f86270 */
[C---:B------:R-:W-:Y:S01]  /*0ba0*/  IMAD R24, R16.reuse, c[0x0][0x1e4], R15 ;  /* 0x0000790010187a24 */ /* 0x040fe200078e020f */
[----:B------:R-:W-:Y:S01]  /*0bb0*/  IADD3 R205, P1, R205, R36, RZ ;  /* 0x00000024cdcd7210 */ /* 0x000fe20007f3e0ff */
[----:B------:R-:W-:Y:S01]  /*0bc0*/  IMAD.WIDE.U32 R14, R16, c[0x0][0x1e0], R22 ;  /* 0x00007800100e7a25 */ /* 0x000fe200078e0016 */
[----:B------:R-:W-:Y:S01]  /*0bd0*/  ISETP.GE.AND P3, PT, R4, 0x61, PT ;  /* 0x000000610400780c */ /* 0x000fe20003f66270 */
[----:B------:R-:W-:Y:S01]  /*0be0*/  USHF.L.U64.HI UR5, UR4, UR8, UR5 ;  /* 0x0000000804057299 */ /* 0x000fe20008010205 */
[----:B------:R-:W-:Y:S01]  /*0bf0*/  SEL R9, R9, RZ, !P5 ;  /* 0x000000ff09097207 */ /* 0x000fe20006800000 */
[----:B------:R-:W-:Y:S01]  /*0c00*/  IMAD.WIDE.U32 R34, R3, c[0x0][0x270], R222 ;  /* 0x00009c0003227a25 */ /* 0x000fe200078e00de */
[----:B------:R-:W-:-:S02]  /*0c10*/  LEA.HI R4, R17, R6, RZ, 0x4 ;  /* 0x0000000611047211 */ /* 0x000fc400078f20ff */
[----:B------:R-:W-:Y:S01]  /*0c20*/  IADD3.X R204, R13, R37, R204, P1, !PT ;  /* 0x000000250dcc7210 */ /* 0x000fe20000ffe4cc */
[C---:B------:R-:W-:Y:S01]  /*0c30*/  IMAD R28, R3.reuse, c[0x0][0x28c], R28 ;  /* 0x0000a300031c7a24 */ /* 0x040fe200078e021c */
[----:B------:R-:W-:Y:S01]  /*0c40*/  SEL R18, R216, RZ, !P5 ;  /* 0x000000ffd8127207 */ /* 0x000fe20006800000 */
[----:B------:R-:W-:Y:S01]  /*0c50*/  IMAD.WIDE.U32 R32, R3, c[0x0][0x288], R222 ;  /* 0x0000a20003207a25 */ /* 0x000fe200078e00de */
[----:B------:R-:W-:Y:S02]  /*0c60*/  SHF.R.S32.HI R13, RZ, 0x4, R4 ;  /* 0x00000004ff0d7819 */ /* 0x000fe40000011404 */
[----:B------:R-:W-:Y:S01]  /*0c70*/  SHF.R.S32.HI R8, RZ, 0x1f, R208 ;  /* 0x0000001fff087819 */ /* 0x000fe200000114d0 */
[----:B------:R-:W-:Y:S01]  /*0c80*/  IMAD.IADD R25, R15, 0x1, R24 ;  /* 0x000000010f197824 */ /* 0x000fe200078e0218 */
[----:B------:R-:W-:Y:S01]  /*0c90*/  ISETP.GE.OR P6, PT, R22, c[0x0][0x1cc], !P0 ;  /* 0x0000730016007a0c */ /* 0x000fe200047c6670 */
[----:B------:R-:W-:Y:S01]  /*0ca0*/  IMAD.MOV.U32 R24, RZ, RZ, R14 ;  /* 0x000000ffff187224 */ /* 0x000fe200078e000e */
[----:B------:R-:W-:Y:S01]  /*0cb0*/  LEA.HI R14, R4, R13, RZ, 0x1 ;  /* 0x0000000d040e7211 */ /* 0x000fe200078f08ff */
[----:B------:R-:W-:Y:S01]  /*0cc0*/  IMAD R15, R9, c[0x0][0x1e8], RZ ;  /* 0x00007a00090f7a24 */ /* 0x000fe200078e02ff */
[----:B------:R-:W-:Y:S01]  /*0cd0*/  ISETP.GE.OR P0, PT, R22, c[0x0][0x19c], !P0 ;  /* 0x0000670016007a0c */ /* 0x000fe20004706670 */
[----:B------:R-:W-:Y:S01]  /*0ce0*/  IMAD.IADD R31, R35, 0x1, R30 ;  /* 0x00000001231f7824 */ /* 0x000fe200078e021e */
[----:B------:R-:W-:Y:S01]  /*0cf0*/  LOP3.LUT R14, R14, 0xfffffffe, RZ, 0xc0, !PT ;  /* 0xfffffffe0e0e7812 */ /* 0x000fe200078ec0ff */
[----:B------:R-:W-:Y:S01]  /*0d00*/  IMAD.IADD R29, R33, 0x1, R28 ;  /* 0x00000001211d7824 */ /* 0x000fe200078e021c */
[----:B------:R-:W-:Y:S01]  /*0d10*/  LEA.HI R197, R17, R6, RZ, 0x7 ;  /* 0x0000000611c57211 */ /* 0x000fe200078f38ff */
[----:B------:R-:W-:-:S02]  /*0d20*/  IMAD.MOV.U32 R30, RZ, RZ, R34 ;  /* 0x000000ffff1e7224 */ /* 0x000fc400078e0022 */
[----:B------:R-:W-:Y:S01]  /*0d30*/  IMAD.MOV.U32 R28, RZ, RZ, R32 ;  /* 0x000000ffff1c7224 */ /* 0x000fe200078e0020 */
[----:B------:R-:W-:Y:S01]  /*0d40*/  SHF.R.U32.HI R197, RZ, 0x4, R197 ;  /* 0x00000004ffc57819 */ /* 0x000fe200000116c5 */
[C---:B------:R-:W-:Y:S02]  /*0d50*/  IMAD R10, R18.reuse, c[0x0][0x1ec], R15 ;  /* 0x00007b00120a7a24 */ /* 0x040fe400078e020f */
[----:B------:R-:W-:-:S04]  /*0d60*/  IMAD.WIDE.U32 R24, R18, c[0x0][0x1e8], R24 ;  /* 0x00007a0012187a25 */ /* 0x000fc800078e0018 */
[----:B------:R-:W-:-:S04]  /*0d70*/  IMAD.WIDE.U32 R30, R0, c[0x0][0x278], R30 ;  /* 0x00009e00001e7a25 */ /* 0x000fc800078e001e */
[----:B------:R-:W-:Y:S01]  /*0d80*/  IMAD R209, R2, c[0x0][0x278], RZ ;  /* 0x00009e0002d17a24 */ /* 0x000fe200078e02ff */
[----:B------:R-:W-:Y:S01]  /*0d90*/  IADD3 R210, P5, R208, R30, RZ ;  /* 0x0000001ed0d27210 */ /* 0x000fe20007fbe0ff */
[----:B------:R-:W-:Y:S02]  /*0da0*/  IMAD R207, R2, c[0x0][0x290], RZ ;  /* 0x0000a40002cf7a24 */ /* 0x000fe400078e02ff */
[----:B------:R-:W-:-:S04]  /*0db0*/  IMAD.WIDE.U32 R28, R0, c[0x0][0x290], R28 ;  /* 0x0000a400001c7a25 */ /* 0x000fc800078e001c */
[----:B------:R-:W-:Y:S01]  /*0dc0*/  IMAD.IADD R25, R25, 0x1, R10 ;  /* 0x0000000119197824 */ /* 0x000fe200078e020a */
[----:B------:R-:W-:Y:S01]  /*0dd0*/  LEA.HI R10, R17, R6, RZ, 0x6 ;  /* 0x00000006110a7211 */ /* 0x000fe200078f30ff */
[----:B------:R-:W-:Y:S01]  /*0de0*/  IMAD.WIDE R26, R211, 0x80, R26 ;  /* 0x00000080d31a7825 */ /* 0x000fe200078e021a */
[----:B------:R-:W-:Y:S02]  /*0df0*/  IADD3 R208, P1, R208, R28, RZ ;  /* 0x0000001cd0d07210 */ /* 0x000fe40007f3e0ff */
[----:B------:R-:W-:Y:S01]  /*0e00*/  SHF.R.S32.HI R10, RZ, 0x6, R10 ;  /* 0x00000006ff0a7819 */ /* 0x000fe2000001140a */
[----:B------:R-:W-:Y:S02]  /*0e10*/  IMAD.SHL.U32 R15, R212, 0x40, RZ ;  /* 0x00000040d40f7824 */ /* 0x000fe400078e00ff */
[C---:B------:R-:W-:Y:S02]  /*0e20*/  IMAD R209, R0.reuse, c[0x0][0x27c], R209 ;  /* 0x00009f0000d17a24 */ /* 0x040fe400078e02d1 */
[----:B------:R-:W-:Y:S01]  /*0e30*/  IMAD R207, R0, c[0x0][0x294], R207 ;  /* 0x0000a50000cf7a24 */ /* 0x000fe200078e02cf */
[----:B------:R-:W-:Y:S01]  /*0e40*/  LOP3.LUT R15, R15, 0x1c0, RZ, 0xc0, !PT ;  /* 0x000001c00f0f7812 */ /* 0x000fe200078ec0ff */
[----:B------:R-:W-:Y:S01]  /*0e50*/  IMAD.IADD R14, R13, 0x1, -R14 ;  /* 0x000000010d0e7824 */ /* 0x000fe200078e0a0e */
[C---:B------:R-:W-:Y:S01]  /*0e60*/  IADD3.X R209, R8.reuse, R31, R209, P5, !PT ;  /* 0x0000001f08d17210 */ /* 0x040fe20002ffe4d1 */
[----:B------:R-:W-:Y:S01]  /*0e70*/  IMAD R13, R27, c[0x0][0x1d8], RZ ;  /* 0x000076001b0d7a24 */ /* 0x000fe200078e02ff */
[----:B------:R-:W-:Y:S01]  /*0e80*/  IADD3.X R207, R8, R29, R207, P1, !PT ;  /* 0x0000001d08cf7210 */ /* 0x000fe20000ffe4cf */
[----:B------:R-:W-:Y:S01]  /*0e90*/  IMAD.WIDE.U32 R30, R26, c[0x0][0x1d8], R24 ;  /* 0x000076001a1e7a25 */ /* 0x000fe200078e0018 */
[----:B------:R-:W-:-:S02]  /*0ea0*/  LOP3.LUT R21, R15, 0x38, R22, 0xf8, !PT ;  /* 0x000000380f157812 */ /* 0x000fc400078ef816 */
[----:B------:R-:W-:Y:S01]  /*0eb0*/  SHF.R.U32.HI R24, RZ, 0x3, R15 ;  /* 0x00000003ff187819 */ /* 0x000fe2000001160f */
[----:B------:R-:W-:Y:S01]  /*0ec0*/  IMAD R8, R26, c[0x0][0x1dc], R13 ;  /* 0x000077001a087a24 */ /* 0x000fe200078e020d */
[----:B------:R-:W-:Y:S01]  /*0ed0*/  ISETP.GE.OR P5, PT, R22, c[0x0][0x1cc], !P2 ;  /* 0x0000730016007a0c */ /* 0x000fe200057a6670 */
[----:B------:R-:W-:Y:S01]  /*0ee0*/  IMAD.SHL.U32 R13, R10, 0x200, RZ ;  /* 0x000002000a0d7824 */ /* 0x000fe200078e00ff */
[----:B------:R-:W-:Y:S01]  /*0ef0*/  LEA R28, P1, R30, c[0x0][0x1c0], 0x1 ;  /* 0x000070001e1c7a11 */ /* 0x000fe200078208ff */
[----:B------:R-:W-:Y:S01]  /*0f00*/  IMAD.IADD R8, R31, 0x1, R8 ;  /* 0x000000011f087824 */ /* 0x000fe200078e0208 */
[----:B------:R-:W-:Y:S01]  /*0f10*/  LEA.HI R15, R17, R6, RZ, 0x2 ;  /* 0x00000006110f7211 */ /* 0x000fe200078f10ff */
[----:B------:R-:W-:Y:S01]  /*0f20*/  IMAD R25, R20, c[0x0][0x1b0], RZ ;  /* 0x00006c0014197a24 */ /* 0x000fe200078e02ff */
[----:B------:R-:W-:Y:S01]  /*0f30*/  LOP3.LUT R21, R13, R21, R24, 0xf6, !PT ;  /* 0x000000150d157212 */ /* 0x000fe200078ef618 */
[----:B------:R-:W-:Y:S01]  /*0f40*/  IMAD R196, R14, 0x800, R13 ;  /* 0x000008000ec47824 */ /* 0x000fe200078e020d */
[----:B------:R-:W-:Y:S01]  /*0f50*/  LEA.HI.X R29, R30, c[0x0][0x1c4], R8, 0x1, P1 ;  /* 0x000071001e1d7a11 */ /* 0x000fe200008f0c08 */
[C---:B------:R-:W-:Y:S01]  /*0f60*/  IMAD R25, R16.reuse, c[0x0][0x1b4], R25 ;  /* 0x00006d0010197a24 */ /* 0x040fe200078e0219 */
[--C-:B------:R-:W-:Y:S01]  /*0f70*/  SHF.R.S32.HI R24, RZ, 0x2, R15.reuse ;  /* 0x00000002ff187819 */ /* 0x100fe2000001140f */
[----:B------:R-:W-:Y:S01]  /*0f80*/  IMAD.SHL.U32 R8, R21, 0x2, RZ ;  /* 0x0000000215087824 */ /* 0x000fe200078e00ff */
[----:B------:R-:W-:Y:S01]  /*0f90*/  SHF.R.S32.HI R21, RZ, 0x1f, R15 ;  /* 0x0000001fff157819 */ /* 0x000fe2000001140f */
[----:B------:R-:W-:Y:S01]  /*0fa0*/  IMAD.WIDE.U32 R30, R16, c[0x0][0x1b0], R22 ;  /* 0x00006c00101e7a25 */ /* 0x000fe200078e0016 */
[----:B------:R-:W-:-:S02]  /*0fb0*/  IADD3 R32, P1, R28, UR6, RZ ;  /* 0x000000061c207c10 */ /* 0x000fc4000ff3e0ff */
[----:B------:R-:W-:Y:S01]  /*0fc0*/  LEA.HI R21, R21, R24, RZ, 0x3 ;  /* 0x0000001815157211 */ /* 0x000fe200078f18ff */
[----:B------:R-:W-:Y:S01]  /*0fd0*/  @!PT LDS RZ, [RZ] ;  /* 0x00000000fffff984 */ /* 0x000fe20000000800 */
[----:B------:R-:W-:Y:S01]  /*0fe0*/  @!PT LDS RZ, [RZ] ;  /* 0x00000000fffff984 */ /* 0x000fe20000000800 */
[----:B------:R-:W-:Y:S01]  /*0ff0*/  @!PT LDS RZ, [RZ] ;  /* 0x00000000fffff984 */ /* 0x000fe20000000800 */
[----:B------:R1:W-:Y:S01]  /*1000*/  LDGSTS.E.BYPASS.LTC128B.128 [R8+0x4080], [R28.64], !P5 ;  /* 0x040800001c087fae */ /* 0x0003e2000e901d4a */
[----:B------:R-:W-:Y:S01]  /*1010*/  ISETP.GE.OR P5, PT, R22, c[0x0][0x1cc], !P4 ;  /* 0x0000730016007a0c */ /* 0x000fe200067a6670 */
[----:B------:R-:W-:Y:S01]  /*1020*/  IMAD.IADD R31, R31, 0x1, R25 ;  /* 0x000000011f1f7824 */ /* 0x000fe200078e0219 */
[----:B------:R-:W-:Y:S01]  /*1030*/  LOP3.LUT R21, R21, 0xfffffff8, RZ, 0xc0, !PT ;  /* 0xfffffff815157812 */ /* 0x000fe200078ec0ff */
[----:B------:R-:W-:Y:S01]  /*1040*/  IMAD R25, R9, c[0x0][0x1b8], RZ ;  /* 0x00006e0009197a24 */ /* 0x000fe200078e02ff */
[----:B------:R-:W-:Y:S01]  /*1050*/  IADD3.X R33, R29, UR5, RZ, P1, !PT ;  /* 0x000000051d217c10 */ /* 0x000fe20008ffe4ff */
[----:B------:R-:W-:Y:S01]  /*1060*/  IMAD.MOV.U32 R201, RZ, RZ, 0x40 ;  /* 0x00000040ffc97424 */ /* 0x000fe200078e00ff */
[----:B------:R-:W-:Y:S01]  /*1070*/  IADD3 R20, P1, R32, UR6, RZ ;  /* 0x0000000620147c10 */ /* 0x000fe2000ff3e0ff */
[----:B------:R-:W-:Y:S01]  /*1080*/  IMAD.IADD R9, R24, 0x1, -R21 ;  /* 0x0000000118097824 */ /* 0x000fe200078e0a15 */
[----:B------:R-:W-:Y:S01]  /*1090*/  ISETP.GE.OR P2, PT, R22, c[0x0][0x19c], !P2 ;  /* 0x0000670016007a0c */ /* 0x000fe20005746670 */
[----:B------:R-:W-:Y:S01]  /*10a0*/  IMAD R25, R18, c[0x0][0x1bc], R25 ;  /* 0x00006f0012197a24 */ /* 0x000fe200078e0219 */
[----:B------:R-:W-:Y:S01]  /*10b0*/  IADD3.X R21, R33, UR5, RZ, P1, !PT ;  /* 0x0000000521157c10 */ /* 0x000fe20008ffe4ff */
[----:B------:R2:W-:Y:S01]  /*10c0*/  LDGSTS.E.BYPASS.LTC128B.128 [R8+0x5080], [R32.64], !P6 ;  /* 0x0508000020087fae */ /* 0x0005e2000f101d4a */
[C---:B------:R-:W-:Y:S01]  /*10d0*/  ISETP.GE.OR P1, PT, R22.reuse, c[0x0][0x1cc], !P3 ;  /* 0x0000730016007a0c */ /* 0x040fe20005f26670 */
[----:B------:R-:W-:Y:S01]  /*10e0*/  IMAD.MOV.U32 R192, RZ, RZ, 0x20 ;  /* 0x00000020ffc07424 */ /* 0x000fe200078e00ff */
[----:B------:R-:W-:Y:S01]  /*10f0*/  ISETP.GE.OR P4, PT, R22, c[0x0][0x19c], !P4 ;  /* 0x0000670016007a0c */ /* 0x000fe20006786670 */
[----:B------:R3:W-:Y:S01]  /*1100*/  LDGSTS.E.BYPASS.LTC128B.128 [R8+0x6080], [R20.64], !P5 ;  /* 0x0608000014087fae */ /* 0x0007e2000e901d4a */
[----:B------:R-:W-:Y:S01]  /*1110*/  IADD3 R34, P5, R20, UR6, RZ ;  /* 0x0000000614227c10 */ /* 0x000fe2000ffbe0ff */
[----:B------:R-:W-:Y:S01]  /*1120*/  ULDC.64 UR6, c[0x0][0x208] ;  /* 0x0000820000067ab9 */ /* 0x000fe20000000a00 */
[C---:B------:R-:W-:Y:S01]  /*1130*/  ISETP.GE.OR P3, PT, R22.reuse, c[0x0][0x19c], !P3 ;  /* 0x0000670016007a0c */ /* 0x040fe20005f66670 */
[----:B------:R-:W-:Y:S01]  /*1140*/  USHF.L.U64.HI UR9, UR6, UR8, UR7 ;  /* 0x0000000806097299 */ /* 0x000fe20008010207 */
[----:B------:R-:W-:Y:S01]  /*1150*/  IADD3.X R35, R21, UR5, RZ, P5, !PT ;  /* 0x0000000515237c10 */ /* 0x000fe2000affe4ff */
[----:B------:R-:W-:Y:S01]  /*1160*/  ULDC.64 UR4, c[0x0][0x1a8] ;  /* 0x00006a0000047ab9 */ /* 0x000fe20000000a00 */
[C---:B------:R-:W-:Y:S01]  /*1170*/  ISETP.GE.AND P6, PT, R22.reuse, c[0x0][0x16c], PT ;  /* 0x00005b0016007a0c */ /* 0x040fe20003fc6270 */
[----:B------:R-:W-:Y:S01]  /*1180*/  USHF.L.U32 UR13, UR4, 0x6, URZ ;  /* 0x00000006040d7899 */ /* 0x000fe2000800063f */
[----:B------:R-:W-:Y:S01]  /*1190*/  ISETP.GE.AND P5, PT, R22, c[0x0][0x1fc], PT ;  /* 0x00007f0016007a0c */ /* 0x000fe20003fa6270 */
[----:B------:R2:W-:Y:S01]  /*11a0*/  LDGSTS.E.BYPASS.LTC128B.128 [R8+0x7080], [R34.64], !P1 ;  /* 0x0708000022087fae */ /* 0x0005e2000c901d4a */
[----:B-1----:R-:W-:Y:S01]  /*11b0*/  IMAD.WIDE.U32 R28, R18, c[0x0][0x1b8], R30 ;  /* 0x00006e00121c7a25 */ /* 0x002fe200078e001e */
[----:B------:R-:W-:Y:S01]  /*11c0*/  USHF.L.U64.HI UR5, UR4, UR8, UR5 ;  /* 0x0000000804057299 */ /* 0x000fe20008010205 */
[----:B------:R-:W-:Y:S01]  /*11d0*/  LOP3.LUT R15, R15, 0x7ffffffc, RZ, 0xc0, !PT ;  /* 0x7ffffffc0f0f7812 */ /* 0x000fe200078ec0ff */
[----:B------:R-:W0:Y:S01]  /*11e0*/  LDGDEPBAR ;  /* 0x00000000000079af */ /* 0x000e220000000000 */
[----:B------:R-:W-:Y:S01]  /*11f0*/  IMAD.IADD R29, R29, 0x1, R25 ;  /* 0x000000011d1d7824 */ /* 0x000fe200078e0219 */
[----:B------:R-:W-:Y:S01]  /*1200*/  USHF.L.U32 UR12, UR6, 0x6, URZ ;  /* 0x00000006060c7899 */ /* 0x000fe2000800063f */
[----:B------:R-:W-:Y:S01]  /*1210*/  IMAD R25, R27, c[0x0][0x1a8], RZ ;  /* 0x00006a001b197a24 */ /* 0x000fe200078e02ff */
[C---:B------:R-:W-:Y:S01]  /*1220*/  IADD3 R229, R8.reuse, 0x4080, RZ ;  /* 0x0000408008e57810 */ /* 0x040fe20007ffe0ff */
[----:B------:R-:W-:Y:S01]  /*1230*/  IMAD R18, R11, c[0x0][0x180], RZ ;  /* 0x000060000b127a24 */ /* 0x000fe200078e02ff */
[----:B------:R-:W-:Y:S01]  /*1240*/  IADD3 R228, R8, 0x8080, RZ ;  /* 0x0000808008e47810 */ /* 0x000fe20007ffe0ff */
[----:B------:R-:W-:-:S02]  /*1250*/  IMAD R16, R26, c[0x0][0x1ac], R25 ;  /* 0x00006b001a107a24 */ /* 0x000fc400078e0219 */
[C---:B------:R-:W-:Y:S02]  /*1260*/  IMAD R18, R3.reuse, c[0x0][0x184], R18 ;  /* 0x0000610003127a24 */ /* 0x040fe400078e0212 */
[----:B------:R-:W-:-:S04]  /*1270*/  IMAD.WIDE.U32 R24, R3, c[0x0][0x180], R22 ;  /* 0x0000600003187a25 */ /* 0x000fc800078e0016 */
[----:B---3--:R-:W-:-:S04]  /*1280*/  IMAD.WIDE.U32 R20, R26, c[0x0][0x1a8], R28 ;  /* 0x00006a001a147a25 */ /* 0x008fc800078e001c */
[----:B------:R-:W-:Y:S01]  /*1290*/  IMAD R28, R11, c[0x0][0x210], RZ ;  /* 0x000084000b1c7a24 */ /* 0x000fe200078e02ff */
[----:B------:R-:W-:Y:S01]  /*12a0*/  LEA.HI R11, R17, R6, RZ, 0x5 ;  /* 0x00000006110b7211 */ /* 0x000fe200078f28ff */
[----:B------:R-:W-:Y:S01]  /*12b0*/  IMAD.IADD R25, R25, 0x1, R18 ;  /* 0x0000000119197824 */ /* 0x000fe200078e0212 */
[C---:B------:R-:W-:Y:S01]  /*12c0*/  LEA R30, P1, R20.reuse, c[0x0][0x190], 0x1 ;  /* 0x00006400141e7a11 */ /* 0x040fe200078208ff */
[----:B------:R-:W-:Y:S01]  /*12d0*/  IMAD.IADD R16, R21, 0x1, R16 ;  /* 0x0000000115107824 */ /* 0x000fe200078e0210 */
[----:B------:R-:W-:Y:S01]  /*12e0*/  SHF.R.S32.HI R18, RZ, 0x5, R11 ;  /* 0x00000005ff127819 */ /* 0x000fe2000001140b */
[C---:B------:R-:W-:Y:S02]  /*12f0*/  IMAD R28, R3.reuse, c[0x0][0x214], R28 ;  /* 0x00008500031c7a24 */ /* 0x040fe400078e021c */
[----:B------:R-:W-:Y:S01]  /*1300*/  IMAD.WIDE.U32 R26, R3, c[0x0][0x210], R22 ;  /* 0x00008400031a7a25 */ /* 0x000fe200078e0016 */
[----:B------:R-:W-:Y:S02]  /*1310*/  LEA.HI R21, R11, R18, RZ, 0x1 ;  /* 0x000000120b157211 */ /* 0x000fe400078f08ff */
[----:B------:R-:W-:Y:S01]  /*1320*/  LEA.HI.X R31, R20, c[0x0][0x194], R16, 0x1, P1 ;  /* 0x00006500141f7a11 */ /* 0x000fe200008f0c10 */
[----:B------:R-:W-:Y:S01]  /*1330*/  IMAD.SHL.U32 R16, R12, 0x40, RZ ;  /* 0x000000400c107824 */ /* 0x000fe200078e00ff */
[----:B------:R-:W-:Y:S01]  /*1340*/  LOP3.LUT R21, R21, 0xfffffffe, RZ, 0xc0, !PT ;  /* 0xfffffffe15157812 */ /* 0x000fe200078ec0ff */
[----:B------:R-:W-:Y:S01]  /*1350*/  IMAD.IADD R29, R27, 0x1, R28 ;  /* 0x000000011b1d7824 */ /* 0x000fe200078e021c */
[----:B------:R-:W-:Y:S01]  /*1360*/  IADD3 R22, P1, R30, UR13, RZ ;  /* 0x0000000d1e167c10 */ /* 0x000fe2000ff3e0ff */
[----:B------:R-:W-:Y:S01]  /*1370*/  IMAD.MOV.U32 R28, RZ, RZ, R26 ;  /* 0x000000ffff1c7224 */ /* 0x000fe200078e001a */
[----:B------:R-:W-:Y:S01]  /*1380*/  LOP3.LUT R16, R16, 0x1c0, RZ, 0xc0, !PT ;  /* 0x000001c010107812 */ /* 0x000fe200078ec0ff */
[----:B------:R2:W-:Y:S01]  /*1390*/  LDGSTS.E.BYPASS.LTC128B.128 [R8+0x80], [R30.64], !P2 ;  /* 0x000800001e087fae */ /* 0x0005e2000d101d4a */
[----:B------:R-:W-:Y:S01]  /*13a0*/  IADD3.X R23, R31, UR5, RZ, P1, !PT ;  /* 0x000000051f177c10 */ /* 0x000fe20008ffe4ff */
[----:B------:R-:W-:Y:S01]  /*13b0*/  IMAD.IADD R198, R18, 0x1, -R21 ;  /* 0x0000000112c67824 */ /* 0x000fe200078e0a15 */
[----:B------:R-:W-:Y:S01]  /*13c0*/  LOP3.LUT P2, RZ, R12, 0x4, RZ, 0xc0, !PT ;  /* 0x000000040cff7812 */ /* 0x000fe2000784c0ff */
[----:B------:R-:W-:Y:S01]  /*13d0*/  IMAD R21, R2, c[0x0][0x188], RZ ;  /* 0x0000620002157a24 */ /* 0x000fe200078e02ff */
[----:B------:R-:W-:Y:S01]  /*13e0*/  LOP3.LUT P1, RZ, R12, 0x2, RZ, 0xc0, !PT ;  /* 0x000000020cff7812 */ /* 0x000fe2000782c0ff */
[----:B------:R-:W-:Y:S01]  /*13f0*/  IMAD R3, R2, c[0x0][0x218], RZ ;  /* 0x0000860002037a24 */ /* 0x000fe200078e02ff */
[----:B------:R-:W-:Y:S01]  /*1400*/  LOP3.LUT R12, R16, 0x8, R19, 0xf8, !PT ;  /* 0x00000008100c7812 */ /* 0x000fe200078ef813 */
[C---:B------:R-:W-:Y:S01]  /*1410*/  IMAD.WIDE.U32 R28, R0.reuse, c[0x0][0x218], R28 ;  /* 0x00008600001c7a25 */ /* 0x040fe200078e001c */
[----:B------:R-:W-:Y:S01]  /*1420*/  SHF.R.U32.HI R195, RZ, 0x3, R16 ;  /* 0x00000003ffc37819 */ /* 0x000fe20000011610 */
[----:B------:R1:W-:Y:S01]  /*1430*/  LDGSTS.E.BYPASS.LTC128B.128 [R8+0x1080], [R22.64], !P0 ;  /* 0x0108000016087fae */ /* 0x0003e2000c101d4a */
[----:B------:R-:W-:Y:S01]  /*1440*/  LOP3.LUT R11, R11, 0xffffffe0, RZ, 0xc0, !PT ;  /* 0xffffffe00b0b7812 */ /* 0x000fe200078ec0ff */
[----:B------:R-:W-:Y:S01]  /*1450*/  IMAD R2, R0, c[0x0][0x18c], R21 ;  /* 0x0000630000027a24 */ /* 0x000fe200078e0215 */
[----:B------:R-:W-:Y:S01]  /*1460*/  LOP3.LUT R21, R12, R195, RZ, 0x3c, !PT ;  /* 0x000000c30c157212 */ /* 0x000fe200078e3cff */
[----:B------:R-:W-:-:S02]  /*1470*/  IMAD R3, R0, c[0x0][0x21c], R3 ;  /* 0x0000870000037a24 */ /* 0x000fc400078e0203 */
[----:B------:R-:W-:Y:S01]  /*1480*/  IMAD.MOV.U32 R12, RZ, RZ, R28 ;  /* 0x000000ffff0c7224 */ /* 0x000fe200078e001c */
[----:B------:R-:W-:Y:S01]  /*1490*/  IADD3 R28, P0, R22, UR13, RZ ;  /* 0x0000000d161c7c10 */ /* 0x000fe2000ff1e0ff */
[----:B------:R-:W-:Y:S02]  /*14a0*/  IMAD.SHL.U32 R27, R18, 0x10, RZ ;  /* 0x00000010121b7824 */ /* 0x000fe400078e00ff */
[----:B------:R-:W-:Y:S01]  /*14b0*/  IMAD.IADD R13, R29, 0x1, R3 ;  /* 0x000000011d0d7824 */ /* 0x000fe200078e0203 */
[----:B------:R-:W-:Y:S01]  /*14c0*/  IADD3.X R29, R23, UR5, RZ, P0, !PT ;  /* 0x00000005171d7c10 */ /* 0x000fe200087fe4ff */
[----:B------:R-:W-:Y:S01]  /*14d0*/  IMAD.WIDE.U32 R218, R0, c[0x0][0x188], R24 ;  /* 0x0000620000da7a25 */ /* 0x000fe200078e0018 */
[----:B------:R-:W-:Y:S02]  /*14e0*/  IADD3 R26, P0, R28, UR13, RZ ;  /* 0x0000000d1c1a7c10 */ /* 0x000fe4000ff1e0ff */
[----:B------:R-:W-:Y:S01]  /*14f0*/  LOP3.LUT R20, R16, 0x30, R27, 0xf8, !PT ;  /* 0x0000003010147812 */ /* 0x000fe200078ef81b */
[----:B------:R3:W-:Y:S01]  /*1500*/  LDGSTS.E.BYPASS.LTC128B.128 [R8+0x2080], [R28.64], !P4 ;  /* 0x020800001c087fae */ /* 0x0007e2000e101d4a */
[----:B------:R-:W-:Y:S01]  /*1510*/  IADD3.X R27, R29, UR5, RZ, P0, !PT ;  /* 0x000000051d1b7c10 */ /* 0x000fe200087fe4ff */
[----:B------:R-:W-:Y:S01]  /*1520*/  IMAD R3, R239, UR9, RZ ;  /* 0x00000009ef037c24 */ /* 0x000fe2000f8e02ff */
[----:B------:R-:W-:Y:S01]  /*1530*/  SHF.R.S32.HI R0, RZ, 0x1f, R239 ;  /* 0x0000001fff007819 */ /* 0x000fe200000114ef */
[----:B------:R-:W-:Y:S01]  /*1540*/  IMAD.IADD R196, R196, 0x1, R21 ;  /* 0x00000001c4c47824 */ /* 0x000fe200078e0215 */
[----:B------:R-:W-:Y:S01]  /*1550*/  ULDC.64 UR4, c[0x0][0x178] ;  /* 0x00005e0000047ab9 */ /* 0x000fe20000000a00 */
[----:B------:R4:W-:Y:S01]  /*1560*/  LDGSTS.E.BYPASS.LTC128B.128 [R8+0x3080], [R26.64], !P3 ;  /* 0x030800001a087fae */ /* 0x0009e2000d901d4a */
[----:B------:R-:W-:Y:S01]  /*1570*/  IMAD.IADD R219, R219, 0x1, R2 ;  /* 0x00000001dbdb7824 */ /* 0x000fe200078e0202 */
[----:B------:R-:W-:Y:S01]  /*1580*/  USHF.L.U32 UR13, UR4, 0x6, URZ ;  /* 0x00000006040d7899 */ /* 0x000fe2000800063f */
[C---:B------:R-:W-:Y:S01]  /*1590*/  IMAD R16, R0.reuse, UR12, R3 ;  /* 0x0000000c00107c24 */ /* 0x040fe2000f8e0203 */
[----:B------:R-:W0:Y:S01]  /*15a0*/  LDGDEPBAR ;  /* 0x00000000000079af */ /* 0x000e220000000000 */
[----:B------:R-:W-:Y:S01]  /*15b0*/  IMAD R0, R0, c[0x0][0x178], RZ ;  /* 0x00005e0000007a24 */ /* 0x000fe200078e02ff */
[----:B------:R-:W-:Y:S01]  /*15c0*/  ISETP.GT.AND P3, PT, R6, 0xf, PT ;  /* 0x0000000f0600780c */ /* 0x000fe20003f64270 */
[----:B------:R-:W-:Y:S01]  /*15d0*/  IMAD R21, R5, c[0x0][0x178], RZ ;  /* 0x00005e0005157a24 */ /* 0x000fe200078e02ff */
[----:B------:R-:W-:Y:S01]  /*15e0*/  USHF.L.U64.HI UR8, UR4, UR8, UR5 ;  /* 0x0000000804087299 */ /* 0x000fe20008010205 */
[----:B------:R-:W-:Y:S01]  /*15f0*/  IMAD.WIDE.U32 R24, R239, c[0x0][0x178], RZ ;  /* 0x00005e00ef187a25 */ /* 0x000fe200078e00ff */
[----:B------:R-:W-:Y:S01]  /*1600*/  LOP3.LUT R20, R20, 0x8, R19, 0xf8, !PT ;  /* 0x0000000814147812 */ /* 0x000fe200078ef813 */
[----:B------:R-:W-:-:S02]  /*1610*/  USHF.L.U32 UR5, UR6, 0x5, URZ ;  /* 0x0000000506057899 */ /* 0x000fc4000800063f */
[----:B------:R-:W-:Y:S01]  /*1620*/  IMAD R3, R239, c[0x0][0x17c], R0 ;  /* 0x00005f00ef037a24 */ /* 0x000fe200078e0200 */
[----:B------:R-:W-:Y:S01]  /*1630*/  LOP3.LUT R195, R20, R195, RZ, 0x3c, !PT ;  /* 0x000000c314c37212 */ /* 0x000fe200078e3cff */
[C---:B------:R-:W-:Y:S01]  /*1640*/  IMAD R21, R220.reuse, c[0x0][0x17c], R21 ;  /* 0x00005f00dc157a24 */ /* 0x040fe200078e0215 */
[----:B------:R-:W-:Y:S01]  /*1650*/  UMOV UR4, 0x5 ;  /* 0x0000000500047882 */ /* 0x000fe20000000000 */
[----:B------:R-:W-:Y:S01]  /*1660*/  IMAD.WIDE.U32 R218, R220, c[0x0][0x178], R218 ;  /* 0x00005e00dcda7a25 */ /* 0x000fe200078e00da */
[----:B------:R-:W-:Y:S02]  /*1670*/  USHF.L.U64.HI UR4, UR6, UR4, UR7 ;  /* 0x0000000406047299 */ /* 0x000fe40008010207 */
[----:B------:R-:W-:Y:S01]  /*1680*/  USHF.L.U32 UR6, UR5, 0x1, URZ ;  /* 0x0000000105067899 */ /* 0x000fe2000800063f */
[----:B------:R-:W-:Y:S01]  /*1690*/  IMAD.IADD R3, R25, 0x1, R3 ;  /* 0x0000000119037824 */ /* 0x000fe200078e0203 */
[----:B------:R-:W-:Y:S01]  /*16a0*/  LEA R0, P0, R24, R218, 0x6 ;  /* 0x000000da18007211 */ /* 0x000fe200078030ff */
[----:B------:R-:W-:Y:S01]  /*16b0*/  IMAD.IADD R206, R219, 0x1, R21 ;  /* 0x00000001dbce7824 */ /* 0x000fe200078e0215 */
[----:B------:R-:W-:Y:S01]  /*16c0*/  USHF.L.U64.HI UR4, UR5, 0x1, UR4 ;  /* 0x0000000105047899 */ /* 0x000fe20008010204 */
[----:B------:R-:W-:-:S02]  /*16d0*/  IMAD.SHL.U32 R196, R196, 0x2, RZ ;  /* 0x00000002c4c47824 */ /* 0x000fc400078e00ff */
[----:B------:R-:W-:Y:S01]  /*16e0*/  IMAD R227, R5, c[0x0][0x208], RZ ;  /* 0x0000820005e37a24 */ /* 0x000fe200078e02ff */
[----:B------:R-:W-:-:S04]  /*16f0*/  DEPBAR.LE SB0, 0x1 ;  /* 0x000080400000791a */ /* 0x000fc80000000000 */
[----:B------:R-:W-:Y:S01]  /*1700*/  BAR.SYNC.DEFER_BLOCKING 0x0 ;  /* 0x0000000000007b1d */ /* 0x000fe20000010000 */
[----:B------:R-:W-:Y:S01]  /*1710*/  LEA.HI.X R3, R24, R206, R3, 0x6, P0 ;  /* 0x000000ce18037211 */ /* 0x000fe200000f3403 */
[----:B------:R-:W-:Y:S01]  /*1720*/  IMAD R227, R220, c[0x0][0x20c], R227 ;  /* 0x00008300dce37a24 */ /* 0x000fe200078e02e3 */
[----:B-1----:R-:W-:Y:S01]  /*1730*/  LEA R22, P0, R0, c[0x0][0x160], 0x1 ;  /* 0x0000580000167a11 */ /* 0x002fe200078008ff */
[----:B------:R-:W-:Y:S01]  /*1740*/  IMAD.WIDE.U32 R220, R220, c[0x0][0x208], R12 ;  /* 0x00008200dcdc7a25 */ /* 0x000fe200078e000c */
[----:B------:R-:W-:Y:S02]  /*1750*/  SEL R5, R192, 0xffffffe0, !P1 ;  /* 0xffffffe0c0057807 */ /* 0x000fe40004800000 */
[----:B------:R-:W-:Y:S01]  /*1760*/  LEA.HI.X R23, R0, c[0x0][0x164], R3, 0x1, P0 ;  /* 0x0000590000177a11 */ /* 0x000fe200000f0c03 */
[----:B------:R-:W-:Y:S01]  /*1770*/  IMAD.SHL.U32 R13, R239, 0x40, RZ ;  /* 0x00000040ef0d7824 */ /* 0x000fe200078e00ff */
[----:B------:R-:W-:Y:S01]  /*1780*/  SEL R3, R201, 0xffffffc0, !P2 ;  /* 0xffffffc0c9037807 */ /* 0x000fe20005000000 */
[----:B------:R-:W-:-:S02]  /*1790*/  IMAD.IADD R227, R221, 0x1, R227 ;  /* 0x00000001dde37824 */ /* 0x000fc400078e02e3 */
[----:B------:R-:W-:Y:S01]  /*17a0*/  IMAD.MOV.U32 R226, RZ, RZ, R220 ;  /* 0x000000ffffe27224 */ /* 0x000fe200078e00dc */
[----:B------:R-:W-:Y:S01]  /*17b0*/  IADD3 R12, -R212, R215, -R13 ;  /* 0x000000d7d40c7210 */ /* 0x000fe20007ffe90d */
[C---:B------:R-:W-:Y:S02]  /*17c0*/  IMAD.IADD R2, R196.reuse, 0x1, R3 ;  /* 0x00000001c4027824 */ /* 0x040fe400078e0203 */
[----:B------:R-:W-:Y:S01]  /*17d0*/  IMAD.IADD R3, R196, 0x1, R5 ;  /* 0x00000001c4037824 */ /* 0x000fe200078e0205 */
[----:B------:R-:W-:Y:S01]  /*17e0*/  ISETP.LT.OR P0, PT, R12, 0x1, P6 ;  /* 0x000000010c00780c */ /* 0x000fe20003701670 */
[----:B------:R-:W-:Y:S01]  /*17f0*/  IMAD.IADD R0, R5, 0x1, R2 ;  /* 0x0000000105007824 */ /* 0x000fe200078e0202 */
[----:B------:R-:W-:Y:S01]  /*1800*/  LOP3.LUT R5, R4, 0xfffffff0, RZ, 0xc0, !PT ;  /* 0xfffffff004057812 */ /* 0x000fe200078ec0ff */
[----:B------:R-:W-:Y:S01]  /*1810*/  IMAD.WIDE.U32 R24, R239, UR12, R226 ;  /* 0x0000000cef187c25 */ /* 0x000fe2000f8e00e2 */
[C---:B------:R-:W-:Y:S02]  /*1820*/  ISETP.LT.OR P4, PT, R12.reuse, 0x21, P6 ;  /* 0x000000210c00780c */ /* 0x040fe40003781670 */
[----:B------:R-:W-:Y:S01]  /*1830*/  ISETP.LT.OR P2, PT, R12, 0x1, P5 ;  /* 0x000000010c00780c */ /* 0x000fe20002f41670 */
[----:B------:R2:W1:Y:S01]  /*1840*/  LDSM.16.M88.4 R136, [R196+0x4080] ;  /* 0x00408000c488783b */ /* 0x0004620000000200 */
[----:B------:R-:W-:Y:S01]  /*1850*/  IMAD.IADD R4, R6, 0x1, -R5 ;  /* 0x0000000106047824 */ /* 0x000fe200078e0a05 */
[----:B------:R-:W-:Y:S01]  /*1860*/  ISETP.LT.OR P1, PT, R12, 0x21, P5 ;  /* 0x000000210c00780c */ /* 0x000fe20002f21670 */
[----:B------:R-:W-:Y:S01]  /*1870*/  IMAD.IADD R16, R25, 0x1, R16 ;  /* 0x0000000119107824 */ /* 0x000fe200078e0210 */
[----:B------:R2:W1:Y:S01]  /*1880*/  LDSM.16.M88.4 R144, [R196+0x6080] ;  /* 0x00608000c490783b */ /* 0x0004620000000200 */
[----:B------:R-:W-:Y:S01]  /*1890*/  SHF.R.S32.HI R12, RZ, 0x1f, R13 ;  /* 0x0000001fff0c7819 */ /* 0x000fe2000001140d */
[----:B------:R-:W-:Y:S01]  /*18a0*/  IMAD.SHL.U32 R18, R14, 0x10, RZ ;  /* 0x000000100e127824 */ /* 0x000fe200078e00ff */
[----:B------:R-:W-:Y:S01]  /*18b0*/  SHF.R.S32.HI R5, RZ, 0x1f, R4 ;  /* 0x0000001fff057819 */ /* 0x000fe20000011404 */
[----:B------:R2:W1:Y:S01]  /*18c0*/  LDSM.16.M88.4 R152, [R3+0x4080] ;  /* 0x004080000398783b */ /* 0x0004620000000200 */
[----:B------:R-:W-:-:S02]  /*18d0*/  IMAD.IADD R11, R6, 0x1, -R11 ;  /* 0x00000001060b7824 */ /* 0x000fc400078e0a0b */
[----:B------:R-:W-:Y:S01]  /*18e0*/  LEA.HI R5, R5, R4, RZ, 0x3 ;  /* 0x0000000405057211 */ /* 0x000fe200078f18ff */
[----:B------:R2:W1:Y:S01]  /*18f0*/  LDSM.16.M88.4 R160, [R3+0x6080] ;  /* 0x0060800003a0783b */ /* 0x0004620000000200 */
[----:B------:R-:W-:Y:S01]  /*1900*/  LOP3.LUT R18, R18, 0x10, RZ, 0xc0, !PT ;  /* 0x0000001012127812 */ /* 0x000fe200078ec0ff */
[----:B------:R-:W-:Y:S01]  /*1910*/  IMAD.SHL.U32 R19, R14, 0x20, RZ ;  /* 0x000000200e137824 */ /* 0x000fe200078e00ff */
[----:B------:R-:W-:Y:S01]  /*1920*/  LOP3.LUT R199, R5, 0xfffffff8, RZ, 0xc0, !PT ;  /* 0xfffffff805c77812 */ /* 0x000fe200078ec0ff */
[----:B------:R2:W1:Y:S01]  /*1930*/  LDSM.16.M88.4 R164, [R2+0x4080] ;  /* 0x0040800002a4783b */ /* 0x0004620000000200 */
[----:B------:R-:W-:Y:S01]  /*1940*/  LOP3.LUT R197, R18, 0x8, R197, 0xf8, !PT ;  /* 0x0000000812c57812 */ /* 0x000fe200078ef8c5 */
[----:B------:R-:W-:Y:S02]  /*1950*/  IMAD.SHL.U32 R18, R10, 0x8, RZ ;  /* 0x000000080a127824 */ /* 0x000fe400078e00ff */
[----:B------:R2:W1:Y:S01]  /*1960*/  LDSM.16.M88.4 R168, [R2+0x6080] ;  /* 0x0060800002a8783b */ /* 0x0004620000000200 */
[----:B------:R-:W-:-:S02]  /*1970*/  IMAD.IADD R199, R4, 0x1, -R199 ;  /* 0x0000000104c77824 */ /* 0x000fc400078e0ac7 */
[----:B------:R-:W-:Y:S01]  /*1980*/  LOP3.LUT R18, R18, 0x18, RZ, 0xc0, !PT ;  /* 0x0000001812127812 */ /* 0x000fe200078ec0ff */
[----:B------:R2:W1:Y:S01]  /*1990*/  LDSM.16.M88.4 R172, [R0+0x4080] ;  /* 0x0040800000ac783b */ /* 0x0004620000000200 */
[----:B------:R-:W-:Y:S02]  /*19a0*/  IMAD.SHL.U32 R194, R5, 0x40, RZ ;  /* 0x0000004005c27824 */ /* 0x000fe400078e00ff */
[C---:B------:R-:W-:Y:S01]  /*19b0*/  IMAD R195, R14.reuse, 0x200, R195 ;  /* 0x000002000ec37824 */ /* 0x040fe200078e02c3 */
[----:B------:R2:W1:Y:S01]  /*19c0*/  LDSM.16.M88.4 R176, [R0+0x6080] ;  /* 0x0060800000b0783b */ /* 0x0004620000000200 */
[----:B------:R-:W-:Y:S01]  /*19d0*/  IMAD.SHL.U32 R5, R14, 0x8, RZ ;  /* 0x000000080e057824 */ /* 0x000fe200078e00ff */
[----:B------:R-:W-:Y:S01]  /*19e0*/  IADD3 R14, R239, 0x1, RZ ;  /* 0x00000001ef0e7810 */ /* 0x000fe20007ffe0ff */
[----:B------:R-:W-:Y:S01]  /*19f0*/  IMAD.IADD R15, R6, 0x1, -R15 ;  /* 0x00000001060f7824 */ /* 0x000fe200078e0a0f */
[----:B------:R-:W-:Y:S01]  /*1a00*/  BAR.SYNC.DEFER_BLOCKING 0x0 ;  /* 0x0000000000007b1d */ /* 0x000fe20000010000 */
[----:B------:R-:W-:-:S05]  /*1a10*/  LOP3.LUT R194, R194, 0xfffffe00, RZ, 0xc0, !PT ;  /* 0xfffffe00c2c27812 */ /* 0x000fca00078ec0ff */
[----:B------:R-:W-:Y:S01]  /*1a20*/  @!PT LDS RZ, [RZ] ;  /* 0x00000000fffff984 */ /* 0x000fe20000000800 */
[----:B------:R-:W-:Y:S01]  /*1a30*/  @!PT LDS RZ, [RZ] ;  /* 0x00000000fffff984 */ /* 0x000fe20000000800 */
[----:B------:R-:W-:Y:S01]  /*1a40*/  @!PT LDS RZ, [RZ] ;  /* 0x00000000fffff984 */ /* 0x000fe20000000800 */
[----:B------:R5:W-:Y:S01]  /*1a50*/  LDGSTS.E.BYPASS.LTC128B.128 [R8+0x4080], [R22.64], !P0 ;  /* 0x0408000016087fae */ /* 0x000be2000c101d4a */
[----:B----4-:R-:W-:-:S04]  /*1a60*/  IADD3 R26, P0, R22, UR13, RZ ;  /* 0x0000000d161a7c10 */ /* 0x010fc8000ff1e0ff */
[----:B------:R-:W-:-:S05]  /*1a70*/  IADD3.X R27, R23, UR8, RZ, P0, !PT ;  /* 0x00000008171b7c10 */ /* 0x000fca00087fe4ff */
[----:B------:R2:W-:Y:S01]  /*1a80*/  LDGSTS.E.BYPASS.LTC128B.128 [R8+0x5080], [R26.64], !P4 ;  /* 0x050800001a087fae */ /* 0x0005e2000e101d4a */
[----:B-----5:R-:W-:-:S04]  /*1a90*/  LEA R22, P0, R24, c[0x0][0x1f0], 0x1 ;  /* 0x00007c0018167a11 */ /* 0x020fc800078008ff */
[----:B------:R-:W-:Y:S02]  /*1aa0*/  LEA.HI.X R23, R24, c[0x0][0x1f4], R16, 0x1, P0 ;  /* 0x00007d0018177a11 */ /* 0x000fe400000f0c10 */
[----:B------:R-:W-:-:S05]  /*1ab0*/  @!P3 IADD3 R17, P0, R13, R210, RZ ;  /* 0x000000d20d11b210 */ /* 0x000fca0007f1e0ff */
[----:B------:R-:W-:Y:S01]  /*1ac0*/  @!P3 IMAD.X R16, R12, 0x1, R209, P0 ;  /* 0x000000010c10b824 */ /* 0x000fe200000e06d1 */
[----:B------:R-:W-:-:S04]  /*1ad0*/  @!P3 LEA R24, P0, R17, c[0x0][0x258], 0x2 ;  /* 0x000096001118ba11 */ /* 0x000fc800078010ff */
[----:B------:R-:W-:Y:S01]  /*1ae0*/  @!P3 LEA.HI.X R25, R17, c[0x0][0x25c], R16, 0x2, P0 ;  /* 0x000097001119ba11 */ /* 0x000fe200000f1410 */
[----:B------:R-:W-:Y:S01]  /*1af0*/  IMAD.SHL.U32 R16, R9, 0x40, RZ ;  /* 0x0000004009107824 */ /* 0x000fe200078e00ff */
[----:B------:R-:W-:-:S04]  /*1b00*/  IADD3 R4, P0, R13, R208, RZ ;  /* 0x000000d00d047210 */ /* 0x000fc80007f1e0ff */
[----:B------:R-:W-:Y:S01]  /*1b10*/  LOP3.LUT R16, R16, 0x1c0, RZ, 0xc0, !PT ;  /* 0x000001c010107812 */ /* 0x000fe200078ec0ff */
[----:B------:R-:W-:Y:S01]  /*1b20*/  IMAD.X R17, R12, 0x1, R207, P0 ;  /* 0x000000010c117824 */ /* 0x000fe200000e06cf */
[C---:B------:R-:W-:Y:S02]  /*1b30*/  LEA R20, P0, R4.reuse, c[0x0][0x280], 0x2 ;  /* 0x0000a00004147a11 */ /* 0x040fe400078010ff */
[----:B------:R-:W-:Y:S02]  /*1b40*/  SHF.R.U32.HI R13, RZ, 0x3, R16 ;  /* 0x00000003ff0d7819 */ /* 0x000fe40000011610 */
[----:B------:R-:W-:Y:S01]  /*1b50*/  LEA.HI.X R21, R4, c[0x0][0x284], R17, 0x2, P0 ;  /* 0x0000a10004157a11 */ /* 0x000fe200000f1411 */
[----:B------:R-:W-:Y:S01]  /*1b60*/  @!P3 IMAD.SHL.U32 R17, R6, 0x10, RZ ;  /* 0x000000100611b824 */ /* 0x000fe200078e00ff */
[----:B------:R-:W-:Y:S02]  /*1b70*/  SHF.R.S32.HI R4, RZ, 0x1f, R11 ;  /* 0x0000001fff047819 */ /* 0x000fe4000001140b */
[----:B---3--:R-:W-:-:S02]  /*1b80*/  IADD3 R28, P0, R22, UR6, RZ ;  /* 0x00000006161c7c10 */ /* 0x008fc4000ff1e0ff */
[----:B------:R-:W-:Y:S01]  /*1b90*/  LOP3.LUT R13, R13, R16, R18, 0x1e, !PT ;  /* 0x000000100d0d7212 */ /* 0x000fe200078e1e12 */
[----:B------:R-:W-:Y:S01]  /*1ba0*/  IMAD.SHL.U32 R16, R199, 0x40, RZ ;  /* 0x00000040c7107824 */ /* 0x000fe200078e00ff */
[----:B------:R-:W-:Y:S01]  /*1bb0*/  LEA.HI R4, R4, R11, RZ, 0x2 ;  /* 0x0000000b04047211 */ /* 0x000fe200078f10ff */
[----:B------:R3:W-:Y:S01]  /*1bc0*/  @!P3 LDGSTS.E.BYPASS.LTC128B.128 [R17+0xc080], [R24.64] ;  /* 0x0c0800001811bfae */ /* 0x0007e2000b901d4a */
[----:B------:R-:W-:Y:S01]  /*1bd0*/  LOP3.LUT R12, R18, 0x20, R19, 0xf8, !PT ;  /* 0x00000020120c7812 */ /* 0x000fe200078ef813 */
[----:B------:R-:W-:Y:S01]  /*1be0*/  @!P3 IMAD.SHL.U32 R19, R6, 0x10, RZ ;  /* 0x000000100613b824 */ /* 0x000fe200078e00ff */
[----:B------:R-:W-:Y:S01]  /*1bf0*/  IADD3.X R29, R23, UR4, RZ, P0, !PT ;  /* 0x00000004171d7c10 */ /* 0x000fe200087fe4ff */
[----:B------:R-:W0:Y:S01]  /*1c00*/  LDGDEPBAR ;  /* 0x00000000000079af */ /* 0x000e220000000000 */
[----:B------:R-:W-:Y:S02]  /*1c10*/  ISETP.GE.AND P0, PT, R14, R213, PT ;  /* 0x000000d50e00720c */ /* 0x000fe40003f06270 */
[----:B------:R-:W-:Y:S01]  /*1c20*/  LOP3.LUT R16, R16, 0x1c0, RZ, 0xc0, !PT ;  /* 0x000001c010107812 */ /* 0x000fe200078ec0ff */
[----:B------:R2:W-:Y:S04]  /*1c30*/  LDGSTS.E.BYPASS.LTC128B.128 [R8+0x8080], [R22.64], !P2 ;  /* 0x0808000016087fae */ /* 0x0005e8000d101d4a */
[----:B------:R2:W-:Y:S04]  /*1c40*/  LDGSTS.E.BYPASS.LTC128B.128 [R8+0x9080], [R28.64], !P1 ;  /* 0x090800001c087fae */ /* 0x0005e8000c901d4a */
[----:B------:R4:W-:Y:S04]  /*1c50*/  @!P3 LDGSTS.E.BYPASS.LTC128B.128 [R19+0xc280], [R20.64] ;  /* 0x0c2800001413bfae */ /* 0x0009e8000b901d4a */
[----:B------:R-:W0:Y:S04]  /*1c60*/  LDGDEPBAR ;  /* 0x00000000000079af */ /* 0x000e280000000000 */
[----:B------:R-:W0:Y:S01]  /*1c70*/  LDGDEPBAR ;  /* 0x00000000000079af */ /* 0x000e220000000000 */
[----:B---3--:R-:W-:-:S05]  /*1c80*/  SHF.R.S32.HI R17, RZ, 0x2, R4 ;  /* 0x00000002ff117819 */ /* 0x008fca0000011404 */
[C---:B------:R-:W-:Y:S01]  /*1c90*/  IMAD R224, R198.reuse, 0x10, R17 ;  /* 0x00000010c6e07824 */ /* 0x040fe200078e0211 */
[----:B------:R-:W-:Y:S01]  /*1ca0*/  SHF.R.U32.HI R17, RZ, 0x3, R16 ;  /* 0x00000003ff117819 */ /* 0x000fe20000011610 */
[----:B------:R-:W-:-:S03]  /*1cb0*/  IMAD.SHL.U32 R198, R198, 0x400, RZ ;  /* 0x00000400c6c67824 */ /* 0x000fc600078e00ff */
[----:B------:R-:W-:Y:S01]  /*1cc0*/  LOP3.LUT R197, R17, R197, R16, 0x1e, !PT ;  /* 0x000000c511c57212 */ /* 0x000fe200078e1e10 */
[----:B------:R-:W-:-:S03]  /*1cd0*/  IMAD R18, R15, 0x2, R198 ;  /* 0x000000020f127824 */ /* 0x000fc600078e02c6 */
[----:B------:R-:W-:Y:S01]  /*1ce0*/  LOP3.LUT R197, R197, R194, RZ, 0xfc, !PT ;  /* 0x000000c2c5c57212 */ /* 0x000fe200078efcff */
[----:B------:R-:W-:Y:S01]  /*1cf0*/  IMAD.IADD R13, R18, 0x1, R13 ;  /* 0x00000001120d7824 */ /* 0x000fe200078e020d */
[----:B----4-:R-:W-:-:S04]  /*1d00*/  LOP3.LUT R20, R16, 0x8, R5, 0xf8, !PT ;  /* 0x0000000810147812 */ /* 0x010fc800078ef805 */
[----:B------:R-:W-:Y:S02]  /*1d10*/  LOP3.LUT R5, R20, R17, RZ, 0x3c, !PT ;  /* 0x0000001114057212 */ /* 0x000fe400078e3cff */
[----:B------:R-:W-:Y:S02]  /*1d20*/  LOP3.LUT R17, R17, R12, R16, 0x1e, !PT ;  /* 0x0000000c11117212 */ /* 0x000fe400078e1e10 */
[-C--:B------:R-:W-:Y:S02]  /*1d30*/  IADD3 R198, R5, R194.reuse, R198 ;  /* 0x000000c205c67210 */ /* 0x080fe40007ffe0c6 */
[----:B------:R-:W-:Y:S01]  /*1d40*/  LOP3.LUT R194, R17, R194, RZ, 0xfc, !PT ;  /* 0x000000c211c27212 */ /* 0x000fe200078efcff */
[----:B------:R-:W-:Y:S05]  /*1d50*/  @P0 BRA `(.L_x_395) ;  /* 0x0000018000000947 */ /* 0x000fea0003800000 */
[----:B-12---:R-:W-:Y:S01]  /*1d60*/  SHF.R.S32.HI R12, RZ, 0x1f, R14 ;  /* 0x0000001fff0c7819 */ /* 0x006fe2000001140e */
[C---:B------:R-:W-:Y:S01]  /*1d70*/  IMAD R5, R14.reuse, UR9, RZ ;  /* 0x000000090e057c24 */ /* 0x040fe2000f8e02ff */
[----:B------:R-:W-:Y:S01]  /*1d80*/  BSSY B0, `(.L_x_395) ;  /* 0x0000015000007945 */ /* 0x000fe20003800000 */
[----:B------:R-:W-:-:S02]  /*1d90*/  IMAD.SHL.U32 R15, R14, 0x40, RZ ;  /* 0x000000400e0f7824 */ /* 0x000fc400078e00ff */
[----:B------:R-:W-:-:S04]  /*1da0*/  IMAD.WIDE.U32 R16, R14, UR12, R226 ;  /* 0x0000000c0e107c25 */ /* 0x000fc8000f8e00e2 */
[----:B------:R-:W-:Y:S01]  /*1db0*/  IMAD R5, R12, UR12, R5 ;  /* 0x0000000c0c057c24 */ /* 0x000fe2000f8e0205 */
[----:B------:R-:W-:Y:S02]  /*1dc0*/  IADD3 R12, -R212, R215, -R15 ;  /* 0x000000d7d40c7210 */ /* 0x000fe40007ffe90f */
[----:B------:R-:W-:Y:S01]  /*1dd0*/  LEA R18, P0, R16, c[0x0][0x1f0], 0x1 ;  /* 0x00007c0010127a11 */ /* 0x000fe200078008ff */
[----:B------:R-:W-:Y:S01]  /*1de0*/  IMAD.IADD R5, R17, 0x1, R5 ;  /* 0x0000000111057824 */ /* 0x000fe200078e0205 */
[C---:B------:R-:W-:Y:S02]  /*1df0*/  ISETP.LT.OR P2, PT, R12.reuse, 0x1, P5 ;  /* 0x000000010c00780c */ /* 0x040fe40002f41670 */
[----:B------:R-:W-:Y:S02]  /*1e00*/  ISETP.LT.OR P1, PT, R12, 0x21, P5 ;  /* 0x000000210c00780c */ /* 0x000fe40002f21670 */
[----:B------:R-:W-:Y:S02]  /*1e10*/  LEA.HI.X R19, R16, c[0x0][0x1f4], R5, 0x1, P0 ;  /* 0x00007d0010137a11 */ /* 0x000fe400000f0c05 */
[----:B------:R-:W-:-:S04]  /*1e20*/  IADD3 R16, P0, R18, UR6, RZ ;  /* 0x0000000612107c10 */ /* 0x000fc8000ff1e0ff */
[----:B------:R-:W-:-:S03]  /*1e30*/  IADD3.X R17, R19, UR4, RZ, P0, !PT ;  /* 0x0000000413117c10 */ /* 0x000fc600087fe4ff */
        /* <DEDUP_REMOVED lines=9> */
.L_x_396:
[----:B------:R-:W-:Y:S05]  /*1ed0*/  BSYNC B0 ;  /* 0x0000000000007941 */ /* 0x000fea0003800000 */
.L_x_395:
[----:B-12---:R-:W-:Y:S01]  /*1ee0*/  SHF.R.S32.HI R5, RZ, 0x1f, R10 ;  /* 0x0000001fff057819 */ /* 0x006fe2000001140a */
[----:B------:R-:W0:Y:S01]  /*1ef0*/  LDGDEPBAR ;  /* 0x00000000000079af */ /* 0x000e220000000000 */
[----:B------:R-:W-:Y:S01]  /*1f00*/  LOP3.LUT R6, R4, 0x7ffffffc, RZ, 0xc0, !PT ;  /* 0x7ffffffc04067812 */ /* 0x000fe200078ec0ff */
[----:B------:R-:W-:Y:S01]  /*1f10*/  IMAD.MOV.U32 R4, RZ, RZ, 0x1 ;  /* 0x00000001ff047424 */ /* 0x000fe200078e00ff */
[----:B------:R-:W-:Y:S01]  /*1f20*/  LEA.HI R5, R5, R10, RZ, 0x2 ;  /* 0x0000000a05057211 */ /* 0x000fe200078f10ff */
[----:B------:R-:W-:Y:S01]  /*1f30*/  ULDC UR6, c[0x0][0x2a0] ;  /* 0x0000a80000067ab9 */ /* 0x000fe20000000800 */
[----:B------:R-:W-:Y:S01]  /*1f40*/  LOP3.LUT P0, RZ, R9, 0x4, RZ, 0xc0, !PT ;  /* 0x0000000409ff7812 */ /* 0x000fe2000780c0ff */
[----:B------:R-:W-:Y:S01]  /*1f50*/  IMAD.IADD R6, R11, 0x1, -R6 ;  /* 0x000000010b067824 */ /* 0x000fe200078e0a06 */
[----:B------:R-:W-:Y:S01]  /*1f60*/  LOP3.LUT R5, R5, 0x1ffffffc, RZ, 0xc0, !PT ;  /* 0x1ffffffc05057812 */ /* 0x000fe200078ec0ff */
[----:B------:R-:W-:Y:S01]  /*1f70*/  ULOP3.LUT UR6, URZ, UR6, URZ, 0x33, !UPT ;  /* 0x000000063f067292 */ /* 0x000fe2000f8e333f */
[----:B------:R-:W-:Y:S01]  /*1f80*/  ISETP.LE.AND P4, PT, R4, c[0x0][0x2a8], PT ;  /* 0x0000aa0004007a0c */ /* 0x000fe20003f83270 */
[----:B------:R-:W-:Y:S01]  /*1f90*/  IMAD.SHL.U32 R195, R195, 0x2, RZ ;  /* 0x00000002c3c37824 */ /* 0x000fe200078e00ff */
[----:B------:R-:W-:Y:S01]  /*1fa0*/  IADD3 R234, R214, 0x1, -R217 ;  /* 0x00000001d6ea7810 */ /* 0x000fe20007ffe8d9 */
[----:B------:R-:W-:Y:S01]  /*1fb0*/  IMAD.IADD R5, R10, 0x1, -R5 ;  /* 0x000000010a057824 */ /* 0x000fe200078e0a05 */
[----:B------:R-:W-:Y:S01]  /*1fc0*/  LEA R225, R13, 0xc480, 0x1 ;  /* 0x0000c4800de17811 */ /* 0x000fe200078e08ff */
[----:B------:R-:W-:Y:S01]  /*1fd0*/  IMAD.MOV.U32 R230, RZ, RZ, 0x1 ;  /* 0x00000001ffe67424 */ /* 0x000fe200078e00ff */
[----:B------:R-:W-:Y:S01]  /*1fe0*/  R2P PR, R199, 0x6 ;  /* 0x00000006c7007804 */ /* 0x000fe20000000000 */
[----:B------:R-:W-:Y:S01]  /*1ff0*/  IMAD R236, R5, 0x4, R6 ;  /* 0x0000000405ec7824 */ /* 0x000fe200078e0206 */
[----:B------:R-:W-:Y:S01]  /*2000*/  IADD3 R237, R225, 0x40, RZ ;  /* 0x00000040e1ed7810 */ /* 0x000fe20007ffe0ff */
[----:B------:R-:W-:Y:S01]  /*2010*/  IMAD.MOV.U32 R231, RZ, RZ, RZ ;  /* 0x000000ffffe77224 */ /* 0x000fe200078e00ff */
[----:B------:R-:W-:Y:S01]  /*2020*/  LEA R194, R194, 0x80, 0x1 ;  /* 0x00000080c2c27811 */ /* 0x000fe200078e08ff */
[----:B------:R-:W-:Y:S01]  /*2030*/  IMAD.SHL.U32 R236, R236, 0x2, RZ ;  /* 0x00000002ecec7824 */ /* 0x000fe200078e00ff */
[----:B------:R-:W-:Y:S01]  /*2040*/  CS2R R126, SRZ ;  /* 0x00000000007e7805 */ /* 0x000fe2000001ff00 */
[----:B------:R-:W-:Y:S01]  /*2050*/  IMAD.MOV.U32 R193, RZ, RZ, RZ ;  /* 0x000000ffffc17224 */ /* 0x000fe200078e00ff */
[----:B------:R-:W-:Y:S01]  /*2060*/  CS2R R124, SRZ ;  /* 0x00000000007c7805 */ /* 0x000fe2000001ff00 */
[----:B------:R-:W-:Y:S01]  /*2070*/  CS2R R130, SRZ ;  /* 0x0000000000827805 */ /* 0x000fe2000001ff00 */
[----:B------:R-:W-:Y:S01]  /*2080*/  IADD3 R234, -R236, R234, -R215 ;  /* 0x000000eaecea7210 */ /* 0x000fe20007ffe9d7 */
        /* <DEDUP_REMOVED lines=30> */
[----:B------:R-:W-:Y:S01]  /*2270*/  IMAD.IADD R235, R235, 0x1, -R236 ;  /* 0x00000001ebeb7824 */ /* 0x000fe200078e0aec */
[----:B------:R-:W-:Y:S01]  /*2280*/  SEL R201, R201, 0xffffffc0, !P2 ;  /* 0xffffffc0c9c97807 */ /* 0x000fe20005000000 */
[----:B------:R-:W-:Y:S01]  /*2290*/  ULDC UR5, c[0x0][0x2a0] ;  /* 0x0000a80000057ab9 */ /* 0x000fe20000000800 */
[----:B------:R-:W-:Y:S01]  /*22a0*/  @P0 IADD3 R237, R225, -0x40, RZ ;  /* 0xffffffc0e1ed0810 */ /* 0x000fe20007ffe0ff */
[----:B------:R-:W-:Y:S01]  /*22b0*/  ULDC UR4, c[0x0][0x2a0] ;  /* 0x0000a80000047ab9 */ /* 0x000fe20000000800 */
[C---:B------:R-:W-:Y:S01]  /*22c0*/  IADD3 R233, R234.reuse, c[0x0][0x2a4], RZ ;  /* 0x0000a900eae97a10 */ /* 0x040fe20007ffe0ff */
[----:B------:R-:W-:Y:S01]  /*22d0*/  ULOP3.LUT UR5, URZ, UR5, URZ, 0x33, !UPT ;  /* 0x000000053f057292 */ /* 0x000fe2000f8e333f */
[----:B------:R-:W-:Y:S01]  /*22e0*/  IADD3 R232, R234, UR6, RZ ;  /* 0x00000006eae87c10 */ /* 0x000fe2000fffe0ff */
[----:B------:R-:W-:-:S02]  /*22f0*/  ULOP3.LUT UR4, URZ, UR4, URZ, 0x33, !UPT ;  /* 0x000000043f047292 */ /* 0x000fc4000f8e333f */
.L_x_415:
[----:B------:R-:W-:Y:S04]  /*2300*/  DEPBAR.LE SB0, 0x1 ;  /* 0x000080400000791a */ /* 0x000fe80000000000 */
[----:B------:R-:W-:Y:S01]  /*2310*/  BAR.SYNC.DEFER_BLOCKING 0x0 ;  /* 0x0000000000007b1d */ /* 0x000fe20000010000 */
[C---:B------:R-:W-:Y:S01]  /*2320*/  IMAD.SHL.U32 R200, R193.reuse, 0x1000, RZ ;  /* 0x00001000c1c87824 */ /* 0x040fe200078e00ff */
[----:B------:R-:W-:Y:S01]  /*2330*/  LEA R184, R193, R224, 0x6 ;  /* 0x000000e0c1b87211 */ /* 0x000fe200078e30ff */
[----:B------:R-:W-:Y:S02]  /*2340*/  IMAD R133, R239, 0x40, R224 ;  /* 0x00000040ef857824 */ /* 0x000fe400078e02e0 */
[----:B------:R-:W-:Y:S03]  /*2350*/  IMAD.IADD R180, R198, 0x1, R200 ;  /* 0x00000001c6b47824 */ /* 0x000fe600078e02c8 */
[C---:B------:R-:W-:Y:S02]  /*2360*/  IADD3 R240, R133.reuse, R233, RZ ;  /* 0x000000e985f07210 */ /* 0x040fe40007ffe0ff */
[----:B------:R-:W-:Y:S02]  /*2370*/  SHF.L.U32 R181, R180, 0x1, RZ ;  /* 0x00000001b4b57819 */ /* 0x000fe400000006ff */
[----:B------:R-:W-:Y:S02]  /*2380*/  IADD3 R241, R133, R232, RZ ;  /* 0x000000e885f17210 */ /* 0x000fe40007ffe0ff */
[C---:B------:R-:W-:Y:S01]  /*2390*/  IADD3 R132, R181.reuse, R201, RZ ;  /* 0x000000c9b5847210 */ /* 0x040fe20007ffe0ff */
[----:B------:R-:W-:Y:S01]  /*23a0*/  IMAD.IADD R182, R181, 0x1, R192 ;  /* 0x00000001b5b67824 */ /* 0x000fe200078e02c0 */
[----:B------:R-:W-:Y:S03]  /*23b0*/  IMNMX R240, R235, R240, PT ;  /* 0x000000f0ebf07217 */ /* 0x000fe60003800200 */
[----:B------:R-:W-:Y:S01]  /*23c0*/  IMAD.IADD R201, R201, 0x1, R182 ;  /* 0x00000001c9c97824 */ /* 0x000fe200078e02b6 */
        /* <DEDUP_REMOVED lines=8> */
[----:B------:R-:W-:Y:S01]  /*2450*/  LDS R242, [R184.X4+0xc080] ;  /* 0x00c08000b8f27984 */ /* 0x000fe20000004800 */
[-C--:B-1----:R-:W-:Y:S04]  /*2460*/  HMMA.16816.F32.BF16 R4, R36, R40.reuse, RZ ;  /* 0x000000282404723c */ /* 0x082fe800000418ff */
[----:B------:R-:W-:Y:S05]  /*2470*/  LDS R186, [R184.X4+0xc0a0] ;  /* 0x00c0a000b8ba7984 */ /* 0x000fea0000004800 */
[----:B------:R-:W-:Y:S01]  /*2480*/  LDS R185, [R184.X4+0xc100] ;  /* 0x00c10000b8b97984 */ /* 0x000fe20000004800 */
[C---:B--2---:R-:W-:Y:S04]  /*2490*/  HMMA.16816.F32.BF16 R8, R44.reuse, R40, RZ ;  /* 0x000000282c08723c */ /* 0x044fe800000418ff */
[----:B------:R-:W-:Y:S04]  /*24a0*/  LDS R183, [R184.X4+0xc120] ;  /* 0x00c12000b8b77984 */ /* 0x000fe80000004800 */
[-C--:B------:R-:W-:Y:S08]  /*24b0*/  HMMA.16816.F32.BF16 R12, R44, R42.reuse, RZ ;  /* 0x0000002a2c0c723c */ /* 0x080ff000000418ff */
[C---:B------:R-:W-:Y:S01]  /*24c0*/  HMMA.16816.F32.BF16 R16, R36.reuse, R42, RZ ;  /* 0x0000002a2410723c */ /* 0x040fe200000418ff */
[----:B------:R-:W-:Y:S07]  /*24d0*/  LDSM.16.M88.4 R40, [R2+0x80] ;  /* 0x000080000228783b */ /* 0x000fee0000000200 */
[-C--:B---3--:R-:W-:Y:S08]  /*24e0*/  HMMA.16816.F32.BF16 R20, R36, R48.reuse, RZ ;  /* 0x000000302414723c */ /* 0x088ff000000418ff */
[C---:B------:R-:W-:Y:S08]  /*24f0*/  HMMA.16816.F32.BF16 R24, R44.reuse, R48, RZ ;  /* 0x000000302c18723c */ /* 0x040ff000000418ff */
[-C--:B------:R-:W-:Y:S01]  /*2500*/  HMMA.16816.F32.BF16 R28, R44, R50.reuse, RZ ;  /* 0x000000322c1c723c */ /* 0x080fe200000418ff */
[----:B------:R-:W-:Y:S07]  /*2510*/  LDSM.16.M88.4 R44, [R132+0x5080] ;  /* 0x00508000842c783b */ /* 0x000fee0000000200 */
[----:B------:R-:W-:Y:S01]  /*2520*/  HMMA.16816.F32.BF16 R32, R36, R50, RZ ;  /* 0x000000322420723c */ /* 0x000fe200000418ff */
[----:B------:R-:W1:Y:S05]  /*2530*/  LDSM.16.M88.4 R36, [R132+0x4080] ;  /* 0x004080008424783b */ /* 0x000e6a0000000200 */
[----:B------:R-:W2:Y:S02]  /*2540*/  LDSM.16.M88.4 R48, [R2+0x2080] ;  /* 0x002080000230783b */ /* 0x000ea40000000200 */
[-C--:B----4-:R-:W-:Y:S08]  /*2550*/  HMMA.16816.F32.BF16 R4, R52, R56.reuse, R4 ;  /* 0x000000383404723c */ /* 0x090ff00000041804 */
[C---:B-----5:R-:W-:Y:S08]  /*2560*/  HMMA.16816.F32.BF16 R8, R60.reuse, R56, R8 ;  /* 0x000000383c08723c */ /* 0x060ff00000041808 */
        /* <DEDUP_REMOVED lines=8> */
[----:B------:R-:W3:Y:S05]  /*25f0*/  LDSM.16.M88.4 R52, [R201+0x4080] ;  /* 0x00408000c934783b */ /* 0x000eea0000000200 */
[----:B------:R-:W4:Y:S02]  /*2600*/  LDSM.16.M88.4 R64, [R0+0x2080] ;  /* 0x002080000040783b */ /* 0x000f240000000200 */
        /* <DEDUP_REMOVED lines=17> */
[----:B------:R-:W-:Y:S01]  /*2720*/  IADD3 R38, R133, R214, -R215 ;  /* 0x000000d685267210 */ /* 0x000fe20007ffe8d7 */
[----:B------:R-:W-:Y:S03]  /*2730*/  BSSY B0, `(.L_x_398) ;  /* 0x0000011000007945 */ /* 0x000fe60003800000 */
        /* <DEDUP_REMOVED lines=11> */
.L_x_399:
[----:B------:R-:W-:Y:S04]  /*27f0*/  MOV R36, 0x1 ;  /* 0x0000000100247802 */ /* 0x000fe80000000f00 */
[----:B------:R-:W-:Y:S11]  /*2800*/  ISETP.NE.AND P0, PT, R36, c[0x0][0x2a8], PT ;  /* 0x0000aa0024007a0c */ /* 0x000ff60003f05270 */
[----:B------:R-:W-:Y:S02]  /*2810*/  @!UPT UIADD3 URZ, URZ, URZ, URZ ;  /* 0x0000003f3f3ff290 */ /* 0x000fe4000fffe03f */
[----:B------:R-:W-:Y:S05]  /*2820*/  @P0 IMAD.HI.U32 R36, R38, c[0x0][0x2ac], RZ ;  /* 0x0000ab0026240a27 */ /* 0x000fea00078e00ff */
[----:B------:R-:W-:Y:S02]  /*2830*/  @P0 SHF.R.U32.HI R38, RZ, c[0x0][0x2b0], R36 ;  /* 0x0000ac00ff260a19 */ /* 0x000fe40000011624 */
.L_x_400:
[----:B------:R-:W-:Y:S05]  /*2840*/  BSYNC B0 ;  /* 0x0000000000007941 */ /* 0x000fea0003800000 */
.L_x_398:
[C-C-:B------:R-:W-:Y:S01]  /*2850*/  IADD3 R36, R133.reuse, UR5, R234.reuse ;  /* 0x0000000585247c10 */ /* 0x140fe2000fffe0ea */
[----:B------:R-:W-:Y:S01]  /*2860*/  IMAD R241, R38, c[0x0][0x2a8], -R217 ;  /* 0x0000aa0026f17a24 */ /* 0x000fe200078e0ad9 */
[----:B------:R-:W-:Y:S03]  /*2870*/  IADD3 R38, R133, c[0x0][0x2a4], R234 ;  /* 0x0000a90085267a10 */ /* 0x000fe60007ffe0ea */
[----:B------:R-:W-:Y:S01]  /*2880*/  IMAD.IADD R241, R241, 0x1, -R236 ;  /* 0x00000001f1f17824 */ /* 0x000fe200078e0aec */
[----:B------:R-:W-:Y:S04]  /*2890*/  IMNMX R37, R235, R38, PT ;  /* 0x00000026eb257217 */ /* 0x000fe80003800200 */
[----:B------:R-:W-:Y:S02]  /*28a0*/  IADD3 R240, R241, c[0x0][0x2a8], RZ ;  /* 0x0000aa00f1f07a10 */ /* 0x000fe40007ffe0ff */
[----:B------:R-:W-:Y:S02]  /*28b0*/  IMNMX R241, R36, R241, !PT ;  /* 0x000000f124f17217 */ /* 0x000fe40007800200 */
[----:B------:R-:W-:Y:S02]  /*28c0*/  IMNMX R240, R37, R240, PT ;  /* 0x000000f025f07217 */ /* 0x000fe40003800200 */
.L_x_397:
[----:B------:R-:W-:Y:S04]  /*28d0*/  IADD3 R37, R133, 0x8, RZ ;  /* 0x0000000885257810 */ /* 0x000fe80007ffe0ff */
[C-C-:B------:R-:W-:Y:S02]  /*28e0*/  IADD3 R248, R37.reuse, c[0x0][0x2a4], R234.reuse ;  /* 0x0000a90025f87a10 */ /* 0x140fe40007ffe0ea */
[----:B------:R-:W-:Y:S02]  /*28f0*/  IADD3 R252, R37, UR4, R234 ;  /* 0x0000000425fc7c10 */ /* 0x000fe4000fffe0ea */
[----:B------:R-:W-:Y:S01]  /*2900*/  IMNMX R248, R235, R248, PT ;  /* 0x000000f8ebf87217 */ /* 0x000fe20003800200 */
[----:B------:R-:W-:-:S06]  /*2910*/  @!P4 BRA `(.L_x_401) ;  /* 0x000001800000c947 */ /* 0x000fcc0003800000 */
[----:B------:R-:W-:Y:S01]  /*2920*/  IADD3 R38, -R215, R214, R37 ;  /* 0x000000d6d7267210 */ /* 0x000fe20007ffe125 */
        /* <DEDUP_REMOVED lines=12> */
.L_x_403:
[----:B------:R-:W-:Y:S04]  /*29f0*/  MOV R36, 0x1 ;  /* 0x0000000100247802 */ /* 0x000fe80000000f00 */
[----:B------:R-:W-:Y:S11]  /*2a00*/  ISETP.NE.AND P0, PT, R36, c[0x0][0x2a8], PT ;  /* 0x0000aa0024007a0c */ /* 0x000ff60003f05270 */
[----:B------:R-:W-:Y:S02]  /*2a10*/  @!UPT UIADD3 URZ, URZ, URZ, URZ ;  /* 0x0000003f3f3ff290 */ /* 0x000fe4000fffe03f */
[----:B------:R-:W-:Y:S05]  /*2a20*/  @P0 IMAD.HI.U32 R36, R38, c[0x0][0x2ac], RZ ;  /* 0x0000ab0026240a27 */ /* 0x000fea00078e00ff */
[----:B------:R-:W-:Y:S02]  /*2a30*/  @P0 SHF.R.U32.HI R38, RZ, c[0x0][0x2b0], R36 ;  /* 0x0000ac00ff260a19 */ /* 0x000fe40000011624 */
.L_x_404:
[----:B------:R-:W-:Y:S05]  /*2a40*/  BSYNC B0 ;  /* 0x0000000000007941 */ /* 0x000fea0003800000 */
.L_x_402:
[----:B------:R-:W-:Y:S04]  /*2a50*/  IMAD R39, R38, c[0x0][0x2a8], -R217 ;  /* 0x0000aa0026277a24 */ /* 0x000fe800078e0ad9 */
[----:B------:R-:W-:Y:S05]  /*2a60*/  IMAD.IADD R39, R39, 0x1, -R236 ;  /* 0x0000000127277824 */ /* 0x000fea00078e0aec */
[----:B------:R-:W-:Y:S02]  /*2a70*/  IADD3 R37, R39, c[0x0][0x2a8], RZ ;  /* 0x0000aa0027257a10 */ /* 0x000fe40007ffe0ff */
[----:B------:R-:W-:Y:S02]  /*2a80*/  IMNMX R252, R252, R39, !PT ;  /* 0x00000027fcfc7217 */ /* 0x000fe40007800200 */
[----:B------:R-:W-:Y:S02]  /*2a90*/  IMNMX R248, R248, R37, PT ;  /* 0x00000025f8f87217 */ /* 0x000fe40003800200 */
.L_x_401:
[----:B------:R-:W-:Y:S04]  /*2aa0*/  IADD3 R37, R133, 0x20, RZ ;  /* 0x0000002085257810 */ /* 0x000fe80007ffe0ff */
[C-C-:B------:R-:W-:Y:S02]  /*2ab0*/  IADD3 R36, R37.reuse, c[0x0][0x2a4], R234.reuse ;  /* 0x0000a90025247a10 */ /* 0x140fe40007ffe0ea */
[----:B------:R-:W-:Y:S02]  /*2ac0*/  IADD3 R203, R37, UR4, R234 ;  /* 0x0000000425cb7c10 */ /* 0x000fe4000fffe0ea */
[----:B------:R-:W-:Y:S01]  /*2ad0*/  IMNMX R191, R235, R36, PT ;  /* 0x00000024ebbf7217 */ /* 0x000fe20003800200 */
[----:B------:R-:W-:-:S05]  /*2ae0*/  @!P4 BRA `(.L_x_405) ;  /* 0x000001800000c947 */ /* 0x000fca0003800000 */
        /* <DEDUP_REMOVED lines=13> */
.L_x_407:
[----:B------:R-:W-:Y:S04]  /*2bc0*/  MOV R36, 0x1 ;  /* 0x0000000100247802 */ /* 0x000fe80000000f00 */
[----:B------:R-:W-:Y:S11]  /*2bd0*/  ISETP.NE.AND P0, PT, R36, c[0x0][0x2a8], PT ;  /* 0x0000aa0024007a0c */ /* 0x000ff60003f05270 */
[----:B------:R-:W-:Y:S02]  /*2be0*/  @!UPT UIADD3 URZ, URZ, URZ, URZ ;  /* 0x0000003f3f3ff290 */ /* 0x000fe4000fffe03f */
[----:B------:R-:W-:Y:S05]  /*2bf0*/  @P0 IMAD.HI.U32 R36, R38, c[0x0][0x2ac], RZ ;  /* 0x0000ab0026240a27 */ /* 0x000fea00078e00ff */
[----:B------:R-:W-:Y:S02]  /*2c00*/  @P0 SHF.R.U32.HI R38, RZ, c[0x0][0x2b0], R36 ;  /* 0x0000ac00ff260a19 */ /* 0x000fe40000011624 */
.L_x_408:
[----:B------:R-:W-:Y:S05]  /*2c10*/  BSYNC B0 ;  /* 0x0000000000007941 */ /* 0x000fea0003800000 */
.L_x_406:
[----:B------:R-:W-:Y:S04]  /*2c20*/  IMAD R37, R38, c[0x0][0x2a8], -R217 ;  /* 0x0000aa0026257a24 */ /* 0x000fe800078e0ad9 */
[----:B------:R-:W-:Y:S05]  /*2c30*/  IMAD.IADD R38, R37, 0x1, -R236 ;  /* 0x0000000125267824 */ /* 0x000fea00078e0aec */
[----:B------:R-:W-:Y:S02]  /*2c40*/  IADD3 R36, R38, c[0x0][0x2a8], RZ ;  /* 0x0000aa0026247a10 */ /* 0x000fe40007ffe0ff */
[----:B------:R-:W-:Y:S02]  /*2c50*/  IMNMX R203, R203, R38, !PT ;  /* 0x00000026cbcb7217 */ /* 0x000fe40007800200 */
[----:B------:R-:W-:Y:S02]  /*2c60*/  IMNMX R191, R191, R36, PT ;  /* 0x00000024bfbf7217 */ /* 0x000fe40003800200 */
.L_x_405:
        /* <DEDUP_REMOVED lines=18> */
.L_x_411:
[----:B------:R-:W-:Y:S04]  /*2d90*/  MOV R36, 0x1 ;  /* 0x0000000100247802 */ /* 0x000fe80000000f00 */
[----:B------:R-:W-:Y:S11]  /*2da0*/  ISETP.NE.AND P0, PT, R36, c[0x0][0x2a8], PT ;  /* 0x0000aa0024007a0c */ /* 0x000ff60003f05270 */
[----:B------:R-:W-:Y:S02]  /*2db0*/  @!UPT UIADD3 URZ, URZ, URZ, URZ ;  /* 0x0000003f3f3ff290 */ /* 0x000fe4000fffe03f */
[----:B------:R-:W-:Y:S05]  /*2dc0*/  @P0 IMAD.HI.U32 R36, R38, c[0x0][0x2ac], RZ ;  /* 0x0000ab0026240a27 */ /* 0x000fea00078e00ff */
[----:B------:R-:W-:Y:S02]  /*2dd0*/  @P0 SHF.R.U32.HI R38, RZ, c[0x0][0x2b0], R36 ;  /* 0x0000ac00ff260a19 */ /* 0x000fe40000011624 */
.L_x_412:
[----:B------:R-:W-:Y:S05]  /*2de0*/  BSYNC B0 ;  /* 0x0000000000007941 */ /* 0x000fea0003800000 */
.L_x_410:
[----:B------:R-:W-:Y:S04]  /*2df0*/  IMAD R37, R38, c[0x0][0x2a8], -R217 ;  /* 0x0000aa0026257a24 */ /* 0x000fe800078e0ad9 */
[----:B------:R-:W-:Y:S05]  /*2e00*/  IMAD.IADD R37, R37, 0x1, -R236 ;  /* 0x0000000125257824 */ /* 0x000fea00078e0aec */
[----:B------:R-:W-:Y:S02]  /*2e10*/  IADD3 R36, R37, c[0x0][0x2a8], RZ ;  /* 0x0000aa0025247a10 */ /* 0x000fe40007ffe0ff */
[----:B------:R-:W-:Y:S02]  /*2e20*/  IMNMX R188, R188, R37, !PT ;  /* 0x00000025bcbc7217 */ /* 0x000fe40007800200 */
[----:B------:R-:W-:Y:S02]  /*2e30*/  IMNMX R187, R187, R36, PT ;  /* 0x00000024bbbb7217 */ /* 0x000fe40003800200 */
.L_x_409:
[----:B------:R-:W-:Y:S04]  /*2e40*/  DEPBAR.LE SB0, 0x1 ;  /* 0x000080400000791a */ /* 0x000fe80000000000 */
[----:B------:R-:W-:Y:S01]  /*2e50*/  BAR.SYNC.DEFER_BLOCKING 0x0 ;  /* 0x0000000000007b1d */ /* 0x000fe20000010000 */
[----:B------:R-:W-:Y:S04]  /*2e60*/  IADD3 R238, R239, 0x1, RZ ;  /* 0x00000001efee7810 */ /* 0x000fe80007ffe0ff */
[----:B------:R-:W-:Y:S01]  /*2e70*/  ISETP.GE.AND P0, PT, R238, R213, PT ;  /* 0x000000d5ee00720c */ /* 0x000fe20003f06270 */
[----:B------:R1:W2:Y:S04]  /*2e80*/  LDSM.16.M88.4 R132, [R181+0x8080] ;  /* 0x00808000b584783b */ /* 0x0002a80000000200 */
[----:B------:R1:W3:Y:S04]  /*2e90*/  LDSM.16.M88.4 R140, [R181+0x9080] ;  /* 0x00908000b58c783b */ /* 0x0002e80000000200 */
[----:B------:R1:W4:Y:S04]  /*2ea0*/  LDSM.16.M88.4 R148, [R182+0x8080] ;  /* 0x00808000b694783b */ /* 0x0003280000000200 */
[----:B------:R1:W1:Y:S01]  /*2eb0*/  LDSM.16.M88.4 R156, [R182+0x9080] ;  /* 0x00908000b69c783b */ /* 0x0002620000000200 */
[----:B------:R-:W-:-:S05]  /*2ec0*/  @P0 BRA `(.L_x_413) ;  /* 0x000001d000000947 */ /* 0x000fca0003800000 */
[----:B------:R-:W-:Y:S01]  /*2ed0*/  SHF.R.S32.HI R36, RZ, 0x1f, R238 ;  /* 0x0000001fff247819 */ /* 0x000fe200000114ee */
[C---:B------:R-:W-:Y:S01]  /*2ee0*/  IMAD R41, R238.reuse, -0x40, R215 ;  /* 0xffffffc0ee297824 */ /* 0x040fe200078e02d7 */
[----:B------:R-:W-:Y:S01]  /*2ef0*/  @!P3 LEA R39, R239, 0x40, 0x6 ;  /* 0x00000040ef27b811 */ /* 0x000fe200078e30ff */
[----:B------:R-:W-:Y:S03]  /*2f00*/  IMAD.WIDE.U32 R42, R238, c[0x0][0x178], RZ ;  /* 0x00005e00ee2a7a25 */ /* 0x000fe600078e00ff */
[----:B------:R-:W-:Y:S01]  /*2f10*/  @!P3 IADD3 R38, P0, R39, R210, RZ ;  /* 0x000000d22726b210 */ /* 0x000fe20007f1e0ff */
[----:B------:R-:W-:Y:S01]  /*2f20*/  IMAD R36, R36, c[0x0][0x178], RZ ;  /* 0x00005e0024247a24 */ /* 0x000fe200078e02ff */
[----:B------:R-:W-:Y:S01]  /*2f30*/  LEA R37, P1, R42, R218, 0x6 ;  /* 0x000000da2a257211 */ /* 0x000fe200078230ff */
[----:B------:R-:W-:Y:S01]  /*2f40*/  IMAD.IADD R41, R41, 0x1, -R212 ;  /* 0x0000000129297824 */ /* 0x000fe200078e0ad4 */
[----:B------:R-:W-:Y:S01]  /*2f50*/  @!P3 LEA.HI.X.SX32 R39, R39, R209, 0x1, P0 ;  /* 0x000000d12727b211 */ /* 0x000fe200000f0eff */
[----:B------:R-:W-:Y:S01]  /*2f60*/  IMAD R36, R238, c[0x0][0x17c], R36 ;  /* 0x00005f00ee247a24 */ /* 0x000fe200078e0224 */
[C---:B------:R-:W-:Y:S02]  /*2f70*/  @!P3 LEA R44, P0, R38.reuse, c[0x0][0x258], 0x2 ;  /* 0x00009600262cba11 */ /* 0x040fe400078010ff */
[----:B------:R-:W-:Y:S01]  /*2f80*/  ISETP.LT.OR P2, PT, R41, 0x1, P6 ;  /* 0x000000012900780c */ /* 0x000fe20003741670 */
[----:B------:R-:W-:Y:S01]  /*2f90*/  IMAD.IADD R43, R43, 0x1, R36 ;  /* 0x000000012b2b7824 */ /* 0x000fe200078e0224 */
[----:B------:R-:W-:Y:S01]  /*2fa0*/  @!P3 LEA.HI.X R45, R38, c[0x0][0x25c], R39, 0x2, P0 ;  /* 0x00009700262dba11 */ /* 0x000fe200000f1427 */
[C---:B------:R-:W-:Y:S01]  /*2fb0*/  IMAD R36, R230.reuse, 0x2000, R229 ;  /* 0x00002000e6247824 */ /* 0x040fe200078e02e5 */
[----:B------:R-:W-:Y:S01]  /*2fc0*/  ISETP.LT.OR P0, PT, R41, 0x21, P6 ;  /* 0x000000212900780c */ /* 0x000fe20003701670 */
[----:B------:R-:W-:Y:S01]  /*2fd0*/  @!P3 IMAD R38, R230, 0x40, R222 ;  /* 0x00000040e626b824 */ /* 0x000fe200078e02de */
[----:B------:R-:W-:Y:S02]  /*2fe0*/  LEA.HI.X R42, R42, R206, R43, 0x6, P1 ;  /* 0x000000ce2a2a7211 */ /* 0x000fe400008f342b */
[C---:B------:R-:W-:Y:S04]  /*2ff0*/  LEA R40, P1, R37.reuse, c[0x0][0x160], 0x1 ;  /* 0x0000580025287a11 */ /* 0x040fe800078208ff */
[----:B------:R-:W-:Y:S01]  /*3000*/  LEA.HI.X R41, R37, c[0x0][0x164], R42, 0x1, P1 ;  /* 0x0000590025297a11 */ /* 0x000fe200008f0c2a */
[----:B------:R-:W-:Y:S01]  /*3010*/  @!P3 IMAD.SHL.U32 R37, R38, 0x4, RZ ;  /* 0x000000042625b824 */ /* 0x000fe200078e00ff */
[----:B------:R-:W-:Y:S03]  /*3020*/  IADD3 R42, P1, R40, UR13, RZ ;  /* 0x0000000d282a7c10 */ /* 0x000fe6000ff3e0ff */
[----:B------:R-:W-:Y:S01]  /*3030*/  @!PT LDS RZ, [RZ] ;  /* 0x00000000fffff984 */ /* 0x000fe20000000800 */
[----:B------:R-:W-:Y:S01]  /*3040*/  @!PT LDS RZ, [RZ] ;  /* 0x00000000fffff984 */ /* 0x000fe20000000800 */
[----:B------:R-:W-:Y:S01]  /*3050*/  @!PT LDS RZ, [RZ] ;  /* 0x00000000fffff984 */ /* 0x000fe20000000800 */
[----:B------:R4:W-:Y:S01]  /*3060*/  LDGSTS.E.BYPASS.LTC128B.128 [R36], [R40.64], !P2 ;  /* 0x0000000028247fae */ /* 0x0009e2000d101d4a */
[----:B------:R-:W-:Y:S05]  /*3070*/  IADD3.X R43, R41, UR8, RZ, P1, !PT ;  /* 0x00000008292b7c10 */ /* 0x000fea0008ffe4ff */
[----:B------:R4:W-:Y:S06]  /*3080*/  LDGSTS.E.BYPASS.LTC128B.128 [R36+0x1000], [R42.64], !P0 ;  /* 0x010000002a247fae */ /* 0x0009ec000c101d4a */
[----:B------:R4:W-:Y:S02]  /*3090*/  @!P3 LDGSTS.E.BYPASS.LTC128B.128 [R37+0xc080], [R44.64] ;  /* 0x0c0800002c25bfae */ /* 0x0009e4000b901d4a */
.L_x_413:
[-C--:B--2-4-:R-:W-:Y:S01]  /*30a0*/  HMMA.16816.F32.BF16 R36, R132, R136.reuse, RZ ;  /* 0x000000888424723c */ /* 0x094fe200000418ff */
[----:B------:R-:W0:Y:S02]  /*30b0*/  LDGDEPBAR ;  /* 0x00000000000079af */ /* 0x000e240000000000 */
[----:B------:R-:W-:Y:S02]  /*30c0*/  ISETP.GT.AND P1, PT, R211, -0x1, PT ;  /* 0xffffffffd300780c */ /* 0x000fe40003f24270 */
[----:B------:R-:W-:Y:S02]  /*30d0*/  LEA R180, R180, 0x8080, 0x1 ;  /* 0x00008080b4b47811 */ /* 0x000fe400078e08ff */
[C---:B------:R-:W-:Y:S01]  /*30e0*/  ISETP.GT.AND P2, PT, R241.reuse, RZ, P1 ;  /* 0x000000fff100720c */ /* 0x040fe20000f44270 */
[C---:B---3--:R-:W-:Y:S02]  /*30f0*/  HMMA.16816.F32.BF16 R40, R140.reuse, R136, RZ ;  /* 0x000000888c28723c */ /* 0x048fe400000418ff */
[----:B------:R-:W-:Y:S02]  /*3100*/  ISETP.GT.AND P0, PT, R241, 0x1, P1 ;  /* 0x00000001f100780c */ /* 0x000fe40000f04270 */
[C---:B------:R-:W-:Y:S02]  /*3110*/  ISETP.LT.OR P2, PT, R240.reuse, 0x1, P2 ;  /* 0x00000001f000780c */ /* 0x040fe40001741670 */
[----:B------:R-:W-:Y:S02]  /*3120*/  ISETP.LT.OR P0, PT, R240, 0x2, P0 ;  /* 0x00000002f000780c */ /* 0x000fe40000701670 */
[-C--:B------:R-:W-:Y:S01]  /*3130*/  HMMA.16816.F32.BF16 R44, R140, R138.reuse, RZ ;  /* 0x0000008a8c2c723c */ /* 0x080fe200000418ff */
[----:B-1----:R-:W-:Y:S02]  /*3140*/  FSEL R181, R4, -INF , !P2 ;  /* 0xff80000004b57808 */ /* 0x002fe40005000000 */
[C---:B------:R-:W-:Y:S02]  /*3150*/  ISETP.GT.AND P2, PT, R252.reuse, RZ, P1 ;  /* 0x000000fffc00720c */ /* 0x040fe40000f44270 */
[----:B------:R-:W-:Y:S01]  /*3160*/  FSEL R201, R5, -INF , !P0 ;  /* 0xff80000005c97808 */ /* 0x000fe20004000000 */
[--C-:B------:R-:W-:Y:S01]  /*3170*/  FFMA.FTZ R181, R181, c[0x0][0x29c], -R242.reuse ;  /* 0x0000a700b5b57a23 */ /* 0x100fe200000108f2 */
[----:B------:R-:W-:Y:S01]  /*3180*/  ISETP.GT.AND P0, PT, R252, 0x1, P1 ;  /* 0x00000001fc00780c */ /* 0x000fe20000f04270 */
[C---:B------:R-:W-:Y:S02]  /*3190*/  HMMA.16816.F32.BF16 R48, R132.reuse, R138, RZ ;  /* 0x0000008a8430723c */ /* 0x040fe400000418ff */
[C---:B------:R-:W-:Y:S02]  /*31a0*/  ISETP.LT.OR P2, PT, R248.reuse, 0x1, P2 ;  /* 0x00000001f800780c */ /* 0x040fe40001741670 */
[----:B------:R-:W-:Y:S01]  /*31b0*/  MUFU.EX2 R181, R181 ;  /* 0x000000b500b57308 */ /* 0x000fe20000000800 */
[----:B------:R-:W-:Y:S01]  /*31c0*/  ISETP.LT.OR P0, PT, R248, 0x2, P0 ;  /* 0x00000002f800780c */ /* 0x000fe20000701670 */
[--C-:B------:R-:W-:Y:S01]  /*31d0*/  FFMA.FTZ R182, R201, c[0x0][0x29c], -R242.reuse ;  /* 0x0000a700c9b67a23 */ /* 0x100fe200000108f2 */
[----:B------:R-:W-:Y:S01]  /*31e0*/  FSEL R251, R6, -INF , !P2 ;  /* 0xff80000006fb7808 */ /* 0x000fe20005000000 */
[-C--:B------:R-:W-:Y:S01]  /*31f0*/  HMMA.16816.F32.BF16 R52, R132, R144.reuse, RZ ;  /* 0x000000908434723c */ /* 0x080fe200000418ff */
[----:B------:R-:W-:Y:S03]  /*3200*/  ISETP.GT.AND P2, PT, R241, 0x20, P1 ;  /* 0x00000020f100780c */ /* 0x000fe60000f44270 */
[----:B------:R-:W-:Y:S02]  /*3210*/  FSEL R244, R7, -INF , !P0 ;  /* 0xff80000007f47808 */ /* 0x000fe40004000000 */
[----:B------:R-:W-:Y:S01]  /*3220*/  ISETP.LT.OR P0, PT, R240, 0x21, P2 ;  /* 0x00000021f000780c */ /* 0x000fe20001701670 */
[----:B------:R-:W1:Y:S01]  /*3230*/  MUFU.EX2 R182, R182 ;  /* 0x000000b600b67308 */ /* 0x000e620000000800 */
[C---:B------:R-:W-:Y:S02]  /*3240*/  HMMA.16816.F32.BF16 R56, R140.reuse, R144, RZ ;  /* 0x000000908c38723c */ /* 0x040fe400000418ff */
[----:B------:R-:W-:Y:S02]  /*3250*/  ISETP.GT.AND P2, PT, R241, 0x21, P1 ;  /* 0x00000021f100780c */ /* 0x000fe40000f44270 */
[----:B------:R-:W-:Y:S02]  /*3260*/  FSEL R189, R16, -INF , !P0 ;  /* 0xff80000010bd7808 */ /* 0x000fe40004000000 */
[----:B------:R-:W-:Y:S02]  /*3270*/  ISETP.GT.AND P0, PT, R252, 0x20, P1 ;  /* 0x00000020fc00780c */ /* 0x000fe40000f04270 */
[-C--:B------:R-:W-:Y:S01]  /*3280*/  HMMA.16816.F32.BF16 R60, R140, R146.reuse, RZ ;  /* 0x000000928c3c723c */ /* 0x080fe200000418ff */
[----:B------:R-:W-:Y:S02]  /*3290*/  ISETP.LT.OR P2, PT, R240, 0x22, P2 ;  /* 0x00000022f000780c */ /* 0x000fe40001741670 */
[----:B------:R-:W-:Y:S01]  /*32a0*/  ISETP.LT.OR P0, PT, R248, 0x21, P0 ;  /* 0x00000021f800780c */ /* 0x000fe20000701670 */
[--C-:B------:R-:W-:Y:S01]  /*32b0*/  FFMA.FTZ R189, R189, c[0x0][0x29c], -R242.reuse ;  /* 0x0000a700bdbd7a23 */ /* 0x100fe200000108f2 */
[----:B------:R-:W-:Y:S02]  /*32c0*/  FSEL R201, R17, -INF , !P2 ;  /* 0xff80000011c97808 */ /* 0x000fe40005000000 */
[----:B------:R-:W-:Y:S01]  /*32d0*/  FSEL R249, R18, -INF , !P0 ;  /* 0xff80000012f97808 */ /* 0x000fe20004000000 */
[----:B------:R-:W-:Y:S02]  /*32e0*/  HMMA.16816.F32.BF16 R64, R132, R146, RZ ;  /* 0x000000928440723c */ /* 0x000fe400000418ff */
[----:B------:R-:W-:Y:S01]  /*32f0*/  ISETP.GT.AND P0, PT, R241, 0x40, P1 ;  /* 0x00000040f100780c */ /* 0x000fe20000f04270 */
[----:B------:R-:W2:Y:S01]  /*3300*/  MUFU.EX2 R189, R189 ;  /* 0x000000bd00bd7308 */ /* 0x000ea20000000800 */
[----:B------:R-:W-:Y:S01]  /*3310*/  ISETP.GT.AND P2, PT, R252, 0x21, P1 ;  /* 0x00000021fc00780c */ /* 0x000fe20000f44270 */
[--C-:B------:R-:W-:Y:S01]  /*3320*/  FFMA.FTZ R190, R201, c[0x0][0x29c], -R242.reuse ;  /* 0x0000a700c9be7a23 */ /* 0x100fe200000108f2 */
[----:B------:R-:W-:Y:S02]  /*3330*/  ISETP.LT.OR P0, PT, R240, 0x41, P0 ;  /* 0x00000041f000780c */ /* 0x000fe40000701670 */
[-C--:B------:R-:W-:Y:S05]  /*3340*/  HMMA.16816.F32.BF16 R36, R148, R152.reuse, R36 ;  /* 0x000000989424723c */ /* 0x080fea0000041824 */
[----:B------:R-:W-:Y:S01]  /*3350*/  ISETP.LT.OR P2, PT, R248, 0x22, P2 ;  /* 0x00000022f800780c */ /* 0x000fe20001741670 */
[----:B------:R-:W3:Y:S01]  /*3360*/  MUFU.EX2 R190, R190 ;  /* 0x000000be00be7308 */ /* 0x000ee20000000800 */
[----:B------:R-:W-:Y:S01]  /*3370*/  FSEL R243, R20, -INF , !P0 ;  /* 0xff80000014f37808 */ /* 0x000fe20004000000 */
[C---:B------:R-:W-:Y:S04]  /*3380*/  HMMA.16816.F32.BF16 R40, R156.reuse, R152, R40 ;  /* 0x000000989c28723c */ /* 0x040fe80000041828 */
[----:B------:R-:W-:Y:S01]  /*3390*/  ISETP.GT.AND P0, PT, R252, 0x40, P1 ;  /* 0x00000040fc00780c */ /* 0x000fe20000f04270 */
[--C-:B------:R-:W-:Y:S01]  /*33a0*/  FFMA.FTZ R202, R243, c[0x0][0x29c], -R242.reuse ;  /* 0x0000a700f3ca7a23 */ /* 0x100fe200000108f2 */
[----:B------:R-:W-:Y:S02]  /*33b0*/  FSEL R245, R19, -INF , !P2 ;  /* 0xff80000013f57808 */ /* 0x000fe40005000000 */
[-C--:B------:R-:W-:Y:S03]  /*33c0*/  HMMA.16816.F32.BF16 R44, R156, R154.reuse, R44 ;  /* 0x0000009a9c2c723c */ /* 0x080fe6000004182c */
[C---:B------:R-:W-:Y:S01]  /*33d0*/  ISETP.GT.AND P2, PT, R241.reuse, 0x41, P1 ;  /* 0x00000041f100780c */ /* 0x040fe20000f44270 */
[----:B------:R-:W-:Y:S01]  /*33e0*/  MUFU.EX2 R202, R202 ;  /* 0x000000ca00ca7308 */ /* 0x000fe20000000800 */
[----:B------:R-:W-:Y:S02]  /*33f0*/  ISETP.LT.OR P0, PT, R248, 0x41, P0 ;  /* 0x00000041f800780c */ /* 0x000fe40000701670 */
[----:B------:R-:W-:Y:S01]  /*3400*/  ISETP.LT.OR P2, PT, R240, 0x42, P2 ;  /* 0x00000042f000780c */ /* 0x000fe20001741670 */
[C---:B------:R-:W-:Y:S04]  /*3410*/  HMMA.16816.F32.BF16 R48, R148.reuse, R154, R48 ;  /* 0x0000009a9430723c */ /* 0x040fe80000041830 */
[----:B------:R-:W-:Y:S02]  /*3420*/  FSEL R246, R22, -INF , !P0 ;  /* 0xff80000016f67808 */ /* 0x000fe40004000000 */
[----:B------:R-:W-:Y:S02]  /*3430*/  ISETP.GT.AND P0, PT, R241, 0x60, P1 ;  /* 0x00000060f100780c */ /* 0x000fe40000f04270 */
[-C--:B------:R-:W-:Y:S03]  /*3440*/  HMMA.16816.F32.BF16 R52, R148, R160.reuse, R52 ;  /* 0x000000a09434723c */ /* 0x080fe60000041834 */
[----:B------:R-:W-:Y:S02]  /*3450*/  ISETP.LT.OR P0, PT, R240, 0x61, P0 ;  /* 0x00000061f000780c */ /* 0x000fe40000701670 */
[----:B------:R-:W-:Y:S02]  /*3460*/  FSEL R201, R21, -INF , !P2 ;  /* 0xff80000015c97808 */ /* 0x000fe40005000000 */
[----:B------:R-:W-:Y:S01]  /*3470*/  ISETP.GT.AND P2, PT, R252, 0x41, P1 ;  /* 0x00000041fc00780c */ /* 0x000fe20000f44270 */
[C---:B------:R-:W-:Y:S04]  /*3480*/  HMMA.16816.F32.BF16 R56, R156.reuse, R160, R56 ;  /* 0x000000a09c38723c */ /* 0x040fe80000041838 */
[----:B------:R-:W-:Y:S01]  /*3490*/  ISETP.LT.OR P2, PT, R248, 0x42, P2 ;  /* 0x00000042f800780c */ /* 0x000fe20001741670 */
[--C-:B------:R-:W-:Y:S01]  /*34a0*/  FFMA.FTZ R250, R201, c[0x0][0x29c], -R242.reuse ;  /* 0x0000a700c9fa7a23 */ /* 0x100fe200000108f2 */
[----:B------:R-:W-:Y:S01]  /*34b0*/  FSEL R243, R32, -INF , !P0 ;  /* 0xff80000020f37808 */ /* 0x000fe20004000000 */
[----:B------:R-:W-:Y:S01]  /*34c0*/  IMAD.MOV.U32 R201, RZ, RZ, 0x40 ;  /* 0x00000040ffc97424 */ /* 0x000fe200078e00ff */
[-C--:B------:R-:W-:Y:S03]  /*34d0*/  HMMA.16816.F32.BF16 R60, R156, R162.reuse, R60 ;  /* 0x000000a29c3c723c */ /* 0x080fe6000004183c */
[----:B------:R-:W-:Y:S02]  /*34e0*/  LOP3.LUT P0, RZ, R199, 0x4, RZ, 0xc0, !PT ;  /* 0x00000004c7ff7812 */ /* 0x000fe4000780c0ff */
[----:B------:R-:W-:Y:S02]  /*34f0*/  FSEL R247, R23, -INF , !P2 ;  /* 0xff80000017f77808 */ /* 0x000fe40005000000 */
[----:B------:R-:W-:Y:S01]  /*3500*/  ISETP.GT.AND P2, PT, R241, 0x61, P1 ;  /* 0x00000061f100780c */ /* 0x000fe20000f44270 */
[----:B------:R-:W-:Y:S01]  /*3510*/  HMMA.16816.F32.BF16 R64, R148, R162, R64 ;  /* 0x000000a29440723c */ /* 0x000fe20000041840 */
[----:B------:R4:W5:Y:S03]  /*3520*/  MUFU.EX2 R241, R250 ;  /* 0x000000fa00f17308 */ /* 0x0009660000000800 */
[----:B------:R-:W-:Y:S02]  /*3530*/  SEL R201, R201, 0xffffffc0, !P0 ;  /* 0xffffffc0c9c97807 */ /* 0x000fe40004000000 */
[----:B------:R-:W-:Y:S01]  /*3540*/  ISETP.LT.OR P2, PT, R240, 0x62, P2 ;  /* 0x00000062f000780c */ /* 0x000fe20001741670 */
[----:B------:R-:W-:Y:S05]  /*3550*/  FFMA.FTZ R240, R243, c[0x0][0x29c], -R242 ;  /* 0x0000a700f3f07a23 */ /* 0x000fea00000108f2 */
[----:B------:R-:W-:Y:S01]  /*3560*/  FSEL R243, R33, -INF , !P2 ;  /* 0xff80000021f37808 */ /* 0x000fe20005000000 */
[C---:B------:R-:W-:Y:S01]  /*3570*/  IMAD.IADD R33, R201.reuse, 0x1, R180 ;  /* 0x00000001c9217824 */ /* 0x040fe200078e02b4 */
[----:B------:R-:W-:Y:S01]  /*3580*/  ISETP.GT.AND P2, PT, R252, 0x60, P1 ;  /* 0x00000060fc00780c */ /* 0x000fe20000f44270 */
[----:B------:R-:W-:Y:S01]  /*3590*/  MUFU.EX2 R240, R240 ;  /* 0x000000f000f07308 */ /* 0x000fe20000000800 */
[----:B------:R-:W-:Y:S01]  /*35a0*/  IADD3 R180, R201, R180, R192 ;  /* 0x000000b4c9b47210 */ /* 0x000fe20007ffe0c0 */
[----:B------:R-:W-:Y:S01]  /*35b0*/  FFMA.FTZ R242, R243, c[0x0][0x29c], -R242 ;  /* 0x0000a700f3f27a23 */ /* 0x000fe200000108f2 */
[----:B------:R-:W1:Y:S01]  /*35c0*/  LDSM.16.M88.4 R132, [R33] ;  /* 0x000000002184783b */ /* 0x000e620000000200 */
[----:B------:R-:W-:Y:S04]  /*35d0*/  ISETP.LT.OR P2, PT, R248, 0x61, P2 ;  /* 0x00000061f800780c */ /* 0x000fe80001741670 */
[----:B----4-:R-:W-:Y:S03]  /*35e0*/  FSEL R250, R34, -INF , !P2 ;  /* 0xff80000022fa7808 */ /* 0x010fe60005000000 */
[----:B------:R4:W2:Y:S01]  /*35f0*/  LDSM.16.M88.4 R140, [R33+0x1000] ;  /* 0x00100000218c783b */ /* 0x0008a20000000200 */
[----:B------:R-:W-:Y:S01]  /*3600*/  ISETP.GT.AND P2, PT, R252, 0x61, P1 ;  /* 0x00000061fc00780c */ /* 0x000fe20000f44270 */
[--C-:B------:R-:W-:Y:S01]  /*3610*/  FFMA.FTZ R34, R251, c[0x0][0x29c], -R186.reuse ;  /* 0x0000a700fb227a23 */ /* 0x100fe200000108ba */
[----:B------:R3:W-:Y:S02]  /*3620*/  MUFU.EX2 R243, R242 ;  /* 0x000000f200f37308 */ /* 0x0007e40000000800 */
[----:B------:R-:W-:Y:S01]  /*3630*/  ISETP.LT.OR P2, PT, R248, 0x62, P2 ;  /* 0x00000062f800780c */ /* 0x000fe20001741670 */
[--C-:B------:R-:W-:Y:S02]  /*3640*/  FFMA.FTZ R248, R247, c[0x0][0x29c], -R186.reuse ;  /* 0x0000a700f7f87a23 */ /* 0x100fe400000108ba */
[----:B------:R-:W-:Y:S01]  /*3650*/  LDSM.16.M88.4 R148, [R180+0x1000] ;  /* 0x00100000b494783b */ /* 0x000fe20000000200 */
[----:B------:R-:W-:Y:S01]  /*3660*/  FSEL R251, R35, -INF , !P2 ;  /* 0xff80000023fb7808 */ /* 0x000fe20005000000 */
[--C-:B------:R-:W-:Y:S01]  /*3670*/  FFMA.FTZ R35, R244, c[0x0][0x29c], -R186.reuse ;  /* 0x0000a700f4237a23 */ /* 0x100fe200000108ba */
[----:B------:R-:W-:Y:S02]  /*3680*/  ISETP.GT.AND P2, PT, R203, RZ, P1 ;  /* 0x000000ffcb00720c */ /* 0x000fe40000f44270 */
[----:B------:R-:W2:Y:S02]  /*3690*/  MUFU.EX2 R34, R34 ;  /* 0x0000002200227308 */ /* 0x000ea40000000800 */
[----:B------:R-:W-:Y:S04]  /*36a0*/  ISETP.LT.OR P2, PT, R191, 0x1, P2 ;  /* 0x00000001bf00780c */ /* 0x000fe80001741670 */
[----:B------:R-:W-:Y:S02]  /*36b0*/  FSEL R252, R8, -INF , !P2 ;  /* 0xff80000008fc7808 */ /* 0x000fe40005000000 */
[----:B------:R-:W-:Y:S01]  /*36c0*/  ISETP.GT.AND P2, PT, R203, 0x1, P1 ;  /* 0x00000001cb00780c */ /* 0x000fe20000f44270 */
[--C-:B----4-:R-:W-:Y:S01]  /*36d0*/  FFMA.FTZ R33, R249, c[0x0][0x29c], -R186.reuse ;  /* 0x0000a700f9217a23 */ /* 0x110fe200000108ba */
[----:B------:R-:W4:Y:S02]  /*36e0*/  MUFU.EX2 R35, R35 ;  /* 0x0000002300237308 */ /* 0x000f240000000800 */
[----:B------:R-:W-:Y:S01]  /*36f0*/  ISETP.LT.OR P2, PT, R191, 0x2, P2 ;  /* 0x00000002bf00780c */ /* 0x000fe20001741670 */
[----:B------:R-:W-:Y:S02]  /*3700*/  FFMA.FTZ R252, R252, c[0x0][0x29c], -R185 ;  /* 0x0000a700fcfc7a23 */ /* 0x000fe400000108b9 */
[--C-:B---3--:R-:W-:Y:S01]  /*3710*/  FFMA.FTZ R242, R245, c[0x0][0x29c], -R186.reuse ;  /* 0x0000a700f5f27a23 */ /* 0x108fe200000108ba */
[----:B------:R-:W-:Y:S01]  /*3720*/  FSEL R249, R9, -INF , !P2 ;  /* 0xff80000009f97808 */ /* 0x000fe20005000000 */
[--C-:B------:R-:W-:Y:S01]  /*3730*/  FFMA.FTZ R245, R246, c[0x0][0x29c], -R186.reuse ;  /* 0x0000a700f6f57a23 */ /* 0x100fe200000108ba */
[----:B------:R-:W-:Y:S01]  /*3740*/  ISETP.GT.AND P2, PT, R188, RZ, P1 ;  /* 0x000000ffbc00720c */ /* 0x000fe20000f44270 */
[-C--:B-1----:R-:W-:Y:S01]  /*3750*/  HMMA.16816.F32.BF16 R36, R132, R164.reuse, R36 ;  /* 0x000000a48424723c */ /* 0x082fe20000041824 */
[----:B------:R-:W1:Y:S04]  /*3760*/  MUFU.EX2 R33, R33 ;  /* 0x0000002100217308 */ /* 0x000e680000000800 */
[C---:B------:R-:W-:Y:S03]  /*3770*/  ISETP.LT.OR P2, PT, R187.reuse, 0x1, P2 ;  /* 0x00000001bb00780c */ /* 0x040fe60001741670 */
[C---:B--2---:R-:W-:Y:S04]  /*3780*/  HMMA.16816.F32.BF16 R40, R140.reuse, R164, R40 ;  /* 0x000000a48c28723c */ /* 0x044fe80000041828 */
[----:B------:R-:W-:Y:S01]  /*3790*/  FSEL R244, R10, -INF , !P2 ;  /* 0xff8000000af47808 */ /* 0x000fe20005000000 */
[----:B------:R-:W2:Y:S01]  /*37a0*/  MUFU.EX2 R242, R242 ;  /* 0x000000f200f27308 */ /* 0x000ea20000000800 */
[----:B------:R-:W-:Y:S02]  /*37b0*/  ISETP.GT.AND P2, PT, R188, 0x1, P1 ;  /* 0x00000001bc00780c */ /* 0x000fe40000f44270 */
[-C--:B------:R-:W-:Y:S03]  /*37c0*/  HMMA.16816.F32.BF16 R44, R140, R166.reuse, R44 ;  /* 0x000000a68c2c723c */ /* 0x080fe6000004182c */
[----:B------:R-:W-:Y:S01]  /*37d0*/  ISETP.LT.OR P2, PT, R187, 0x2, P2 ;  /* 0x00000002bb00780c */ /* 0x000fe20001741670 */
[--C-:B------:R-:W-:Y:S03]  /*37e0*/  FFMA.FTZ R244, R244, c[0x0][0x29c], -R183.reuse ;  /* 0x0000a700f4f47a23 */ /* 0x100fe600000108b7 */
[----:B------:R-:W-:Y:S01]  /*37f0*/  FSEL R246, R11, -INF , !P2 ;  /* 0xff8000000bf67808 */ /* 0x000fe20005000000 */
[C---:B------:R-:W-:Y:S01]  /*3800*/  HMMA.16816.F32.BF16 R48, R132.reuse, R166, R48 ;  /* 0x000000a68430723c */ /* 0x040fe20000041830 */
[----:B------:R3:W1:Y:S01]  /*3810*/  LDSM.16.M88.4 R8, [R180] ;  /* 0x00000000b408783b */ /* 0x0006620000000200 */
[----:B------:R-:W-:Y:S02]  /*3820*/  MUFU.EX2 R244, R244 ;  /* 0x000000f400f47308 */ /* 0x000fe40000000800 */
[----:B------:R-:W-:Y:S01]  /*3830*/  ISETP.GT.AND P2, PT, R203, 0x20, P1 ;  /* 0x00000020cb00780c */ /* 0x000fe20000f44270 */
[--C-:B------:R-:W-:Y:S03]  /*3840*/  FFMA.FTZ R246, R246, c[0x0][0x29c], -R183.reuse ;  /* 0x0000a700f6f67a23 */ /* 0x100fe600000108b7 */
[-C--:B------:R-:W-:Y:S03]  /*3850*/  HMMA.16816.F32.BF16 R52, R132, R168.reuse, R52 ;  /* 0x000000a88434723c */ /* 0x080fe60000041834 */
[----:B------:R-:W-:Y:S01]  /*3860*/  ISETP.LT.OR P2, PT, R191, 0x21, P2 ;  /* 0x00000021bf00780c */ /* 0x000fe20001741670 */
[----:B------:R-:W-:Y:S03]  /*3870*/  MUFU.EX2 R245, R245 ;  /* 0x000000f500f57308 */ /* 0x000fe60000000800 */
[----:B------:R-:W-:Y:S01]  /*3880*/  FSEL R6, R12, -INF , !P2 ;  /* 0xff8000000c067808 */ /* 0x000fe20005000000 */
[C---:B------:R-:W-:Y:S04]  /*3890*/  HMMA.16816.F32.BF16 R56, R140.reuse, R168, R56 ;  /* 0x000000a88c38723c */ /* 0x040fe80000041838 */
[----:B------:R-:W-:Y:S01]  /*38a0*/  ISETP.GT.AND P2, PT, R203, 0x21, P1 ;  /* 0x00000021cb00780c */ /* 0x000fe20000f44270 */
[--C-:B------:R-:W-:Y:S01]  /*38b0*/  FFMA.FTZ R12, R250, c[0x0][0x29c], -R186.reuse ;  /* 0x0000a700fa0c7a23 */ /* 0x100fe200000108ba */
[----:B------:R-:W-:Y:S01]  /*38c0*/  MUFU.EX2 R248, R248 ;  /* 0x000000f800f87308 */ /* 0x000fe20000000800 */
[----:B------:R-:W-:Y:S01]  /*38d0*/  FFMA.FTZ R186, R251, c[0x0][0x29c], -R186 ;  /* 0x0000a700fbba7a23 */ /* 0x000fe200000108ba */
[-C--:B------:R-:W-:Y:S03]  /*38e0*/  HMMA.16816.F32.BF16 R60, R140, R170.reuse, R60 ;  /* 0x000000aa8c3c723c */ /* 0x080fe6000004183c */
[----:B------:R-:W-:Y:S04]  /*38f0*/  ISETP.LT.OR P2, PT, R191, 0x22, P2 ;  /* 0x00000022bf00780c */ /* 0x000fe80001741670 */
[----:B------:R-:W-:Y:S01]  /*3900*/  FSEL R247, R13, -INF , !P2 ;  /* 0xff8000000df77808 */ /* 0x000fe20005000000 */
[----:B---3--:R-:W-:Y:S01]  /*3910*/  MUFU.EX2 R180, R252 ;  /* 0x000000fc00b47308 */ /* 0x008fe20000000800 */
[----:B------:R-:W-:Y:S01]  /*3920*/  ISETP.GT.AND P2, PT, R188, 0x20, P1 ;  /* 0x00000020bc00780c */ /* 0x000fe20000f44270 */
[----:B------:R-:W-:Y:S04]  /*3930*/  HMMA.16816.F32.BF16 R64, R132, R170, R64 ;  /* 0x000000aa8440723c */ /* 0x000fe80000041840 */
[C---:B------:R-:W-:Y:S04]  /*3940*/  ISETP.LT.OR P2, PT, R187.reuse, 0x21, P2 ;  /* 0x00000021bb00780c */ /* 0x040fe80001741670 */
[----:B------:R3:W-:Y:S01]  /*3950*/  MUFU.EX2 R13, R186 ;  /* 0x000000ba000d7308 */ /* 0x0007e20000000800 */
[----:B------:R-:W-:Y:S01]  /*3960*/  FSEL R14, R14, -INF , !P2 ;  /* 0xff8000000e0e7808 */ /* 0x000fe20005000000 */
[-C--:B-1----:R-:W-:Y:S05]  /*3970*/  HMMA.16816.F32.BF16 R36, R8, R172.reuse, R36 ;  /* 0x000000ac0824723c */ /* 0x082fea0000041824 */
[----:B------:R-:W-:Y:S01]  /*3980*/  ISETP.GT.AND P2, PT, R188, 0x21, P1 ;  /* 0x00000021bc00780c */ /* 0x000fe20000f44270 */
[----:B------:R-:W-:Y:S02]  /*3990*/  FFMA.FTZ R14, R14, c[0x0][0x29c], -R183 ;  /* 0x0000a7000e0e7a23 */ /* 0x000fe400000108b7 */
[C---:B------:R-:W-:Y:S01]  /*39a0*/  HMMA.16816.F32.BF16 R40, R148.reuse, R172, R40 ;  /* 0x000000ac9428723c */ /* 0x040fe20000041828 */
[----:B------:R-:W1:Y:S03]  /*39b0*/  MUFU.EX2 R12, R12 ;  /* 0x0000000c000c7308 */ /* 0x000e660000000800 */
[----:B------:R-:W-:Y:S04]  /*39c0*/  ISETP.LT.OR P2, PT, R187, 0x22, P2 ;  /* 0x00000022bb00780c */ /* 0x000fe80001741670 */
[----:B------:R-:W-:Y:S01]  /*39d0*/  FSEL R250, R15, -INF , !P2 ;  /* 0xff8000000ffa7808 */ /* 0x000fe20005000000 */
[-C--:B------:R-:W-:Y:S02]  /*39e0*/  HMMA.16816.F32.BF16 R44, R148, R174.reuse, R44 ;  /* 0x000000ae942c723c */ /* 0x080fe4000004182c */
[----:B------:R-:W-:Y:S01]  /*39f0*/  MUFU.EX2 R14, R14 ;  /* 0x0000000e000e7308 */ /* 0x000fe20000000800 */
[----:B------:R-:W-:Y:S01]  /*3a00*/  ISETP.GT.AND P2, PT, R203, 0x40, P1 ;  /* 0x00000040cb00780c */ /* 0x000fe20000f44270 */
[----:B------:R-:W-:Y:S02]  /*3a10*/  FFMA.FTZ R15, R249, c[0x0][0x29c], -R185 ;  /* 0x0000a700f90f7a23 */ /* 0x000fe400000108b9 */
[----:B------:R-:W-:Y:S01]  /*3a20*/  FFMA.FTZ R250, R250, c[0x0][0x29c], -R183 ;  /* 0x0000a700fafa7a23 */ /* 0x000fe200000108b7 */
[----:B------:R-:W-:Y:S01]  /*3a30*/  ISETP.LT.OR P2, PT, R191, 0x41, P2 ;  /* 0x00000041bf00780c */ /* 0x000fe20001741670 */
[C---:B------:R-:W-:Y:S04]  /*3a40*/  HMMA.16816.F32.BF16 R48, R8.reuse, R174, R48 ;  /* 0x000000ae0830723c */ /* 0x040fe80000041830 */
[----:B---3--:R-:W-:Y:S01]  /*3a50*/  FSEL R186, R24, -INF , !P2 ;  /* 0xff80000018ba7808 */ /* 0x008fe20005000000 */
[--C-:B------:R-:W-:Y:S01]  /*3a60*/  FFMA.FTZ R24, R6, c[0x0][0x29c], -R185.reuse ;  /* 0x0000a70006187a23 */ /* 0x100fe200000108b9 */
[----:B------:R-:W-:Y:S01]  /*3a70*/  ISETP.GT.AND P2, PT, R203, 0x41, P1 ;  /* 0x00000041cb00780c */ /* 0x000fe20000f44270 */
[----:B------:R-:W3:Y:S01]  /*3a80*/  MUFU.EX2 R15, R15 ;  /* 0x0000000f000f7308 */ /* 0x000ee20000000800 */
[-C--:B------:R-:W-:Y:S03]  /*3a90*/  HMMA.16816.F32.BF16 R52, R8, R176.reuse, R52 ;  /* 0x000000b00834723c */ /* 0x080fe60000041834 */
[----:B------:R-:W-:Y:S01]  /*3aa0*/  ISETP.LT.OR P2, PT, R191, 0x42, P2 ;  /* 0x00000042bf00780c */ /* 0x000fe20001741670 */
[--C-:B------:R-:W-:Y:S03]  /*3ab0*/  FFMA.FTZ R186, R186, c[0x0][0x29c], -R185.reuse ;  /* 0x0000a700baba7a23 */ /* 0x100fe600000108b9 */
[----:B------:R-:W-:Y:S01]  /*3ac0*/  FSEL R252, R25, -INF , !P2 ;  /* 0xff80000019fc7808 */ /* 0x000fe20005000000 */
[--C-:B------:R-:W-:Y:S01]  /*3ad0*/  FFMA.FTZ R25, R247, c[0x0][0x29c], -R185.reuse ;  /* 0x0000a700f7197a23 */ /* 0x100fe200000108b9 */
[----:B------:R-:W-:Y:S01]  /*3ae0*/  ISETP.GT.AND P2, PT, R203, 0x60, P1 ;  /* 0x00000060cb00780c */ /* 0x000fe20000f44270 */
[C---:B------:R-:W-:Y:S01]  /*3af0*/  HMMA.16816.F32.BF16 R56, R148.reuse, R176, R56 ;  /* 0x000000b09438723c */ /* 0x040fe20000041838 */
[----:B------:R-:W-:Y:S03]  /*3b00*/  MUFU.EX2 R24, R24 ;  /* 0x0000001800187308 */ /* 0x000fe60000000800 */
[----:B------:R-:W-:Y:S04]  /*3b10*/  ISETP.LT.OR P2, PT, R191, 0x61, P2 ;  /* 0x00000061bf00780c */ /* 0x000fe80001741670 */
[----:B------:R-:W-:Y:S01]  /*3b20*/  FSEL R247, R28, -INF , !P2 ;  /* 0xff8000001cf77808 */ /* 0x000fe20005000000 */
[-C--:B------:R-:W-:Y:S01]  /*3b30*/  HMMA.16816.F32.BF16 R60, R148, R178.reuse, R60 ;  /* 0x000000b2943c723c */ /* 0x080fe2000004183c */
[----:B------:R-:W1:Y:S01]  /*3b40*/  LDS R28, [R184.X4+0xc280] ;  /* 0x00c28000b81c7984 */ /* 0x000e620000004800 */
[----:B------:R-:W1:Y:S01]  /*3b50*/  MUFU.EX2 R25, R25 ;  /* 0x0000001900197308 */ /* 0x000e620000000800 */
[----:B------:R-:W-:Y:S01]  /*3b60*/  ISETP.GT.AND P2, PT, R203, 0x61, P1 ;  /* 0x00000061cb00780c */ /* 0x000fe20000f44270 */
[--C-:B------:R-:W-:Y:S03]  /*3b70*/  FFMA.FTZ R203, R247, c[0x0][0x29c], -R185.reuse ;  /* 0x0000a700f7cb7a23 */ /* 0x100fe600000108b9 */
[----:B------:R-:W-:Y:S01]  /*3b80*/  ISETP.LT.OR P2, PT, R191, 0x62, P2 ;  /* 0x00000062bf00780c */ /* 0x000fe20001741670 */
[----:B------:R-:W-:Y:S04]  /*3b90*/  HMMA.16816.F32.BF16 R64, R8, R178, R64 ;  /* 0x000000b20840723c */ /* 0x000fe80000041840 */
[----:B------:R-:W-:Y:S01]  /*3ba0*/  FSEL R191, R29, -INF , !P2 ;  /* 0xff8000001dbf7808 */ /* 0x000fe20005000000 */
[--C-:B------:R-:W-:Y:S01]  /*3bb0*/  FFMA.FTZ R29, R252, c[0x0][0x29c], -R185.reuse ;  /* 0x0000a700fc1d7a23 */ /* 0x100fe200000108b9 */
[----:B------:R-:W-:Y:S01]  /*3bc0*/  ISETP.GT.AND P2, PT, R188, 0x40, P1 ;  /* 0x00000040bc00780c */ /* 0x000fe20000f44270 */
[----:B------:R-:W-:Y:S01]  /*3bd0*/  MUFU.EX2 R203, R203 ;  /* 0x000000cb00cb7308 */ /* 0x000fe20000000800 */
[----:B------:R-:W-:Y:S01]  /*3be0*/  F2FP.BF16.PACK_AB R10, R182, R181 ;  /* 0x000000b5b60a723e */ /* 0x000fe200000010ff */
[----:B------:R-:W-:Y:S01]  /*3bf0*/  FFMA.FTZ R185, R191, c[0x0][0x29c], -R185 ;  /* 0x0000a700bfb97a23 */ /* 0x000fe200000108b9 */
[C---:B------:R-:W-:Y:S04]  /*3c00*/  ISETP.LT.OR P2, PT, R187.reuse, 0x41, P2 ;  /* 0x00000041bb00780c */ /* 0x040fe80001741670 */
[----:B------:R-:W-:Y:S02]  /*3c10*/  FSEL R26, R26, -INF , !P2 ;  /* 0xff8000001a1a7808 */ /* 0x000fe40005000000 */
[----:B------:R-:W-:Y:S01]  /*3c20*/  ISETP.GT.AND P2, PT, R188, 0x41, P1 ;  /* 0x00000041bc00780c */ /* 0x000fe20000f44270 */
[----:B------:R-:W-:Y:S02]  /*3c30*/  MUFU.EX2 R29, R29 ;  /* 0x0000001d001d7308 */ /* 0x000fe40000000800 */
[--C-:B------:R-:W-:Y:S01]  /*3c40*/  FFMA.FTZ R26, R26, c[0x0][0x29c], -R183.reuse ;  /* 0x0000a7001a1a7a23 */ /* 0x100fe200000108b7 */
[----:B------:R-:W-:Y:S04]  /*3c50*/  ISETP.LT.OR P2, PT, R187, 0x42, P2 ;  /* 0x00000042bb00780c */ /* 0x000fe80001741670 */
[----:B------:R-:W-:Y:S02]  /*3c60*/  FSEL R252, R27, -INF , !P2 ;  /* 0xff8000001bfc7808 */ /* 0x000fe40005000000 */
[----:B------:R-:W2:Y:S01]  /*3c70*/  LDS R27, [R184.X4+0xc2a0] ;  /* 0x00c2a000b81b7984 */ /* 0x000ea20000004800 */
[C---:B------:R-:W-:Y:S01]  /*3c80*/  ISETP.GT.AND P2, PT, R188.reuse, 0x60, P1 ;  /* 0x00000060bc00780c */ /* 0x040fe20000f44270 */
[----:B------:R-:W-:Y:S01]  /*3c90*/  MUFU.EX2 R186, R186 ;  /* 0x000000ba00ba7308 */ /* 0x000fe20000000800 */
[----:B------:R-:W-:Y:S01]  /*3ca0*/  ISETP.GT.AND P1, PT, R188, 0x61, P1 ;  /* 0x00000061bc00780c */ /* 0x000fe20000f24270 */
[--C-:B------:R-:W-:Y:S01]  /*3cb0*/  FFMA.FTZ R252, R252, c[0x0][0x29c], -R183.reuse ;  /* 0x0000a700fcfc7a23 */ /* 0x100fe200000108b7 */
[C---:B------:R-:W-:Y:S02]  /*3cc0*/  ISETP.LT.OR P2, PT, R187.reuse, 0x61, P2 ;  /* 0x00000061bb00780c */ /* 0x040fe40001741670 */
[----:B------:R-:W-:Y:S01]  /*3cd0*/  ISETP.LT.OR P1, PT, R187, 0x62, P1 ;  /* 0x00000062bb00780c */ /* 0x000fe20000f21670 */
[--C-:B-1----:R-:W-:Y:S01]  /*3ce0*/  FADD.FTZ R9, R37, -R28.reuse ;  /* 0x8000001c25097221 */ /* 0x102fe20000010000 */
[----:B------:R-:W-:Y:S01]  /*3cf0*/  FSEL R30, R30, -INF , !P2 ;  /* 0xff8000001e1e7808 */ /* 0x000fe20005000000 */
[--C-:B------:R-:W-:Y:S01]  /*3d00*/  FADD.FTZ R8, R36, -R28.reuse ;  /* 0x8000001c24087221 */ /* 0x100fe20000010000 */
[----:B------:R-:W-:Y:S01]  /*3d10*/  FSEL R31, R31, -INF , !P1 ;  /* 0xff8000001f1f7808 */ /* 0x000fe20004800000 */
[----:B------:R1:W-:Y:S01]  /*3d20*/  MUFU.EX2 R188, R185 ;  /* 0x000000b900bc7308 */ /* 0x0003e20000000800 */
[----:B------:R-:W-:Y:S02]  /*3d30*/  FMUL.FTZ R11, R182, R9 ;  /* 0x00000009b60b7220 */ /* 0x000fe40000410000 */
[----:B------:R-:W3:Y:S01]  /*3d40*/  LDS R9, [R184.X4+0xc300] ;  /* 0x00c30000b8097984 */ /* 0x000ee20000004800 */
[--C-:B------:R-:W-:Y:S02]  /*3d50*/  FFMA.FTZ R30, R30, c[0x0][0x29c], -R183.reuse ;  /* 0x0000a7001e1e7a23 */ /* 0x100fe400000108b7 */
[----:B------:R-:W-:Y:S01]  /*3d60*/  FFMA.FTZ R183, R31, c[0x0][0x29c], -R183 ;  /* 0x0000a7001fb77a23 */ /* 0x000fe200000108b7 */
[----:B------:R-:W3:Y:S01]  /*3d70*/  LDS R184, [R184.X4+0xc320] ;  /* 0x00c32000b8b87984 */ /* 0x000ee20000004800 */
[----:B------:R-:W-:Y:S02]  /*3d80*/  FMUL.FTZ R8, R181, R8 ;  /* 0x00000008b5087220 */ /* 0x000fe40000410000 */
[----:B------:R4:W-:Y:S01]  /*3d90*/  MUFU.EX2 R31, R246 ;  /* 0x000000f6001f7308 */ /* 0x0009e20000000800 */
[----:B------:R3:W-:Y:S01]  /*3da0*/  STS [R225], R10 ;  /* 0x0000000ae1007388 */ /* 0x0007e20000000800 */
[--C-:B------:R-:W-:Y:S01]  /*3db0*/  FADD.FTZ R182, R48, -R28.reuse ;  /* 0x8000001c30b67221 */ /* 0x100fe20000010000 */
[----:B------:R-:W-:Y:S01]  /*3dc0*/  F2FP.BF16.PACK_AB R8, R11, R8 ;  /* 0x000000080b08723e */ /* 0x000fe200000010ff */
[--C-:B------:R-:W-:Y:S02]  /*3dd0*/  FADD.FTZ R181, R49, -R28.reuse ;  /* 0x8000001c31b57221 */ /* 0x100fe40000010000 */
[----:B------:R-:W-:Y:S02]  /*3de0*/  FMUL.FTZ R182, R189, R182 ;  /* 0x000000b6bdb67220 */ /* 0x000fe40000410000 */
[C---:B------:R-:W-:Y:S01]  /*3df0*/  FMUL.FTZ R181, R190.reuse, R181 ;  /* 0x000000b5beb57220 */ /* 0x040fe20000410000 */
[----:B------:R-:W-:Y:S01]  /*3e00*/  F2FP.BF16.PACK_AB R190, R190, R189 ;  /* 0x000000bdbebe723e */ /* 0x000fe200000010ff */
[--C-:B------:R-:W-:Y:S01]  /*3e10*/  FADD.FTZ R187, R53, -R28.reuse ;  /* 0x8000001c35bb7221 */ /* 0x100fe20000010000 */
[----:B------:R3:W-:Y:S01]  /*3e20*/  MUFU.EX2 R189, R250 ;  /* 0x000000fa00bd7308 */ /* 0x0007e20000000800 */
[--C-:B------:R-:W-:Y:S01]  /*3e30*/  FADD.FTZ R11, R64, -R28.reuse ;  /* 0x8000001c400b7221 */ /* 0x100fe20000010000 */
[----:B------:R-:W-:Y:S01]  /*3e40*/  F2FP.BF16.PACK_AB R182, R181, R182 ;  /* 0x000000b6b5b6723e */ /* 0x000fe200000010ff */
[--C-:B-1----:R-:W-:Y:S02]  /*3e50*/  FADD.FTZ R185, R52, -R28.reuse ;  /* 0x8000001c34b97221 */ /* 0x102fe40000010000 */
[C---:B-----5:R-:W-:Y:S02]  /*3e60*/  FMUL.FTZ R187, R241.reuse, R187 ;  /* 0x000000bbf1bb7220 */ /* 0x060fe40000410000 */
[----:B------:R-:W-:Y:S01]  /*3e70*/  FMUL.FTZ R185, R202, R185 ;  /* 0x000000b9cab97220 */ /* 0x000fe20000410000 */
[----:B------:R-:W-:Y:S01]  /*3e80*/  F2FP.BF16.PACK_AB R202, R241, R202 ;  /* 0x000000caf1ca723e */ /* 0x000fe200000010ff */
[--C-:B--2---:R-:W-:Y:S01]  /*3e90*/  FADD.FTZ R181, R38, -R27.reuse ;  /* 0x8000001b26b57221 */ /* 0x104fe20000010000 */
[----:B------:R-:W-:Y:S01]  /*3ea0*/  MUFU.EX2 R26, R26 ;  /* 0x0000001a001a7308 */ /* 0x000fe20000000800 */
[--C-:B------:R-:W-:Y:S01]  /*3eb0*/  FADD.FTZ R191, R54, -R27.reuse ;  /* 0x8000001b36bf7221 */ /* 0x100fe20000010000 */
[----:B----4-:R-:W-:Y:S01]  /*3ec0*/  F2FP.BF16.PACK_AB R246, R187, R185 ;  /* 0x000000b9bbf6723e */ /* 0x010fe200000010ff */
[--C-:B------:R-:W-:Y:S02]  /*3ed0*/  FADD.FTZ R185, R39, -R27.reuse ;  /* 0x8000001b27b97221 */ /* 0x100fe40000010000 */
[----:B------:R-:W-:Y:S01]  /*3ee0*/  FMUL.FTZ R181, R34, R181 ;  /* 0x000000b522b57220 */ /* 0x000fe20000410000 */
[C---:B------:R-:W-:Y:S01]  /*3ef0*/  F2FP.BF16.PACK_AB R34, R35.reuse, R34 ;  /* 0x000000222322723e */ /* 0x040fe200000010ff */
[----:B------:R-:W-:Y:S02]  /*3f00*/  FMUL.FTZ R185, R35, R185 ;  /* 0x000000b923b97220 */ /* 0x000fe40000410000 */
[--C-:B------:R-:W-:Y:S01]  /*3f10*/  FADD.FTZ R187, R51, -R27.reuse ;  /* 0x8000001b33bb7221 */ /* 0x100fe20000010000 */
[----:B------:R-:W-:Y:S01]  /*3f20*/  MUFU.EX2 R30, R30 ;  /* 0x0000001e001e7308 */ /* 0x000fe20000000800 */
[----:B------:R1:W-:Y:S01]  /*3f30*/  STS [R225+0x400], R34 ;  /* 0x00040022e1007388 */ /* 0x0003e20000000800 */
[--C-:B------:R-:W-:Y:S01]  /*3f40*/  FADD.FTZ R35, R50, -R27.reuse ;  /* 0x8000001b32237221 */ /* 0x100fe20000010000 */
[----:B------:R-:W-:Y:S01]  /*3f50*/  F2FP.BF16.PACK_AB R181, R185, R181 ;  /* 0x000000b5b9b5723e */ /* 0x000fe200000010ff */
[--C-:B------:R-:W-:Y:S01]  /*3f60*/  FADD.FTZ R241, R66, -R27.reuse ;  /* 0x8000001b42f17221 */ /* 0x100fe20000010000 */
[----:B------:R-:W-:Y:S01]  /*3f70*/  STS [R237], R190 ;  /* 0x000000beed007388 */ /* 0x000fe20000000800 */
[----:B------:R-:W-:Y:S01]  /*3f80*/  FMUL.FTZ R35, R33, R35 ;  /* 0x0000002321237220 */ /* 0x000fe20000410000 */
[C---:B------:R-:W-:Y:S01]  /*3f90*/  F2FP.BF16.PACK_AB R33, R242.reuse, R33 ;  /* 0x00000021f221723e */ /* 0x040fe200000010ff */
[----:B------:R-:W-:Y:S02]  /*3fa0*/  FMUL.FTZ R242, R242, R187 ;  /* 0x000000bbf2f27220 */ /* 0x000fe40000410000 */
[--C-:B------:R-:W-:Y:S01]  /*3fb0*/  FADD.FTZ R187, R55, -R27.reuse ;  /* 0x8000001b37bb7221 */ /* 0x100fe20000010000 */
[----:B------:R-:W-:Y:S01]  /*3fc0*/  MUFU.EX2 R183, R183 ;  /* 0x000000b700b77308 */ /* 0x000fe20000000800 */
[----:B------:R-:W-:Y:S01]  /*3fd0*/  STS [R237+0x400], R33 ;  /* 0x00040021ed007388 */ /* 0x000fe20000000800 */
[----:B------:R-:W-:Y:S01]  /*3fe0*/  FADD.FTZ R27, R67, -R27 ;  /* 0x8000001b431b7221 */ /* 0x000fe20000010000 */
[----:B------:R-:W-:Y:S01]  /*3ff0*/  F2FP.BF16.PACK_AB R242, R242, R35 ;  /* 0x00000023f2f2723e */ /* 0x000fe200000010ff */
[----:B------:R-:W-:Y:S01]  /*4000*/  FMUL.FTZ R241, R12, R241 ;  /* 0x000000f10cf17220 */ /* 0x000fe20000410000 */
[C---:B------:R-:W-:Y:S01]  /*4010*/  F2FP.BF16.PACK_AB R12, R13.reuse, R12 ;  /* 0x0000000c0d0c723e */ /* 0x040fe200000010ff */
[----:B---3--:R-:W-:Y:S02]  /*4020*/  FMUL.FTZ R250, R13, R27 ;  /* 0x0000001b0dfa7220 */ /* 0x008fe40000410000 */
[----:B------:R-:W-:Y:S02]  /*4030*/  FADD.FTZ R28, R65, -R28 ;  /* 0x8000001c411c7221 */ /* 0x000fe40000010000 */
[----:B------:R2:W3:Y:S01]  /*4040*/  MUFU.EX2 R13, R252 ;  /* 0x000000fc000d7308 */ /* 0x0004e20000000800 */
[----:B------:R-:W-:Y:S01]  /*4050*/  FMUL.FTZ R11, R240, R11 ;  /* 0x0000000bf00b7220 */ /* 0x000fe20000410000 */
[C---:B------:R-:W-:Y:S01]  /*4060*/  F2FP.BF16.PACK_AB R240, R243.reuse, R240 ;  /* 0x000000f0f3f0723e */ /* 0x040fe200000010ff */
[----:B------:R-:W-:Y:S01]  /*4070*/  FMUL.FTZ R28, R243, R28 ;  /* 0x0000001cf31c7220 */ /* 0x000fe20000410000 */
[----:B------:R-:W-:Y:S01]  /*4080*/  F2FP.BF16.PACK_AB R250, R250, R241 ;  /* 0x000000f1fafa723e */ /* 0x000fe200000010ff */
[--C-:B------:R-:W-:Y:S02]  /*4090*/  FADD.FTZ R27, R41, -R9.reuse ;  /* 0x80000009291b7221 */ /* 0x100fe40000010000 */
[--C-:B------:R-:W-:Y:S01]  /*40a0*/  FADD.FTZ R185, R45, -R9.reuse ;  /* 0x800000092db97221 */ /* 0x100fe20000010000 */
[----:B------:R-:W-:Y:S01]  /*40b0*/  F2FP.BF16.PACK_AB R28, R28, R11 ;  /* 0x0000000b1c1c723e */ /* 0x000fe200000010ff */
[--C-:B------:R-:W-:Y:S02]  /*40c0*/  FADD.FTZ R11, R40, -R9.reuse ;  /* 0x80000009280b7221 */ /* 0x100fe40000010000 */
[--C-:B------:R-:W-:Y:S02]  /*40d0*/  FADD.FTZ R35, R44, -R9.reuse ;  /* 0x800000092c237221 */ /* 0x100fe40000010000 */
[----:B------:R-:W-:Y:S02]  /*40e0*/  FMUL.FTZ R27, R15, R27 ;  /* 0x0000001b0f1b7220 */ /* 0x000fe40000410000 */
[----:B------:R-:W-:Y:S02]  /*40f0*/  FMUL.FTZ R185, R25, R185 ;  /* 0x000000b919b97220 */ /* 0x000fe40000410000 */
[----:B------:R-:W-:Y:S01]  /*4100*/  FMUL.FTZ R11, R180, R11 ;  /* 0x0000000bb40b7220 */ /* 0x000fe20000410000 */
[----:B------:R-:W-:Y:S01]  /*4110*/  F2FP.BF16.PACK_AB R180, R15, R180 ;  /* 0x000000b40fb4723e */ /* 0x000fe200000010ff */
[----:B------:R-:W-:Y:S01]  /*4120*/  FMUL.FTZ R35, R24, R35 ;  /* 0x0000002318237220 */ /* 0x000fe20000410000 */
[----:B------:R-:W-:Y:S01]  /*4130*/  F2FP.BF16.PACK_AB R24, R25, R24 ;  /* 0x000000181918723e */ /* 0x000fe200000010ff */
[--C-:B------:R-:W-:Y:S01]  /*4140*/  FADD.FTZ R15, R56, -R9.reuse ;  /* 0x80000009380f7221 */ /* 0x100fe20000010000 */
[----:B------:R-:W-:Y:S01]  /*4150*/  F2FP.BF16.PACK_AB R11, R27, R11 ;  /* 0x0000000b1b0b723e */ /* 0x000fe200000010ff */
[----:B------:R4:W-:Y:S01]  /*4160*/  STS [R225+0x1000], R180 ;  /* 0x001000b4e1007388 */ /* 0x0009e20000000800 */
[--C-:B--2---:R-:W-:Y:S01]  /*4170*/  FADD.FTZ R252, R57, -R9.reuse ;  /* 0x8000000939fc7221 */ /* 0x104fe20000010000 */
[----:B---3--:R-:W-:Y:S01]  /*4180*/  F2FP.BF16.PACK_AB R10, R13, R26 ;  /* 0x0000001a0d0a723e */ /* 0x008fe200000010ff */
[--C-:B------:R-:W-:Y:S01]  /*4190*/  FADD.FTZ R25, R60, -R9.reuse ;  /* 0x800000093c197221 */ /* 0x100fe20000010000 */
[----:B------:R-:W-:Y:S01]  /*41a0*/  F2FP.BF16.PACK_AB R35, R185, R35 ;  /* 0x00000023b923723e */ /* 0x000fe200000010ff */
[----:B------:R-:W-:Y:S02]  /*41b0*/  FADD.FTZ R9, R61, -R9 ;  /* 0x800000093d097221 */ /* 0x000fe40000010000 */
[----:B------:R-:W-:Y:S01]  /*41c0*/  FMUL.FTZ R25, R203, R25 ;  /* 0x00000019cb197220 */ /* 0x000fe20000410000 */
[C---:B------:R-:W-:Y:S01]  /*41d0*/  F2FP.BF16.PACK_AB R203, R188.reuse, R203 ;  /* 0x000000cbbccb723e */ /* 0x040fe200000010ff */
[----:B------:R-:W-:Y:S01]  /*41e0*/  FMUL.FTZ R188, R188, R9 ;  /* 0x00000009bcbc7220 */ /* 0x000fe20000410000 */
[----:B------:R-:W-:Y:S01]  /*41f0*/  F2FP.BF16.PACK_AB R9, R31, R244 ;  /* 0x000000f41f09723e */ /* 0x000fe200000010ff */
[----:B------:R-:W-:Y:S02]  /*4200*/  FMUL.FTZ R252, R29, R252 ;  /* 0x000000fc1dfc7220 */ /* 0x000fe40000410000 */
[----:B------:R-:W-:Y:S01]  /*4210*/  FMUL.FTZ R191, R245, R191 ;  /* 0x000000bff5bf7220 */ /* 0x000fe20000410000 */
[----:B------:R-:W-:Y:S01]  /*4220*/  F2FP.BF16.PACK_AB R188, R188, R25 ;  /* 0x00000019bcbc723e */ /* 0x000fe200000010ff */
[----:B------:R2:W-:Y:S01]  /*4230*/  STS [R225+0x1400], R9 ;  /* 0x00140009e1007388 */ /* 0x0005e20000000800 */
[C---:B------:R-:W-:Y:S01]  /*4240*/  F2FP.BF16.PACK_AB R245, R248.reuse, R245 ;  /* 0x000000f5f8f5723e */ /* 0x040fe200000010ff */
[----:B------:R-:W-:Y:S02]  /*4250*/  FMUL.FTZ R248, R248, R187 ;  /* 0x000000bbf8f87220 */ /* 0x000fe40000410000 */
[----:B------:R3:W-:Y:S01]  /*4260*/  STS [R237+0x1000], R24 ;  /* 0x00100018ed007388 */ /* 0x0007e20000000800 */
[----:B------:R-:W-:Y:S01]  /*4270*/  FMUL.FTZ R15, R186, R15 ;  /* 0x0000000fba0f7220 */ /* 0x000fe20000410000 */
[----:B------:R-:W-:Y:S01]  /*4280*/  F2FP.BF16.PACK_AB R186, R29, R186 ;  /* 0x000000ba1dba723e */ /* 0x000fe200000010ff */
[--C-:B------:R-:W-:Y:S01]  /*4290*/  FADD.FTZ R25, R42, -R184.reuse ;  /* 0x800000b82a197221 */ /* 0x100fe20000010000 */
[----:B------:R-:W-:Y:S01]  /*42a0*/  F2FP.BF16.PACK_AB R248, R248, R191 ;  /* 0x000000bff8f8723e */ /* 0x000fe200000010ff */
[--C-:B-1----:R-:W-:Y:S01]  /*42b0*/  FADD.FTZ R34, R43, -R184.reuse ;  /* 0x800000b82b227221 */ /* 0x102fe20000010000 */
[----:B------:R-:W-:Y:S01]  /*42c0*/  F2FP.BF16.PACK_AB R252, R252, R15 ;  /* 0x0000000ffcfc723e */ /* 0x000fe200000010ff */
[----:B------:R-:W-:Y:S01]  /*42d0*/  FMUL.FTZ R25, R244, R25 ;  /* 0x00000019f4197220 */ /* 0x000fe20000410000 */
[----:B------:R-:W-:Y:S01]  /*42e0*/  F2FP.BF16.PACK_AB R15, R189, R14 ;  /* 0x0000000ebd0f723e */ /* 0x000fe200000010ff */
[----:B------:R-:W-:Y:S02]  /*42f0*/  FMUL.FTZ R34, R31, R34 ;  /* 0x000000221f227220 */ /* 0x000fe40000410000 */
[--C-:B----4-:R-:W-:Y:S02]  /*4300*/  FADD.FTZ R180, R47, -R184.reuse ;  /* 0x800000b82fb47221 */ /* 0x110fe40000010000 */
[----:B------:R1:W-:Y:S02]  /*4310*/  STS [R237+0x1400], R15 ;  /* 0x0014000fed007388 */ /* 0x0003e40000000800 */
[----:B------:R-:W-:Y:S02]  /*4320*/  FMUL.FTZ R180, R189, R180 ;  /* 0x000000b4bdb47220 */ /* 0x000fe40000410000 */
[----:B------:R-:W-:Y:S04]  /*4330*/  STS [R225+0x2000], R202 ;  /* 0x002000cae1007388 */ /* 0x000fe80000000800 */
[----:B------:R-:W-:Y:S01]  /*4340*/  STS [R225+0x2400], R245 ;  /* 0x002400f5e1007388 */ /* 0x000fe20000000800 */
[--C-:B--2---:R-:W-:Y:S03]  /*4350*/  FADD.FTZ R9, R46, -R184.reuse ;  /* 0x800000b82e097221 */ /* 0x104fe60000010000 */
[----:B------:R-:W-:Y:S01]  /*4360*/  STS [R237+0x2000], R240 ;  /* 0x002000f0ed007388 */ /* 0x000fe20000000800 */
[----:B---3--:R-:W-:Y:S01]  /*4370*/  F2FP.BF16.PACK_AB R24, R183, R30 ;  /* 0x0000001eb718723e */ /* 0x008fe200000010ff */
[----:B------:R-:W-:Y:S02]  /*4380*/  FMUL.FTZ R9, R14, R9 ;  /* 0x000000090e097220 */ /* 0x000fe40000410000 */
[----:B------:R2:W-:Y:S03]  /*4390*/  STS [R237+0x2400], R12 ;  /* 0x0024000ced007388 */ /* 0x0005e60000000800 */
[----:B------:R-:W-:Y:S01]  /*43a0*/  F2FP.BF16.PACK_AB R180, R180, R9 ;  /* 0x00000009b4b4723e */ /* 0x000fe200000010ff */
[----:B------:R-:W-:Y:S01]  /*43b0*/  STS [R225+0x3000], R186 ;  /* 0x003000bae1007388 */ /* 0x000fe20000000800 */
[--C-:B------:R-:W-:Y:S03]  /*43c0*/  FADD.FTZ R9, R58, -R184.reuse ;  /* 0x800000b83a097221 */ /* 0x100fe60000010000 */
[----:B------:R3:W-:Y:S01]  /*43d0*/  STS [R225+0x3400], R10 ;  /* 0x0034000ae1007388 */ /* 0x0007e20000000800 */
[----:B------:R-:W-:Y:S02]  /*43e0*/  FMUL.FTZ R9, R26, R9 ;  /* 0x000000091a097220 */ /* 0x000fe40000410000 */
[----:B-1----:R-:W-:Y:S01]  /*43f0*/  FADD.FTZ R15, R62, -R184 ;  /* 0x800000b83e0f7221 */ /* 0x002fe20000010000 */
[----:B------:R1:W-:Y:S03]  /*4400*/  STS [R237+0x3000], R203 ;  /* 0x003000cbed007388 */ /* 0x0003e60000000800 */
[----:B------:R-:W-:Y:S01]  /*4410*/  FMUL.FTZ R15, R30, R15 ;  /* 0x0000000f1e0f7220 */ /* 0x000fe20000410000 */
[----:B------:R-:W-:Y:S04]  /*4420*/  STS [R237+0x3400], R24 ;  /* 0x00340018ed007388 */ /* 0x000fe80000000800 */
[----:B------:R-:W-:Y:S01]  /*4430*/  BAR.SYNC.DEFER_BLOCKING 0x0 ;  /* 0x0000000000007b1d */ /* 0x000fe20000010000 */
[----:B--2---:R-:W-:Y:S01]  /*4440*/  F2FP.BF16.PACK_AB R12, R34, R25 ;  /* 0x00000019220c723e */ /* 0x004fe200000010ff */
[----:B------:R-:W-:Y:S05]  /*4450*/  IMAD.IADD R34, R197, 0x1, R200 ;  /* 0x00000001c5227824 */ /* 0x000fea00078e02c8 */
[----:B------:R-:W-:Y:S01]  /*4460*/  LEA R34, R34, 0x8080, 0x1 ;  /* 0x0000808022227811 */ /* 0x000fe200078e08ff */
[--C-:B---3--:R-:W-:Y:S02]  /*4470*/  FADD.FTZ R10, R59, -R184.reuse ;  /* 0x800000b83b0a7221 */ /* 0x108fe40000010000 */
[----:B------:R-:W-:Y:S02]  /*4480*/  FADD.FTZ R184, R63, -R184 ;  /* 0x800000b83fb87221 */ /* 0x000fe40000010000 */
[----:B------:R-:W-:Y:S02]  /*4490*/  FMUL.FTZ R10, R13, R10 ;  /* 0x0000000a0d0a7220 */ /* 0x000fe40000410000 */
[----:B------:R-:W-:Y:S02]  /*44a0*/  FMUL.FTZ R184, R183, R184 ;  /* 0x000000b8b7b87220 */ /* 0x000fe40000410000 */
[----:B------:R-:W-:Y:S01]  /*44b0*/  IMAD.IADD R33, R201, 0x1, R34 ;  /* 0x00000001c9217824 */ /* 0x000fe200078e0222 */
[----:B------:R-:W-:Y:S01]  /*44c0*/  F2FP.BF16.PACK_AB R186, R10, R9 ;  /* 0x000000090aba723e */ /* 0x000fe200000010ff */
[----:B-1----:R-:W-:Y:S01]  /*44d0*/  IMAD.SHL.U32 R203, R198, 0x2, RZ ;  /* 0x00000002c6cb7824 */ /* 0x002fe200078e00ff */
[----:B------:R-:W-:Y:S01]  /*44e0*/  STS [R225+0x4000], R8 ;  /* 0x00400008e1007388 */ /* 0x000fe20000000800 */
[----:B------:R-:W-:Y:S02]  /*44f0*/  F2FP.BF16.PACK_AB R184, R184, R15 ;  /* 0x0000000fb8b8723e */ /* 0x000fe400000010ff */
[----:B------:R-:W-:Y:S01]  /*4500*/  IMAD.IADD R202, R192, 0x1, R203 ;  /* 0x00000001c0ca7824 */ /* 0x000fe200078e02cb */
        /* <DEDUP_REMOVED lines=59> */
[----:B------:R3:W3:Y:S06]  /*48c0*/  LDSM.16.MT88.4 R28, [R194] ;  /* 0x00000000c21c783b */ /* 0x0006ec0000004200 */
[----:B------:R-:W-:Y:S01]  /*48d0*/  IADD3 R8, R239, 0x2, RZ ;  /* 0x00000002ef087810 */ /* 0x000fe20007ffe0ff */
[-C--:B-1----:R-:W-:Y:S01]  /*48e0*/  HMMA.16816.F32.BF16 R68, R132, R140.reuse, R68 ;  /* 0x0000008c8444723c */ /* 0x082fe20000041844 */
[----:B------:R1:W1:Y:S04]  /*48f0*/  LDSM.16.M88.4 R188, [R202+0x11480] ;  /* 0x01148000cabc783b */ /* 0x0002680000000200 */
[----:B------:R-:W-:Y:S03]  /*4900*/  ISETP.GE.AND P1, PT, R8, R213, PT ;  /* 0x000000d50800720c */ /* 0x000fe60003f26270 */
        /* <DEDUP_REMOVED lines=11> */
[----:B-1-34-:R-:W-:Y:S01]  /*49c0*/  SHF.R.S32.HI R5, RZ, 0x1f, R8 ;  /* 0x0000001fff057819 */ /* 0x01afe20000011408 */
[C---:B------:R-:W-:Y:S02]  /*49d0*/  IMAD.SHL.U32 R6, R8.reuse, 0x40, RZ ;  /* 0x0000004008067824 */ /* 0x040fe400078e00ff */
[----:B------:R-:W-:Y:S03]  /*49e0*/  IMAD.WIDE.U32 R16, R8, c[0x0][0x208], RZ ;  /* 0x0000820008107a25 */ /* 0x000fe600078e00ff */
[----:B------:R-:W-:Y:S01]  /*49f0*/  IADD3 R7, P0, R6, R208, RZ ;  /* 0x000000d006077210 */ /* 0x000fe20007f1e0ff */
[----:B------:R-:W-:Y:S01]  /*4a00*/  IMAD R5, R5, c[0x0][0x208], RZ ;  /* 0x0000820005057a24 */ /* 0x000fe200078e02ff */
[----:B------:R-:W-:Y:S03]  /*4a10*/  LEA R4, P1, R16, R220, 0x6 ;  /* 0x000000dc10047211 */ /* 0x000fe600078230ff */
[----:B------:R-:W-:Y:S01]  /*4a20*/  IMAD R5, R8, c[0x0][0x20c], R5 ;  /* 0x0000830008057a24 */ /* 0x000fe200078e0205 */
[----:B------:R-:W-:Y:S02]  /*4a30*/  IADD3 R8, -R212, R215, -R6 ;  /* 0x000000d7d4087210 */ /* 0x000fe40007ffe906 */
[----:B------:R-:W-:Y:S01]  /*4a40*/  LEA.HI.X.SX32 R6, R6, R207, 0x1, P0 ;  /* 0x000000cf06067211 */ /* 0x000fe200000f0eff */
[----:B------:R-:W-:Y:S01]  /*4a50*/  IMAD.IADD R5, R17, 0x1, R5 ;  /* 0x0000000111057824 */ /* 0x000fe200078e0205 */
[----:B------:R-:W-:Y:S02]  /*4a60*/  ISETP.LT.OR P2, PT, R8, 0x1, P5 ;  /* 0x000000010800780c */ /* 0x000fe40002f41670 */
[C---:B------:R-:W-:Y:S02]  /*4a70*/  LEA R10, P0, R7.reuse, c[0x0][0x280], 0x2 ;  /* 0x0000a000070a7a11 */ /* 0x040fe400078010ff */
[----:B------:R-:W-:Y:S02]  /*4a80*/  LEA.HI.X R5, R16, R227, R5, 0x6, P1 ;  /* 0x000000e310057211 */ /* 0x000fe400008f3405 */
[----:B------:R-:W-:Y:S02]  /*4a90*/  LEA R16, P1, R4, c[0x0][0x1f0], 0x1 ;  /* 0x00007c0004107a11 */ /* 0x000fe400078208ff */
[----:B------:R-:W-:Y:S01]  /*4aa0*/  LEA.HI.X R11, R7, c[0x0][0x284], R6, 0x2, P0 ;  /* 0x0000a100070b7a11 */ /* 0x000fe200000f1406 */
[C---:B------:R-:W-:Y:S01]  /*4ab0*/  @!P3 IMAD R6, R231.reuse, 0x40, R222 ;  /* 0x00000040e706b824 */ /* 0x040fe200078e02de */
        /* <DEDUP_REMOVED lines=9> */
[----:B------:R-:W-:Y:S05]  /*4b50*/  IADD3.X R9, R17, UR9, RZ, P1, !PT ;  /* 0x0000000911097c10 */ /* 0x000fea0008ffe4ff */
[----:B------:R1:W-:Y:S06]  /*4b60*/  LDGSTS.E.BYPASS.LTC128B.128 [R4+0x1000], [R8.64], !P0 ;  /* 0x0100000008047fae */ /* 0x0003ec000c101d4a */
[----:B------:R1:W-:Y:S02]  /*4b70*/  @!P3 LDGSTS.E.BYPASS.LTC128B.128 [R5+0xc280], [R10.64] ;  /* 0x0c2800000a05bfae */ /* 0x0003e4000b901d4a */
.L_x_414:
[-C--:B-1-34-:R-:W-:Y:S01]  /*4b80*/  HMMA.16816.F32.BF16 R4, R24, R28.reuse, RZ ;  /* 0x0000001c1804723c */ /* 0x09afe200000418ff */
[----:B------:R-:W-:Y:S02]  /*4b90*/  LDSM.16.MT88.4 R36, [R194+0x1800] ;  /* 0x00180000c224783b */ /* 0x000fe40000004200 */
[C---:B------:R-:W-:Y:S01]  /*4ba0*/  ISETP.GE.AND P2, PT, R230.reuse, 0x1, PT ;  /* 0x00000001e600780c */ /* 0x040fe20003f46270 */
        /* <DEDUP_REMOVED lines=171> */
.L_x_394:
[----:B------:R-:W-:Y:S05]  /*5660*/  @P1 BRA `(.L_x_416) ;  /* 0x000011e000001947 */ /* 0x000fea0003800000 */
[----:B------:R-:W1:Y:S01]  /*5670*/  S2R R0, SR_TID.X ;  /* 0x0000000000007919 */ /* 0x000e620000002100 */
[----:B------:R-:W-:Y:S01]  /*5680*/  F2FP.BF16.PACK_AB R68, R69, R68 ;  /* 0x000000444544723e */ /* 0x000fe200000010ff */
[----:B------:R-:W-:Y:S01]  /*5690*/  IMAD.MOV.U32 R13, RZ, RZ, 0x4 ;  /* 0x00000004ff0d7424 */ /* 0x000fe200078e00ff */
[----:B------:R-:W-:Y:S01]  /*56a0*/  F2FP.BF16.PACK_AB R70, R71, R70 ;  /* 0x000000464746723e */ /* 0x000fe200000010ff */
[----:B------:R-:W-:Y:S01]  /*56b0*/  BAR.SYNC.DEFER_BLOCKING 0x1, 0x100 ;  /* 0x0044000000007b1d */ /* 0x000fe20000010000 */
[----:B------:R-:W-:-:S02]  /*56c0*/  F2FP.BF16.PACK_AB R80, R81, R80 ;  /* 0x000000505150723e */ /* 0x000fc400000010ff */
[----:B------:R-:W-:Y:S02]  /*56d0*/  F2FP.BF16.PACK_AB R82, R83, R82 ;  /* 0x000000525352723e */ /* 0x000fe400000010ff */
        /* <DEDUP_REMOVED lines=8> */
[----:B-1----:R-:W-:Y:S02]  /*5760*/  SHF.R.S32.HI R3, RZ, 0x1f, R0 ;  /* 0x0000001fff037819 */ /* 0x002fe40000011400 */
[----:B------:R-:W-:Y:S02]  /*5770*/  F2FP.BF16.PACK_AB R88, R89, R88 ;  /* 0x000000585958723e */ /* 0x000fe400000010ff */
[----:B------:R-:W-:-:S02]  /*5780*/  LEA.HI R2, R3, R0, RZ, 0x2 ;  /* 0x0000000003027211 */ /* 0x000fc400078f10ff */
[----:B------:R-:W-:Y:S02]  /*5790*/  F2FP.BF16.PACK_AB R90, R91, R90 ;  /* 0x0000005a5b5a723e */ /* 0x000fe400000010ff */
[--C-:B------:R-:W-:Y:S02]  /*57a0*/  SHF.R.S32.HI R5, RZ, 0x2, R2.reuse ;  /* 0x00000002ff057819 */ /* 0x100fe40000011402 */
[----:B------:R-:W-:Y:S02]  /*57b0*/  SHF.R.S32.HI R4, RZ, 0x1f, R2 ;  /* 0x0000001fff047819 */ /* 0x000fe40000011402 */
[----:B------:R-:W-:Y:S02]  /*57c0*/  LOP3.LUT R9, R2, 0x3ffffffc, RZ, 0xc0, !PT ;  /* 0x3ffffffc02097812 */ /* 0x000fe400078ec0ff */
[----:B------:R-:W-:Y:S02]  /*57d0*/  LEA.HI R6, R4, R5, RZ, 0x3 ;  /* 0x0000000504067211 */ /* 0x000fe400078f18ff */
[----:B------:R-:W-:Y:S01]  /*57e0*/  LEA.HI R4, R3, R0, RZ, 0x5 ;  /* 0x0000000003047211 */ /* 0x000fe200078f28ff */
[----:B------:R-:W-:Y:S01]  /*57f0*/  IMAD.IADD R2, R0, 0x1, -R9 ;  /* 0x0000000100027824 */ /* 0x000fe200078e0a09 */
[----:B------:R-:W-:-:S02]  /*5800*/  LOP3.LUT R8, R6, 0xfffffff8, RZ, 0xc0, !PT ;  /* 0xfffffff806087812 */ /* 0x000fc400078ec0ff */
[--C-:B------:R-:W-:Y:S02]  /*5810*/  SHF.R.S32.HI R6, RZ, 0x5, R4.reuse ;  /* 0x00000005ff067819 */ /* 0x100fe40000011404 */
[----:B------:R-:W-:Y:S01]  /*5820*/  SHF.R.S32.HI R7, RZ, 0x1f, R4 ;  /* 0x0000001fff077819 */ /* 0x000fe20000011404 */
[----:B------:R-:W-:Y:S01]  /*5830*/  IMAD.IADD R8, R5, 0x1, -R8 ;  /* 0x0000000105087824 */ /* 0x000fe200078e0a08 */
[----:B------:R-:W-:Y:S02]  /*5840*/  LEA.HI R5, R3, R0, RZ, 0x7 ;  /* 0x0000000003057211 */ /* 0x000fe400078f38ff */
[----:B------:R-:W-:Y:S01]  /*5850*/  LEA.HI R7, R7, R6, RZ, 0x2 ;  /* 0x0000000607077211 */ /* 0x000fe200078f10ff */
[----:B------:R-:W-:Y:S01]  /*5860*/  IMAD.SHL.U32 R4, R8, 0x40, RZ ;  /* 0x0000004008047824 */ /* 0x000fe200078e00ff */
[----:B------:R-:W-:Y:S02]  /*5870*/  SHF.R.U32.HI R5, RZ, 0x4, R5 ;  /* 0x00000004ff057819 */ /* 0x000fe40000011605 */
[----:B------:R-:W-:-:S02]  /*5880*/  LOP3.LUT R7, R7, 0x1ffffc, RZ, 0xc0, !PT ;  /* 0x001ffffc07077812 */ /* 0x000fc400078ec0ff */
[----:B------:R-:W-:Y:S02]  /*5890*/  LOP3.LUT R4, R4, 0x1c0, RZ, 0xc0, !PT ;  /* 0x000001c004047812 */ /* 0x000fe400078ec0ff */
[----:B------:R-:W-:Y:S01]  /*58a0*/  R2P PR, R8, 0x6 ;  /* 0x0000000608007804 */ /* 0x000fe20000000000 */
[----:B------:R-:W-:Y:S01]  /*58b0*/  IMAD.IADD R7, R6, 0x1, -R7 ;  /* 0x0000000106077824 */ /* 0x000fe200078e0a07 */
[----:B------:R-:W-:Y:S02]  /*58c0*/  LOP3.LUT R5, R4, 0x8, R5, 0xf8, !PT ;  /* 0x0000000804057812 */ /* 0x000fe400078ef805 */
[----:B------:R-:W-:Y:S01]  /*58d0*/  SHF.R.U32.HI R4, RZ, 0x3, R4 ;  /* 0x00000003ff047819 */ /* 0x000fe20000011604 */
[----:B------:R-:W-:Y:S01]  /*58e0*/  IMAD R2, R7, 0x200, R2 ;  /* 0x0000020007027824 */ /* 0x000fe200078e0202 */
[----:B------:R-:W-:Y:S02]  /*58f0*/  F2FP.BF16.PACK_AB R92, R93, R92 ;  /* 0x0000005c5d5c723e */ /* 0x000fe400000010ff */
[----:B------:R-:W-:Y:S01]  /*5900*/  LOP3.LUT R5, R5, R4, RZ, 0x3c, !PT ;  /* 0x0000000405057212 */ /* 0x000fe200078e3cff */
[----:B------:R-:W-:Y:S01]  /*5910*/  IMAD.MOV.U32 R4, RZ, RZ, 0x20 ;  /* 0x00000020ff047424 */ /* 0x000fe200078e00ff */
[----:B------:R-:W-:-:S02]  /*5920*/  F2FP.BF16.PACK_AB R94, R95, R94 ;  /* 0x0000005e5f5e723e */ /* 0x000fc400000010ff */
[----:B------:R-:W-:Y:S01]  /*5930*/  F2FP.BF16.PACK_AB R100, R101, R100 ;  /* 0x000000646564723e */ /* 0x000fe200000010ff */
[----:B------:R-:W-:Y:S01]  /*5940*/  IMAD.U32 R2, R2, 0x2, R5 ;  /* 0x0000000202027824 */ /* 0x000fe200078e0005 */
[----:B------:R-:W-:Y:S02]  /*5950*/  SEL R4, R4, 0xffffffe0, !P1 ;  /* 0xffffffe004047807 */ /* 0x000fe40004800000 */
[----:B------:R-:W-:Y:S01]  /*5960*/  F2FP.BF16.PACK_AB R102, R103, R102 ;  /* 0x000000666766723e */ /* 0x000fe200000010ff */
[----:B------:R-:W-:Y:S01]  /*5970*/  IMAD.SHL.U32 R5, R2, 0x2, RZ ;  /* 0x0000000202057824 */ /* 0x000fe200078e00ff */
[----:B------:R-:W-:Y:S02]  /*5980*/  F2FP.BF16.PACK_AB R112, R113, R112 ;  /* 0x000000707170723e */ /* 0x000fe400000010ff */
[----:B------:R-:W-:Y:S01]  /*5990*/  F2FP.BF16.PACK_AB R114, R115, R114 ;  /* 0x000000727372723e */ /* 0x000fe200000010ff */
[C---:B------:R-:W-:Y:S01]  /*59a0*/  IMAD.IADD R9, R5.reuse, 0x1, R4 ;  /* 0x0000000105097824 */ /* 0x040fe200078e0204 */
[C---:B------:R-:W-:Y:S01]  /*59b0*/  IADD3 R7, R5.reuse, 0x40, RZ ;  /* 0x0000004005077810 */ /* 0x040fe20007ffe0ff */
[----:B------:R-:W-:Y:S01]  /*59c0*/  STS [R5+0x4080], R68 ;  /* 0x0040804405007388 */ /* 0x000fe20000000800 */
[----:B------:R-:W-:-:S02]  /*59d0*/  @P2 IADD3 R7, R5, -0x40, RZ ;  /* 0xffffffc005072810 */ /* 0x000fc40007ffe0ff */
[----:B------:R-:W-:Y:S01]  /*59e0*/  F2FP.BF16.PACK_AB R104, R105, R104 ;  /* 0x000000686968723e */ /* 0x000fe200000010ff */
[----:B------:R-:W-:Y:S01]  /*59f0*/  STS [R5+0x4480], R70 ;  /* 0x0044804605007388 */ /* 0x000fe20000000800 */
[----:B------:R-:W-:Y:S01]  /*5a00*/  F2FP.BF16.PACK_AB R106, R107, R106 ;  /* 0x0000006a6b6a723e */ /* 0x000fe200000010ff */
[----:B------:R-:W-:Y:S01]  /*5a10*/  IMAD.IADD R11, R4, 0x1, R7 ;  /* 0x00000001040b7824 */ /* 0x000fe200078e0207 */
        /* <DEDUP_REMOVED lines=57> */
[----:B--2---:R-:W-:-:S04]  /*5db0*/  IADD3 R34, -R34, R7, RZ ;  /* 0x0000000722227210 */ /* 0x004fc80007ffe1ff */
.L_x_417:
[----:B---3--:R-:W-:Y:S01]  /*5dc0*/  LEA.HI R2, R3, R0, RZ, 0x3 ;  /* 0x0000000003027211 */ /* 0x008fe200078f18ff */
[----:B-----5:R-:W-:Y:S01]  /*5dd0*/  IMAD.IADD R34, R34, 0x1, -R217 ;  /* 0x0000000122227824 */ /* 0x020fe200078e0ad9 */
[----:B------:R-:W-:Y:S01]  /*5de0*/  SHF.R.S32.HI R35, RZ, 0x1f, R216 ;  /* 0x0000001fff237819 */ /* 0x000fe200000114d8 */
[----:B------:R-:W-:Y:S01]  /*5df0*/  BSSY B0, `(.L_x_418) ;  /* 0x0000032000007945 */ /* 0x000fe20003800000 */
[----:B------:R-:W-:-:S02]  /*5e00*/  LOP3.LUT R5, R2, 0x1ffffff8, RZ, 0xc0, !PT ;  /* 0x1ffffff802057812 */ /* 0x000fc400078ec0ff */
[----:B------:R-:W-:Y:S02]  /*5e10*/  SHF.R.S32.HI R2, RZ, 0x3, R2 ;  /* 0x00000003ff027819 */ /* 0x000fe40000011402 */
[----:B------:R-:W-:Y:S01]  /*5e20*/  IMNMX R37, R34, 0x80, PT ;  /* 0x0000008022257817 */ /* 0x000fe20003800200 */
[----:B------:R-:W-:Y:S01]  /*5e30*/  IMAD.IADD R40, R0, 0x1, -R5 ;  /* 0x0000000100287824 */ /* 0x000fe200078e0a05 */
[----:B------:R-:W-:Y:S01]  /*5e40*/  LEA.HI R0, R3, R0, RZ, 0x6 ;  /* 0x0000000003007211 */ /* 0x000fe200078f30ff */
[----:B------:R-:W-:Y:S01]  /*5e50*/  IMAD.SHL.U32 R5, R2, 0x40, RZ ;  /* 0x0000004002057824 */ /* 0x000fe200078e00ff */
[----:B------:R-:W1:Y:S01]  /*5e60*/  S2R R3, SR_CTAID.Y ;  /* 0x0000000000037919 */ /* 0x000e620000002600 */
[----:B------:R-:W-:Y:S01]  /*5e70*/  IMAD.SHL.U32 R40, R40, 0x8, RZ ;  /* 0x0000000828287824 */ /* 0x000fe200078e00ff */
[----:B------:R-:W-:Y:S01]  /*5e80*/  IADD3 R44, P0, R2, R38, RZ ;  /* 0x00000026022c7210 */ /* 0x000fe20007f1e0ff */
[----:B------:R-:W-:Y:S01]  /*5e90*/  IMAD.SHL.U32 R0, R0, 0x8, RZ ;  /* 0x0000000800007824 */ /* 0x000fe200078e00ff */
[----:B------:R-:W-:-:S02]  /*5ea0*/  LOP3.LUT R5, R5, 0x1c0, RZ, 0xc0, !PT ;  /* 0x000001c005057812 */ /* 0x000fc400078ec0ff */
[----:B------:R-:W-:Y:S02]  /*5eb0*/  ISETP.GE.AND P3, PT, R2, R37, PT ;  /* 0x000000250200720c */ /* 0x000fe40003f66270 */
[--C-:B------:R-:W-:Y:S02]  /*5ec0*/  LOP3.LUT R4, R5, 0x38, R40.reuse, 0xf8, !PT ;  /* 0x0000003805047812 */ /* 0x100fe400078ef828 */
[----:B------:R-:W-:Y:S02]  /*5ed0*/  SHF.R.U32.HI R5, RZ, 0x3, R5 ;  /* 0x00000003ff057819 */ /* 0x000fe40000011605 */
[----:B------:R-:W-:Y:S02]  /*5ee0*/  SHF.R.S32.HI R41, RZ, 0x1f, R40 ;  /* 0x0000001fff297819 */ /* 0x000fe40000011428 */
[----:B------:R-:W-:Y:S02]  /*5ef0*/  LOP3.LUT R5, R4, R5, RZ, 0x3c, !PT ;  /* 0x0000000504057212 */ /* 0x000fe400078e3cff */
[----:B------:R-:W-:-:S02]  /*5f00*/  LEA.HI.X.SX32 R45, R2, R39, 0x1, P0 ;  /* 0x00000027022d7211 */ /* 0x000fc400000f0eff */
[----:B------:R-:W-:Y:S02]  /*5f10*/  LOP3.LUT R0, R5, 0x7ffffe00, R0, 0xf8, !PT ;  /* 0x7ffffe0005007812 */ /* 0x000fe400078ef800 */
[----:B------:R-:W-:Y:S01]  /*5f20*/  ISETP.GE.OR P0, PT, R40, c[0x0][0x324], P3 ;  /* 0x0000c90028007a0c */ /* 0x000fe20001f06670 */
[----:B------:R-:W-:Y:S01]  /*5f30*/  IMAD.WIDE R44, R211, 0x80, R44 ;  /* 0x00000080d32c7825 */ /* 0x000fe200078e022c */
[----:B------:R-:W-:-:S03]  /*5f40*/  SEL R216, R216, RZ, !P1 ;  /* 0x000000ffd8d87207 */ /* 0x000fc60004800000 */
[----:B------:R-:W-:Y:S01]  /*5f50*/  IMAD.SHL.U32 R32, R0, 0x2, RZ ;  /* 0x0000000200207824 */ /* 0x000fe200078e00ff */
[----:B-1----:R-:W-:Y:S01]  /*5f60*/  SHF.R.S32.HI R0, RZ, 0x1f, R3 ;  /* 0x0000001fff007819 */ /* 0x002fe20000011403 */
[----:B------:R-:W-:-:S03]  /*5f70*/  IMAD.WIDE.U32 R42, R3, c[0x0][0x338], R40 ;  /* 0x0000ce00032a7a25 */ /* 0x000fc600078e0028 */
[----:B------:R1:W2:Y:S01]  /*5f80*/  LDS.128 R28, [R32+0x5080] ;  /* 0x00508000201c7984 */ /* 0x0002a20000000c00 */
[----:B------:R-:W-:-:S03]  /*5f90*/  IMAD R36, R0, c[0x0][0x338], RZ ;  /* 0x0000ce0000247a24 */ /* 0x000fc600078e02ff */
[----:B------:R1:W3:Y:S01]  /*5fa0*/  LDS.128 R24, [R32+0x6080] ;  /* 0x0060800020187984 */ /* 0x0002e20000000c00 */
[----:B------:R-:W-:Y:S01]  /*5fb0*/  IMAD R33, R3, c[0x0][0x33c], R36 ;  /* 0x0000cf0003217a24 */ /* 0x000fe200078e0224 */
[----:B------:R-:W-:Y:S02]  /*5fc0*/  SEL R36, R35, RZ, !P1 ;  /* 0x000000ff23247207 */ /* 0x000fe40004800000 */
        /* <DEDUP_REMOVED lines=20> */
.L_x_419:
[----:B------:R-:W-:Y:S05]  /*6110*/  BSYNC B0 ;  /* 0x0000000000007941 */ /* 0x000fea0003800000 */
.L_x_418:
        /* <DEDUP_REMOVED lines=16> */
.L_x_421:
[----:B------:R-:W-:Y:S05]  /*6220*/  BSYNC B0 ;  /* 0x0000000000007941 */ /* 0x000fea0003800000 */
.L_x_420:
        /* <DEDUP_REMOVED lines=16> */
.L_x_423:
[----:B------:R-:W-:Y:S05]  /*6330*/  BSYNC B0 ;  /* 0x0000000000007941 */ /* 0x000fea0003800000 */
.L_x_422:
        /* <DEDUP_REMOVED lines=16> */
.L_x_425:
[----:B------:R-:W-:Y:S05]  /*6440*/  BSYNC B0 ;  /* 0x0000000000007941 */ /* 0x000fea0003800000 */
.L_x_424:
        /* <DEDUP_REMOVED lines=19> */
.L_x_427:
[----:B------:R-:W-:Y:S05]  /*6580*/  BSYNC B0 ;  /* 0x0000000000007941 */ /* 0x000fea0003800000 */
.L_x_426:
        /* <DEDUP_REMOVED lines=14> */
.L_x_429:
[----:B------:R-:W-:Y:S05]  /*6670*/  BSYNC B0 ;  /* 0x0000000000007941 */ /* 0x000fea0003800000 */
.L_x_428:
        /* <DEDUP_REMOVED lines=14> */
.L_x_431:
[----:B------:R-:W-:Y:S05]  /*6760*/  BSYNC B0 ;  /* 0x0000000000007941 */ /* 0x000fea0003800000 */
.L_x_430:
        /* <DEDUP_REMOVED lines=14> */
.L_x_416:
        /* <DEDUP_REMOVED lines=10> */
[----:B------:R-:W-:Y:S02]  /*68f0*/  CS2R R12, SRZ ;  /* 0x00000000000c7805 */ /* 0x000fe4000001ff00 */
[--C-:B--2---:R-:W-:Y:S01]  /*6900*/  @P1 SHF.R.S32.HI R13, RZ, 0x1f, R3.reuse ;  /* 0x0000001fff0d1819 */ /* 0x104fe20000011403 */
[----:B------:R-:W-:Y:S01]  /*6910*/  @P1 IMAD.MOV.U32 R12, RZ, RZ, R3 ;  /* 0x000000ffff0c1224 */ /* 0x000fe200078e0003 */
[----:B------:R-:W-:Y:S05]  /*6920*/  @P0 BRA `(.L_x_432) ;  /* 0x0000004000000947 */ /* 0x000fea0003800000 */
[----:B-1----:R-:W-:Y:S05]  /*6930*/  @!P1 BRA `(.L_x_432) ;  /* 0x0000003000009947 */ /* 0x002fea0003800000 */
[----:B-----5:R-:W2:Y:S04]  /*6940*/  LDG.E R8, [R4.64] ;  /* 0x0000000a04087981 */ /* 0x020ea8000c1e1900 */
[----:B------:R-:W2:Y:S02]  /*6950*/  LDG.E R3, [R4.64+0x4] ;  /* 0x0000040a04037981 */ /* 0x000ea4000c1e1900 */
[----:B--2---:R-:W-:-:S04]  /*6960*/  IADD3 R8, -R8, R3, RZ ;  /* 0x0000000308087210 */ /* 0x004fc80007ffe1ff */
.L_x_432:
[----:B-1----:R-:W1:Y:S01]  /*6970*/  S2R R5, SR_TID.X ;  /* 0x0000000000057919 */ /* 0x002e620000002100 */
[----:B-----5:R-:W-:Y:S01]  /*6980*/  IMAD.IADD R8, R8, 0x1, -R217 ;  /* 0x0000000108087824 */ /* 0x020fe200078e0ad9 */
[----:B------:R-:W-:Y:S01]  /*6990*/  SHF.R.S32.HI R4, RZ, 0x1f, R216 ;  /* 0x0000001fff047819 */ /* 0x000fe200000114d8 */
[----:B------:R-:W-:Y:S01]  /*69a0*/  BSSY B0, `(.L_x_433) ;  /* 0x0000022000007945 */ /* 0x000fe20003800000 */
[----:B------:R-:W2:Y:S01]  /*69b0*/  S2R R2, SR_CTAID.Y ;  /* 0x0000000000027919 */ /* 0x000ea20000002600 */
[----:B------:R-:W-:-:S02]  /*69c0*/  SEL R216, R216, RZ, !P1 ;  /* 0x000000ffd8d87207 */ /* 0x000fc40004800000 */
[----:B------:R-:W-:-:S05]  /*69d0*/  SEL R4, R4, RZ, !P1 ;  /* 0x000000ff04047207 */ /* 0x000fca0004800000 */
[----:B------:R-:W-:-:S04]  /*69e0*/  IMAD R17, R4, c[0x0][0x310], RZ ;  /* 0x0000c40004117a24 */ /* 0x000fc800078e02ff */
[----:B------:R-:W-:Y:S01]  /*69f0*/  IMAD R17, R216, c[0x0][0x314], R17 ;  /* 0x0000c500d8117a24 */ /* 0x000fe200078e0211 */
[----:B-1----:R-:W-:-:S04]  /*6a00*/  SHF.R.S32.HI R0, RZ, 0x1f, R5 ;  /* 0x0000001fff007819 */ /* 0x002fc80000011405 */
[----:B------:R-:W-:Y:S02]  /*6a10*/  LEA.HI R3, R0, R5, RZ, 0x3 ;  /* 0x0000000500037211 */ /* 0x000fe400078f18ff */
[----:B--2---:R-:W-:Y:S02]  /*6a20*/  SHF.R.S32.HI R0, RZ, 0x1f, R2 ;  /* 0x0000001fff007819 */ /* 0x004fe40000011402 */
[----:B------:R-:W-:Y:S02]  /*6a30*/  LOP3.LUT R6, R3, 0x1ffffff8, RZ, 0xc0, !PT ;  /* 0x1ffffff803067812 */ /* 0x000fe400078ec0ff */
[----:B------:R-:W-:-:S03]  /*6a40*/  SHF.R.S32.HI R3, RZ, 0x3, R3 ;  /* 0x00000003ff037819 */ /* 0x000fc60000011403 */
[----:B------:R-:W-:Y:S01]  /*6a50*/  IMAD.IADD R6, R5, 0x1, -R6 ;  /* 0x0000000105067824 */ /* 0x000fe200078e0a06 */
[C---:B------:R-:W-:Y:S01]  /*6a60*/  IADD3 R14, P0, R3.reuse, R12, RZ ;  /* 0x0000000c030e7210 */ /* 0x040fe20007f1e0ff */
[----:B------:R-:W-:Y:S01]  /*6a70*/  IMAD R5, R0, c[0x0][0x308], RZ ;  /* 0x0000c20000057a24 */ /* 0x000fe200078e02ff */
[C---:B------:R-:W-:Y:S01]  /*6a80*/  ISETP.GE.AND P3, PT, R3.reuse, R8, PT ;  /* 0x000000080300720c */ /* 0x040fe20003f66270 */
[----:B------:R-:W-:Y:S01]  /*6a90*/  IMAD.SHL.U32 R6, R6, 0x8, RZ ;  /* 0x0000000806067824 */ /* 0x000fe200078e00ff */
[----:B------:R-:W-:Y:S01]  /*6aa0*/  LEA.HI.X.SX32 R15, R3, R13, 0x1, P0 ;  /* 0x0000000d030f7211 */ /* 0x000fe200000f0eff */
[----:B------:R-:W-:-:S03]  /*6ab0*/  IMAD R5, R2, c[0x0][0x30c], R5 ;  /* 0x0000c30002057a24 */ /* 0x000fc600078e0205 */
[----:B------:R-:W-:Y:S01]  /*6ac0*/  SHF.R.S32.HI R7, RZ, 0x1f, R6 ;  /* 0x0000001fff077819 */ /* 0x000fe20000011406 */
[----:B------:R-:W-:Y:S01]  /*6ad0*/  IMAD.WIDE R14, R211, 0x80, R14 ;  /* 0x00000080d30e7825 */ /* 0x000fe200078e020e */
[----:B------:R-:W-:-:S03]  /*6ae0*/  ISETP.GE.OR P0, PT, R6, c[0x0][0x2f4], P3 ;  /* 0x0000bd0006007a0c */ /* 0x000fc60001f06670 */
[----:B------:R-:W-:-:S04]  /*6af0*/  IMAD.WIDE.U32 R10, R2, c[0x0][0x308], R6 ;  /* 0x0000c200020a7a25 */ /* 0x000fc800078e0006 */
[----:B------:R-:W-:-:S04]  /*6b00*/  IMAD.IADD R11, R11, 0x1, R5 ;  /* 0x000000010b0b7824 */ /* 0x000fc800078e0205 */
        /* <DEDUP_REMOVED lines=11> */
.L_x_434:
[----:B------:R-:W-:Y:S05]  /*6bc0*/  BSYNC B0 ;  /* 0x0000000000007941 */ /* 0x000fea0003800000 */
.L_x_433:
        /* <DEDUP_REMOVED lines=16> */
.L_x_436:
[----:B------:R-:W-:Y:S05]  /*6cd0*/  BSYNC B0 ;  /* 0x0000000000007941 */ /* 0x000fea0003800000 */
.L_x_435:
        /* <DEDUP_REMOVED lines=16> */
.L_x_438:
[----:B------:R-:W-:Y:S05]  /*6de0*/  BSYNC B0 ;  /* 0x0000000000007941 */ /* 0x000fea0003800000 */
.L_x_437:
        /* <DEDUP_REMOVED lines=16> */
.L_x_440:
[----:B------:R-:W-:Y:S05]  /*6ef0*/  BSYNC B0 ;  /* 0x0000000000007941 */ /* 0x000fea0003800000 */
.L_x_439:
        /* <DEDUP_REMOVED lines=19> */
.L_x_442:
[----:B------:R-:W-:Y:S05]  /*7030*/  BSYNC B0 ;  /* 0x0000000000007941 */ /* 0x000fea0003800000 */
.L_x_441:
        /* <DEDUP_REMOVED lines=14> */
.L_x_444:
[----:B------:R-:W-:Y:S05]  /*7120*/  BSYNC B0 ;  /* 0x0000000000007941 */ /* 0x000fea0003800000 */
.L_x_443:
        /* <DEDUP_REMOVED lines=14> */
.L_x_446:
[----:B------:R-:W-:Y:S05]  /*7210*/  BSYNC B0 ;  /* 0x0000000000007941 */ /* 0x000fea0003800000 */
.L_x_445:
        /* <DEDUP_REMOVED lines=13> */
.L_x_447:
        /* <DEDUP_REMOVED lines=9> */
.L_x_1807:


//--------------------- .text._ZN7cutlass13device_kernelIN5flash19enable_sm80_to_sm89INS1_16FlashAttnBwdSm80INS1_25CollectiveMainloopBwdSm80ILi2ELi2EN4cute5tupleIJNS5_1CILi64EEENS7_ILi128EEES8_EEENS_10bfloat16_tEfNS_4arch4Sm80ELb0ELb1ELb0ELb1ELb1ELb0ELb0ELb0ELi2ELi2ELi4ELi2ELb1EEENS1_21CollectiveEpilogueBwdISA_SB_SD_Li256ELb1ELb0ELi2EEENS1_19SingleTileSchedulerILb1ELb0ELb0ELi128EEEEEEEEEvNT_6ParamsE --------------------------
	.section	.text._ZN7cutlass13device_kernelIN5flash19enable_sm80_to_sm89INS1_16FlashAttnBwdSm80INS1_25CollectiveMainloopBwdSm80ILi2ELi2EN4cute5tupleIJNS5_1CILi64EEENS7_ILi128EEES8_EEENS_10bfloat16_tEfNS_4arch4Sm80ELb0ELb1ELb0ELb1ELb1ELb0ELb0ELb0ELi2ELi2ELi4ELi2ELb1EEENS1_21CollectiveEpilogueBwdISA_SB_SD_Li256ELb1ELb0ELi2EEENS1_19SingleTileSchedulerILb1ELb0ELb0ELi128EEEEEEEEEvNT_6ParamsE,"ax",@progbits
	.sectioninfo	@"SHI_REGISTERS=255"
	.align	128
.text._ZN7cutlass13device_kernelIN5flash19enable_sm80_to_sm89INS1_16FlashAttnBwdSm80INS1_25CollectiveMainloopBwdSm80ILi2ELi2EN4cute5tupleIJNS5_1CILi64EEENS7_ILi128EEES8_EEENS_10bfloat16_tEfNS_4arch4Sm80ELb0ELb1ELb0ELb1ELb1ELb0ELb0ELb0ELi2ELi2ELi4ELi2ELb1EEENS1_21CollectiveEpilogueBwdISA_SB_SD_Li256ELb1ELb0ELi2EEENS1_19SingleTileSchedulerILb1ELb0ELb0ELi128EEEEEEEEEvNT_6ParamsE:
        .type           _ZN7cutlass13device_kernelIN5flash19enable_sm80_to_sm89INS1_16FlashAttnBwdSm80INS1_25CollectiveMainloopBwdSm80ILi2ELi2EN4cute5tupleIJNS5_1CILi64EEENS7_ILi128EEES8_EEENS_10bfloat16_tEfNS_4arch4Sm80ELb0ELb1ELb0ELb1ELb1ELb0ELb0ELb0ELi2ELi2ELi4ELi2ELb1EEENS1_21CollectiveEpilogueBwdISA_SB_SD_Li256ELb1ELb0ELi2EEENS1_19SingleTileSchedulerILb1ELb0ELb0ELi128EEEEEEEEEvNT_6ParamsE,@function
        .size           _ZN7cutlass13device_kernelIN5flash19enable_sm80_to_sm89INS1_16FlashAttnBwdSm80INS1_25CollectiveMainloopBwdSm80ILi2ELi2EN4cute5tupleIJNS5_1CILi64EEENS7_ILi128EEES8_EEENS_10bfloat16_tEfNS_4arch4Sm80ELb0ELb1ELb0ELb1ELb1ELb0ELb0ELb0ELi2ELi2ELi4ELi2ELb1EEENS1_21CollectiveEpilogueBwdISA_SB_SD_Li256ELb1ELb0ELi2EEENS1_19SingleTileSchedulerILb1ELb0ELb0ELi128EEEEEEEEEvNT_6ParamsE,(.L_x_1808 - _ZN7cutlass13device_kernelIN5flash19enable_sm80_to_sm89INS1_16FlashAttnBwdSm80INS1_25CollectiveMainloopBwdSm80ILi2ELi2EN4cute5tupleIJNS5_1CILi64EEENS7_ILi128EEES8_EEENS_10bfloat16_tEfNS_4arch4Sm80ELb0ELb1ELb0ELb1ELb1ELb0ELb0ELb0ELi2ELi2ELi4ELi2ELb1EEENS1_21CollectiveEpilogueBwdISA_SB_SD_Li256ELb1ELb0ELi2EEENS1_19SingleTileSchedulerILb1ELb0ELb0ELi128EEEEEEEEEvNT_6ParamsE)
        .other          _ZN7cutlass13device_kernelIN5flash19enable_sm80_to_sm89INS1_16FlashAttnBwdSm80INS1_25CollectiveMainloopBwdSm80ILi2ELi2EN4cute5tupleIJNS5_1CILi64EEENS7_ILi128EEES8_EEENS_10bfloat16_tEfNS_4arch4Sm80ELb0ELb1ELb0ELb1ELb1ELb0ELb0ELb0ELi2ELi2ELi4ELi2ELb1EEENS1_21CollectiveEpilogueBwdISA_SB_SD_Li256ELb1ELb0ELi2EEENS1_19SingleTileSchedulerILb1ELb0ELb0ELi128EEEEEEEEEvNT_6ParamsE,@"STO_CUDA_ENTRY STV_DEFAULT"
_ZN7cutlass13device_kernelIN5flash19enable_sm80_to_sm89INS1_16FlashAttnBwdSm80INS1_25CollectiveMainloopBwdSm80ILi2ELi2EN4cute5tupleIJNS5_1CILi64EEENS7_ILi128EEES8_EEENS_10bfloat16_tEfNS_4arch4Sm80ELb0ELb1ELb0ELb1ELb1ELb0ELb0ELb0ELi2ELi2ELi4ELi2ELb1EEENS1_21CollectiveEpilogueBwdISA_SB_SD_Li256ELb1ELb0ELi2EEENS1_19SingleTileSchedulerILb1ELb0ELb0ELi128EEEEEEEEEvNT_6ParamsE:
        /* <DEDUP_REMOVED lines=17> */
.L_x_449:
        /* <DEDUP_REMOVED lines=8> */
.L_x_451:
[----:B------:R-:W-:Y:S02]  /*0190*/  MOV R0, c[0x0][0x3a4] ;  /* 0x0000e90000007a02 */ /* 0x000fe40000000f00 */
.L_x_450:
[----:B------:R-:W-:-:S05]  /*01a0*/  IMAD.SHL.U32 R217, R211, 0x80, RZ ;  /* 0x00000080d3d97824 */ /* 0x000fca00078e00ff */
[----:B-----5:R-:W-:-:S04]  /*01b0*/  ISETP.GE.AND P0, PT, R217, R0, PT ;  /* 0x00000000d900720c */ /* 0x020fc80003f06270 */
[----:B------:R-:W-:Y:S01]  /*01c0*/  SEL R216, R216, 0xffffffff, !P0 ;  /* 0xffffffffd8d87807 */ /* 0x000fe20004000000 */
[----:B------:R-:W-:Y:S05]  /*01d0*/  BRA `(.L_x_452) ;  /* 0x0000011000007947 */ /* 0x000fea0003800000 */
.L_x_448:
[----:B---34-:R-:W-:-:S04]  /*01e0*/  ISETP.NE.U32.AND P0, PT, RZ, c[0x0][0x3c0], PT ;  /* 0x0000f000ff007a0c */ /* 0x018fc80003f05070 */
[----:B------:R-:W-:-:S13]  /*01f0*/  ISETP.NE.AND.EX P0, PT, RZ, c[0x0][0x3c4], PT, P0 ;  /* 0x0000f100ff007a0c */ /* 0x000fda0003f05300 */
[----:B------:R-:W-:Y:S05]  /*0200*/  @!P0 BRA `(.L_x_453) ;  /* 0x0000002000008947 */ /* 0x000fea0003800000 */
[----:B------:R1:W5:Y:S01]  /*0210*/  LDG.E R0, [R4.64] ;  /* 0x0000000a04007981 */ /* 0x000362000c1e1900 */
[----:B------:R-:W-:Y:S05]  /*0220*/  BRA `(.L_x_454) ;  /* 0x0000009000007947 */ /* 0x000fea0003800000 */
.L_x_453:
        /* <DEDUP_REMOVED lines=8> */
.L_x_455:
[----:B------:R-:W-:Y:S02]  /*02b0*/  MOV R0, c[0x0][0x3a4] ;  /* 0x0000e90000007a02 */ /* 0x000fe40000000f00 */
.L_x_454:
[----:B------:R-:W-:-:S05]  /*02c0*/  IMAD.SHL.U32 R217, R211, 0x80, RZ ;  /* 0x00000080d3d97824 */ /* 0x000fca00078e00ff */
[----:B-----5:R-:W-:-:S04]  /*02d0*/  ISETP.GE.AND P0, PT, R217, R0, PT ;  /* 0x00000000d900720c */ /* 0x020fc80003f06270 */
[----:B------:R-:W-:-:S04]  /*02e0*/  SEL R216, R216, 0xffffffff, !P0 ;  /* 0xffffffffd8d87807 */ /* 0x000fc80004000000 */
.L_x_452:
        /* <DEDUP_REMOVED lines=29> */
.L_x_456:
[----:B-1----:R-:W-:-:S04]  /*04c0*/  ISETP.NE.U32.AND P0, PT, RZ, c[0x0][0x2e0], PT ;  /* 0x0000b800ff007a0c */ /* 0x002fc80003f05070 */
[----:B------:R-:W-:-:S13]  /*04d0*/  ISETP.NE.AND.EX P0, PT, RZ, c[0x0][0x2e4], PT, P0 ;  /* 0x0000b900ff007a0c */ /* 0x000fda0003f05300 */
[----:B------:R-:W-:Y:S05]  /*04e0*/  @!P0 BRA `(.L_x_457) ;  /* 0x0000003000008947 */ /* 0x000fea0003800000 */
[----:B------:R-:W-:-:S05]  /*04f0*/  IMAD.WIDE R10, R216, R11, c[0x0][0x2e0] ;  /* 0x0000b800d80a7625 */ /* 0x000fca00078e020b */
[----:B------:R1:W5:Y:S01]  /*0500*/  LDG.E R214, [R10.64] ;  /* 0x0000000a0ad67981 */ /* 0x000362000c1e1900 */
[----:B------:R-:W-:Y:S05]  /*0510*/  BRA `(.L_x_458) ;  /* 0x0000004000007947 */ /* 0x000fea0003800000 */
.L_x_457:
[----:B------:R-:W-:Y:S05]  /*0520*/  @!P5 BRA `(.L_x_458) ;  /* 0x000000300000d947 */ /* 0x000fea0003800000 */
[----:B------:R-:W2:Y:S04]  /*0530*/  LDG.E R214, [R12.64] ;  /* 0x0000000a0cd67981 */ /* 0x000ea8000c1e1900 */
[----:B------:R-:W2:Y:S02]  /*0540*/  LDG.E R11, [R12.64+0x4] ;  /* 0x0000040a0c0b7981 */ /* 0x000ea4000c1e1900 */
[----:B--2---:R-:W-:Y:S02]  /*0550*/  IADD3 R214, -R214, R11, RZ ;  /* 0x0000000bd6d67210 */ /* 0x004fe40007ffe1ff */
.L_x_458:
        /* <DEDUP_REMOVED lines=13> */
.L_x_459:
        /* <DEDUP_REMOVED lines=394> */
.L_x_462:
[----:B------:R-:W-:Y:S05]  /*1ed0*/  BSYNC B0 ;  /* 0x0000000000007941 */ /* 0x000fea0003800000 */
.L_x_461:
        /* <DEDUP_REMOVED lines=66> */
.L_x_481:
        /* <DEDUP_REMOVED lines=79> */
.L_x_465:
[----:B------:R-:W-:Y:S04]  /*27f0*/  MOV R36, 0x1 ;  /* 0x0000000100247802 */ /* 0x000fe80000000f00 */
[----:B------:R-:W-:Y:S11]  /*2800*/  ISETP.NE.AND P0, PT, R36, c[0x0][0x2a8], PT ;  /* 0x0000aa0024007a0c */ /* 0x000ff60003f05270 */
[----:B------:R-:W-:Y:S02]  /*2810*/  @!UPT UIADD3 URZ, URZ, URZ, URZ ;  /* 0x0000003f3f3ff290 */ /* 0x000fe4000fffe03f */
[----:B------:R-:W-:Y:S05]  /*2820*/  @P0 IMAD.HI.U32 R36, R38, c[0x0][0x2ac], RZ ;  /* 0x0000ab0026240a27 */ /* 0x000fea00078e00ff */
[----:B------:R-:W-:Y:S02]  /*2830*/  @P0 SHF.R.U32.HI R38, RZ, c[0x0][0x2b0], R36 ;  /* 0x0000ac00ff260a19 */ /* 0x000fe40000011624 */
.L_x_466:
[----:B------:R-:W-:Y:S05]  /*2840*/  BSYNC B0 ;  /* 0x0000000000007941 */ /* 0x000fea0003800000 */
.L_x_464:
        /* <DEDUP_REMOVED lines=8> */
.L_x_463:
        /* <DEDUP_REMOVED lines=18> */
.L_x_469:
[----:B------:R-:W-:Y:S04]  /*29f0*/  MOV R36, 0x1 ;  /* 0x0000000100247802 */ /* 0x000fe80000000f00 */
[----:B------:R-:W-:Y:S11]  /*2a00*/  ISETP.NE.AND P0, PT, R36, c[0x0][0x2a8], PT ;  /* 0x0000aa0024007a0c */ /* 0x000ff60003f05270 */
[----:B------:R-:W-:Y:S02]  /*2a10*/  @!UPT UIADD3 URZ, URZ, URZ, URZ ;  /* 0x0000003f3f3ff290 */ /* 0x000fe4000fffe03f */
[----:B------:R-:W-:Y:S05]  /*2a20*/  @P0 IMAD.HI.U32 R36, R38, c[0x0][0x2ac], RZ ;  /* 0x0000ab0026240a27 */ /* 0x000fea00078e00ff */
[----:B------:R-:W-:Y:S02]  /*2a30*/  @P0 SHF.R.U32.HI R38, RZ, c[0x0][0x2b0], R36 ;  /* 0x0000ac00ff260a19 */ /* 0x000fe40000011624 */
.L_x_470:
[----:B------:R-:W-:Y:S05]  /*2a40*/  BSYNC B0 ;  /* 0x0000000000007941 */ /* 0x000fea0003800000 */
.L_x_468:
[----:B------:R-:W-:Y:S04]  /*2a50*/  IMAD R39, R38, c[0x0][0x2a8], -R217 ;  /* 0x0000aa0026277a24 */ /* 0x000fe800078e0ad9 */
[----:B------:R-:W-:Y:S05]  /*2a60*/  IMAD.IADD R39, R39, 0x1, -R236 ;  /* 0x0000000127277824 */ /* 0x000fea00078e0aec */
[----:B------:R-:W-:Y:S02]  /*2a70*/  IADD3 R37, R39, c[0x0][0x2a8], RZ ;  /* 0x0000aa0027257a10 */ /* 0x000fe40007ffe0ff */
[----:B------:R-:W-:Y:S02]  /*2a80*/  IMNMX R252, R252, R39, !PT ;  /* 0x00000027fcfc7217 */ /* 0x000fe40007800200 */
[----:B------:R-:W-:Y:S02]  /*2a90*/  IMNMX R248, R248, R37, PT ;  /* 0x00000025f8f87217 */ /* 0x000fe40003800200 */
.L_x_467:
        /* <DEDUP_REMOVED lines=18> */
.L_x_473:
[----:B------:R-:W-:Y:S04]  /*2bc0*/  MOV R36, 0x1 ;  /* 0x0000000100247802 */ /* 0x000fe80000000f00 */
[----:B------:R-:W-:Y:S11]  /*2bd0*/  ISETP.NE.AND P0, PT, R36, c[0x0][0x2a8], PT ;  /* 0x0000aa0024007a0c */ /* 0x000ff60003f05270 */
[----:B------:R-:W-:Y:S02]  /*2be0*/  @!UPT UIADD3 URZ, URZ, URZ, URZ ;  /* 0x0000003f3f3ff290 */ /* 0x000fe4000fffe03f */
[----:B------:R-:W-:Y:S05]  /*2bf0*/  @P0 IMAD.HI.U32 R36, R38, c[0x0][0x2ac], RZ ;  /* 0x0000ab0026240a27 */ /* 0x000fea00078e00ff */
[----:B------:R-:W-:Y:S02]  /*2c00*/  @P0 SHF.R.U32.HI R38, RZ, c[0x0][0x2b0], R36 ;  /* 0x0000ac00ff260a19 */ /* 0x000fe40000011624 */
.L_x_474:
[----:B------:R-:W-:Y:S05]  /*2c10*/  BSYNC B0 ;  /* 0x0000000000007941 */ /* 0x000fea0003800000 */
.L_x_472:
[----:B------:R-:W-:Y:S04]  /*2c20*/  IMAD R37, R38, c[0x0][0x2a8], -R217 ;  /* 0x0000aa0026257a24 */ /* 0x000fe800078e0ad9 */
[----:B------:R-:W-:Y:S05]  /*2c30*/  IMAD.IADD R38, R37, 0x1, -R236 ;  /* 0x0000000125267824 */ /* 0x000fea00078e0aec */
[----:B------:R-:W-:Y:S02]  /*2c40*/  IADD3 R36, R38, c[0x0][0x2a8], RZ ;  /* 0x0000aa0026247a10 */ /* 0x000fe40007ffe0ff */
[----:B------:R-:W-:Y:S02]  /*2c50*/  IMNMX R203, R203, R38, !PT ;  /* 0x00000026cbcb7217 */ /* 0x000fe40007800200 */
[----:B------:R-:W-:Y:S02]  /*2c60*/  IMNMX R191, R191, R36, PT ;  /* 0x00000024bfbf7217 */ /* 0x000fe40003800200 */
.L_x_471:
        /* <DEDUP_REMOVED lines=18> */
.L_x_477:
[----:B------:R-:W-:Y:S04]  /*2d90*/  MOV R36, 0x1 ;  /* 0x0000000100247802 */ /* 0x000fe80000000f00 */
[----:B------:R-:W-:Y:S11]  /*2da0*/  ISETP.NE.AND P0, PT, R36, c[0x0][0x2a8], PT ;  /* 0x0000aa0024007a0c */ /* 0x000ff60003f05270 */
[----:B------:R-:W-:Y:S02]  /*2db0*/  @!UPT UIADD3 URZ, URZ, URZ, URZ ;  /* 0x0000003f3f3ff290 */ /* 0x000fe4000fffe03f */
[----:B------:R-:W-:Y:S05]  /*2dc0*/  @P0 IMAD.HI.U32 R36, R38, c[0x0][0x2ac], RZ ;  /* 0x0000ab0026240a27 */ /* 0x000fea00078e00ff */
[----:B------:R-:W-:Y:S02]  /*2dd0*/  @P0 SHF.R.U32.HI R38, RZ, c[0x0][0x2b0], R36 ;  /* 0x0000ac00ff260a19 */ /* 0x000fe40000011624 */
.L_x_478:
[----:B------:R-:W-:Y:S05]  /*2de0*/  BSYNC B0 ;  /* 0x0000000000007941 */ /* 0x000fea0003800000 */
.L_x_476:
[----:B------:R-:W-:Y:S04]  /*2df0*/  IMAD R37, R38, c[0x0][0x2a8], -R217 ;  /* 0x0000aa0026257a24 */ /* 0x000fe800078e0ad9 */
[----:B------:R-:W-:Y:S05]  /*2e00*/  IMAD.IADD R37, R37, 0x1, -R236 ;  /* 0x0000000125257824 */ /* 0x000fea00078e0aec */
[----:B------:R-:W-:Y:S02]  /*2e10*/  IADD3 R36, R37, c[0x0][0x2a8], RZ ;  /* 0x0000aa0025247a10 */ /* 0x000fe40007ffe0ff */
[----:B------:R-:W-:Y:S02]  /*2e20*/  IMNMX R188, R188, R37, !PT ;  /* 0x00000025bcbc7217 */ /* 0x000fe40007800200 */
[----:B------:R-:W-:Y:S02]  /*2e30*/  IMNMX R187, R187, R36, PT ;  /* 0x00000024bbbb7217 */ /* 0x000fe40003800200 */
.L_x_475:
        /* <DEDUP_REMOVED lines=38> */
.L_x_479:
        /* <DEDUP_REMOVED lines=430> */
.L_x_480:
        /* <DEDUP_REMOVED lines=174> */
.L_x_460:
        /* <DEDUP_REMOVED lines=118> */
.L_x_483:
        /* <DEDUP_REMOVED lines=53> */
.L_x_485:
[----:B------:R-:W-:Y:S05]  /*6110*/  BSYNC B0 ;  /* 0x0000000000007941 */ /* 0x000fea0003800000 */
.L_x_484:
        /* <DEDUP_REMOVED lines=16> */
.L_x_487:
[----:B------:R-:W-:Y:S05]  /*6220*/  BSYNC B0 ;  /* 0x0000000000007941 */ /* 0x000fea0003800000 */
.L_x_486:
        /* <DEDUP_REMOVED lines=16> */
.L_x_489:
[----:B------:R-:W-:Y:S05]  /*6330*/  BSYNC B0 ;  /* 0x0000000000007941 */ /* 0x000fea0003800000 */
.L_x_488:
        /* <DEDUP_REMOVED lines=16> */
.L_x_491:
[----:B------:R-:W-:Y:S05]  /*6440*/  BSYNC B0 ;  /* 0x0000000000007941 */ /* 0x000fea0003800000 */
.L_x_490:
        /* <DEDUP_REMOVED lines=19> */
.L_x_493:
[----:B------:R-:W-:Y:S05]  /*6580*/  BSYNC B0 ;  /* 0x0000000000007941 */ /* 0x000fea0003800000 */
.L_x_492:
        /* <DEDUP_REMOVED lines=14> */
.L_x_495:
[----:B------:R-:W-:Y:S05]  /*6670*/  BSYNC B0 ;  /* 0x0000000000007941 */ /* 0x000fea0003800000 */
.L_x_494:
        /* <DEDUP_REMOVED lines=14> */
.L_x_497:
[----:B------:R-:W-:Y:S05]  /*6760*/  BSYNC B0 ;  /* 0x0000000000007941 */ /* 0x000fea0003800000 */
.L_x_496:
        /* <DEDUP_REMOVED lines=14> */
.L_x_482:
        /* <DEDUP_REMOVED lines=18> */
.L_x_498:
        /* <DEDUP_REMOVED lines=37> */
.L_x_500:
[----:B------:R-:W-:Y:S05]  /*6bc0*/  BSYNC B0 ;  /* 0x0000000000007941 */ /* 0x000fea0003800000 */
.L_x_499:
        /* <DEDUP_REMOVED lines=16> */
.L_x_502:
[----:B------:R-:W-:Y:S05]  /*6cd0*/  BSYNC B0 ;  /* 0x0000000000007941 */ /* 0x000fea0003800000 */
.L_x_501:
        /* <DEDUP_REMOVED lines=16> */
.L_x_504:
[----:B------:R-:W-:Y:S05]  /*6de0*/  BSYNC B0 ;  /* 0x0000000000007941 */ /* 0x000fea0003800000 */
.L_x_503:
        /* <DEDUP_REMOVED lines=16> */
.L_x_506:
[----:B------:R-:W-:Y:S05]  /*6ef0*/  BSYNC B0 ;  /* 0x0000000000007941 */ /* 0x000fea0003800000 */
.L_x_505:
        /* <DEDUP_REMOVED lines=19> */
.L_x_508:
[----:B------:R-:W-:Y:S05]  /*7030*/  BSYNC B0 ;  /* 0x0000000000007941 */ /* 0x000fea0003800000 */
.L_x_507:
        /* <DEDUP_REMOVED lines=14> */
.L_x_510:
[----:B------:R-:W-:Y:S05]  /*7120*/  BSYNC B0 ;  /* 0x0000000000007941 */ /* 0x000fea0003800000 */
.L_x_509:
        /* <DEDUP_REMOVED lines=14> */
.L_x_512:
[----:B------:R-:W-:Y:S05]  /*7210*/  BSYNC B0 ;  /* 0x0000000000007941 */ /* 0x000fea0003800000 */
.L_x_511:
        /* <DEDUP_REMOVED lines=13> */
.L_x_513:
        /* <DEDUP_REMOVED lines=9> */
.L_x_1808:


//--------------------- .text._ZN7cutlass13device_kernelIN5flash19enable_sm80_to_sm89INS1_16FlashAttnBwdSm80INS1_25CollectiveMainloopBwdSm80ILi2ELi2EN4cute5tupleIJNS5_1CILi64EEENS7_ILi128EEES8_EEENS_10bfloat16_tEfNS_4arch4Sm80ELb0ELb1ELb0ELb1ELb0ELb0ELb0ELb0ELi2ELi2ELi4ELi2ELb1EEENS1_24CollectiveEpilogueBwdGQAISA_fSD_Li256ELb1ELb0EEENS1_19SingleTileSchedulerILb1ELb0ELb0ELi128EEEEEEEEEvNT_6ParamsE --------------------------
	.section	.text._ZN7cutlass13device_kernelIN5flash19enable_sm80_to_sm89INS1_16FlashAttnBwdSm80INS1_25CollectiveMainloopBwdSm80ILi2ELi2EN4cute5tupleIJNS5_1CILi64EEENS7_ILi128EEES8_EEENS_10bfloat16_tEfNS_4arch4Sm80ELb0ELb1ELb0ELb1ELb0ELb0ELb0ELb0ELi2ELi2ELi4ELi2ELb1EEENS1_24CollectiveEpilogueBwdGQAISA_fSD_Li256ELb1ELb0EEENS1_19SingleTileSchedulerILb1ELb0ELb0ELi128EEEEEEEEEvNT_6ParamsE,"ax",@progbits
	.sectioninfo	@"SHI_REGISTERS=255"
	.align	128
.text._ZN7cutlass13device_kernelIN5flash19enable_sm80_to_sm89INS1_16FlashAttnBwdSm80INS1_25CollectiveMainloopBwdSm80ILi2ELi2EN4cute5tupleIJNS5_1CILi64EEENS7_ILi128EEES8_EEENS_10bfloat16_tEfNS_4arch4Sm80ELb0ELb1ELb0ELb1ELb0ELb0ELb0ELb0ELi2ELi2ELi4ELi2ELb1EEENS1_24CollectiveEpilogueBwdGQAISA_fSD_Li256ELb1ELb0EEENS1_19SingleTileSchedulerILb1ELb0ELb0ELi128EEEEEEEEEvNT_6ParamsE:
        .type           _ZN7cutlass13device_kernelIN5flash19enable_sm80_to_sm89INS1_16FlashAttnBwdSm80INS1_25CollectiveMainloopBwdSm80ILi2ELi2EN4cute5tupleIJNS5_1CILi64EEENS7_ILi128EEES8_EEENS_10bfloat16_tEfNS_4arch4Sm80ELb0ELb1ELb0ELb1ELb0ELb0ELb0ELb0ELi2ELi2ELi4ELi2ELb1EEENS1_24CollectiveEpilogueBwdGQAISA_fSD_Li256ELb1ELb0EEENS1_19SingleTileSchedulerILb1ELb0ELb0ELi128EEEEEEEEEvNT_6ParamsE,@function
        .size           _ZN7cutlass13device_kernelIN5flash19enable_sm80_to_sm89INS1_16FlashAttnBwdSm80INS1_25CollectiveMainloopBwdSm80ILi2ELi2EN4cute5tupleIJNS5_1CILi64EEENS7_ILi128EEES8_EEENS_10bfloat16_tEfNS_4arch4Sm80ELb0ELb1ELb0ELb1ELb0ELb0ELb0ELb0ELi2ELi2ELi4ELi2ELb1EEENS1_24CollectiveEpilogueBwdGQAISA_fSD_Li256ELb1ELb0EEENS1_19SingleTileSchedulerILb1ELb0ELb0ELi128EEEEEEEEEvNT_6ParamsE,(.L_x_1809 - _ZN7cutlass13device_kernelIN5flash19enable_sm80_to_sm89INS1_16FlashAttnBwdSm80INS1_25CollectiveMainloopBwdSm80ILi2ELi2EN4cute5tupleIJNS5_1CILi64EEENS7_ILi128EEES8_EEENS_10bfloat16_tEfNS_4arch4Sm80ELb0ELb1ELb0ELb1ELb0ELb0ELb0ELb0ELi2ELi2ELi4ELi2ELb1EEENS1_24CollectiveEpilogueBwdGQAISA_fSD_Li256ELb1ELb0EEENS1_19SingleTileSchedulerILb1ELb0ELb0ELi128EEEEEEEEEvNT_6ParamsE)
        .other          _ZN7cutlass13device_kernelIN5flash19enable_sm80_to_sm89INS1_16FlashAttnBwdSm80INS1_25CollectiveMainloopBwdSm80ILi2ELi2EN4cute5tupleIJNS5_1CILi64EEENS7_ILi128EEES8_EEENS_10bfloat16_tEfNS_4arch4Sm80ELb0ELb1ELb0ELb1ELb0ELb0ELb0ELb0ELi2ELi2ELi4ELi2ELb1EEENS1_24CollectiveEpilogueBwdGQAISA_fSD_Li256ELb1ELb0EEENS1_19SingleTileSchedulerILb1ELb0ELb0ELi128EEEEEEEEEvNT_6ParamsE,@"STO_CUDA_ENTRY STV_DEFAULT"
_ZN7cutlass13device_kernelIN5flash19enable_sm80_to_sm89INS1_16FlashAttnBwdSm80INS1_25CollectiveMainloopBwdSm80ILi2ELi2EN4cute5tupleIJNS5_1CILi64EEENS7_ILi128EEES8_EEENS_10bfloat16_tEfNS_4arch4Sm80ELb0ELb1ELb0ELb1ELb0ELb0ELb0ELb0ELi2ELi2ELi4ELi2ELb1EEENS1_24CollectiveEpilogueBwdGQAISA_fSD_Li256ELb1ELb0EEENS1_19SingleTileSchedulerILb1ELb0ELb0ELi128EEEEEEEEEvNT_6ParamsE:
        /* <DEDUP_REMOVED lines=17> */
.L_x_515:
        /* <DEDUP_REMOVED lines=8> */
.L_x_517:
[----:B------:R-:W-:Y:S02]  /*0190*/  MOV R0, c[0x0][0x3ac] ;  /* 0x0000eb0000007a02 */ /* 0x000fe40000000f00 */
.L_x_516:
[----:B------:R-:W-:-:S05]  /*01a0*/  IMAD.SHL.U32 R217, R211, 0x80, RZ ;  /* 0x00000080d3d97824 */ /* 0x000fca00078e00ff */
[----:B-----5:R-:W-:-:S04]  /*01b0*/  ISETP.GE.AND P0, PT, R217, R0, PT ;  /* 0x00000000d900720c */ /* 0x020fc80003f06270 */
[----:B------:R-:W-:Y:S01]  /*01c0*/  SEL R216, R216, 0xffffffff, !P0 ;  /* 0xffffffffd8d87807 */ /* 0x000fe20004000000 */
[----:B------:R-:W-:Y:S05]  /*01d0*/  BRA `(.L_x_518) ;  /* 0x0000011000007947 */ /* 0x000fea0003800000 */
.L_x_514:
[----:B---34-:R-:W-:-:S04]  /*01e0*/  ISETP.NE.U32.AND P0, PT, RZ, c[0x0][0x3c8], PT ;  /* 0x0000f200ff007a0c */ /* 0x018fc80003f05070 */
[----:B------:R-:W-:-:S13]  /*01f0*/  ISETP.NE.AND.EX P0, PT, RZ, c[0x0][0x3cc], PT, P0 ;  /* 0x0000f300ff007a0c */ /* 0x000fda0003f05300 */
[----:B------:R-:W-:Y:S05]  /*0200*/  @!P0 BRA `(.L_x_519) ;  /* 0x0000002000008947 */ /* 0x000fea0003800000 */
[----:B------:R1:W5:Y:S01]  /*0210*/  LDG.E R0, [R4.64] ;  /* 0x0000000a04007981 */ /* 0x000362000c1e1900 */
[----:B------:R-:W-:Y:S05]  /*0220*/  BRA `(.L_x_520) ;  /* 0x0000009000007947 */ /* 0x000fea0003800000 */
.L_x_519:
        /* <DEDUP_REMOVED lines=8> */
.L_x_521:
[----:B------:R-:W-:Y:S02]  /*02b0*/  MOV R0, c[0x0][0x3ac] ;  /* 0x0000eb0000007a02 */ /* 0x000fe40000000f00 */
.L_x_520:
[----:B------:R-:W-:-:S05]  /*02c0*/  IMAD.SHL.U32 R217, R211, 0x80, RZ ;  /* 0x00000080d3d97824 */ /* 0x000fca00078e00ff */
[----:B-----5:R-:W-:-:S04]  /*02d0*/  ISETP.GE.AND P0, PT, R217, R0, PT ;  /* 0x00000000d900720c */ /* 0x020fc80003f06270 */
[----:B------:R-:W-:-:S04]  /*02e0*/  SEL R216, R216, 0xffffffff, !P0 ;  /* 0xffffffffd8d87807 */ /* 0x000fc80004000000 */
.L_x_518:
        /* <DEDUP_REMOVED lines=9> */
[----:B-1----:R-:W2:Y:S01]  /*0380*/  @P3 LDG.E R5, [R18.64] ;  /* 0x0000000a12053981 */ /* 0x002ea2000c1e1900 */
[----:B------:R-:W-:-:S03]  /*0390*/  IMAD.WIDE R16, R216, R11, c[0x0][0x2d0] ;  /* 0x0000b400d8107625 */ /* 0x000fc600078e020b */
[----:B------:R-:W3:Y:S01]  /*03a0*/  @P3 LDG.E R15, [R18.64] ;  /* 0x0000000a120f3981 */ /* 0x000ee2000c1e1900 */
[----:B------:R-:W-:Y:S02]  /*03b0*/  IMAD.MOV.U32 R215, RZ, RZ, c[0x0][0x168] ;  /* 0x00005a00ffd77624 */ /* 0x000fe400078e00ff */
[----:B------:R-:W-:Y:S01]  /*03c0*/  @P0 IMAD.WIDE R20, R216, R11, c[0x0][0x2d8] ;  /* 0x0000b600d8140625 */ /* 0x000fe200078e020b */
[----:B------:R-:W4:Y:S04]  /*03d0*/  @P5 LDG.E R13, [R16.64] ;  /* 0x0000000a100d5981 */ /* 0x000f28000c1e1900 */
[----:B------:R1:W5:Y:S01]  /*03e0*/  @P0 LDG.E R215, [R20.64] ;  /* 0x0000000a14d70981 */ /* 0x000362000c1e1900 */
[----:B------:R-:W-:Y:S01]  /*03f0*/  CS2R R8, SRZ ;  /* 0x0000000000087805 */ /* 0x000fe2000001ff00 */
[----:B------:R-:W-:-:S02]  /*0400*/  IMAD.MOV.U32 R208, RZ, RZ, RZ ;  /* 0x000000ffffd07224 */ /* 0x000fc400078e00ff */
[----:B------:R-:W-:Y:S02]  /*0410*/  IMAD.MOV.U32 R214, RZ, RZ, c[0x0][0x198] ;  /* 0x00006600ffd67624 */ /* 0x000fe400078e00ff */
[----:B--2---:R-:W-:-:S05]  /*0420*/  @P3 IMAD R5, R216, 0x40, R5 ;  /* 0x00000040d8053824 */ /* 0x004fca00078e0205 */
[----:B------:R-:W-:Y:S02]  /*0430*/  @P3 SHF.R.S32.HI R0, RZ, 0x1f, R5 ;  /* 0x0000001fff003819 */ /* 0x000fe40000011405 */
[--C-:B----4-:R-:W-:Y:S01]  /*0440*/  @P5 SHF.R.S32.HI R9, RZ, 0x1f, R13.reuse ;  /* 0x0000001fff095819 */ /* 0x110fe2000001140d */
[----:B------:R-:W-:Y:S01]  /*0450*/  @P5 IMAD.MOV.U32 R8, RZ, RZ, R13 ;  /* 0x000000ffff085224 */ /* 0x000fe200078e000d */
[----:B------:R-:W-:Y:S02]  /*0460*/  @P3 LEA.HI R0, R0, R5, RZ, 0x6 ;  /* 0x0000000500003211 */ /* 0x000fe400078f30ff */
[----:B------:R-:W-:Y:S02]  /*0470*/  CS2R R4, SRZ ;  /* 0x0000000000047805 */ /* 0x000fe4000001ff00 */
[--C-:B---3--:R-:W-:Y:S01]  /*0480*/  @P3 SHF.R.S32.HI R5, RZ, 0x1f, R15.reuse ;  /* 0x0000001fff053819 */ /* 0x108fe2000001140f */
[----:B------:R-:W-:Y:S01]  /*0490*/  @P3 IMAD.MOV.U32 R4, RZ, RZ, R15 ;  /* 0x000000ffff043224 */ /* 0x000fe200078e000f */
[----:B------:R-:W-:Y:S01]  /*04a0*/  @P3 LOP3.LUT R208, R0, 0xffffffc0, RZ, 0xc0, !PT ;  /* 0xffffffc000d03812 */ /* 0x000fe200078ec0ff */
[----:B------:R-:W-:Y:S05]  /*04b0*/  @P0 BRA `(.L_x_522) ;  /* 0x0000004000000947 */ /* 0x000fea0003800000 */
[----:B-1----:R-:W-:Y:S05]  /*04c0*/  @!P3 BRA `(.L_x_522) ;  /* 0x000000300000b947 */ /* 0x002fea0003800000 */
[----:B-----5:R-:W2:Y:S04]  /*04d0*/  LDG.E R215, [R18.64] ;  /* 0x0000000a12d77981 */ /* 0x020ea8000c1e1900 */
[----:B------:R-:W2:Y:S02]  /*04e0*/  LDG.E R0, [R18.64+0x4] ;  /* 0x0000040a12007981 */ /* 0x000ea4000c1e1900 */
[----:B--2---:R-:W-:-:S02]  /*04f0*/  IADD3 R215, -R215, R0, RZ ;  /* 0x00000000d7d77210 */ /* 0x004fc40007ffe1ff */
.L_x_522:
[----:B-1----:R-:W-:-:S04]  /*0500*/  ISETP.NE.U32.AND P0, PT, RZ, c[0x0][0x2e0], PT ;  /* 0x0000b800ff007a0c */ /* 0x002fc80003f05070 */
[----:B------:R-:W-:-:S13]  /*0510*/  ISETP.NE.AND.EX P0, PT, RZ, c[0x0][0x2e4], PT, P0 ;  /* 0x0000b900ff007a0c */ /* 0x000fda0003f05300 */
[----:B------:R-:W-:Y:S05]  /*0520*/  @!P0 BRA `(.L_x_523) ;  /* 0x0000003000008947 */ /* 0x000fea0003800000 */
[----:B------:R-:W-:-:S05]  /*0530*/  IMAD.WIDE R10, R216, R11, c[0x0][0x2e0] ;  /* 0x0000b800d80a7625 */ /* 0x000fca00078e020b */
[----:B------:R1:W5:Y:S01]  /*0540*/  LDG.E R214, [R10.64] ;  /* 0x0000000a0ad67981 */ /* 0x000362000c1e1900 */
[----:B------:R-:W-:Y:S05]  /*0550*/  BRA `(.L_x_524) ;  /* 0x0000004000007947 */ /* 0x000fea0003800000 */
.L_x_523:
[----:B------:R-:W-:Y:S05]  /*0560*/  @!P5 BRA `(.L_x_524) ;  /* 0x000000300000d947 */ /* 0x000fea0003800000 */
[----:B------:R-:W2:Y:S04]  /*0570*/  LDG.E R214, [R16.64] ;  /* 0x0000000a10d67981 */ /* 0x000ea8000c1e1900 */
[----:B------:R-:W2:Y:S02]  /*0580*/  LDG.E R11, [R16.64+0x4] ;  /* 0x0000040a100b7981 */ /* 0x000ea4000c1e1900 */
[----:B--2---:R-:W-:Y:S02]  /*0590*/  IADD3 R214, -R214, R11, RZ ;  /* 0x0000000bd6d67210 */ /* 0x004fe40007ffe1ff */
.L_x_524:
        /* <DEDUP_REMOVED lines=13> */
.L_x_525:
        /* <DEDUP_REMOVED lines=43> */
[----:B------:R-:W-:Y:S01]  /*0920*/  IMAD.MOV.U32 R11, RZ, RZ, R3 ;  /* 0x000000ffff0b7224 */ /* 0x000fe200078e0003 */
[--C-:B------:R-:W-:Y:S01]  /*0930*/  SHF.R.S32.HI R17, RZ, 0x1f, R6.reuse ;  /* 0x0000001fff117819 */ /* 0x100fe20000011406 */
[----:B------:R-:W-:Y:S01]  /*0940*/  IMAD.IADD R235, R214, 0x1, -R217 ;  /* 0x00000001d6eb7824 */ /* 0x000fe200078e0ad9 */
[----:B------:R-:W-:Y:S01]  /*0950*/  ISETP.NE.AND P2, PT, R0, 0x1, PT ;  /* 0x000000010000780c */ /* 0x000fe20003f45270 */
[----:B------:R-:W-:Y:S01]  /*0960*/  IMAD R14, R2, c[0x0][0x238], RZ ;  /* 0x00008e00020e7a24 */ /* 0x000fe200078e02ff */
[----:B------:R-:W-:Y:S01]  /*0970*/  SHF.R.S32.HI R7, RZ, 0x1f, R6 ;  /* 0x0000001fff077819 */ /* 0x000fe20000011406 */
[----:B------:R-:W-:Y:S01]  /*0980*/  IMAD.SHL.U32 R222, R6, 0x4, RZ ;  /* 0x0000000406de7824 */ /* 0x000fe200078e00ff */
[----:B------:R-:W-:Y:S01]  /*0990*/  LEA.HI R19, R17, R6, RZ, 0x3 ;  /* 0x0000000611137211 */ /* 0x000fe200078f18ff */
[C---:B------:R-:W-:Y:S01]  /*09a0*/  IMAD R14, R3.reuse, c[0x0][0x23c], R14 ;  /* 0x00008f00030e7a24 */ /* 0x040fe200078e020e */
[----:B------:R-:W-:Y:S01]  /*09b0*/  SEL R18, R216, RZ, !P5 ;  /* 0x000000ffd8127207 */ /* 0x000fe20006800000 */
[----:B------:R-:W-:Y:S01]  /*09c0*/  IMAD.WIDE.U32 R12, R3, c[0x0][0x238], R6 ;  /* 0x00008e00030c7a25 */ /* 0x000fe200078e0006 */
[----:B------:R-:W-:Y:S01]  /*09d0*/  SHF.R.S32.HI R212, RZ, 0x3, R19 ;  /* 0x00000003ffd47819 */ /* 0x000fe20000011413 */
[----:B------:R-:W-:Y:S01]  /*09e0*/  ULDC.64 UR4, c[0x0][0x1d8] ;  /* 0x0000760000047ab9 */ /* 0x000fe20000000a00 */
[----:B------:R-:W-:Y:S01]  /*09f0*/  LOP3.LUT R21, R19, 0xfffffff8, RZ, 0xc0, !PT ;  /* 0xfffffff813157812 */ /* 0x000fe200078ec0ff */
[----:B------:R-:W-:Y:S01]  /*0a00*/  IMAD.IADD R15, R13, 0x1, R14 ;  /* 0x000000010d0f7824 */ /* 0x000fe200078e020e */
[----:B------:R-:W-:Y:S01]  /*0a10*/  SHF.R.S32.HI R13, RZ, 0x1f, R212 ;  /* 0x0000001fff0d7819 */ /* 0x000fe200000114d4 */
[----:B------:R-:W-:Y:S01]  /*0a20*/  @P2 IMAD.HI.U32 R0, R3, c[0x0][0x24c], RZ ;  /* 0x0000930003002a27 */ /* 0x000fe200078e00ff */
[C---:B------:R-:W-:Y:S01]  /*0a30*/  IADD3 R26, P0, R212.reuse, R8, RZ ;  /* 0x00000008d41a7210 */ /* 0x040fe20007f1e0ff */
[----:B------:R-:W-:Y:S01]  /*0a40*/  USHF.L.U32 UR6, UR4, 0x6, URZ ;  /* 0x0000000604067899 */ /* 0x000fe2000800063f */
[----:B------:R-:W-:Y:S01]  /*0a50*/  IADD3 R220, P1, R212, R4, RZ ;  /* 0x00000004d4dc7210 */ /* 0x000fe20007f3e0ff */
[----:B------:R-:W-:Y:S01]  /*0a60*/  IMAD.IADD R16, R6, 0x1, -R21 ;  /* 0x0000000106107824 */ /* 0x000fe200078e0a15 */
[----:B------:R-:W-:Y:S01]  /*0a70*/  @P2 SHF.R.U32.HI R11, RZ, c[0x0][0x250], R0 ;  /* 0x00009400ff0b2a19 */ /* 0x000fe20000011600 */
[----:B------:R-:W-:Y:S01]  /*0a80*/  IMAD.X R27, R13, 0x1, R9, P0 ;  /* 0x000000010d1b7824 */ /* 0x000fe200000e0609 */
[----:B------:R-:W-:Y:S01]  /*0a90*/  SHF.R.S32.HI R9, RZ, 0x1f, R216 ;  /* 0x0000001fff097819 */ /* 0x000fe200000114d8 */
[----:B------:R-:W-:Y:S01]  /*0aa0*/  IMAD.MOV.U32 R14, RZ, RZ, R12 ;  /* 0x000000ffff0e7224 */ /* 0x000fe200078e000c */
[----:B------:R-:W-:Y:S01]  /*0ab0*/  SEL R0, R216, RZ, !P3 ;  /* 0x000000ffd8007207 */ /* 0x000fe20005800000 */
[----:B------:R-:W-:Y:S01]  /*0ac0*/  IMAD.SHL.U32 R22, R16, 0x8, RZ ;  /* 0x0000000810167824 */ /* 0x000fe200078e00ff */
[----:B------:R-:W-:Y:S01]  /*0ad0*/  SEL R12, R9, RZ, !P3 ;  /* 0x000000ff090c7207 */ /* 0x000fe20005800000 */
[----:B------:R-:W-:Y:S01]  /*0ae0*/  IMAD.SHL.U32 R205, R208, 0x40, RZ ;  /* 0x00000040d0cd7824 */ /* 0x000fe200078e00ff */
[----:B------:R-:W-:Y:S01]  /*0af0*/  SHF.R.S32.HI R20, RZ, 0x1f, R11 ;  /* 0x0000001fff147819 */ /* 0x000fe2000001140b */
[----:B------:R-:W-:Y:S01]  /*0b00*/  IMAD.IADD R4, R235, 0x1, -R212 ;  /* 0x00000001eb047824 */ /* 0x000fe200078e0ad4 */
[----:B------:R-:W-:Y:S01]  /*0b10*/  SHF.R.S32.HI R23, RZ, 0x1f, R22 ;  /* 0x0000001fff177819 */ /* 0x000fe20000011416 */
[----:B------:R-:W-:Y:S01]  /*0b20*/  IMAD R21, R12, c[0x0][0x240], RZ ;  /* 0x000090000c157a24 */ /* 0x000fe200078e02ff */
[----:B------:R-:W-:Y:S01]  /*0b30*/  SHF.R.S32.HI R223, RZ, 0x1f, R222 ;  /* 0x0000001fffdf7819 */ /* 0x000fe200000114de */
[----:B------:R-:W-:Y:S01]  /*0b40*/  IMAD.WIDE.U32 R14, R0, c[0x0][0x240], R14 ;  /* 0x00009000000e7a25 */ /* 0x000fe200078e000e */
[C---:B------:R-:W-:Y:S01]  /*0b50*/  ISETP.GE.AND P2, PT, R4.reuse, 0x1, PT ;  /* 0x000000010400780c */ /* 0x040fe20003f46270 */
[----:B------:R-:W-:Y:S01]  /*0b60*/  UMOV UR8, 0x6 ;  /* 0x0000000600087882 */ /* 0x000fe20000000000 */
[----:B------:R-:W-:Y:S01]  /*0b70*/  ISETP.GE.AND P0, PT, R4, 0x21, PT ;  /* 0x000000210400780c */ /* 0x000fe20003f06270 */
[----:B------:R-:W-:Y:S01]  /*0b80*/  IMAD R24, R20, c[0x0][0x1e0], RZ ;  /* 0x0000780014187a24 */ /* 0x000fe200078e02ff */
[----:B------:R-:W-:Y:S01]  /*0b90*/  ISETP.GE.AND P4, PT, R4, 0x41, PT ;  /* 0x000000410400780c */ /* 0x000fe20003f86270 */
[----:B------:R-:W-:Y:S01]  /*0ba0*/  IMAD.X R5, R13, 0x1, R5, P1 ;  /* 0x000000010d057824 */ /* 0x000fe200008e0605 */
[----:B------:R-:W-:Y:S01]  /*0bb0*/  SHF.R.S32.HI R13, RZ, 0x1f, R205 ;  /* 0x0000001fff0d7819 */ /* 0x000fe200000114cd */
[----:B------:R-:W-:Y:S01]  /*0bc0*/  IMAD R30, R2, c[0x0][0x270], RZ ;  /* 0x00009c00021e7a24 */ /* 0x000fe200078e02ff */
[----:B------:R-:W-:Y:S01]  /*0bd0*/  IADD3 R205, P1, R205, R14, RZ ;  /* 0x0000000ecdcd7210 */ /* 0x000fe20007f3e0ff */
[----:B------:R-:W-:Y:S01]  /*0be0*/  IMAD R204, R0, c[0x0][0x244], R21 ;  /* 0x0000910000cc7a24 */ /* 0x000fe200078e0215 */
[----:B------:R-:W-:Y:S01]  /*0bf0*/  ISETP.GE.AND P3, PT, R4, 0x61, PT ;  /* 0x000000610400780c */ /* 0x000fe20003f66270 */
[----:B------:R-:W-:Y:S01]  /*0c00*/  IMAD R28, R2, c[0x0][0x288], RZ ;  /* 0x0000a200021c7a24 */ /* 0x000fe200078e02ff */
[----:B------:R-:W-:Y:S01]  /*0c10*/  SEL R9, R9, RZ, !P5 ;  /* 0x000000ff09097207 */ /* 0x000fe20006800000 */
[----:B------:R-:W-:Y:S01]  /*0c20*/  IMAD R24, R11, c[0x0][0x1e4], R24 ;  /* 0x000079000b187a24 */ /* 0x000fe200078e0218 */
[----:B------:R-:W-:Y:S01]  /*0c30*/  LEA.HI R4, R17, R6, RZ, 0x4 ;  /* 0x0000000611047211 */ /* 0x000fe200078f20ff */
[----:B------:R-:W-:Y:S01]  /*0c40*/  IMAD.WIDE.U32 R36, R11, c[0x0][0x1e0], R22 ;  /* 0x000078000b247a25 */ /* 0x000fe200078e0016 */
[----:B------:R-:W-:Y:S01]  /*0c50*/  IADD3.X R204, R13, R15, R204, P1, !PT ;  /* 0x0000000f0dcc7210 */ /* 0x000fe20000ffe4cc */
[----:B------:R-:W-:Y:S01]  /*0c60*/  USHF.L.U64.HI UR5, UR4, UR8, UR5 ;  /* 0x0000000804057299 */ /* 0x000fe20008010205 */
[----:B------:R-:W-:Y:S01]  /*0c70*/  SHF.R.S32.HI R13, RZ, 0x4, R4 ;  /* 0x00000004ff0d7819 */ /* 0x000fe20000011404 */
[C---:B------:R-:W-:Y:S01]  /*0c80*/  IMAD R30, R3.reuse, c[0x0][0x274], R30 ;  /* 0x00009d00031e7a24 */ /* 0x040fe200078e021e */
[----:B------:R-:W-:Y:S01]  /*0c90*/  SHF.R.S32.HI R8, RZ, 0x1f, R208 ;  /* 0x0000001fff087819 */ /* 0x000fe200000114d0 */
[----:B------:R-:W-:Y:S01]  /*0ca0*/  IMAD.WIDE.U32 R34, R3, c[0x0][0x270], R222 ;  /* 0x00009c0003227a25 */ /* 0x000fe200078e00de */
[----:B------:R-:W-:-:S02]  /*0cb0*/  LEA.HI R14, R4, R13, RZ, 0x1 ;  /* 0x0000000d040e7211 */ /* 0x000fc400078f08ff */
[----:B------:R-:W-:Y:S01]  /*0cc0*/  ISETP.GE.OR P6, PT, R22, c[0x0][0x1cc], !P0 ;  /* 0x0000730016007a0c */ /* 0x000fe200047c6670 */
[C---:B------:R-:W-:Y:S01]  /*0cd0*/  IMAD R28, R3.reuse, c[0x0][0x28c], R28 ;  /* 0x0000a300031c7a24 */ /* 0x040fe200078e021c */
[----:B------:R-:W-:Y:S01]  /*0ce0*/  LOP3.LUT R14, R14, 0xfffffffe, RZ, 0xc0, !PT ;  /* 0xfffffffe0e0e7812 */ /* 0x000fe200078ec0ff */
[----:B------:R-:W-:Y:S01]  /*0cf0*/  IMAD.WIDE.U32 R32, R3, c[0x0][0x288], R222 ;  /* 0x0000a20003207a25 */ /* 0x000fe200078e00de */
[----:B------:R-:W-:Y:S02]  /*0d00*/  ISETP.GE.OR P0, PT, R22, c[0x0][0x19c], !P0 ;  /* 0x0000670016007a0c */ /* 0x000fe40004706670 */
[----:B------:R-:W-:Y:S01]  /*0d10*/  LEA.HI R197, R17, R6, RZ, 0x7 ;  /* 0x0000000611c57211 */ /* 0x000fe200078f38ff */
[----:B------:R-:W-:Y:S02]  /*0d20*/  IMAD.IADD R25, R37, 0x1, R24 ;  /* 0x0000000125197824 */ /* 0x000fe400078e0218 */
[----:B------:R-:W-:Y:S01]  /*0d30*/  IMAD.MOV.U32 R24, RZ, RZ, R36 ;  /* 0x000000ffff187224 */ /* 0x000fe200078e0024 */
[----:B------:R-:W-:Y:S01]  /*0d40*/  SHF.R.U32.HI R197, RZ, 0x4, R197 ;  /* 0x00000004ffc57819 */ /* 0x000fe200000116c5 */
[----:B------:R-:W-:-:S02]  /*0d50*/  IMAD R15, R9, c[0x0][0x1e8], RZ ;  /* 0x00007a00090f7a24 */ /* 0x000fc400078e02ff */
[----:B------:R-:W-:Y:S02]  /*0d60*/  IMAD.IADD R31, R35, 0x1, R30 ;  /* 0x00000001231f7824 */ /* 0x000fe400078e021e */
[----:B------:R-:W-:Y:S02]  /*0d70*/  IMAD.IADD R29, R33, 0x1, R28 ;  /* 0x00000001211d7824 */ /* 0x000fe400078e021c */
[----:B------:R-:W-:Y:S02]  /*0d80*/  IMAD.MOV.U32 R30, RZ, RZ, R34 ;  /* 0x000000ffff1e7224 */ /* 0x000fe400078e0022 */
[----:B------:R-:W-:Y:S02]  /*0d90*/  IMAD.MOV.U32 R28, RZ, RZ, R32 ;  /* 0x000000ffff1c7224 */ /* 0x000fe400078e0020 */
        /* <DEDUP_REMOVED lines=33> */
[----:B------:R-:W-:Y:S01]  /*0fb0*/  IMAD R20, R11, c[0x0][0x1b4], R20 ;  /* 0x00006d000b147a24 */ /* 0x000fe200078e0214 */
        /* <DEDUP_REMOVED lines=22> */
[----:B------:R-:W-:Y:S01]  /*1120*/  ISETP.GE.OR P1, PT, R22, c[0x0][0x1cc], !P3 ;  /* 0x0000730016007a0c */ /* 0x000fe20005f26670 */
[----:B------:R-:W-:Y:S01]  /*1130*/  IMAD R24, R2, c[0x0][0x180], RZ ;  /* 0x0000600002187a24 */ /* 0x000fe200078e02ff */
[----:B------:R-:W-:Y:S01]  /*1140*/  ISETP.GE.OR P4, PT, R22, c[0x0][0x19c], !P4 ;  /* 0x0000670016007a0c */ /* 0x000fe20006786670 */
[----:B------:R3:W-:Y:S01]  /*1150*/  LDGSTS.E.BYPASS.LTC128B.128 [R8+0x6080], [R20.64], !P5 ;  /* 0x0608000014087fae */ /* 0x0007e2000e901d4a */
[----:B------:R-:W-:Y:S01]  /*1160*/  IADD3 R34, P5, R20, UR6, RZ ;  /* 0x0000000614227c10 */ /* 0x000fe2000ffbe0ff */
[----:B------:R-:W-:Y:S01]  /*1170*/  IMAD R24, R3, c[0x0][0x184], R24 ;  /* 0x0000610003187a24 */ /* 0x000fe200078e0218 */
[C---:B------:R-:W-:Y:S01]  /*1180*/  ISETP.GE.OR P3, PT, R22.reuse, c[0x0][0x19c], !P3 ;  /* 0x0000670016007a0c */ /* 0x040fe20005f66670 */
[----:B------:R-:W-:Y:S01]  /*1190*/  ULDC.64 UR6, c[0x0][0x208] ;  /* 0x0000820000067ab9 */ /* 0x000fe20000000a00 */
        /* <DEDUP_REMOVED lines=11> */
[----:B------:R-:W-:Y:S01]  /*1250*/  USHF.L.U64.HI UR9, UR6, UR8, UR7 ;  /* 0x0000000806097299 */ /* 0x000fe20008010207 */
[----:B------:R-:W-:Y:S01]  /*1260*/  IMAD R11, R27, c[0x0][0x1a8], RZ ;  /* 0x00006a001b0b7a24 */ /* 0x000fe200078e02ff */
[----:B------:R-:W-:Y:S01]  /*1270*/  USHF.L.U32 UR12, UR6, 0x6, URZ ;  /* 0x00000006060c7899 */ /* 0x000fe2000800063f */
[----:B------:R-:W-:Y:S01]  /*1280*/  IMAD.MOV.U32 R192, RZ, RZ, 0x20 ;  /* 0x00000020ffc07424 */ /* 0x000fe200078e00ff */
[----:B------:R-:W-:Y:S01]  /*1290*/  IADD3 R229, R8, 0x4080, RZ ;  /* 0x0000408008e57810 */ /* 0x000fe20007ffe0ff */
[----:B------:R-:W-:Y:S01]  /*12a0*/  IMAD R18, R26, c[0x0][0x1ac], R11 ;  /* 0x00006b001a127a24 */ /* 0x000fe200078e020b */
[----:B------:R-:W-:Y:S01]  /*12b0*/  LEA.HI R11, R17, R6, RZ, 0x5 ;  /* 0x00000006110b7211 */ /* 0x000fe200078f28ff */
[----:B--2---:R-:W-:Y:S01]  /*12c0*/  IMAD.WIDE.U32 R32, R3, c[0x0][0x180], R22 ;  /* 0x0000600003207a25 */ /* 0x004fe200078e0016 */
[----:B------:R-:W-:-:S03]  /*12d0*/  IADD3 R228, R8, 0x8080, RZ ;  /* 0x0000808008e47810 */ /* 0x000fc60007ffe0ff */
[----:B---3--:R-:W-:-:S04]  /*12e0*/  IMAD.WIDE.U32 R20, R26, c[0x0][0x1a8], R28 ;  /* 0x00006a001a147a25 */ /* 0x008fc800078e001c */
[----:B------:R-:W-:Y:S01]  /*12f0*/  IMAD R26, R2, c[0x0][0x210], RZ ;  /* 0x00008400021a7a24 */ /* 0x000fe200078e02ff */
[C---:B------:R-:W-:Y:S01]  /*1300*/  LEA R30, P1, R20.reuse, c[0x0][0x190], 0x1 ;  /* 0x00006400141e7a11 */ /* 0x040fe200078208ff */
[----:B------:R-:W-:Y:S01]  /*1310*/  IMAD.IADD R2, R21, 0x1, R18 ;  /* 0x0000000115027824 */ /* 0x000fe200078e0212 */
[----:B------:R-:W-:Y:S01]  /*1320*/  SHF.R.S32.HI R18, RZ, 0x5, R11 ;  /* 0x00000005ff127819 */ /* 0x000fe2000001140b */
[C---:B------:R-:W-:Y:S02]  /*1330*/  IMAD R26, R3.reuse, c[0x0][0x214], R26 ;  /* 0x00008500031a7a24 */ /* 0x040fe400078e021a */
[----:B------:R-:W-:Y:S01]  /*1340*/  IMAD.WIDE.U32 R28, R3, c[0x0][0x210], R22 ;  /* 0x00008400031c7a25 */ /* 0x000fe200078e0016 */
[----:B------:R-:W-:Y:S02]  /*1350*/  LEA.HI R21, R11, R18, RZ, 0x1 ;  /* 0x000000120b157211 */ /* 0x000fe400078f08ff */
[----:B------:R-:W-:Y:S01]  /*1360*/  LEA.HI.X R31, R20, c[0x0][0x194], R2, 0x1, P1 ;  /* 0x00006500141f7a11 */ /* 0x000fe200008f0c02 */
[----:B------:R-:W-:Y:S01]  /*1370*/  IMAD.IADD R25, R33, 0x1, R24 ;  /* 0x0000000121197824 */ /* 0x000fe200078e0218 */
[----:B------:R-:W-:Y:S01]  /*1380*/  LOP3.LUT R21, R21, 0xfffffffe, RZ, 0xc0, !PT ;  /* 0xfffffffe15157812 */ /* 0x000fe200078ec0ff */
[----:B------:R-:W-:Y:S01]  /*1390*/  IMAD.MOV.U32 R24, RZ, RZ, R32 ;  /* 0x000000ffff187224 */ /* 0x000fe200078e0020 */
[----:B------:R-:W-:Y:S01]  /*13a0*/  IADD3 R2, P1, R30, UR13, RZ ;  /* 0x0000000d1e027c10 */ /* 0x000fe2000ff3e0ff */
[----:B------:R-:W-:Y:S01]  /*13b0*/  IMAD.IADD R27, R29, 0x1, R26 ;  /* 0x000000011d1b7824 */ /* 0x000fe200078e021a */
[----:B------:R4:W-:Y:S01]  /*13c0*/  LDGSTS.E.BYPASS.LTC128B.128 [R8+0x80], [R30.64], !P2 ;  /* 0x000800001e087fae */ /* 0x0009e2000d101d4a */
[----:B------:R-:W-:Y:S01]  /*13d0*/  IMAD.IADD R198, R18, 0x1, -R21 ;  /* 0x0000000112c67824 */ /* 0x000fe200078e0a15 */
[----:B------:R-:W-:Y:S01]  /*13e0*/  IADD3.X R3, R31, UR5, RZ, P1, !PT ;  /* 0x000000051f037c10 */ /* 0x000fe20008ffe4ff */
[----:B------:R-:W-:Y:S01]  /*13f0*/  IMAD R21, R12, c[0x0][0x188], RZ ;  /* 0x000062000c157a24 */ /* 0x000fe200078e02ff */
[C---:B------:R-:W-:Y:S01]  /*1400*/  LOP3.LUT P2, RZ, R16.reuse, 0x4, RZ, 0xc0, !PT ;  /* 0x0000000410ff7812 */ /* 0x040fe2000784c0ff */
[----:B------:R-:W-:Y:S01]  /*1410*/  IMAD.MOV.U32 R26, RZ, RZ, R28 ;  /* 0x000000ffff1a7224 */ /* 0x000fe200078e001c */
[----:B------:R-:W-:Y:S01]  /*1420*/  LOP3.LUT P1, RZ, R16, 0x2, RZ, 0xc0, !PT ;  /* 0x0000000210ff7812 */ /* 0x000fe2000782c0ff */
[----:B------:R-:W-:Y:S01]  /*1430*/  IMAD R29, R12, c[0x0][0x218], RZ ;  /* 0x000086000c1d7a24 */ /* 0x000fe200078e02ff */
[----:B------:R1:W-:Y:S01]  /*1440*/  LDGSTS.E.BYPASS.LTC128B.128 [R8+0x1080], [R2.64], !P0 ;  /* 0x0108000002087fae */ /* 0x0003e2000c101d4a */
[C---:B------:R-:W-:Y:S01]  /*1450*/  IMAD R12, R0.reuse, c[0x0][0x18c], R21 ;  /* 0x00006300000c7a24 */ /* 0x040fe200078e0215 */
[----:B------:R-:W-:Y:S01]  /*1460*/  LOP3.LUT R11, R11, 0xffffffe0, RZ, 0xc0, !PT ;  /* 0xffffffe00b0b7812 */ /* 0x000fe200078ec0ff */
[----:B------:R-:W-:-:S04]  /*1470*/  IMAD.WIDE.U32 R218, R0, c[0x0][0x188], R24 ;  /* 0x0000620000da7a25 */ /* 0x000fc800078e0018 */
[----:B------:R-:W-:-:S04]  /*1480*/  IMAD.WIDE.U32 R26, R0, c[0x0][0x218], R26 ;  /* 0x00008600001a7a25 */ /* 0x000fc800078e001a */
[----:B------:R-:W-:Y:S02]  /*1490*/  IMAD.SHL.U32 R22, R16, 0x40, RZ ;  /* 0x0000004010167824 */ /* 0x000fe400078e00ff */
[----:B------:R-:W-:Y:S02]  /*14a0*/  IMAD.IADD R219, R219, 0x1, R12 ;  /* 0x00000001dbdb7824 */ /* 0x000fe400078e020c */
[----:B------:R-:W-:Y:S01]  /*14b0*/  IMAD R16, R0, c[0x0][0x21c], R29 ;  /* 0x0000870000107a24 */ /* 0x000fe200078e021d */
[----:B------:R-:W-:Y:S01]  /*14c0*/  LOP3.LUT R22, R22, 0x1c0, RZ, 0xc0, !PT ;  /* 0x000001c016167812 */ /* 0x000fe200078ec0ff */
[----:B------:R-:W-:Y:S01]  /*14d0*/  IMAD.MOV.U32 R12, RZ, RZ, R26 ;  /* 0x000000ffff0c7224 */ /* 0x000fe200078e001a */
[----:B------:R-:W-:Y:S01]  /*14e0*/  IADD3 R26, P0, R2, UR13, RZ ;  /* 0x0000000d021a7c10 */ /* 0x000fe2000ff1e0ff */
[----:B------:R-:W-:Y:S01]  /*14f0*/  IMAD.IADD R13, R27, 0x1, R16 ;  /* 0x000000011b0d7824 */ /* 0x000fe200078e0210 */
[----:B------:R-:W-:Y:S01]  /*1500*/  SHF.R.U32.HI R195, RZ, 0x3, R22 ;  /* 0x00000003ffc37819 */ /* 0x000fe20000011616 */
[----:B------:R-:W-:Y:S01]  /*1510*/  IMAD.SHL.U32 R23, R18, 0x10, RZ ;  /* 0x0000001012177824 */ /* 0x000fe200078e00ff */
[----:B------:R-:W-:Y:S01]  /*1520*/  IADD3.X R27, R3, UR5, RZ, P0, !PT ;  /* 0x00000005031b7c10 */ /* 0x000fe200087fe4ff */
[----:B------:R-:W-:Y:S01]  /*1530*/  IMAD.WIDE.U32 R218, R220, c[0x0][0x178], R218 ;  /* 0x00005e00dcda7a25 */ /* 0x000fe200078e00da */
[----:B------:R-:W-:-:S02]  /*1540*/  IADD3 R24, P0, R26, UR13, RZ ;  /* 0x0000000d1a187c10 */ /* 0x000fc4000ff1e0ff */
[----:B------:R-:W-:Y:S01]  /*1550*/  LOP3.LUT R18, R22, 0x8, R19, 0xf8, !PT ;  /* 0x0000000816127812 */ /* 0x000fe200078ef813 */
[----:B------:R2:W-:Y:S01]  /*1560*/  LDGSTS.E.BYPASS.LTC128B.128 [R8+0x2080], [R26.64], !P4 ;  /* 0x020800001a087fae */ /* 0x0005e2000e101d4a */
[----:B------:R-:W-:Y:S01]  /*1570*/  IADD3.X R25, R27, UR5, RZ, P0, !PT ;  /* 0x000000051b197c10 */ /* 0x000fe200087fe4ff */
[----:B------:R-:W-:Y:S01]  /*1580*/  IMAD R227, R5, c[0x0][0x208], RZ ;  /* 0x0000820005e37a24 */ /* 0x000fe200078e02ff */
[-C--:B------:R-:W-:Y:S01]  /*1590*/  LOP3.LUT R21, R18, R195.reuse, RZ, 0x3c, !PT ;  /* 0x000000c312157212 */ /* 0x080fe200078e3cff */
[----:B------:R-:W-:Y:S01]  /*15a0*/  ULDC.64 UR4, c[0x0][0x178] ;  /* 0x00005e0000047ab9 */ /* 0x000fe20000000a00 */
[----:B------:R-:W-:Y:S01]  /*15b0*/  SHF.R.S32.HI R0, RZ, 0x1f, R239 ;  /* 0x0000001fff007819 */ /* 0x000fe200000114ef */
[----:B------:R3:W-:Y:S01]  /*15c0*/  LDGSTS.E.BYPASS.LTC128B.128 [R8+0x3080], [R24.64], !P3 ;  /* 0x0308000018087fae */ /* 0x0007e2000d901d4a */
[----:B------:R-:W-:Y:S01]  /*15d0*/  LOP3.LUT R20, R22, 0x30, R23, 0xf8, !PT ;  /* 0x0000003016147812 */ /* 0x000fe200078ef817 */
[----:B------:R-:W-:Y:S01]  /*15e0*/  IMAD.IADD R196, R196, 0x1, R21 ;  /* 0x00000001c4c47824 */ /* 0x000fe200078e0215 */
[----:B------:R-:W-:Y:S01]  /*15f0*/  USHF.L.U32 UR13, UR4, 0x6, URZ ;  /* 0x00000006040d7899 */ /* 0x000fe2000800063f */
[----:B------:R-:W0:Y:S01]  /*1600*/  LDGDEPBAR ;  /* 0x00000000000079af */ /* 0x000e220000000000 */
[C---:B------:R-:W-:Y:S01]  /*1610*/  IMAD R21, R239.reuse, UR9, RZ ;  /* 0x00000009ef157c24 */ /* 0x040fe2000f8e02ff */
[----:B------:R-:W-:Y:S01]  /*1620*/  ISETP.GT.AND P3, PT, R6, 0xf, PT ;  /* 0x0000000f0600780c */ /* 0x000fe20003f64270 */
[----:B------:R-:W-:Y:S01]  /*1630*/  IMAD.WIDE.U32 R22, R239, c[0x0][0x178], RZ ;  /* 0x00005e00ef167a25 */ /* 0x000fe200078e00ff */
[----:B------:R-:W-:Y:S01]  /*1640*/  USHF.L.U64.HI UR8, UR4, UR8, UR5 ;  /* 0x0000000804087299 */ /* 0x000fe20008010205 */
[----:B------:R-:W-:Y:S01]  /*1650*/  LOP3.LUT R20, R20, 0x8, R19, 0xf8, !PT ;  /* 0x0000000814147812 */ /* 0x000fe200078ef813 */
[----:B------:R-:W-:Y:S01]  /*1660*/  USHF.L.U32 UR5, UR6, 0x5, URZ ;  /* 0x0000000506057899 */ /* 0x000fe2000800063f */
[C---:B------:R-:W-:Y:S01]  /*1670*/  IMAD R16, R0.reuse, UR12, R21 ;  /* 0x0000000c00107c24 */ /* 0x040fe2000f8e0215 */
[----:B------:R-:W-:Y:S01]  /*1680*/  UMOV UR4, 0x5 ;  /* 0x0000000500047882 */ /* 0x000fe20000000000 */
[----:B------:R-:W-:Y:S01]  /*1690*/  IMAD R0, R0, c[0x0][0x178], RZ ;  /* 0x00005e0000007a24 */ /* 0x000fe200078e02ff */
[----:B------:R-:W-:Y:S01]  /*16a0*/  LOP3.LUT R195, R20, R195, RZ, 0x3c, !PT ;  /* 0x000000c314c37212 */ /* 0x000fe200078e3cff */
[----:B------:R-:W-:Y:S01]  /*16b0*/  IMAD R21, R5, c[0x0][0x178], RZ ;  /* 0x00005e0005157a24 */ /* 0x000fe200078e02ff */
[----:B------:R-:W-:Y:S01]  /*16c0*/  SEL R5, R192, 0xffffffe0, !P1 ;  /* 0xffffffe0c0057807 */ /* 0x000fe20004800000 */
[----:B------:R-:W-:Y:S01]  /*16d0*/  IMAD R0, R239, c[0x0][0x17c], R0 ;  /* 0x00005f00ef007a24 */ /* 0x000fe200078e0200 */
[----:B------:R-:W-:Y:S01]  /*16e0*/  USHF.L.U64.HI UR4, UR6, UR4, UR7 ;  /* 0x0000000406047299 */ /* 0x000fe20008010207 */
[----:B------:R-:W-:Y:S01]  /*16f0*/  IMAD R21, R220, c[0x0][0x17c], R21 ;  /* 0x00005f00dc157a24 */ /* 0x000fe200078e0215 */
[----:B------:R-:W-:Y:S01]  /*1700*/  USHF.L.U32 UR6, UR5, 0x1, URZ ;  /* 0x0000000105067899 */ /* 0x000fe2000800063f */
[----:B-1----:R-:W-:Y:S01]  /*1710*/  IMAD.IADD R3, R23, 0x1, R0 ;  /* 0x0000000117037824 */ /* 0x002fe200078e0200 */
[----:B------:R-:W-:Y:S01]  /*1720*/  LEA R0, P0, R22, R218, 0x6 ;  /* 0x000000da16007211 */ /* 0x000fe200078030ff */
[----:B------:R-:W-:Y:S01]  /*1730*/  IMAD.IADD R206, R219, 0x1, R21 ;  /* 0x00000001dbce7824 */ /* 0x000fe200078e0215 */
[----:B------:R-:W-:Y:S01]  /*1740*/  USHF.L.U64.HI UR4, UR5, 0x1, UR4 ;  /* 0x0000000105047899 */ /* 0x000fe20008010204 */
[----:B------:R-:W-:-:S02]  /*1750*/  IMAD.SHL.U32 R196, R196, 0x2, RZ ;  /* 0x00000002c4c47824 */ /* 0x000fc400078e00ff */
[----:B------:R-:W-:Y:S01]  /*1760*/  IMAD R227, R220, c[0x0][0x20c], R227 ;  /* 0x00008300dce37a24 */ /* 0x000fe200078e02e3 */
[----:B------:R-:W-:-:S04]  /*1770*/  DEPBAR.LE SB0, 0x1 ;  /* 0x000080400000791a */ /* 0x000fc80000000000 */
[----:B------:R-:W-:Y:S01]  /*1780*/  BAR.SYNC.DEFER_BLOCKING 0x0 ;  /* 0x0000000000007b1d */ /* 0x000fe20000010000 */
[----:B------:R-:W-:Y:S01]  /*1790*/  LEA.HI.X R3, R22, R206, R3, 0x6, P0 ;  /* 0x000000ce16037211 */ /* 0x000fe200000f3403 */
[----:B------:R-:W-:Y:S01]  /*17a0*/  IMAD.WIDE.U32 R220, R220, c[0x0][0x208], R12 ;  /* 0x00008200dcdc7a25 */ /* 0x000fe200078e000c */
[----:B------:R-:W-:-:S03]  /*17b0*/  LEA R22, P0, R0, c[0x0][0x160], 0x1 ;  /* 0x0000580000167a11 */ /* 0x000fc600078008ff */
[----:B------:R-:W-:Y:S01]  /*17c0*/  IMAD.SHL.U32 R13, R239, 0x40, RZ ;  /* 0x00000040ef0d7824 */ /* 0x000fe200078e00ff */
[----:B------:R-:W-:Y:S01]  /*17d0*/  LEA.HI.X R23, R0, c[0x0][0x164], R3, 0x1, P0 ;  /* 0x0000590000177a11 */ /* 0x000fe200000f0c03 */
[----:B------:R-:W-:Y:S01]  /*17e0*/  IMAD.IADD R227, R221, 0x1, R227 ;  /* 0x00000001dde37824 */ /* 0x000fe200078e02e3 */
[----:B------:R-:W-:Y:S01]  /*17f0*/  SEL R3, R201, 0xffffffc0, !P2 ;  /* 0xffffffc0c9037807 */ /* 0x000fe20005000000 */
[----:B------:R-:W-:Y:S01]  /*1800*/  IMAD.MOV.U32 R226, RZ, RZ, R220 ;  /* 0x000000ffffe27224 */ /* 0x000fe200078e00dc */
[----:B------:R-:W-:Y:S01]  /*1810*/  IADD3 R12, -R212, R215, -R13 ;  /* 0x000000d7d40c7210 */ /* 0x000fe20007ffe90d */
[----:B------:R-:W-:Y:S02]  /*1820*/  IMAD.SHL.U32 R18, R14, 0x10, RZ ;  /* 0x000000100e127824 */ /* 0x000fe400078e00ff */
[----:B------:R-:W-:Y:S01]  /*1830*/  IMAD.IADD R2, R196, 0x1, R3 ;  /* 0x00000001c4027824 */ /* 0x000fe200078e0203 */
[----:B------:R-:W-:Y:S01]  /*1840*/  ISETP.LT.OR P0, PT, R12, 0x1, P6 ;  /* 0x000000010c00780c */ /* 0x000fe20003701670 */
[----:B------:R-:W-:Y:S01]  /*1850*/  IMAD.IADD R3, R196, 0x1, R5 ;  /* 0x00000001c4037824 */ /* 0x000fe200078e0205 */
[----:B------:R-:W-:Y:S01]  /*1860*/  ISETP.LT.OR P4, PT, R12, 0x21, P6 ;  /* 0x000000210c00780c */ /* 0x000fe20003781670 */
[----:B------:R-:W-:Y:S01]  /*1870*/  IMAD.IADD R0, R5, 0x1, R2 ;  /* 0x0000000105007824 */ /* 0x000fe200078e0202 */
[----:B------:R-:W-:Y:S01]  /*1880*/  LOP3.LUT R5, R4, 0xfffffff0, RZ, 0xc0, !PT ;  /* 0xfffffff004057812 */ /* 0x000fe200078ec0ff */
[----:B---3--:R-:W-:Y:S01]  /*1890*/  IMAD.WIDE.U32 R24, R239, UR12, R226 ;  /* 0x0000000cef187c25 */ /* 0x008fe2000f8e00e2 */
[----:B------:R-:W-:-:S02]  /*18a0*/  ISETP.LT.OR P2, PT, R12, 0x1, P5 ;  /* 0x000000010c00780c */ /* 0x000fc40002f41670 */
[----:B------:R-:W-:Y:S01]  /*18b0*/  ISETP.LT.OR P1, PT, R12, 0x21, P5 ;  /* 0x000000210c00780c */ /* 0x000fe20002f21670 */
[----:B------:R4:W1:Y:S01]  /*18c0*/  LDSM.16.M88.4 R136, [R196+0x4080] ;  /* 0x00408000c488783b */ /* 0x0008620000000200 */
[----:B------:R-:W-:Y:S01]  /*18d0*/  IMAD.IADD R4, R6, 0x1, -R5 ;  /* 0x0000000106047824 */ /* 0x000fe200078e0a05 */
[----:B------:R-:W-:Y:S01]  /*18e0*/  SHF.R.S32.HI R12, RZ, 0x1f, R13 ;  /* 0x0000001fff0c7819 */ /* 0x000fe2000001140d */
[----:B------:R-:W-:Y:S01]  /*18f0*/  IMAD.IADD R16, R25, 0x1, R16 ;  /* 0x0000000119107824 */ /* 0x000fe200078e0210 */
[----:B------:R4:W3:Y:S01]  /*1900*/  LDSM.16.M88.4 R144, [R196+0x6080] ;  /* 0x00608000c490783b */ /* 0x0008e20000000200 */
[----:B------:R-:W-:Y:S01]  /*1910*/  LOP3.LUT R18, R18, 0x10, RZ, 0xc0, !PT ;  /* 0x0000001012127812 */ /* 0x000fe200078ec0ff */
[----:B------:R-:W-:Y:S01]  /*1920*/  IMAD.IADD R11, R6, 0x1, -R11 ;  /* 0x00000001060b7824 */ /* 0x000fe200078e0a0b */
[----:B------:R-:W-:Y:S01]  /*1930*/  SHF.R.S32.HI R5, RZ, 0x1f, R4 ;  /* 0x0000001fff057819 */ /* 0x000fe20000011404 */
[----:B------:R4:W1:Y:S01]  /*1940*/  LDSM.16.M88.4 R152, [R3+0x4080] ;  /* 0x004080000398783b */ /* 0x0008620000000200 */
[----:B------:R-:W-:Y:S01]  /*1950*/  LOP3.LUT R197, R18, 0x8, R197, 0xf8, !PT ;  /* 0x0000000812c57812 */ /* 0x000fe200078ef8c5 */
[----:B------:R-:W-:Y:S01]  /*1960*/  IMAD.SHL.U32 R18, R10, 0x8, RZ ;  /* 0x000000080a127824 */ /* 0x000fe200078e00ff */
[----:B------:R-:W-:Y:S01]  /*1970*/  LEA.HI R5, R5, R4, RZ, 0x3 ;  /* 0x0000000405057211 */ /* 0x000fe200078f18ff */
[----:B------:R4:W1:Y:S01]  /*1980*/  LDSM.16.M88.4 R160, [R3+0x6080] ;  /* 0x0060800003a0783b */ /* 0x0008620000000200 */
[----:B------:R-:W-:-:S02]  /*1990*/  IMAD.SHL.U32 R19, R14, 0x20, RZ ;  /* 0x000000200e137824 */ /* 0x000fc400078e00ff */
[C---:B------:R-:W-:Y:S01]  /*19a0*/  LOP3.LUT R199, R5.reuse, 0xfffffff8, RZ, 0xc0, !PT ;  /* 0xfffffff805c77812 */ /* 0x040fe200078ec0ff */
[----:B------:R4:W1:Y:S01]  /*19b0*/  LDSM.16.M88.4 R164, [R2+0x4080] ;  /* 0x0040800002a4783b */ /* 0x0008620000000200 */
[----:B------:R-:W-:Y:S01]  /*19c0*/  LOP3.LUT R18, R18, 0x18, RZ, 0xc0, !PT ;  /* 0x0000001812127812 */ /* 0x000fe200078ec0ff */
[----:B------:R-:W-:Y:S02]  /*19d0*/  IMAD.SHL.U32 R194, R5, 0x40, RZ ;  /* 0x0000004005c27824 */ /* 0x000fe400078e00ff */
[----:B------:R4:W1:Y:S01]  /*19e0*/  LDSM.16.M88.4 R168, [R2+0x6080] ;  /* 0x0060800002a8783b */ /* 0x0008620000000200 */
[----:B------:R-:W-:Y:S02]  /*19f0*/  IMAD.IADD R199, R4, 0x1, -R199 ;  /* 0x0000000104c77824 */ /* 0x000fe400078e0ac7 */
[C---:B------:R-:W-:Y:S01]  /*1a00*/  IMAD R195, R14.reuse, 0x200, R195 ;  /* 0x000002000ec37824 */ /* 0x040fe200078e02c3 */
[----:B------:R4:W1:Y:S01]  /*1a10*/  LDSM.16.M88.4 R172, [R0+0x4080] ;  /* 0x0040800000ac783b */ /* 0x0008620000000200 */
[----:B------:R-:W-:Y:S01]  /*1a20*/  IMAD.SHL.U32 R5, R14, 0x8, RZ ;  /* 0x000000080e057824 */ /* 0x000fe200078e00ff */
[----:B------:R-:W-:Y:S01]  /*1a30*/  IADD3 R14, R239, 0x1, RZ ;  /* 0x00000001ef0e7810 */ /* 0x000fe20007ffe0ff */
[----:B------:R-:W-:Y:S01]  /*1a40*/  IMAD.IADD R15, R6, 0x1, -R15 ;  /* 0x00000001060f7824 */ /* 0x000fe200078e0a0f */
[----:B------:R4:W1:Y:S01]  /*1a50*/  LDSM.16.M88.4 R176, [R0+0x6080] ;  /* 0x0060800000b0783b */ /* 0x0008620000000200 */
[----:B------:R-:W-:-:S03]  /*1a60*/  LOP3.LUT R194, R194, 0xfffffe00, RZ, 0xc0, !PT ;  /* 0xfffffe00c2c27812 */ /* 0x000fc600078ec0ff */
[----:B------:R-:W-:Y:S06]  /*1a70*/  BAR.SYNC.DEFER_BLOCKING 0x0 ;  /* 0x0000000000007b1d */ /* 0x000fec0000010000 */
[----:B------:R-:W-:Y:S01]  /*1a80*/  @!PT LDS RZ, [RZ] ;  /* 0x00000000fffff984 */ /* 0x000fe20000000800 */
[----:B------:R-:W-:Y:S01]  /*1a90*/  @!PT LDS RZ, [RZ] ;  /* 0x00000000fffff984 */ /* 0x000fe20000000800 */
[----:B------:R-:W-:Y:S01]  /*1aa0*/  @!PT LDS RZ, [RZ] ;  /* 0x00000000fffff984 */ /* 0x000fe20000000800 */
[----:B------:R5:W-:Y:S01]  /*1ab0*/  LDGSTS.E.BYPASS.LTC128B.128 [R8+0x4080], [R22.64], !P0 ;  /* 0x0408000016087fae */ /* 0x000be2000c101d4a */
[----:B--2---:R-:W-:-:S04]  /*1ac0*/  IADD3 R26, P0, R22, UR13, RZ ;  /* 0x0000000d161a7c10 */ /* 0x004fc8000ff1e0ff */
        /* <DEDUP_REMOVED lines=17> */
[----:B------:R-:W-:-:S02]  /*1be0*/  IADD3 R28, P0, R22, UR6, RZ ;  /* 0x00000006161c7c10 */ /* 0x000fc4000ff1e0ff */
        /* <DEDUP_REMOVED lines=15> */
[----:B--2---:R-:W-:-:S05]  /*1ce0*/  SHF.R.S32.HI R17, RZ, 0x2, R4 ;  /* 0x00000002ff117819 */ /* 0x004fca0000011404 */
[C---:B------:R-:W-:Y:S01]  /*1cf0*/  IMAD R224, R198.reuse, 0x10, R17 ;  /* 0x00000010c6e07824 */ /* 0x040fe200078e0211 */
[----:B------:R-:W-:Y:S01]  /*1d00*/  SHF.R.U32.HI R17, RZ, 0x3, R16 ;  /* 0x00000003ff117819 */ /* 0x000fe20000011610 */
[----:B------:R-:W-:-:S03]  /*1d10*/  IMAD.SHL.U32 R198, R198, 0x400, RZ ;  /* 0x00000400c6c67824 */ /* 0x000fc600078e00ff */
[----:B------:R-:W-:Y:S01]  /*1d20*/  LOP3.LUT R197, R17, R197, R16, 0x1e, !PT ;  /* 0x000000c511c57212 */ /* 0x000fe200078e1e10 */
[----:B------:R-:W-:-:S03]  /*1d30*/  IMAD R18, R15, 0x2, R198 ;  /* 0x000000020f127824 */ /* 0x000fc600078e02c6 */
[----:B------:R-:W-:Y:S01]  /*1d40*/  LOP3.LUT R197, R197, R194, RZ, 0xfc, !PT ;  /* 0x000000c2c5c57212 */ /* 0x000fe200078efcff */
[----:B------:R-:W-:Y:S01]  /*1d50*/  IMAD.IADD R13, R18, 0x1, R13 ;  /* 0x00000001120d7824 */ /* 0x000fe200078e020d */
[----:B-----5:R-:W-:-:S04]  /*1d60*/  LOP3.LUT R20, R16, 0x8, R5, 0xf8, !PT ;  /* 0x0000000810147812 */ /* 0x020fc800078ef805 */
[----:B------:R-:W-:Y:S02]  /*1d70*/  LOP3.LUT R5, R20, R17, RZ, 0x3c, !PT ;  /* 0x0000001114057212 */ /* 0x000fe400078e3cff */
[----:B------:R-:W-:Y:S02]  /*1d80*/  LOP3.LUT R17, R17, R12, R16, 0x1e, !PT ;  /* 0x0000000c11117212 */ /* 0x000fe400078e1e10 */
[-C--:B------:R-:W-:Y:S02]  /*1d90*/  IADD3 R198, R5, R194.reuse, R198 ;  /* 0x000000c205c67210 */ /* 0x080fe40007ffe0c6 */
[----:B------:R-:W-:Y:S01]  /*1da0*/  LOP3.LUT R194, R17, R194, RZ, 0xfc, !PT ;  /* 0x000000c211c27212 */ /* 0x000fe200078efcff */
[----:B------:R-:W-:Y:S05]  /*1db0*/  @P0 BRA `(.L_x_527) ;  /* 0x0000018000000947 */ /* 0x000fea0003800000 */
[----:B-1-34-:R-:W-:Y:S01]  /*1dc0*/  SHF.R.S32.HI R12, RZ, 0x1f, R14 ;  /* 0x0000001fff0c7819 */ /* 0x01afe2000001140e */
        /* <DEDUP_REMOVED lines=22> */
.L_x_528:
[----:B------:R-:W-:Y:S05]  /*1f30*/  BSYNC B0 ;  /* 0x0000000000007941 */ /* 0x000fea0003800000 */
.L_x_527:
[----:B-1-34-:R-:W-:Y:S01]  /*1f40*/  SHF.R.S32.HI R5, RZ, 0x1f, R10 ;  /* 0x0000001fff057819 */ /* 0x01afe2000001140a */
[----:B------:R-:W0:Y:S01]  /*1f50*/  LDGDEPBAR ;  /* 0x00000000000079af */ /* 0x000e220000000000 */
[----:B--2---:R-:W-:Y:S01]  /*1f60*/  LOP3.LUT R6, R4, 0x7ffffffc, RZ, 0xc0, !PT ;  /* 0x7ffffffc04067812 */ /* 0x004fe200078ec0ff */
        /* <DEDUP_REMOVED lines=63> */
.L_x_547:
        /* <DEDUP_REMOVED lines=79> */
.L_x_531:
[----:B------:R-:W-:Y:S04]  /*2850*/  MOV R36, 0x1 ;  /* 0x0000000100247802 */ /* 0x000fe80000000f00 */
[----:B------:R-:W-:Y:S11]  /*2860*/  ISETP.NE.AND P0, PT, R36, c[0x0][0x2a8], PT ;  /* 0x0000aa0024007a0c */ /* 0x000ff60003f05270 */
[----:B------:R-:W-:Y:S02]  /*2870*/  @!UPT UIADD3 URZ, URZ, URZ, URZ ;  /* 0x0000003f3f3ff290 */ /* 0x000fe4000fffe03f */
[----:B------:R-:W-:Y:S05]  /*2880*/  @P0 IMAD.HI.U32 R36, R38, c[0x0][0x2ac], RZ ;  /* 0x0000ab0026240a27 */ /* 0x000fea00078e00ff */
[----:B------:R-:W-:Y:S02]  /*2890*/  @P0 SHF.R.U32.HI R38, RZ, c[0x0][0x2b0], R36 ;  /* 0x0000ac00ff260a19 */ /* 0x000fe40000011624 */
.L_x_532:
[----:B------:R-:W-:Y:S05]  /*28a0*/  BSYNC B0 ;  /* 0x0000000000007941 */ /* 0x000fea0003800000 */
.L_x_530:
        /* <DEDUP_REMOVED lines=8> */
.L_x_529:
        /* <DEDUP_REMOVED lines=18> */
.L_x_535:
[----:B------:R-:W-:Y:S04]  /*2a50*/  MOV R36, 0x1 ;  /* 0x0000000100247802 */ /* 0x000fe80000000f00 */
[----:B------:R-:W-:Y:S11]  /*2a60*/  ISETP.NE.AND P0, PT, R36, c[0x0][0x2a8], PT ;  /* 0x0000aa0024007a0c */ /* 0x000ff60003f05270 */
[----:B------:R-:W-:Y:S02]  /*2a70*/  @!UPT UIADD3 URZ, URZ, URZ, URZ ;  /* 0x0000003f3f3ff290 */ /* 0x000fe4000fffe03f */
[----:B------:R-:W-:Y:S05]  /*2a80*/  @P0 IMAD.HI.U32 R36, R38, c[0x0][0x2ac], RZ ;  /* 0x0000ab0026240a27 */ /* 0x000fea00078e00ff */
[----:B------:R-:W-:Y:S02]  /*2a90*/  @P0 SHF.R.U32.HI R38, RZ, c[0x0][0x2b0], R36 ;  /* 0x0000ac00ff260a19 */ /* 0x000fe40000011624 */
.L_x_536:
[----:B------:R-:W-:Y:S05]  /*2aa0*/  BSYNC B0 ;  /* 0x0000000000007941 */ /* 0x000fea0003800000 */
.L_x_534:
[----:B------:R-:W-:Y:S04]  /*2ab0*/  IMAD R39, R38, c[0x0][0x2a8], -R217 ;  /* 0x0000aa0026277a24 */ /* 0x000fe800078e0ad9 */
[----:B------:R-:W-:Y:S05]  /*2ac0*/  IMAD.IADD R39, R39, 0x1, -R236 ;  /* 0x0000000127277824 */ /* 0x000fea00078e0aec */
[----:B------:R-:W-:Y:S02]  /*2ad0*/  IADD3 R37, R39, c[0x0][0x2a8], RZ ;  /* 0x0000aa0027257a10 */ /* 0x000fe40007ffe0ff */
[----:B------:R-:W-:Y:S02]  /*2ae0*/  IMNMX R252, R252, R39, !PT ;  /* 0x00000027fcfc7217 */ /* 0x000fe40007800200 */
[----:B------:R-:W-:Y:S02]  /*2af0*/  IMNMX R248, R248, R37, PT ;  /* 0x00000025f8f87217 */ /* 0x000fe40003800200 */
.L_x_533:
        /* <DEDUP_REMOVED lines=18> */
.L_x_539:
[----:B------:R-:W-:Y:S04]  /*2c20*/  MOV R36, 0x1 ;  /* 0x0000000100247802 */ /* 0x000fe80000000f00 */
[----:B------:R-:W-:Y:S11]  /*2c30*/  ISETP.NE.AND P0, PT, R36, c[0x0][0x2a8], PT ;  /* 0x0000aa0024007a0c */ /* 0x000ff60003f05270 */
[----:B------:R-:W-:Y:S02]  /*2c40*/  @!UPT UIADD3 URZ, URZ, URZ, URZ ;  /* 0x0000003f3f3ff290 */ /* 0x000fe4000fffe03f */
[----:B------:R-:W-:Y:S05]  /*2c50*/  @P0 IMAD.HI.U32 R36, R38, c[0x0][0x2ac], RZ ;  /* 0x0000ab0026240a27 */ /* 0x000fea00078e00ff */
[----:B------:R-:W-:Y:S02]  /*2c60*/  @P0 SHF.R.U32.HI R38, RZ, c[0x0][0x2b0], R36 ;  /* 0x0000ac00ff260a19 */ /* 0x000fe40000011624 */
.L_x_540:
[----:B------:R-:W-:Y:S05]  /*2c70*/  BSYNC B0 ;  /* 0x0000000000007941 */ /* 0x000fea0003800000 */
.L_x_538:
[----:B------:R-:W-:Y:S04]  /*2c80*/  IMAD R37, R38, c[0x0][0x2a8], -R217 ;  /* 0x0000aa0026257a24 */ /* 0x000fe800078e0ad9 */
[----:B------:R-:W-:Y:S05]  /*2c90*/  IMAD.IADD R38, R37, 0x1, -R236 ;  /* 0x0000000125267824 */ /* 0x000fea00078e0aec */
[----:B------:R-:W-:Y:S02]  /*2ca0*/  IADD3 R36, R38, c[0x0][0x2a8], RZ ;  /* 0x0000aa0026247a10 */ /* 0x000fe40007ffe0ff */
[----:B------:R-:W-:Y:S02]  /*2cb0*/  IMNMX R203, R203, R38, !PT ;  /* 0x00000026cbcb7217 */ /* 0x000fe40007800200 */
[----:B------:R-:W-:Y:S02]  /*2cc0*/  IMNMX R191, R191, R36, PT ;  /* 0x00000024bfbf7217 */ /* 0x000fe40003800200 */
.L_x_537:
        /* <DEDUP_REMOVED lines=18> */
.L_x_543:
[----:B------:R-:W-:Y:S04]  /*2df0*/  MOV R36, 0x1 ;  /* 0x0000000100247802 */ /* 0x000fe80000000f00 */
[----:B------:R-:W-:Y:S11]  /*2e00*/  ISETP.NE.AND P0, PT, R36, c[0x0][0x2a8], PT ;  /* 0x0000aa0024007a0c */ /* 0x000ff60003f05270 */
[----:B------:R-:W-:Y:S02]  /*2e10*/  @!UPT UIADD3 URZ, URZ, URZ, URZ ;  /* 0x0000003f3f3ff290 */ /* 0x000fe4000fffe03f */
[----:B------:R-:W-:Y:S05]  /*2e20*/  @P0 IMAD.HI.U32 R36, R38, c[0x0][0x2ac], RZ ;  /* 0x0000ab0026240a27 */ /* 0x000fea00078e00ff */
[----:B------:R-:W-:Y:S02]  /*2e30*/  @P0 SHF.R.U32.HI R38, RZ, c[0x0][0x2b0], R36 ;  /* 0x0000ac00ff260a19 */ /* 0x000fe40000011624 */
.L_x_544:
[----:B------:R-:W-:Y:S05]  /*2e40*/  BSYNC B0 ;  /* 0x0000000000007941 */ /* 0x000fea0003800000 */
.L_x_542:
[----:B------:R-:W-:Y:S04]  /*2e50*/  IMAD R37, R38, c[0x0][0x2a8], -R217 ;  /* 0x0000aa0026257a24 */ /* 0x000fe800078e0ad9 */
[----:B------:R-:W-:Y:S05]  /*2e60*/  IMAD.IADD R37, R37, 0x1, -R236 ;  /* 0x0000000125257824 */ /* 0x000fea00078e0aec */
[----:B------:R-:W-:Y:S02]  /*2e70*/  IADD3 R36, R37, c[0x0][0x2a8], RZ ;  /* 0x0000aa0025247a10 */ /* 0x000fe40007ffe0ff */
[----:B------:R-:W-:Y:S02]  /*2e80*/  IMNMX R188, R188, R37, !PT ;  /* 0x00000025bcbc7217 */ /* 0x000fe40007800200 */
[----:B------:R-:W-:Y:S02]  /*2e90*/  IMNMX R187, R187, R36, PT ;  /* 0x00000024bbbb7217 */ /* 0x000fe40003800200 */
.L_x_541:
        /* <DEDUP_REMOVED lines=38> */
.L_x_545:
        /* <DEDUP_REMOVED lines=430> */
.L_x_546:
        /* <DEDUP_REMOVED lines=174> */
.L_x_526:
[----:B------:R-:W-:Y:S05]  /*56c0*/  @P1 EXIT ;  /* 0x000000000000194d */ /* 0x000fea0003800000 */
[----:B------:R-:W-:-:S04]  /*56d0*/  ISETP.NE.U32.AND P2, PT, RZ, c[0x0][0x360], PT ;  /* 0x0000d800ff007a0c */ /* 0x000fc80003f45070 */
[----:B------:R-:W-:-:S13]  /*56e0*/  ISETP.NE.AND.EX P2, PT, RZ, c[0x0][0x364], PT, P2 ;  /* 0x0000d900ff007a0c */ /* 0x000fda0003f45320 */
[----:B------:R-:W-:-:S04]  /*56f0*/  @P2 IMAD.MOV.U32 R3, RZ, RZ, 0x4 ;  /* 0x00000004ff032424 */ /* 0x000fc800078e00ff */
[----:B------:R-:W-:-:S05]  /*5700*/  @P2 IMAD.WIDE R8, R216, R3, c[0x0][0x360] ;  /* 0x0000d800d8082625 */ /* 0x000fca00078e0203 */
[----:B------:R-:W2:Y:S01]  /*5710*/  @P2 LDG.E R3, [R8.64] ;  /* 0x0000000a08032981 */ /* 0x000ea2000c1e1900 */
[----:B------:R-:W-:Y:S02]  /*5720*/  IMAD.MOV.U32 R0, RZ, RZ, 0x1 ;  /* 0x00000001ff007424 */ /* 0x000fe400078e00ff */
[----:B------:R-:W-:Y:S01]  /*5730*/  IMAD.SHL.U32 R11, R211, 0x2000, RZ ;  /* 0x00002000d30b7824 */ /* 0x000fe200078e00ff */
[----:B------:R-:W1:Y:S04]  /*5740*/  S2R R2, SR_CTAID.Y ;  /* 0x0000000000027919 */ /* 0x000e680000002600 */
[----:B------:R-:W-:Y:S01]  /*5750*/  BAR.SYNC.DEFER_BLOCKING 0x1, 0x100 ;  /* 0x0044000000007b1d */ /* 0x000fe20000010000 */
[----:B------:R-:W-:-:S05]  /*5760*/  ISETP.NE.AND P0, PT, R0, c[0x0][0x338], PT ;  /* 0x0000ce0000007a0c */ /* 0x000fca0003f05270 */
[----:B------:R-:W3:Y:S01]  /*5770*/  S2R R0, SR_TID.X ;  /* 0x0000000000007919 */ /* 0x000ee20000002100 */
[----:B--2---:R-:W-:-:S05]  /*5780*/  @P2 IMAD R4, R216, 0x80, R3 ;  /* 0x00000080d8042824 */ /* 0x004fca00078e0203 */
[----:B------:R-:W-:-:S04]  /*5790*/  @P2 SHF.R.S32.HI R3, RZ, 0x1f, R4 ;  /* 0x0000001fff032819 */ /* 0x000fc80000011404 */
[----:B------:R-:W-:-:S04]  /*57a0*/  @P2 LEA.HI R3, R3, R4, RZ, 0x7 ;  /* 0x0000000403032211 */ /* 0x000fc800078f38ff */
[----:B------:R-:W-:Y:S01]  /*57b0*/  @P2 SHF.L.U32 R6, R3, 0x6, RZ ;  /* 0x0000000603062819 */ /* 0x000fe200000006ff */
[----:B-1----:R-:W-:-:S03]  /*57c0*/  @P0 IMAD.HI.U32 R3, R2, c[0x0][0x33c], RZ ;  /* 0x0000cf0002030a27 */ /* 0x002fc600078e00ff */
[----:B------:R-:W-:Y:S02]  /*57d0*/  @P2 LOP3.LUT R6, R6, 0xffffe000, RZ, 0xc0, !PT ;  /* 0xffffe00006062812 */ /* 0x000fe400078ec0ff */
[----:B------:R-:W-:Y:S02]  /*57e0*/  @P0 SHF.R.U32.HI R2, RZ, c[0x0][0x340], R3 ;  /* 0x0000d000ff020a19 */ /* 0x000fe40000011603 */
[----:B------:R-:W-:Y:S02]  /*57f0*/  @P2 SHF.R.S32.HI R7, RZ, 0x1f, R6 ;  /* 0x0000001fff072819 */ /* 0x000fe40000011406 */
[----:B------:R-:W-:Y:S01]  /*5800*/  @!P2 CS2R R6, SRZ ;  /* 0x000000000006a805 */ /* 0x000fe2000001ff00 */
[----:B------:R-:W-:Y:S02]  /*5810*/  SHF.R.S32.HI R4, RZ, 0x1f, R2 ;  /* 0x0000001fff047819 */ /* 0x000fe40000011402 */
[----:B------:R-:W-:-:S03]  /*5820*/  SHF.R.S32.HI R3, RZ, 0x1f, R11 ;  /* 0x0000001fff037819 */ /* 0x000fc6000001140b */
[--C-:B---3--:R-:W-:Y:S01]  /*5830*/  IADD3 R10, P1, P0, R6, R11, R0.reuse ;  /* 0x0000000b060a7210 */ /* 0x108fe2000783e000 */
[C---:B------:R-:W-:Y:S01]  /*5840*/  IMAD R5, R4.reuse, c[0x0][0x328], RZ ;  /* 0x0000ca0004057a24 */ /* 0x040fe200078e02ff */
[----:B------:R-:W-:Y:S01]  /*5850*/  SHF.R.S32.HI R6, RZ, 0x1f, R0 ;  /* 0x0000001fff067819 */ /* 0x000fe20000011400 */
[----:B------:R-:W-:Y:S01]  /*5860*/  IMAD R9, R4, c[0x0][0x300], RZ ;  /* 0x0000c00004097a24 */ /* 0x000fe200078e02ff */
[----:B------:R-:W-:Y:S01]  /*5870*/  SHF.R.S32.HI R0, RZ, 0x1f, R216 ;  /* 0x0000001fff007819 */ /* 0x000fe200000114d8 */
[C---:B------:R-:W-:Y:S01]  /*5880*/  IMAD R5, R2.reuse, c[0x0][0x32c], R5 ;  /* 0x0000cb0002057a24 */ /* 0x040fe200078e0205 */
[----:B------:R-:W-:Y:S01]  /*5890*/  IADD3.X R11, R7, R3, R6, P1, P0 ;  /* 0x00000003070b7210 */ /* 0x000fe20000fe0406 */
[----:B------:R-:W-:Y:S01]  /*58a0*/  IMAD R9, R2, c[0x0][0x304], R9 ;  /* 0x0000c10002097a24 */ /* 0x000fe200078e0209 */
[----:B------:R-:W-:Y:S02]  /*58b0*/  SEL R0, R0, RZ, !P2 ;  /* 0x000000ff00007207 */ /* 0x000fe40005000000 */
[----:B------:R-:W-:Y:S01]  /*58c0*/  SEL R216, R216, RZ, !P2 ;  /* 0x000000ffd8d87207 */ /* 0x000fe20005000000 */
[----:B------:R-:W-:-:S04]  /*58d0*/  IMAD.WIDE.U32 R6, R2, c[0x0][0x328], R10 ;  /* 0x0000ca0002067a25 */ /* 0x000fc800078e000a */
        /* <DEDUP_REMOVED lines=9> */
[----:B------:R-:W-:Y:S02]  /*5970*/  IMAD.MOV.U32 R8, RZ, RZ, R2 ;  /* 0x000000ffff087224 */ /* 0x000fe400078e0002 */
[----:B------:R-:W-:Y:S01]  /*5980*/  IMAD R5, R216, c[0x0][0x30c], R5 ;  /* 0x0000c300d8057a24 */ /* 0x000fe200078e0205 */
[----:B------:R-:W-:Y:S01]  /*5990*/  LEA.HI.X R11, R6, c[0x0][0x314], R3, 0x2, P1 ;  /* 0x0000c500060b7a11 */ /* 0x000fe200008f1403 */
[----:B------:R-:W-:-:S04]  /*59a0*/  IMAD.WIDE.U32 R8, R216, c[0x0][0x308], R8 ;  /* 0x0000c200d8087a25 */ /* 0x000fc800078e0008 */
[----:B------:R-:W-:Y:S01]  /*59b0*/  RED.E.ADD.F32.FTZ.RN.STRONG.GPU [R10.64], R68 ;  /* 0x000000440a00798e */ /* 0x000fe2000c10e78a */
[----:B------:R-:W-:Y:S02]  /*59c0*/  IADD3 R5, R9, R5, RZ ;  /* 0x0000000509057210 */ /* 0x000fe40007ffe0ff */
[C---:B------:R-:W-:Y:S01]  /*59d0*/  LEA R2, P0, R8.reuse, c[0x0][0x2e8], 0x2 ;  /* 0x0000ba0008027a11 */ /* 0x040fe200078010ff */
[----:B------:R-:W-:Y:S03]  /*59e0*/  RED.E.ADD.F32.FTZ.RN.STRONG.GPU [R10.64+0x400], R69 ;  /* 0x000400450a00798e */ /* 0x000fe6000c10e78a */
        /* <DEDUP_REMOVED lines=64> */
.L_x_548:
        /* <DEDUP_REMOVED lines=9> */
.L_x_1809:


//--------------------- .text._ZN7cutlass13device_kernelIN5flash19enable_sm80_to_sm89INS1_16FlashAttnBwdSm80INS1_25CollectiveMainloopBwdSm80ILi2ELi2EN4cute5tupleIJNS5_1CILi64EEENS7_ILi128EEES8_EEENS_10bfloat16_tEfNS_4arch4Sm80ELb0ELb1ELb0ELb1ELb1ELb0ELb0ELb0ELi2ELi2ELi4ELi2ELb1EEENS1_24CollectiveEpilogueBwdGQAISA_fSD_Li256ELb1ELb1EEENS1_19SingleTileSchedulerILb1ELb0ELb0ELi128EEEEEEEEEvNT_6ParamsE --------------------------
	.section	.text._ZN7cutlass13device_kernelIN5flash19enable_sm80_to_sm89INS1_16FlashAttnBwdSm80INS1_25CollectiveMainloopBwdSm80ILi2ELi2EN4cute5tupleIJNS5_1CILi64EEENS7_ILi128EEES8_EEENS_10bfloat16_tEfNS_4arch4Sm80ELb0ELb1ELb0ELb1ELb1ELb0ELb0ELb0ELi2ELi2ELi4ELi2ELb1EEENS1_24CollectiveEpilogueBwdGQAISA_fSD_Li256ELb1ELb1EEENS1_19SingleTileSchedulerILb1ELb0ELb0ELi128EEEEEEEEEvNT_6ParamsE,"ax",@progbits
	.sectioninfo	@"SHI_REGISTERS=255"
	.align	128
.text._ZN7cutlass13device_kernelIN5flash19enable_sm80_to_sm89INS1_16FlashAttnBwdSm80INS1_25CollectiveMainloopBwdSm80ILi2ELi2EN4cute5tupleIJNS5_1CILi64EEENS7_ILi128EEES8_EEENS_10bfloat16_tEfNS_4arch4Sm80ELb0ELb1ELb0ELb1ELb1ELb0ELb0ELb0ELi2ELi2ELi4ELi2ELb1EEENS1_24CollectiveEpilogueBwdGQAISA_fSD_Li256ELb1ELb1EEENS1_19SingleTileSchedulerILb1ELb0ELb0ELi128EEEEEEEEEvNT_6ParamsE:
        .type           _ZN7cutlass13device_kernelIN5flash19enable_sm80_to_sm89INS1_16FlashAttnBwdSm80INS1_25CollectiveMainloopBwdSm80ILi2ELi2EN4cute5tupleIJNS5_1CILi64EEENS7_ILi128EEES8_EEENS_10bfloat16_tEfNS_4arch4Sm80ELb0ELb1ELb0ELb1ELb1ELb0ELb0ELb0ELi2ELi2ELi4ELi2ELb1EEENS1_24CollectiveEpilogueBwdGQAISA_fSD_Li256ELb1ELb1EEENS1_19SingleTileSchedulerILb1ELb0ELb0ELi128EEEEEEEEEvNT_6ParamsE,@function
        .size           _ZN7cutlass13device_kernelIN5flash19enable_sm80_to_sm89INS1_16FlashAttnBwdSm80INS1_25CollectiveMainloopBwdSm80ILi2ELi2EN4cute5tupleIJNS5_1CILi64EEENS7_ILi128EEES8_EEENS_10bfloat16_tEfNS_4arch4Sm80ELb0ELb1ELb0ELb1ELb1ELb0ELb0ELb0ELi2ELi2ELi4ELi2ELb1EEENS1_24CollectiveEpilogueBwdGQAISA_fSD_Li256ELb1ELb1EEENS1_19SingleTileSchedulerILb1ELb0ELb0ELi128EEEEEEEEEvNT_6ParamsE,(.L_x_1810 - _ZN7cutlass13device_kernelIN5flash19enable_sm80_to_sm89INS1_16FlashAttnBwdSm80INS1_25CollectiveMainloopBwdSm80ILi2ELi2EN4cute5tupleIJNS5_1CILi64EEENS7_ILi128EEES8_EEENS_10bfloat16_tEfNS_4arch4Sm80ELb0ELb1ELb0ELb1ELb1ELb0ELb0ELb0ELi2ELi2ELi4ELi2ELb1EEENS1_24CollectiveEpilogueBwdGQAISA_fSD_Li256ELb1ELb1EEENS1_19SingleTileSchedulerILb1ELb0ELb0ELi128EEEEEEEEEvNT_6ParamsE)
        .other          _ZN7cutlass13device_kernelIN5flash19enable_sm80_to_sm89INS1_16FlashAttnBwdSm80INS1_25CollectiveMainloopBwdSm80ILi2ELi2EN4cute5tupleIJNS5_1CILi64EEENS7_ILi128EEES8_EEENS_10bfloat16_tEfNS_4arch4Sm80ELb0ELb1ELb0ELb1ELb1ELb0ELb0ELb0ELi2ELi2ELi4ELi2ELb1EEENS1_24CollectiveEpilogueBwdGQAISA_fSD_Li256ELb1ELb1EEENS1_19SingleTileSchedulerILb1ELb0ELb0ELi128EEEEEEEEEvNT_6ParamsE,@"STO_CUDA_ENTRY STV_DEFAULT"
_ZN7cutlass13device_kernelIN5flash19enable_sm80_to_sm89INS1_16FlashAttnBwdSm80INS1_25CollectiveMainloopBwdSm80ILi2ELi2EN4cute5tupleIJNS5_1CILi64EEENS7_ILi128EEES8_EEENS_10bfloat16_tEfNS_4arch4Sm80ELb0ELb1ELb0ELb1ELb1ELb0ELb0ELb0ELi2ELi2ELi4ELi2ELb1EEENS1_24CollectiveEpilogueBwdGQAISA_fSD_Li256ELb1ELb1EEENS1_19SingleTileSchedulerILb1ELb0ELb0ELi128EEEEEEEEEvNT_6ParamsE:
        /* <DEDUP_REMOVED lines=17> */
.L_x_550:
        /* <DEDUP_REMOVED lines=8> */
.L_x_552:
[----:B------:R-:W-:Y:S02]  /*0190*/  MOV R0, c[0x0][0x3ac] ;  /* 0x0000eb0000007a02 */ /* 0x000fe40000000f00 */
.L_x_551:
[----:B------:R-:W-:-:S05]  /*01a0*/  IMAD.SHL.U32 R217, R211, 0x80, RZ ;  /* 0x00000080d3d97824 */ /* 0x000fca00078e00ff */
[----:B-----5:R-:W-:-:S04]  /*01b0*/  ISETP.GE.AND P0, PT, R217, R0, PT ;  /* 0x00000000d900720c */ /* 0x020fc80003f06270 */
[----:B------:R-:W-:Y:S01]  /*01c0*/  SEL R216, R216, 0xffffffff, !P0 ;  /* 0xffffffffd8d87807 */ /* 0x000fe20004000000 */
[----:B------:R-:W-:Y:S05]  /*01d0*/  BRA `(.L_x_553) ;  /* 0x0000011000007947 */ /* 0x000fea0003800000 */
.L_x_549:
[----:B---34-:R-:W-:-:S04]  /*01e0*/  ISETP.NE.U32.AND P0, PT, RZ, c[0x0][0x3c8], PT ;  /* 0x0000f200ff007a0c */ /* 0x018fc80003f05070 */
[----:B------:R-:W-:-:S13]  /*01f0*/  ISETP.NE.AND.EX P0, PT, RZ, c[0x0][0x3cc], PT, P0 ;  /* 0x0000f300ff007a0c */ /* 0x000fda0003f05300 */
[----:B------:R-:W-:Y:S05]  /*0200*/  @!P0 BRA `(.L_x_554) ;  /* 0x0000002000008947 */ /* 0x000fea0003800000 */
[----:B------:R1:W5:Y:S01]  /*0210*/  LDG.E R0, [R4.64] ;  /* 0x0000000a04007981 */ /* 0x000362000c1e1900 */
[----:B------:R-:W-:Y:S05]  /*0220*/  BRA `(.L_x_555) ;  /* 0x0000009000007947 */ /* 0x000fea0003800000 */
.L_x_554:
        /* <DEDUP_REMOVED lines=8> */
.L_x_556:
[----:B------:R-:W-:Y:S02]  /*02b0*/  MOV R0, c[0x0][0x3ac] ;  /* 0x0000eb0000007a02 */ /* 0x000fe40000000f00 */
.L_x_555:
[----:B------:R-:W-:-:S05]  /*02c0*/  IMAD.SHL.U32 R217, R211, 0x80, RZ ;  /* 0x00000080d3d97824 */ /* 0x000fca00078e00ff */
[----:B-----5:R-:W-:-:S04]  /*02d0*/  ISETP.GE.AND P0, PT, R217, R0, PT ;  /* 0x00000000d900720c */ /* 0x020fc80003f06270 */
[----:B------:R-:W-:-:S04]  /*02e0*/  SEL R216, R216, 0xffffffff, !P0 ;  /* 0xffffffffd8d87807 */ /* 0x000fc80004000000 */
.L_x_553:
        /* <DEDUP_REMOVED lines=33> */
.L_x_557:
[----:B-1----:R-:W-:-:S04]  /*0500*/  ISETP.NE.U32.AND P0, PT, RZ, c[0x0][0x2e0], PT ;  /* 0x0000b800ff007a0c */ /* 0x002fc80003f05070 */
[----:B------:R-:W-:-:S13]  /*0510*/  ISETP.NE.AND.EX P0, PT, RZ, c[0x0][0x2e4], PT, P0 ;  /* 0x0000b900ff007a0c */ /* 0x000fda0003f05300 */
[----:B------:R-:W-:Y:S05]  /*0520*/  @!P0 BRA `(.L_x_558) ;  /* 0x0000003000008947 */ /* 0x000fea0003800000 */
[----:B------:R-:W-:-:S05]  /*0530*/  IMAD.WIDE R10, R216, R11, c[0x0][0x2e0] ;  /* 0x0000b800d80a7625 */ /* 0x000fca00078e020b */
[----:B------:R1:W5:Y:S01]  /*0540*/  LDG.E R214, [R10.64] ;  /* 0x0000000a0ad67981 */ /* 0x000362000c1e1900 */
[----:B------:R-:W-:Y:S05]  /*0550*/  BRA `(.L_x_559) ;  /* 0x0000004000007947 */ /* 0x000fea0003800000 */
.L_x_558:
[----:B------:R-:W-:Y:S05]  /*0560*/  @!P5 BRA `(.L_x_559) ;  /* 0x000000300000d947 */ /* 0x000fea0003800000 */
[----:B------:R-:W2:Y:S04]  /*0570*/  LDG.E R214, [R16.64] ;  /* 0x0000000a10d67981 */ /* 0x000ea8000c1e1900 */
[----:B------:R-:W2:Y:S02]  /*0580*/  LDG.E R11, [R16.64+0x4] ;  /* 0x0000040a100b7981 */ /* 0x000ea4000c1e1900 */
[----:B--2---:R-:W-:Y:S02]  /*0590*/  IADD3 R214, -R214, R11, RZ ;  /* 0x0000000bd6d67210 */ /* 0x004fe40007ffe1ff */
.L_x_559:
        /* <DEDUP_REMOVED lines=13> */
.L_x_560:
        /* <DEDUP_REMOVED lines=396> */
.L_x_563:
[----:B------:R-:W-:Y:S05]  /*1f30*/  BSYNC B0 ;  /* 0x0000000000007941 */ /* 0x000fea0003800000 */
.L_x_562:
        /* <DEDUP_REMOVED lines=66> */
.L_x_582:
        /* <DEDUP_REMOVED lines=79> */
.L_x_566:
[----:B------:R-:W-:Y:S04]  /*2850*/  MOV R36, 0x1 ;  /* 0x0000000100247802 */ /* 0x000fe80000000f00 */
[----:B------:R-:W-:Y:S11]  /*2860*/  ISETP.NE.AND P0, PT, R36, c[0x0][0x2a8], PT ;  /* 0x0000aa0024007a0c */ /* 0x000ff60003f05270 */
[----:B------:R-:W-:Y:S02]  /*2870*/  @!UPT UIADD3 URZ, URZ, URZ, URZ ;  /* 0x0000003f3f3ff290 */ /* 0x000fe4000fffe03f */
[----:B------:R-:W-:Y:S05]  /*2880*/  @P0 IMAD.HI.U32 R36, R38, c[0x0][0x2ac], RZ ;  /* 0x0000ab0026240a27 */ /* 0x000fea00078e00ff */
[----:B------:R-:W-:Y:S02]  /*2890*/  @P0 SHF.R.U32.HI R38, RZ, c[0x0][0x2b0], R36 ;  /* 0x0000ac00ff260a19 */ /* 0x000fe40000011624 */
.L_x_567:
[----:B------:R-:W-:Y:S05]  /*28a0*/  BSYNC B0 ;  /* 0x0000000000007941 */ /* 0x000fea0003800000 */
.L_x_565:
        /* <DEDUP_REMOVED lines=8> */
.L_x_564:
        /* <DEDUP_REMOVED lines=18> */
.L_x_570:
[----:B------:R-:W-:Y:S04]  /*2a50*/  MOV R36, 0x1 ;  /* 0x0000000100247802 */ /* 0x000fe80000000f00 */
[----:B------:R-:W-:Y:S11]  /*2a60*/  ISETP.NE.AND P0, PT, R36, c[0x0][0x2a8], PT ;  /* 0x0000aa0024007a0c */ /* 0x000ff60003f05270 */
[----:B------:R-:W-:Y:S02]  /*2a70*/  @!UPT UIADD3 URZ, URZ, URZ, URZ ;  /* 0x0000003f3f3ff290 */ /* 0x000fe4000fffe03f */
[----:B------:R-:W-:Y:S05]  /*2a80*/  @P0 IMAD.HI.U32 R36, R38, c[0x0][0x2ac], RZ ;  /* 0x0000ab0026240a27 */ /* 0x000fea00078e00ff */
[----:B------:R-:W-:Y:S02]  /*2a90*/  @P0 SHF.R.U32.HI R38, RZ, c[0x0][0x2b0], R36 ;  /* 0x0000ac00ff260a19 */ /* 0x000fe40000011624 */
.L_x_571:
[----:B------:R-:W-:Y:S05]  /*2aa0*/  BSYNC B0 ;  /* 0x0000000000007941 */ /* 0x000fea0003800000 */
.L_x_569:
[----:B------:R-:W-:Y:S04]  /*2ab0*/  IMAD R39, R38, c[0x0][0x2a8], -R217 ;  /* 0x0000aa0026277a24 */ /* 0x000fe800078e0ad9 */
[----:B------:R-:W-:Y:S05]  /*2ac0*/  IMAD.IADD R39, R39, 0x1, -R236 ;  /* 0x0000000127277824 */ /* 0x000fea00078e0aec */
[----:B------:R-:W-:Y:S02]  /*2ad0*/  IADD3 R37, R39, c[0x0][0x2a8], RZ ;  /* 0x0000aa0027257a10 */ /* 0x000fe40007ffe0ff */
[----:B------:R-:W-:Y:S02]  /*2ae0*/  IMNMX R252, R252, R39, !PT ;  /* 0x00000027fcfc7217 */ /* 0x000fe40007800200 */
[----:B------:R-:W-:Y:S02]  /*2af0*/  IMNMX R248, R248, R37, PT ;  /* 0x00000025f8f87217 */ /* 0x000fe40003800200 */
.L_x_568:
        /* <DEDUP_REMOVED lines=18> */
.L_x_574:
[----:B------:R-:W-:Y:S04]  /*2c20*/  MOV R36, 0x1 ;  /* 0x0000000100247802 */ /* 0x000fe80000000f00 */
[----:B------:R-:W-:Y:S11]  /*2c30*/  ISETP.NE.AND P0, PT, R36, c[0x0][0x2a8], PT ;  /* 0x0000aa0024007a0c */ /* 0x000ff60003f05270 */
[----:B------:R-:W-:Y:S02]  /*2c40*/  @!UPT UIADD3 URZ, URZ, URZ, URZ ;  /* 0x0000003f3f3ff290 */ /* 0x000fe4000fffe03f */
[----:B------:R-:W-:Y:S05]  /*2c50*/  @P0 IMAD.HI.U32 R36, R38, c[0x0][0x2ac], RZ ;  /* 0x0000ab0026240a27 */ /* 0x000fea00078e00ff */
[----:B------:R-:W-:Y:S02]  /*2c60*/  @P0 SHF.R.U32.HI R38, RZ, c[0x0][0x2b0], R36 ;  /* 0x0000ac00ff260a19 */ /* 0x000fe40000011624 */
.L_x_575:
[----:B------:R-:W-:Y:S05]  /*2c70*/  BSYNC B0 ;  /* 0x0000000000007941 */ /* 0x000fea0003800000 */
.L_x_573:
[----:B------:R-:W-:Y:S04]  /*2c80*/  IMAD R37, R38, c[0x0][0x2a8], -R217 ;  /* 0x0000aa0026257a24 */ /* 0x000fe800078e0ad9 */
[----:B------:R-:W-:Y:S05]  /*2c90*/  IMAD.IADD R38, R37, 0x1, -R236 ;  /* 0x0000000125267824 */ /* 0x000fea00078e0aec */
[----:B------:R-:W-:Y:S02]  /*2ca0*/  IADD3 R36, R38, c[0x0][0x2a8], RZ ;  /* 0x0000aa0026247a10 */ /* 0x000fe40007ffe0ff */
[----:B------:R-:W-:Y:S02]  /*2cb0*/  IMNMX R203, R203, R38, !PT ;  /* 0x00000026cbcb7217 */ /* 0x000fe40007800200 */
[----:B------:R-:W-:Y:S02]  /*2cc0*/  IMNMX R191, R191, R36, PT ;  /* 0x00000024bfbf7217 */ /* 0x000fe40003800200 */
.L_x_572:
        /* <DEDUP_REMOVED lines=18> */
.L_x_578:
[----:B------:R-:W-:Y:S04]  /*2df0*/  MOV R36, 0x1 ;  /* 0x0000000100247802 */ /* 0x000fe80000000f00 */
[----:B------:R-:W-:Y:S11]  /*2e00*/  ISETP.NE.AND P0, PT, R36, c[0x0][0x2a8], PT ;  /* 0x0000aa0024007a0c */ /* 0x000ff60003f05270 */
[----:B------:R-:W-:Y:S02]  /*2e10*/  @!UPT UIADD3 URZ, URZ, URZ, URZ ;  /* 0x0000003f3f3ff290 */ /* 0x000fe4000fffe03f */
[----:B------:R-:W-:Y:S05]  /*2e20*/  @P0 IMAD.HI.U32 R36, R38, c[0x0][0x2ac], RZ ;  /* 0x0000ab0026240a27 */ /* 0x000fea00078e00ff */
[----:B------:R-:W-:Y:S02]  /*2e30*/  @P0 SHF.R.U32.HI R38, RZ, c[0x0][0x2b0], R36 ;  /* 0x0000ac00ff260a19 */ /* 0x000fe40000011624 */
.L_x_579:
[----:B------:R-:W-:Y:S05]  /*2e40*/  BSYNC B0 ;  /* 0x0000000000007941 */ /* 0x000fea0003800000 */
.L_x_577:
[----:B------:R-:W-:Y:S04]  /*2e50*/  IMAD R37, R38, c[0x0][0x2a8], -R217 ;  /* 0x0000aa0026257a24 */ /* 0x000fe800078e0ad9 */
[----:B------:R-:W-:Y:S05]  /*2e60*/  IMAD.IADD R37, R37, 0x1, -R236 ;  /* 0x0000000125257824 */ /* 0x000fea00078e0aec */
[----:B------:R-:W-:Y:S02]  /*2e70*/  IADD3 R36, R37, c[0x0][0x2a8], RZ ;  /* 0x0000aa0025247a10 */ /* 0x000fe40007ffe0ff */
[----:B------:R-:W-:Y:S02]  /*2e80*/  IMNMX R188, R188, R37, !PT ;  /* 0x00000025bcbc7217 */ /* 0x000fe40007800200 */
[----:B------:R-:W-:Y:S02]  /*2e90*/  IMNMX R187, R187, R36, PT ;  /* 0x00000024bbbb7217 */ /* 0x000fe40003800200 */
.L_x_576:
        /* <DEDUP_REMOVED lines=38> */
.L_x_580:
        /* <DEDUP_REMOVED lines=430> */
.L_x_581:
        /* <DEDUP_REMOVED lines=174> */
.L_x_561:
[----:B------:R-:W-:Y:S05]  /*56c0*/  @P1 EXIT ;  /* 0x000000000000194d */ /* 0x000fea0003800000 */
[----:B------:R-:W-:-:S04]  /*56d0*/  ISETP.NE.U32.AND P1, PT, RZ, c[0x0][0x360], PT ;  /* 0x0000d800ff007a0c */ /* 0x000fc80003f25070 */
[----:B------:R-:W-:-:S13]  /*56e0*/  ISETP.NE.AND.EX P1, PT, RZ, c[0x0][0x364], PT, P1 ;  /* 0x0000d900ff007a0c */ /* 0x000fda0003f25310 */
[----:B------:R-:W-:-:S04]  /*56f0*/  @P1 IMAD.MOV.U32 R3, RZ, RZ, 0x4 ;  /* 0x00000004ff031424 */ /* 0x000fc800078e00ff */
[----:B------:R-:W-:-:S06]  /*5700*/  @P1 IMAD.WIDE R8, R216, R3, c[0x0][0x360] ;  /* 0x0000d800d8081625 */ /* 0x000fcc00078e0203 */
[----:B------:R1:W2:Y:S01]  /*5710*/  @P1 LDG.E R9, [R8.64] ;  /* 0x0000000a08091981 */ /* 0x0002a2000c1e1900 */
[----:B------:R-:W-:Y:S01]  /*5720*/  IMAD.MOV.U32 R0, RZ, RZ, 0x1 ;  /* 0x00000001ff007424 */ /* 0x000fe200078e00ff */
[----:B------:R-:W-:Y:S01]  /*5730*/  BSSY B0, `(.L_x_583) ;  /* 0x0000027000007945 */ /* 0x000fe20003800000 */
[----:B------:R-:W-:Y:S01]  /*5740*/  IMAD R6, R211, c[0x0][0x358], RZ ;  /* 0x0000d600d3067a24 */ /* 0x000fe200078e02ff */
[----:B------:R-:W3:Y:S01]  /*5750*/  S2R R3, SR_CTAID.Y ;  /* 0x0000000000037919 */ /* 0x000ee20000002600 */
[----:B------:R-:W-:-:S03]  /*5760*/  IMAD R4, R216, c[0x0][0x2f4], RZ ;  /* 0x0000bd00d8047a24 */ /* 0x000fc600078e02ff */
[----:B------:R-:W-:Y:S01]  /*5770*/  BAR.SYNC.DEFER_BLOCKING 0x1, 0x100 ;  /* 0x0044000000007b1d */ /* 0x000fe20000010000 */
[----:B------:R-:W-:Y:S01]  /*5780*/  ISETP.NE.AND P0, PT, R0, c[0x0][0x338], PT ;  /* 0x0000ce0000007a0c */ /* 0x000fe20003f05270 */
[----:B------:R-:W-:-:S04]  /*5790*/  IMAD R6, R6, c[0x0][0x2f4], RZ ;  /* 0x0000bd0006067a24 */ /* 0x000fc800078e02ff */
[----:B------:R-:W4:Y:S01]  /*57a0*/  S2R R2, SR_TID.X ;  /* 0x0000000000027919 */ /* 0x000f220000002100 */
[----:B------:R-:W-:-:S07]  /*57b0*/  SHF.R.S32.HI R5, RZ, 0x1f, R6 ;  /* 0x0000001fff057819 */ /* 0x000fce0000011406 */
[----:B---3--:R-:W-:-:S04]  /*57c0*/  @P0 IMAD.HI.U32 R0, R3, c[0x0][0x33c], RZ ;  /* 0x0000cf0003000a27 */ /* 0x008fc800078e00ff */
[----:B------:R-:W-:Y:S01]  /*57d0*/  IMAD.MOV.U32 R7, RZ, RZ, R3 ;  /* 0x000000ffff077224 */ /* 0x000fe200078e0003 */
[----:B------:R-:W-:Y:S02]  /*57e0*/  @P0 SHF.R.U32.HI R7, RZ, c[0x0][0x340], R0 ;  /* 0x0000d000ff070a19 */ /* 0x000fe40000011600 */
[----:B------:R-:W-:Y:S02]  /*57f0*/  SHF.R.S32.HI R0, RZ, 0x1f, R4 ;  /* 0x0000001fff007819 */ /* 0x000fe40000011404 */
[--C-:B------:R-:W-:Y:S01]  /*5800*/  IADD3 R4, P2, P0, R6, R4, R7.reuse ;  /* 0x0000000406047210 */ /* 0x100fe2000785e007 */
[--C-:B-1----:R-:W-:Y:S01]  /*5810*/  IMAD.MOV R8, RZ, RZ, -R7.reuse ;  /* 0x000000ffff087224 */ /* 0x102fe200078e0a07 */
[----:B------:R-:W-:-:S03]  /*5820*/  SHF.R.S32.HI R6, RZ, 0x1f, R7 ;  /* 0x0000001fff067819 */ /* 0x000fc60000011407 */
[----:B------:R-:W-:Y:S01]  /*5830*/  IMAD R8, R8, c[0x0][0x338], R3 ;  /* 0x0000ce0008087a24 */ /* 0x000fe200078e0203 */
[----:B------:R-:W-:Y:S02]  /*5840*/  IADD3.X R5, R5, R0, R6, P2, P0 ;  /* 0x0000000005057210 */ /* 0x000fe400017e0406 */
[----:B----4-:R-:W-:Y:S02]  /*5850*/  ISETP.NE.AND P2, PT, R2, RZ, PT ;  /* 0x000000ff0200720c */ /* 0x010fe40003f45270 */
[C---:B------:R-:W-:Y:S01]  /*5860*/  SHF.L.U64.HI R5, R4.reuse, 0x2, R5 ;  /* 0x0000000204057819 */ /* 0x040fe20000010205 */
[----:B------:R-:W-:Y:S01]  /*5870*/  IMAD.SHL.U32 R4, R4, 0x4, RZ ;  /* 0x0000000404047824 */ /* 0x000fe200078e00ff */
[----:B------:R-:W-:-:S04]  /*5880*/  SHF.R.S32.HI R0, RZ, 0x1f, R216 ;  /* 0x0000001fff007819 */ /* 0x000fc800000114d8 */
[----:B------:R-:W-:Y:S02]  /*5890*/  IADD3 R12, P0, R4, c[0x0][0x350], RZ ;  /* 0x0000d400040c7a10 */ /* 0x000fe40007f1e0ff */
[----:B------:R-:W-:Y:S02]  /*58a0*/  SEL R0, R0, RZ, !P1 ;  /* 0x000000ff00007207 */ /* 0x000fe40004800000 */
[----:B------:R-:W-:Y:S01]  /*58b0*/  IADD3.X R13, R5, c[0x0][0x354], RZ, P0, !PT ;  /* 0x0000d500050d7a10 */ /* 0x000fe200007fe4ff */
[C---:B--2---:R-:W-:Y:S01]  /*58c0*/  @P1 IMAD R9, R216.reuse, 0x80, R9 ;  /* 0x00000080d8091824 */ /* 0x044fe200078e0209 */
[----:B------:R-:W-:-:S04]  /*58d0*/  SEL R216, R216, RZ, !P1 ;  /* 0x000000ffd8d87207 */ /* 0x000fc80004800000 */
[----:B------:R-:W-:-:S04]  /*58e0*/  @P1 SHF.R.S32.HI R10, RZ, 0x1f, R9 ;  /* 0x0000001fff0a1819 */ /* 0x000fc80000011409 */
[----:B------:R-:W-:-:S05]  /*58f0*/  @P1 LEA.HI R10, R10, R9, RZ, 0x7 ;  /* 0x000000090a0a1211 */ /* 0x000fca00078f38ff */
[----:B------:R-:W-:-:S05]  /*5900*/  @P1 IMAD.SHL.U32 R10, R10, 0x40, RZ ;  /* 0x000000400a0a1824 */ /* 0x000fca00078e00ff */
[----:B------:R-:W-:-:S04]  /*5910*/  @P1 LOP3.LUT R10, R10, 0xffffe000, RZ, 0xc0, !PT ;  /* 0xffffe0000a0a1812 */ /* 0x000fc800078ec0ff */
[----:B------:R-:W-:Y:S02]  /*5920*/  @P1 SHF.R.S32.HI R11, RZ, 0x1f, R10 ;  /* 0x0000001fff0b1819 */ /* 0x000fe4000001140a */
[----:B------:R-:W-:Y:S01]  /*5930*/  @!P1 CS2R R10, SRZ ;  /* 0x00000000000a9805 */ /* 0x000fe2000001ff00 */
[----:B------:R-:W-:Y:S05]  /*5940*/  @P2 BRA `(.L_x_584) ;  /* 0x0000005000002947 */ /* 0x000fea0003800000 */
.L_x_585:
[----:B------:R-:W2:Y:S01]  /*5950*/  LDG.E.STRONG.GPU R3, [R12.64] ;  /* 0x0000000a0c037981 */ /* 0x000ea2000c1ef900 */
[----:B------:R-:W-:Y:S01]  /*5960*/  YIELD ;  /* 0x0000000000007946 */ /* 0x000fe20003800000 */
[----:B--2---:R-:W-:Y:S01]  /*5970*/  ISETP.NE.AND P0, PT, R3, R8, PT ;  /* 0x000000080300720c */ /* 0x004fe20003f05270 */
[----:B------:R-:W-:-:S12]  /*5980*/  CCTL.IVALL ;  /* 0x00000000ff00798f */ /* 0x000fd80002000000 */
[----:B------:R-:W-:Y:S05]  /*5990*/  @P0 BRA `(.L_x_585) ;  /* 0xffffffb000000947 */ /* 0x000fea000383ffff */
.L_x_584:
[----:B------:R-:W-:Y:S05]  /*59a0*/  BSYNC B0 ;  /* 0x0000000000007941 */ /* 0x000fea0003800000 */
.L_x_583:
[----:B------:R-:W-:Y:S01]  /*59b0*/  MOV R3, 0xffffffff ;  /* 0xffffffff00037802 */ /* 0x000fe20000000f00 */
[----:B------:R-:W-:Y:S05]  /*59c0*/  BRA.CONV ~URZ, `(.L_x_586) ;  /* 0x000000237f007947 */ /* 0x000fea000b800000 */
[----:B------:R-:W-:Y:S02]  /*59d0*/  MOV R14, 0x59f0 ;  /* 0x000059f0000e7802 */ /* 0x000fe40000000f00 */
[----:B------:R-:W-:Y:S05]  /*59e0*/  CALL.REL.NOINC `($__internal_3_$__cuda_sm70_warpsync) ;  /* 0x0000089000007944 */ /* 0x000fea0003c00000 */
.L_x_586:
[----:B------:R-:W-:Y:S01]  /*59f0*/  SHF.L.U32 R211, R211, 0xd, RZ ;  /* 0x0000000dd3d37819 */ /* 0x000fe200000006ff */
[----:B------:R-:W-:-:S06]  /*5a00*/  NOP ;  /* 0x0000000000007918 */ /* 0x000fcc0000000000 */
[--C-:B------:R-:W-:Y:S02]  /*5a10*/  IADD3 R16, P1, P0, R10, R211, R2.reuse ;  /* 0x000000d30a107210 */ /* 0x100fe4000783e002 */
[----:B------:R-:W-:Y:S01]  /*5a20*/  SHF.R.S32.HI R9, RZ, 0x1f, R2 ;  /* 0x0000001fff097819 */ /* 0x000fe20000011402 */
[----:B------:R-:W-:Y:S01]  /*5a30*/  IMAD R2, R6, c[0x0][0x328], RZ ;  /* 0x0000ca0006027a24 */ /* 0x000fe200078e02ff */
[----:B------:R-:W-:-:S03]  /*5a40*/  SHF.R.S32.HI R10, RZ, 0x1f, R211 ;  /* 0x0000001fff0a7819 */ /* 0x000fc600000114d3 */
[----:B------:R-:W-:Y:S01]  /*5a50*/  IMAD R2, R7, c[0x0][0x32c], R2 ;  /* 0x0000cb0007027a24 */ /* 0x000fe200078e0202 */
[----:B------:R-:W-:Y:S01]  /*5a60*/  IADD3.X R17, R11, R10, R9, P1, P0 ;  /* 0x0000000a0b117210 */ /* 0x000fe20000fe0409 */
[----:B------:R-:W-:-:S04]  /*5a70*/  IMAD R9, R0, c[0x0][0x330], RZ ;  /* 0x0000cc0000097a24 */ /* 0x000fc800078e02ff */
        /* <DEDUP_REMOVED lines=40> */
[----:B-1----:R-:W-:Y:S02]  /*5d00*/  MOV R14, 0x5d20 ;  /* 0x00005d20000e7802 */ /* 0x002fe40000000f00 */
[----:B------:R-:W-:Y:S05]  /*5d10*/  CALL.REL.NOINC `($__internal_3_$__cuda_sm70_warpsync) ;  /* 0x0000056000007944 */ /* 0x000fea0003c00000 */
.L_x_587:
        /* <DEDUP_REMOVED lines=12> */
.L_x_589:
[----:B------:R-:W-:Y:S05]  /*5de0*/  BSYNC B0 ;  /* 0x0000000000007941 */ /* 0x000fea0003800000 */
.L_x_588:
[----:B------:R-:W-:Y:S01]  /*5df0*/  IADD3 R4, P0, R4, c[0x0][0x348], RZ ;  /* 0x0000d20004047a10 */ /* 0x000fe20007f1e0ff */
[----:B------:R-:W-:Y:S03]  /*5e00*/  BSSY B0, `(.L_x_590) ;  /* 0x0000008000007945 */ /* 0x000fe60003800000 */
[----:B------:R-:W-:Y:S01]  /*5e10*/  IADD3.X R5, R5, c[0x0][0x34c], RZ, P0, !PT ;  /* 0x0000d30005057a10 */ /* 0x000fe200007fe4ff */
[----:B------:R-:W-:Y:S05]  /*5e20*/  @P2 BRA `(.L_x_591) ;  /* 0x0000005000002947 */ /* 0x000fea0003800000 */
.L_x_592:
[----:B--2---:R-:W2:Y:S01]  /*5e30*/  LDG.E.STRONG.GPU R9, [R4.64] ;  /* 0x0000000a04097981 */ /* 0x004ea2000c1ef900 */
[----:B------:R-:W-:Y:S01]  /*5e40*/  YIELD ;  /* 0x0000000000007946 */ /* 0x000fe20003800000 */
[----:B--2---:R-:W-:Y:S01]  /*5e50*/  ISETP.NE.AND P0, PT, R9, R8, PT ;  /* 0x000000080900720c */ /* 0x004fe20003f05270 */
[----:B------:R-:W-:-:S12]  /*5e60*/  CCTL.IVALL ;  /* 0x00000000ff00798f */ /* 0x000fd80002000000 */
[----:B------:R-:W-:Y:S05]  /*5e70*/  @P0 BRA `(.L_x_592) ;  /* 0xffffffb000000947 */ /* 0x000fea000383ffff */
.L_x_591:
[----:B------:R-:W-:Y:S05]  /*5e80*/  BSYNC B0 ;  /* 0x0000000000007941 */ /* 0x000fea0003800000 */
.L_x_590:
[----:B------:R-:W-:Y:S05]  /*5e90*/  BRA.CONV ~URZ, `(.L_x_593) ;  /* 0x000000237f007947 */ /* 0x000fea000b800000 */
[----:B-1----:R-:W-:Y:S02]  /*5ea0*/  MOV R14, 0x5ec0 ;  /* 0x00005ec0000e7802 */ /* 0x002fe40000000f00 */
[----:B--2---:R-:W-:Y:S05]  /*5eb0*/  CALL.REL.NOINC `($__internal_3_$__cuda_sm70_warpsync) ;  /* 0x000003c000007944 */ /* 0x004fea0003c00000 */
.L_x_593:
[----:B------:R-:W-:Y:S01]  /*5ec0*/  MOV R8, R16 ;  /* 0x0000001000087202 */ /* 0x000fe20000000f00 */
[----:B------:R-:W-:Y:S01]  /*5ed0*/  IMAD R6, R6, c[0x0][0x300], RZ ;  /* 0x0000c00006067a24 */ /* 0x000fe200078e02ff */
[----:B--2---:R-:W-:Y:S01]  /*5ee0*/  MOV R9, R17 ;  /* 0x0000001100097202 */ /* 0x004fe20000000f00 */
[----:B------:R-:W-:-:S06]  /*5ef0*/  NOP ;  /* 0x0000000000007918 */ /* 0x000fcc0000000000 */
[----:B------:R-:W-:-:S04]  /*5f00*/  IMAD.WIDE.U32 R8, R7, c[0x0][0x300], R8 ;  /* 0x0000c00007087a25 */ /* 0x000fc800078e0008 */
[----:B------:R-:W-:Y:S02]  /*5f10*/  IMAD R6, R7, c[0x0][0x304], R6 ;  /* 0x0000c10007067a24 */ /* 0x000fe400078e0206 */
[----:B------:R-:W-:-:S03]  /*5f20*/  IMAD R7, R0, c[0x0][0x308], RZ ;  /* 0x0000c20000077a24 */ /* 0x000fc600078e02ff */
[----:B------:R-:W-:Y:S01]  /*5f30*/  IADD3 R9, R9, R6, RZ ;  /* 0x0000000609097210 */ /* 0x000fe20007ffe0ff */
[----:B------:R-:W-:-:S04]  /*5f40*/  IMAD R7, R216, c[0x0][0x30c], R7 ;  /* 0x0000c300d8077a24 */ /* 0x000fc800078e0207 */
        /* <DEDUP_REMOVED lines=38> */
[----:B--2---:R-:W-:Y:S05]  /*61b0*/  CALL.REL.NOINC `($__internal_3_$__cuda_sm70_warpsync) ;  /* 0x000000c000007944 */ /* 0x004fea0003c00000 */
.L_x_594:
        /* <DEDUP_REMOVED lines=12> */
        .weak           $__internal_3_$__cuda_sm70_warpsync
        .type           $__internal_3_$__cuda_sm70_warpsync,@function
        .size           $__internal_3_$__cuda_sm70_warpsync,(.L_x_1810 - $__internal_3_$__cuda_sm70_warpsync)
$__internal_3_$__cuda_sm70_warpsync:
[----:B------:R-:W-:Y:S01]  /*6280*/  MOV R15, 0x0 ;  /* 0x00000000000f7802 */ /* 0x000fe20000000f00 */
[----:B------:R-:W-:Y:S04]  /*6290*/  WARPSYNC R3 ;  /* 0x0000000300007348 */ /* 0x000fe80003800000 */
[----:B------:R-:W-:Y:S05]  /*62a0*/  RET.REL.NODEC R14 `(_ZN7cutlass13device_kernelIN5flash19enable_sm80_to_sm89INS1_16FlashAttnBwdSm80INS1_25CollectiveMainloopBwdSm80ILi2ELi2EN4cute5tupleIJNS5_1CILi64EEENS7_ILi128EEES8_EEENS_10bfloat16_tEfNS_4arch4Sm80ELb0ELb1ELb0ELb1ELb1ELb0ELb0ELb0ELi2ELi2ELi4ELi2ELb1EEENS1_24CollectiveEpilogueBwdGQAISA_fSD_Li256ELb1ELb1EEENS1_19SingleTileSchedulerILb1ELb0ELb0ELi128EEEEEEEEEvNT_6ParamsE) ;  /* 0xffff9d500e007950 */ /* 0x000fea0003c3ffff */
.L_x_595:
        /* <DEDUP_REMOVED lines=13> */
.L_x_1810:


//--------------------- .text._ZN7cutlass13device_kernelIN5flash19enable_sm80_to_sm89INS1_16FlashAttnBwdSm80INS1_25CollectiveMainloopBwdSm80ILi2ELi2EN4cute5tupleIJNS5_1CILi64EEENS7_ILi128EEES8_EEENS_10bfloat16_tEfNS_4arch4Sm80ELb1ELb0ELb0ELb0ELb0ELb0ELb0ELb0ELi2ELi2ELi4ELi2ELb1EEENS1_21CollectiveEpilogueBwdISA_SB_SD_Li256ELb0ELb0ELi2EEENS1_25SingleTileBwdLPTSchedulerILb0ELi128ELb0EEEEEEEEEvNT_6ParamsE --------------------------
	.section	.text._ZN7cutlass13device_kernelIN5flash19enable_sm80_to_sm89INS1_16FlashAttnBwdSm80INS1_25CollectiveMainloopBwdSm80ILi2ELi2EN4cute5tupleIJNS5_1CILi64EEENS7_ILi128EEES8_EEENS_10bfloat16_tEfNS_4arch4Sm80ELb1ELb0ELb0ELb0ELb0ELb0ELb0ELb0ELi2ELi2ELi4ELi2ELb1EEENS1_21CollectiveEpilogueBwdISA_SB_SD_Li256ELb0ELb0ELi2EEENS1_25SingleTileBwdLPTSchedulerILb0ELi128ELb0EEEEEEEEEvNT_6ParamsE,"ax",@progbits
	.sectioninfo	@"SHI_REGISTERS=255"
	.align	128
.text._ZN7cutlass13device_kernelIN5flash19enable_sm80_to_sm89INS1_16FlashAttnBwdSm80INS1_25CollectiveMainloopBwdSm80ILi2ELi2EN4cute5tupleIJNS5_1CILi64EEENS7_ILi128EEES8_EEENS_10bfloat16_tEfNS_4arch4Sm80ELb1ELb0ELb0ELb0ELb0ELb0ELb0ELb0ELi2ELi2ELi4ELi2ELb1EEENS1_21CollectiveEpilogueBwdISA_SB_SD_Li256ELb0ELb0ELi2EEENS1_25SingleTileBwdLPTSchedulerILb0ELi128ELb0EEEEEEEEEvNT_6ParamsE:
        .type           _ZN7cutlass13device_kernelIN5flash19enable_sm80_to_sm89INS1_16FlashAttnBwdSm80INS1_25CollectiveMainloopBwdSm80ILi2ELi2EN4cute5tupleIJNS5_1CILi64EEENS7_ILi128EEES8_EEENS_10bfloat16_tEfNS_4arch4Sm80ELb1ELb0ELb0ELb0ELb0ELb0ELb0ELb0ELi2ELi2ELi4ELi2ELb1EEENS1_21CollectiveEpilogueBwdISA_SB_SD_Li256ELb0ELb0ELi2EEENS1_25SingleTileBwdLPTSchedulerILb0ELi128ELb0EEEEEEEEEvNT_6ParamsE,@function
        .size           _ZN7cutlass13device_kernelIN5flash19enable_sm80_to_sm89INS1_16FlashAttnBwdSm80INS1_25CollectiveMainloopBwdSm80ILi2ELi2EN4cute5tupleIJNS5_1CILi64EEENS7_ILi128EEES8_EEENS_10bfloat16_tEfNS_4arch4Sm80ELb1ELb0ELb0ELb0ELb0ELb0ELb0ELb0ELi2ELi2ELi4ELi2ELb1EEENS1_21CollectiveEpilogueBwdISA_SB_SD_Li256ELb0ELb0ELi2EEENS1_25SingleTileBwdLPTSchedulerILb0ELi128ELb0EEEEEEEEEvNT_6ParamsE,(.L_x_1812 - _ZN7cutlass13device_kernelIN5flash19enable_sm80_to_sm89INS1_16FlashAttnBwdSm80INS1_25CollectiveMainloopBwdSm80ILi2ELi2EN4cute5tupleIJNS5_1CILi64EEENS7_ILi128EEES8_EEENS_10bfloat16_tEfNS_4arch4Sm80ELb1ELb0ELb0ELb0ELb0ELb0ELb0ELb0ELi2ELi2ELi4ELi2ELb1EEENS1_21CollectiveEpilogueBwdISA_SB_SD_Li256ELb0ELb0ELi2EEENS1_25SingleTileBwdLPTSchedulerILb0ELi128ELb0EEEEEEEEEvNT_6ParamsE)
        .other          _ZN7cutlass13device_kernelIN5flash19enable_sm80_to_sm89INS1_16FlashAttnBwdSm80INS1_25CollectiveMainloopBwdSm80ILi2ELi2EN4cute5tupleIJNS5_1CILi64EEENS7_ILi128EEES8_EEENS_10bfloat16_tEfNS_4arch4Sm80ELb1ELb0ELb0ELb0ELb0ELb0ELb0ELb0ELi2ELi2ELi4ELi2ELb1EEENS1_21CollectiveEpilogueBwdISA_SB_SD_Li256ELb0ELb0ELi2EEENS1_25SingleTileBwdLPTSchedulerILb0ELi128ELb0EEEEEEEEEvNT_6ParamsE,@"STO_CUDA_ENTRY STV_DEFAULT"
_ZN7cutlass13device_kernelIN5flash19enable_sm80_to_sm89INS1_16FlashAttnBwdSm80INS1_25CollectiveMainloopBwdSm80ILi2ELi2EN4cute5tupleIJNS5_1CILi64EEENS7_ILi128EEES8_EEENS_10bfloat16_tEfNS_4arch4Sm80ELb1ELb0ELb0ELb0ELb0ELb0ELb0ELb0ELi2ELi2ELi4ELi2ELb1EEENS1_21CollectiveEpilogueBwdISA_SB_SD_Li256ELb0ELb0ELi2EEENS1_25SingleTileBwdLPTSchedulerILb0ELi128ELb0EEEEEEEEEvNT_6ParamsE:
[----:B------:R-:W-:Y:S02]  /*0000*/  MOV R1, c[0x0][0x28] ;  /* 0x00000a0000017a02 */ /* 0x000fe40000000f00 */
[----:B------:R-:W1:Y:S04]  /*0010*/  S2R R210, SR_TID.X ;  /* 0x0000000000d27919 */ /* 0x000e680000002100 */
[----:B------:R-:W2:Y:S01]  /*0020*/  S2R R0, SR_CTAID.X ;  /* 0x0000000000007919 */ /* 0x000ea20000002500 */
[----:B-1----:R-:W-:-:S06]  /*0030*/  SHF.R.U32.HI R2, RZ, 0x5, R210 ;  /* 0x00000005ff027819 */ /* 0x002fcc00000116d2 */
[----:B------:R-:W1:Y:S02]  /*0040*/  SHFL.IDX PT, R2, R2, RZ, 0x1f ;  /* 0x00001fff02027589 */ /* 0x000e6400000e0000 */
[----:B-1----:R-:W-:-:S13]  /*0050*/  ISETP.NE.AND P0, PT, R2, RZ, PT ;  /* 0x000000ff0200720c */ /* 0x002fda0003f05270 */
[----:B------:R-:W-:Y:S05]  /*0060*/  @!P0 BRA `(.L_x_596) ;  /* 0x0000020000008947 */ /* 0x000fea0003800000 */
[----:B--2---:R-:W-:Y:S01]  /*0070*/  IMAD.MOV.U32 R2, RZ, RZ, c[0x0][0x3b8] ;  /* 0x0000ee00ff027624 */ /* 0x004fe200078e00ff */
[----:B------:R-:W-:-:S04]  /*0080*/  MOV R4, R0 ;  /* 0x0000000000047202 */ /* 0x000fc80000000f00 */
[----:B------:R-:W-:-:S13]  /*0090*/  ISETP.NE.AND P0, PT, R2, 0x1, PT ;  /* 0x000000010200780c */ /* 0x000fda0003f05270 */
[----:B------:R-:W-:-:S05]  /*00a0*/  @P0 IMAD.HI.U32 R2, R0, c[0x0][0x3bc], RZ ;  /* 0x0000ef0000020a27 */ /* 0x000fca00078e00ff */
[----:B------:R-:W-:-:S04]  /*00b0*/  @P0 SHF.R.U32.HI R4, RZ, c[0x0][0x3c0], R2 ;  /* 0x0000f000ff040a19 */ /* 0x000fc80000011602 */
[----:B------:R-:W-:Y:S01]  /*00c0*/  ISETP.GE.AND P0, PT, R4, c[0x0][0x3d0], PT ;  /* 0x0000f40004007a0c */ /* 0x000fe20003f06270 */
[----:B------:R-:W-:-:S04]  /*00d0*/  IMAD.MOV R3, RZ, RZ, -R4 ;  /* 0x000000ffff037224 */ /* 0x000fc800078e0a04 */
[----:B------:R-:W-:-:S08]  /*00e0*/  IMAD R0, R3, c[0x0][0x3b8], R0 ;  /* 0x0000ee0003007a24 */ /* 0x000fd000078e0200 */
[----:B------:R-:W-:Y:S05]  /*00f0*/  @!P0 BRA `(.L_x_597) ;  /* 0x0000007000008947 */ /* 0x000fea0003800000 */
[----:B------:R-:W-:Y:S02]  /*0100*/  MOV R2, c[0x0][0x3c4] ;  /* 0x0000f10000027a02 */ /* 0x000fe40000000f00 */
[----:B------:R-:W-:Y:S02]  /*0110*/  MOV R207, R0 ;  /* 0x0000000000cf7202 */ /* 0x000fe40000000f00 */
[----:B------:R-:W-:-:S13]  /*0120*/  ISETP.NE.AND P0, PT, R2, 0x1, PT ;  /* 0x000000010200780c */ /* 0x000fda0003f05270 */
[----:B------:R-:W-:-:S05]  /*0130*/  @P0 IMAD.HI.U32 R2, R0, c[0x0][0x3c8], RZ ;  /* 0x0000f20000020a27 */ /* 0x000fca00078e00ff */
[----:B------:R-:W-:-:S05]  /*0140*/  @P0 SHF.R.U32.HI R207, RZ, c[0x0][0x3cc], R2 ;  /* 0x0000f300ffcf0a19 */ /* 0x000fca0000011602 */
[----:B------:R-:W-:Y:S01]  /*0150*/  IMAD R3, R207, c[0x0][0x3c4], RZ ;  /* 0x0000f100cf037a24 */ /* 0x000fe200078e02ff */
[----:B------:R-:W-:Y:S05]  /*0160*/  BRA `(.L_x_598) ;  /* 0x0000006000007947 */ /* 0x000fea0003800000 */
.L_x_597:
[----:B------:R-:W-:Y:S02]  /*0170*/  MOV R2, c[0x0][0x3ac] ;  /* 0x0000eb0000027a02 */ /* 0x000fe40000000f00 */
[----:B------:R-:W-:Y:S02]  /*0180*/  MOV R207, R0 ;  /* 0x0000000000cf7202 */ /* 0x000fe40000000f00 */
[----:B------:R-:W-:-:S13]  /*0190*/  ISETP.NE.AND P0, PT, R2, 0x1, PT ;  /* 0x000000010200780c */ /* 0x000fda0003f05270 */
[----:B------:R-:W-:-:S05]  /*01a0*/  @P0 IMAD.HI.U32 R2, R0, c[0x0][0x3b0], RZ ;  /* 0x0000ec0000020a27 */ /* 0x000fca00078e00ff */
[----:B------:R-:W-:-:S05]  /*01b0*/  @P0 SHF.R.U32.HI R207, RZ, c[0x0][0x3b4], R2 ;  /* 0x0000ed00ffcf0a19 */ /* 0x000fca0000011602 */
[----:B------:R-:W-:-:S03]  /*01c0*/  IMAD R3, R207, c[0x0][0x3ac], RZ ;  /* 0x0000eb00cf037a24 */ /* 0x000fc600078e02ff */
.L_x_598:
[----:B------:R-:W-:Y:S02]  /*01d0*/  MOV R2, c[0x0][0x3a0] ;  /* 0x0000e80000027a02 */ /* 0x000fe40000000f00 */
[----:B------:R-:W-:Y:S02]  /*01e0*/  IADD3 R3, R0, -R3, RZ ;  /* 0x8000000300037210 */ /* 0x000fe40007ffe0ff */
[----:B------:R-:W-:-:S03]  /*01f0*/  ISETP.NE.AND P0, PT, R2, 0x1, PT ;  /* 0x000000010200780c */ /* 0x000fc60003f05270 */
[----:B------:R-:W-:-:S05]  /*0200*/  IMAD R4, R4, c[0x0][0x3ac], R3 ;  /* 0x0000eb0004047a24 */ /* 0x000fca00078e0203 */
[----:B------:R-:W-:-:S05]  /*0210*/  MOV R206, R4 ;  /* 0x0000000400ce7202 */ /* 0x000fca0000000f00 */
[----:B------:R-:W-:-:S05]  /*0220*/  @P0 IMAD.HI.U32 R0, R4, c[0x0][0x3a4], RZ ;  /* 0x0000e90004000a27 */ /* 0x000fca00078e00ff */
[----:B------:R-:W-:-:S04]  /*0230*/  @P0 SHF.R.U32.HI R206, RZ, c[0x0][0x3a8], R0 ;  /* 0x0000ea00ffce0a19 */ /* 0x000fc80000011600 */
[----:B------:R-:W-:-:S05]  /*0240*/  IADD3 R205, -R206, RZ, RZ ;  /* 0x000000ffcecd7210 */ /* 0x000fca0007ffe1ff */
[----:B------:R-:W-:Y:S01]  /*0250*/  IMAD R205, R205, c[0x0][0x3a0], R4 ;  /* 0x0000e800cdcd7a24 */ /* 0x000fe200078e0204 */
[----:B------:R-:W-:Y:S05]  /*0260*/  BRA `(.L_x_599) ;  /* 0x000001f000007947 */ /* 0x000fea0003800000 */
.L_x_596:
        /* <DEDUP_REMOVED lines=16> */
.L_x_600:
[----:B------:R-:W-:Y:S02]  /*0370*/  MOV R0, c[0x0][0x3ac] ;  /* 0x0000eb0000007a02 */ /* 0x000fe40000000f00 */
[----:B------:R-:W-:Y:S02]  /*0380*/  MOV R207, R2 ;  /* 0x0000000200cf7202 */ /* 0x000fe40000000f00 */
[----:B------:R-:W-:-:S13]  /*0390*/  ISETP.NE.AND P0, PT, R0, 0x1, PT ;  /* 0x000000010000780c */ /* 0x000fda0003f05270 */
[----:B------:R-:W-:-:S05]  /*03a0*/  @P0 IMAD.HI.U32 R0, R2, c[0x0][0x3b0], RZ ;  /* 0x0000ec0002000a27 */ /* 0x000fca00078e00ff */
[----:B------:R-:W-:-:S05]  /*03b0*/  @P0 SHF.R.U32.HI R207, RZ, c[0x0][0x3b4], R0 ;  /* 0x0000ed00ffcf0a19 */ /* 0x000fca0000011600 */
[----:B------:R-:W-:-:S03]  /*03c0*/  IMAD R3, R207, c[0x0][0x3ac], RZ ;  /* 0x0000eb00cf037a24 */ /* 0x000fc600078e02ff */
.L_x_601:
        /* <DEDUP_REMOVED lines=8> */
[----:B------:R-:W-:Y:S02]  /*0450*/  IMAD R205, R205, c[0x0][0x3a0], R4 ;  /* 0x0000e800cdcd7a24 */ /* 0x000fe400078e0204 */
.L_x_599:
[----:B------:R-:W-:-:S13]  /*0460*/  ISETP.GE.AND P0, PT, R206, RZ, PT ;  /* 0x000000ffce00720c */ /* 0x000fda0003f06270 */
[----:B------:R-:W-:Y:S05]  /*0470*/  @!P0 EXIT ;  /* 0x000000000000894d */ /* 0x000fea0003800000 */
[----:B------:R-:W-:Y:S01]  /*0480*/  IMAD.SHL.U32 R204, R207, 0x80, RZ ;  /* 0x00000080cfcc7824 */ /* 0x000fe200078e00ff */
[----:B------:R-:W-:Y:S01]  /*0490*/  ULDC UR5, c[0x0][0x168] ;  /* 0x00005a0000057ab9 */ /* 0x000fe20000000800 */
[----:B------:R-:W-:Y:S01]  /*04a0*/  IMAD.MOV.U32 R3, RZ, RZ, c[0x0][0x198] ;  /* 0x00006600ff037624 */ /* 0x000fe200078e00ff */
[----:B------:R-:W-:Y:S01]  /*04b0*/  UIADD3 UR5, UR5, 0x3f, URZ ;  /* 0x0000003f05057890 */ /* 0x000fe2000fffe03f */
[----:B------:R-:W-:Y:S01]  /*04c0*/  PLOP3.LUT P1, PT, PT, PT, PT, 0x80, 0x0 ;  /* 0x000000000000781c */ /* 0x000fe20003f2f070 */
[----:B------:R-:W-:Y:S01]  /*04d0*/  ULDC.64 UR12, c[0x0][0x118] ;  /* 0x00004600000c7ab9 */ /* 0x000fe20000000a00 */
[----:B------:R-:W-:Y:S01]  /*04e0*/  CS2R R126, SRZ ;  /* 0x00000000007e7805 */ /* 0x000fe2000001ff00 */
[----:B------:R-:W-:Y:S01]  /*04f0*/  IADD3 R0, R204, c[0x0][0x168], -R3 ;  /* 0x00005a00cc007a10 */ /* 0x000fe20007ffe803 */
[----:B------:R-:W-:Y:S01]  /*0500*/  USHF.R.S32.HI UR4, URZ, 0x1f, UR5 ;  /* 0x0000001f3f047899 */ /* 0x000fe20008011405 */
[----:B------:R-:W-:Y:S01]  /*0510*/  CS2R R124, SRZ ;  /* 0x00000000007c7805 */ /* 0x000fe2000001ff00 */
[----:B------:R-:W-:Y:S01]  /*0520*/  CS2R R130, SRZ ;  /* 0x0000000000827805 */ /* 0x000fe2000001ff00 */
[----:B------:R-:W-:Y:S01]  /*0530*/  IADD3 R0, R0, -c[0x0][0x2a4], RZ ;  /* 0x8000a90000007a10 */ /* 0x000fe20007ffe0ff */
[----:B------:R-:W-:Y:S01]  /*0540*/  ULEA.HI UR4, UR4, UR5, URZ, 0x6 ;  /* 0x0000000504047291 */ /* 0x000fe2000f8f303f */
[----:B------:R-:W-:Y:S01]  /*0550*/  CS2R R128, SRZ ;  /* 0x0000000000807805 */ /* 0x000fe2000001ff00 */
[----:B------:R-:W-:Y:S01]  /*0560*/  CS2R R122, SRZ ;  /* 0x00000000007a7805 */ /* 0x000fe2000001ff00 */
[----:B------:R-:W-:Y:S01]  /*0570*/  SHF.R.S32.HI R239, RZ, 0x1f, R0 ;  /* 0x0000001fffef7819 */ /* 0x000fe20000011400 */
[----:B------:R-:W-:Y:S01]  /*0580*/  USHF.R.S32.HI UR11, URZ, 0x6, UR4 ;  /* 0x000000063f0b7899 */ /* 0x000fe20008011404 */
        /* <DEDUP_REMOVED lines=35> */
[----:B------:R-:W-:Y:S01]  /*07c0*/  SHF.R.S32.HI R6, RZ, 0x1f, R206 ;  /* 0x0000001fff067819 */ /* 0x000fe200000114ce */
[----:B------:R-:W-:Y:S01]  /*07d0*/  UMOV UR8, 0x6 ;  /* 0x0000000600087882 */ /* 0x000fe20000000000 */
[----:B------:R-:W-:Y:S01]  /*07e0*/  ISETP.NE.AND P0, PT, R0, 0x1, PT ;  /* 0x000000010000780c */ /* 0x000fe20003f05270 */
[----:B------:R-:W-:Y:S01]  /*07f0*/  ULDC.64 UR4, c[0x0][0x1d8] ;  /* 0x0000760000047ab9 */ /* 0x000fe20000000a00 */
[CC--:B------:R-:W-:Y:S01]  /*0800*/  LEA.HI R16, R197.reuse, R210.reuse, RZ, 0x3 ;  /* 0x000000d2c5107211 */ /* 0x0c0fe200078f18ff */
[----:B------:R-:W-:Y:S01]  /*0810*/  IMAD R7, R6, c[0x0][0x1e8], RZ ;  /* 0x00007a0006077a24 */ /* 0x000fe200078e02ff */
[----:B------:R-:W-:Y:S01]  /*0820*/  IADD3 R233, -R204, c[0x0][0x198], RZ ;  /* 0x00006600cce97a10 */ /* 0x000fe20007ffe1ff */
[----:B------:R-:W-:Y:S01]  /*0830*/  USHF.L.U64.HI UR5, UR4, UR8, UR5 ;  /* 0x0000000804057299 */ /* 0x000fe20008010205 */
[----:B------:R-:W-:Y:S01]  /*0840*/  LOP3.LUT R17, R16, 0xfffffff8, RZ, 0xc0, !PT ;  /* 0xfffffff810117812 */ /* 0x000fe200078ec0ff */
[----:B------:R-:W-:Y:S01]  /*0850*/  IMAD R12, R206, c[0x0][0x1ec], R7 ;  /* 0x00007b00ce0c7a24 */ /* 0x000fe200078e0207 */
[----:B------:R-:W-:Y:S01]  /*0860*/  SHF.R.S32.HI R214, RZ, 0x3, R16 ;  /* 0x00000003ffd67819 */ /* 0x000fe20000011410 */
[----:B------:R-:W-:Y:S01]  /*0870*/  USHF.L.U32 UR4, UR4, 0x6, URZ ;  /* 0x0000000604047899 */ /* 0x000fe2000800063f */
[-C--:B------:R-:W-:Y:S01]  /*0880*/  LEA.HI R10, R197, R210.reuse, RZ, 0x6 ;  /* 0x000000d2c50a7211 */ /* 0x080fe200078f30ff */
[----:B------:R-:W-:Y:S01]  /*0890*/  IMAD.IADD R17, R210, 0x1, -R17 ;  /* 0x00000001d2117824 */ /* 0x000fe200078e0a11 */
[----:B------:R-:W-:Y:S01]  /*08a0*/  SHF.R.S32.HI R215, RZ, 0x1f, R214 ;  /* 0x0000001fffd77819 */ /* 0x000fe200000114d6 */
[----:B------:R-:W-:Y:S01]  /*08b0*/  @P0 IMAD.HI.U32 R0, R205, c[0x0][0x24c], RZ ;  /* 0x00009300cd000a27 */ /* 0x000fe200078e00ff */
[----:B------:R-:W-:Y:S01]  /*08c0*/  SHF.R.S32.HI R10, RZ, 0x6, R10 ;  /* 0x00000006ff0a7819 */ /* 0x000fe2000001140a */
[----:B------:R-:W-:Y:S01]  /*08d0*/  ULDC.64 UR6, c[0x0][0x208] ;  /* 0x0000820000067ab9 */ /* 0x000fe20000000a00 */
[----:B------:R-:W-:Y:S01]  /*08e0*/  LEA.HI R21, R197, R210, RZ, 0x4 ;  /* 0x000000d2c5157211 */ /* 0x000fe200078f20ff */
[----:B------:R-:W-:Y:S01]  /*08f0*/  IMAD.SHL.U32 R4, R17, 0x8, RZ ;  /* 0x0000000811047824 */ /* 0x000fe200078e00ff */
[----:B------:R-:W-:Y:S01]  /*0900*/  @P0 SHF.R.U32.HI R3, RZ, c[0x0][0x250], R0 ;  /* 0x00009400ff030a19 */ /* 0x000fe20000011600 */
[----:B------:R-:W-:Y:S01]  /*0910*/  IMAD.WIDE R24, R207, 0x80, R214 ;  /* 0x00000080cf187825 */ /* 0x000fe200078e02d6 */
[----:B------:R-:W-:Y:S01]  /*0920*/  SHF.R.S32.HI R18, RZ, 0x4, R21 ;  /* 0x00000004ff127819 */ /* 0x000fe20000011415 */
[----:B------:R-:W-:Y:S01]  /*0930*/  USHF.L.U64.HI UR9, UR6, UR8, UR7 ;  /* 0x0000000806097299 */ /* 0x000fe20008010207 */
[----:B------:R-:W-:Y:S01]  /*0940*/  SHF.R.S32.HI R0, RZ, 0x1f, R3 ;  /* 0x0000001fff007819 */ /* 0x000fe20000011403 */
[----:B------:R-:W-:Y:S01]  /*0950*/  IMAD.IADD R11, R233, 0x1, -R214 ;  /* 0x00000001e90b7824 */ /* 0x000fe200078e0ad6 */
[--C-:B------:R-:W-:Y:S01]  /*0960*/  SHF.R.S32.HI R5, RZ, 0x1f, R4.reuse ;  /* 0x0000001fff057819 */ /* 0x100fe20000011404 */
[----:B------:R-:W-:Y:S01]  /*0970*/  IMAD R7, R25, c[0x0][0x1d8], RZ ;  /* 0x0000760019077a24 */ /* 0x000fe200078e02ff */
[----:B------:R-:W-:Y:S01]  /*0980*/  USHF.L.U32 UR10, UR6, 0x6, URZ ;  /* 0x00000006060a7899 */ /* 0x000fe2000800063f */
[----:B------:R-:W-:Y:S01]  /*0990*/  IMAD R2, R0, c[0x0][0x1e0], RZ ;  /* 0x0000780000027a24 */ /* 0x000fe200078e02ff */
[----:B------:R-:W-:Y:S01]  /*09a0*/  ISETP.GE.AND P1, PT, R11, 0x1, PT ;  /* 0x000000010b00780c */ /* 0x000fe20003f26270 */
[----:B------:R-:W-:Y:S01]  /*09b0*/  IMAD.WIDE.U32 R8, R3, c[0x0][0x1e0], R4 ;  /* 0x0000780003087a25 */ /* 0x000fe200078e0004 */
[----:B------:R-:W-:-:S02]  /*09c0*/  ISETP.GE.AND P6, PT, R11, 0x21, PT ;  /* 0x000000210b00780c */ /* 0x000fc40003fc6270 */
[----:B------:R-:W-:Y:S01]  /*09d0*/  ISETP.GE.OR P2, PT, R4, c[0x0][0x1cc], !P1 ;  /* 0x0000730004007a0c */ /* 0x000fe20004f46670 */
[----:B------:R-:W-:Y:S01]  /*09e0*/  IMAD R2, R3, c[0x0][0x1e4], R2 ;  /* 0x0000790003027a24 */ /* 0x000fe200078e0202 */
[----:B------:R-:W-:Y:S01]  /*09f0*/  ISETP.GE.AND P5, PT, R11, 0x41, PT ;  /* 0x000000410b00780c */ /* 0x000fe20003fa6270 */
[----:B------:R-:W-:Y:S01]  /*0a00*/  IMAD R7, R24, c[0x0][0x1dc], R7 ;  /* 0x0000770018077a24 */ /* 0x000fe200078e0207 */
[C---:B------:R-:W-:Y:S01]  /*0a10*/  ISETP.GE.OR P4, PT, R4.reuse, c[0x0][0x1cc], !P6 ;  /* 0x0000730004007a0c */ /* 0x040fe20007786670 */
[----:B------:R-:W-:Y:S01]  /*0a20*/  IMAD.IADD R9, R9, 0x1, R2 ;  /* 0x0000000109097824 */ /* 0x000fe200078e0202 */
[----:B------:R-:W-:Y:S01]  /*0a30*/  ISETP.GE.OR P3, PT, R4, c[0x0][0x1cc], !P5 ;  /* 0x0000730004007a0c */ /* 0x000fe20006f66670 */
[----:B------:R-:W-:Y:S01]  /*0a40*/  IMAD.SHL.U32 R2, R10, 0x200, RZ ;  /* 0x000002000a027824 */ /* 0x000fe200078e00ff */
[----:B------:R-:W-:Y:S01]  /*0a50*/  ISETP.GE.OR P1, PT, R4, c[0x0][0x19c], !P1 ;  /* 0x0000670004007a0c */ /* 0x000fe20004f26670 */
[----:B------:R-:W-:Y:S01]  /*0a60*/  IMAD.WIDE.U32 R8, R206, c[0x0][0x1e8], R8 ;  /* 0x00007a00ce087a25 */ /* 0x000fe200078e0008 */
[----:B------:R-:W-:-:S02]  /*0a70*/  ISETP.GE.OR P6, PT, R4, c[0x0][0x19c], !P6 ;  /* 0x0000670004007a0c */ /* 0x000fc400077c6670 */
[----:B------:R-:W-:Y:S01]  /*0a80*/  ISETP.GE.OR P5, PT, R4, c[0x0][0x19c], !P5 ;  /* 0x0000670004007a0c */ /* 0x000fe20006fa6670 */
[----:B------:R-:W-:Y:S02]  /*0a90*/  IMAD.IADD R13, R9, 0x1, R12 ;  /* 0x00000001090d7824 */ /* 0x000fe400078e020c */
[----:B------:R-:W-:Y:S02]  /*0aa0*/  IMAD.SHL.U32 R9, R214, 0x40, RZ ;  /* 0x00000040d6097824 */ /* 0x000fe400078e00ff */
[----:B------:R-:W-:Y:S02]  /*0ab0*/  IMAD.MOV.U32 R12, RZ, RZ, R8 ;  /* 0x000000ffff0c7224 */ /* 0x000fe400078e0008 */
[----:B------:R-:W-:Y:S01]  /*0ac0*/  IMAD R0, R0, c[0x0][0x1b0], RZ ;  /* 0x00006c0000007a24 */ /* 0x000fe200078e02ff */
[----:B------:R-:W-:Y:S01]  /*0ad0*/  LOP3.LUT R9, R9, 0x1c0, RZ, 0xc0, !PT ;  /* 0x000001c009097812 */ /* 0x000fe200078ec0ff */
[----:B------:R-:W-:-:S03]  /*0ae0*/  IMAD.WIDE.U32 R12, R24, c[0x0][0x1d8], R12 ;  /* 0x00007600180c7a25 */ /* 0x000fc600078e000c */
[----:B------:R-:W-:Y:S01]  /*0af0*/  LOP3.LUT R8, R9, 0x38, R4, 0xf8, !PT ;  /* 0x0000003809087812 */ /* 0x000fe200078ef804 */
[----:B------:R-:W-:Y:S01]  /*0b00*/  IMAD.IADD R7, R13, 0x1, R7 ;  /* 0x000000010d077824 */ /* 0x000fe200078e0207 */
[----:B------:R-:W-:Y:S01]  /*0b10*/  SHF.R.U32.HI R9, RZ, 0x3, R9 ;  /* 0x00000003ff097819 */ /* 0x000fe20000011609 */
[C---:B------:R-:W-:Y:S01]  /*0b20*/  IMAD R0, R3.reuse, c[0x0][0x1b4], R0 ;  /* 0x00006d0003007a24 */ /* 0x040fe200078e0200 */
[----:B------:R-:W-:Y:S01]  /*0b30*/  LEA R22, P0, R12, c[0x0][0x1c0], 0x1 ;  /* 0x000070000c167a11 */ /* 0x000fe200078008ff */
[----:B------:R-:W-:Y:S01]  /*0b40*/  IMAD.WIDE.U32 R28, R3, c[0x0][0x1b0], R4 ;  /* 0x00006c00031c7a25 */ /* 0x000fe200078e0004 */
[----:B------:R-:W-:Y:S02]  /*0b50*/  LOP3.LUT R9, R2, R8, R9, 0xf6, !PT ;  /* 0x0000000802097212 */ /* 0x000fe400078ef609 */
[----:B------:R-:W-:Y:S01]  /*0b60*/  LEA.HI.X R23, R12, c[0x0][0x1c4], R7, 0x1, P0 ;  /* 0x000071000c177a11 */ /* 0x000fe200000f0c07 */
[----:B------:R-:W-:Y:S01]  /*0b70*/  IMAD.IADD R29, R29, 0x1, R0 ;  /* 0x000000011d1d7824 */ /* 0x000fe200078e0200 */
[----:B------:R-:W-:Y:S01]  /*0b80*/  LEA.HI R12, R197, R210, RZ, 0x2 ;  /* 0x000000d2c50c7211 */ /* 0x000fe200078f10ff */
[----:B------:R-:W-:Y:S01]  /*0b90*/  IMAD.SHL.U32 R9, R9, 0x2, RZ ;  /* 0x0000000209097824 */ /* 0x000fe200078e00ff */
[----:B------:R-:W-:Y:S01]  /*0ba0*/  IADD3 R26, P0, R22, UR4, RZ ;  /* 0x00000004161a7c10 */ /* 0x000fe2000ff1e0ff */
[----:B------:R-:W-:Y:S01]  /*0bb0*/  IMAD R3, R6, c[0x0][0x1b8], RZ ;  /* 0x00006e0006037a24 */ /* 0x000fe200078e02ff */
[--C-:B------:R-:W-:Y:S01]  /*0bc0*/  SHF.R.S32.HI R14, RZ, 0x2, R12.reuse ;  /* 0x00000002ff0e7819 */ /* 0x100fe2000001140c */
[----:B------:R-:W-:Y:S01]  /*0bd0*/  IMAD.SHL.U32 R218, R210, 0x4, RZ ;  /* 0x00000004d2da7824 */ /* 0x000fe200078e00ff */
[----:B------:R-:W-:Y:S01]  /*0be0*/  SHF.R.S32.HI R7, RZ, 0x1f, R12 ;  /* 0x0000001fff077819 */ /* 0x000fe2000001140c */
[----:B------:R-:W-:Y:S01]  /*0bf0*/  @!PT LDS RZ, [RZ] ;  /* 0x00000000fffff984 */ /* 0x000fe20000000800 */
[----:B------:R-:W-:Y:S01]  /*0c00*/  @!PT LDS RZ, [RZ] ;  /* 0x00000000fffff984 */ /* 0x000fe20000000800 */
[----:B------:R-:W-:Y:S01]  /*0c10*/  @!PT LDS RZ, [RZ] ;  /* 0x00000000fffff984 */ /* 0x000fe20000000800 */
[----:B------:R1:W-:Y:S01]  /*0c20*/  LDGSTS.E.BYPASS.LTC128B.128 [R9+0x4080], [R22.64], !P2 ;  /* 0x0408000016097fae */ /* 0x0003e2000d101d4c */
[----:B------:R-:W-:Y:S01]  /*0c30*/  IADD3.X R27, R23, UR5, RZ, P0, !PT ;  /* 0x00000005171b7c10 */ /* 0x000fe200087fe4ff */
[----:B------:R-:W-:Y:S01]  /*0c40*/  IMAD R0, R206, c[0x0][0x1bc], R3 ;  /* 0x00006f00ce007a24 */ /* 0x000fe200078e0203 */
[----:B------:R-:W-:Y:S01]  /*0c50*/  LEA.HI R7, R7, R14, RZ, 0x3 ;  /* 0x0000000e07077211 */ /* 0x000fe200078f18ff */
[----:B------:R-:W-:Y:S01]  /*0c60*/  IMAD R3, R6, c[0x0][0x188], RZ ;  /* 0x0000620006037a24 */ /* 0x000fe200078e02ff */
[----:B------:R-:W-:Y:S01]  /*0c70*/  ISETP.GE.AND P2, PT, R11, 0x61, PT ;  /* 0x000000610b00780c */ /* 0x000fe20003f46270 */
[----:B------:R2:W-:Y:S01]  /*0c80*/  LDGSTS.E.BYPASS.LTC128B.128 [R9+0x5080], [R26.64], !P4 ;  /* 0x050800001a097fae */ /* 0x0005e2000e101d4c */
[----:B------:R-:W-:Y:S01]  /*0c90*/  LOP3.LUT R7, R7, 0xfffffff8, RZ, 0xc0, !PT ;  /* 0xfffffff807077812 */ /* 0x000fe200078ec0ff */
[----:B------:R-:W-:Y:S01]  /*0ca0*/  IMAD R208, R206, c[0x0][0x18c], R3 ;  /* 0x00006300ced07a24 */ /* 0x000fe200078e0203 */
[----:B------:R-:W-:Y:S01]  /*0cb0*/  LEA.HI R13, R21, R18, RZ, 0x1 ;  /* 0x00000012150d7211 */ /* 0x000fe200078f08ff */
[----:B------:R-:W-:Y:S01]  /*0cc0*/  IMAD R3, R239, UR9, RZ ;  /* 0x00000009ef037c24 */ /* 0x000fe2000f8e02ff */
[----:B------:R-:W-:Y:S01]  /*0cd0*/  SHF.R.S32.HI R8, RZ, 0x1f, R205 ;  /* 0x0000001fff087819 */ /* 0x000fe200000114cd */
[----:B------:R-:W-:Y:S01]  /*0ce0*/  IMAD.IADD R7, R14, 0x1, -R7 ;  /* 0x000000010e077824 */ /* 0x000fe200078e0a07 */
[----:B------:R-:W-:Y:S01]  /*0cf0*/  LOP3.LUT R13, R13, 0xfffffffe, RZ, 0xc0, !PT ;  /* 0xfffffffe0d0d7812 */ /* 0x000fe200078ec0ff */
[----:B------:R-:W-:Y:S01]  /*0d00*/  IMAD R203, R215, c[0x0][0x178], RZ ;  /* 0x00005e00d7cb7a24 */ /* 0x000fe200078e02ff */
[----:B------:R-:W-:Y:S01]  /*0d10*/  SHF.R.S32.HI R219, RZ, 0x1f, R218 ;  /* 0x0000001fffdb7819 */ /* 0x000fe200000114da */
[----:B------:R-:W-:Y:S01]  /*0d20*/  IMAD R226, R8, c[0x0][0x270], RZ ;  /* 0x00009c0008e27a24 */ /* 0x000fe200078e02ff */
[----:B------:R-:W-:Y:S01]  /*0d30*/  ISETP.GE.AND P4, PT, R4, c[0x0][0x16c], PT ;  /* 0x00005b0004007a0c */ /* 0x000fe20003f86270 */
[----:B------:R-:W-:Y:S01]  /*0d40*/  IMAD.IADD R11, R18, 0x1, -R13 ;  /* 0x00000001120b7824 */ /* 0x000fe200078e0a0d */
[-C--:B------:R-:W-:Y:S01]  /*0d50*/  LEA.HI R13, R197, R210.reuse, RZ, 0x5 ;  /* 0x000000d2c50d7211 */ /* 0x080fe200078f28ff */
[----:B------:R-:W-:Y:S01]  /*0d60*/  IMAD R18, R8, c[0x0][0x180], RZ ;  /* 0x0000600008127a24 */ /* 0x000fe200078e02ff */
[----:B------:R-:W-:Y:S01]  /*0d70*/  LOP3.LUT R21, R21, 0xfffffff0, RZ, 0xc0, !PT ;  /* 0xfffffff015157812 */ /* 0x000fe200078ec0ff */
[----:B------:R-:W-:Y:S01]  /*0d80*/  IMAD R226, R205, c[0x0][0x274], R226 ;  /* 0x00009d00cde27a24 */ /* 0x000fe200078e02e2 */
[----:B------:R-:W-:Y:S01]  /*0d90*/  LEA.HI R197, R197, R210, RZ, 0x7 ;  /* 0x000000d2c5c57211 */ /* 0x000fe200078f38ff */
[----:B------:R-:W-:Y:S01]  /*0da0*/  IMAD R18, R205, c[0x0][0x184], R18 ;  /* 0x00006100cd127a24 */ /* 0x000fe200078e0212 */
[----:B------:R-:W-:Y:S01]  /*0db0*/  IADD3 R222, R9, 0x4080, RZ ;  /* 0x0000408009de7810 */ /* 0x000fe20007ffe0ff */
[----:B------:R-:W-:Y:S01]  /*0dc0*/  IMAD R203, R214, c[0x0][0x17c], R203 ;  /* 0x00005f00d6cb7a24 */ /* 0x000fe200078e02cb */
[----:B-1----:R-:W-:Y:S01]  /*0dd0*/  IADD3 R22, P0, R26, UR4, RZ ;  /* 0x000000041a167c10 */ /* 0x002fe2000ff1e0ff */
[----:B------:R-:W-:Y:S01]  /*0de0*/  IMAD R224, R8, c[0x0][0x288], RZ ;  /* 0x0000a20008e07a24 */ /* 0x000fe200078e02ff */
[----:B------:R-:W-:Y:S01]  /*0df0*/  SHF.R.U32.HI R197, RZ, 0x4, R197 ;  /* 0x00000004ffc57819 */ /* 0x000fe200000116c5 */
[----:B------:R-:W-:Y:S01]  /*0e00*/  IMAD.MOV.U32 R199, RZ, RZ, 0x40 ;  /* 0x00000040ffc77424 */ /* 0x000fe200078e00ff */
[----:B------:R-:W-:Y:S01]  /*0e10*/  IADD3.X R23, R27, UR5, RZ, P0, !PT ;  /* 0x000000051b177c10 */ /* 0x000fe200087fe4ff */
[C---:B------:R-:W-:Y:S01]  /*0e20*/  IMAD R224, R205.reuse, c[0x0][0x28c], R224 ;  /* 0x0000a300cde07a24 */ /* 0x040fe200078e02e0 */
[C---:B------:R-:W-:Y:S01]  /*0e30*/  ISETP.GE.OR P0, PT, R4.reuse, c[0x0][0x1cc], !P2 ;  /* 0x0000730004007a0c */ /* 0x040fe20005706670 */
[----:B--2---:R-:W-:Y:S01]  /*0e40*/  IMAD.WIDE.U32 R26, R205, c[0x0][0x180], R4 ;  /* 0x00006000cd1a7a25 */ /* 0x004fe200078e0004 */
[----:B------:R-:W-:Y:S01]  /*0e50*/  ISETP.GE.OR P2, PT, R4, c[0x0][0x19c], !P2 ;  /* 0x0000670004007a0c */ /* 0x000fe20005746670 */
[----:B------:R1:W-:Y:S01]  /*0e60*/  LDGSTS.E.BYPASS.LTC128B.128 [R9+0x6080], [R22.64], !P3 ;  /* 0x0608000016097fae */ /* 0x0003e2000d901d4c */
[----:B------:R-:W-:Y:S01]  /*0e70*/  IADD3 R14, P3, R22, UR4, RZ ;  /* 0x00000004160e7c10 */ /* 0x000fe2000ff7e0ff */
[----:B------:R-:W-:Y:S01]  /*0e80*/  IMAD.IADD R19, R27, 0x1, R18 ;  /* 0x000000011b137824 */ /* 0x000fe200078e0212 */
[----:B------:R-:W-:Y:S01]  /*0e90*/  IADD3 R217, R9, 0x8080, RZ ;  /* 0x0000808009d97810 */ /* 0x000fe20007ffe0ff */
[----:B------:R-:W-:Y:S01]  /*0ea0*/  IMAD.MOV.U32 R18, RZ, RZ, R26 ;  /* 0x000000ffff127224 */ /* 0x000fe200078e001a */
[----:B------:R-:W-:Y:S01]  /*0eb0*/  IADD3.X R15, R23, UR5, RZ, P3, !PT ;  /* 0x00000005170f7c10 */ /* 0x000fe20009ffe4ff */
[----:B------:R-:W-:Y:S01]  /*0ec0*/  ULDC.64 UR4, c[0x0][0x1a8] ;  /* 0x00006a0000047ab9 */ /* 0x000fe20000000a00 */
[----:B------:R-:W-:Y:S01]  /*0ed0*/  IMAD.WIDE.U32 R26, R205, c[0x0][0x270], R218 ;  /* 0x00009c00cd1a7a25 */ /* 0x000fe200078e00da */
[----:B------:R-:W-:Y:S01]  /*0ee0*/  USHF.L.U64.HI UR5, UR4, UR8, UR5 ;  /* 0x0000000804057299 */ /* 0x000fe20008010205 */
[----:B------:R-:W-:Y:S01]  /*0ef0*/  ISETP.GE.AND P3, PT, R4, c[0x0][0x1fc], PT ;  /* 0x00007f0004007a0c */ /* 0x000fe20003f66270 */
[----:B------:R2:W-:Y:S01]  /*0f00*/  LDGSTS.E.BYPASS.LTC128B.128 [R9+0x7080], [R14.64], !P0 ;  /* 0x070800000e097fae */ /* 0x0005e2000c101d4c */
[----:B------:R-:W-:Y:S01]  /*0f10*/  USHF.L.U32 UR4, UR4, 0x6, URZ ;  /* 0x0000000604047899 */ /* 0x000fe2000800063f */
[----:B------:R-:W-:-:S02]  /*0f20*/  IMAD.WIDE.U32 R18, R206, c[0x0][0x188], R18 ;  /* 0x00006200ce127a25 */ /* 0x000fc400078e0012 */
[----:B------:R-:W0:Y:S02]  /*0f30*/  LDGDEPBAR ;  /* 0x00000000000079af */ /* 0x000e240000000000 */
[----:B------:R-:W-:Y:S02]  /*0f40*/  IMAD.IADD R209, R19, 0x1, R208 ;  /* 0x0000000113d17824 */ /* 0x000fe400078e02d0 */
[----:B------:R-:W-:Y:S02]  /*0f50*/  IMAD.MOV.U32 R208, RZ, RZ, R18 ;  /* 0x000000ffffd07224 */ /* 0x000fe400078e0012 */
[----:B------:R-:W-:Y:S02]  /*0f60*/  IMAD.IADD R227, R27, 0x1, R226 ;  /* 0x000000011be37824 */ /* 0x000fe400078e02e2 */
[----:B------:R-:W-:Y:S02]  /*0f70*/  IMAD.MOV.U32 R226, RZ, RZ, R26 ;  /* 0x000000ffffe27224 */ /* 0x000fe400078e001a */
[----:B------:R-:W-:-:S04]  /*0f80*/  IMAD.WIDE.U32 R208, R214, c[0x0][0x178], R208 ;  /* 0x00005e00d6d07a25 */ /* 0x000fc800078e00d0 */
[----:B-1----:R-:W-:-:S04]  /*0f90*/  IMAD.WIDE.U32 R22, R206, c[0x0][0x1b8], R28 ;  /* 0x00006e00ce167a25 */ /* 0x002fc800078e001c */
[----:B------:R-:W-:Y:S02]  /*0fa0*/  IMAD.IADD R23, R23, 0x1, R0 ;  /* 0x0000000117177824 */ /* 0x000fe400078e0200 */
[----:B------:R-:W-:Y:S02]  /*0fb0*/  IMAD R0, R25, c[0x0][0x1a8], RZ ;  /* 0x00006a0019007a24 */ /* 0x000fe400078e02ff */
[----:B------:R-:W-:Y:S02]  /*0fc0*/  IMAD R26, R8, c[0x0][0x210], RZ ;  /* 0x00008400081a7a24 */ /* 0x000fe400078e02ff */
[C---:B------:R-:W-:Y:S02]  /*0fd0*/  IMAD R0, R24.reuse, c[0x0][0x1ac], R0 ;  /* 0x00006b0018007a24 */ /* 0x040fe400078e0200 */
[----:B------:R-:W-:-:S04]  /*0fe0*/  IMAD.WIDE.U32 R24, R24, c[0x0][0x1a8], R22 ;  /* 0x00006a0018187a25 */ /* 0x000fc800078e0016 */
[----:B------:R-:W-:Y:S01]  /*0ff0*/  IMAD.IADD R0, R25, 0x1, R0 ;  /* 0x0000000119007824 */ /* 0x000fe200078e0200 */
[C---:B------:R-:W-:Y:S01]  /*1000*/  LEA R22, P0, R24.reuse, c[0x0][0x190], 0x1 ;  /* 0x0000640018167a11 */ /* 0x040fe200078008ff */
[----:B------:R-:W-:Y:S02]  /*1010*/  IMAD.IADD R203, R209, 0x1, R203 ;  /* 0x00000001d1cb7824 */ /* 0x000fe400078e02cb */
[----:B------:R-:W-:Y:S01]  /*1020*/  IMAD R26, R205, c[0x0][0x214], R26 ;  /* 0x00008500cd1a7a24 */ /* 0x000fe200078e021a */
[----:B------:R-:W-:Y:S01]  /*1030*/  LEA.HI.X R23, R24, c[0x0][0x194], R0, 0x1, P0 ;  /* 0x0000650018177a11 */ /* 0x000fe200000f0c00 */
[----:B------:R-:W-:Y:S01]  /*1040*/  IMAD.WIDE.U32 R24, R239, c[0x0][0x178], RZ ;  /* 0x00005e00ef187a25 */ /* 0x000fe200078e00ff */
[----:B------:R-:W-:-:S03]  /*1050*/  SHF.R.S32.HI R0, RZ, 0x1f, R239 ;  /* 0x0000001fff007819 */ /* 0x000fc600000114ef */
[----:B------:R1:W-:Y:S01]  /*1060*/  LDGSTS.E.BYPASS.LTC128B.128 [R9+0x80], [R22.64], !P1 ;  /* 0x0008000016097fae */ /* 0x0003e2000c901d4c */
[----:B------:R-:W-:Y:S01]  /*1070*/  IADD3 R28, P1, R22, UR4, RZ ;  /* 0x00000004161c7c10 */ /* 0x000fe2000ff3e0ff */
[----:B--2---:R-:W-:Y:S01]  /*1080*/  IMAD R14, R0, UR10, R3 ;  /* 0x0000000a000e7c24 */ /* 0x004fe2000f8e0203 */
[----:B------:R-:W-:Y:S01]  /*1090*/  LEA R3, P0, R24, R208, 0x6 ;  /* 0x000000d018037211 */ /* 0x000fe200078030ff */
[----:B------:R-:W-:Y:S01]  /*10a0*/  IMAD R0, R0, c[0x0][0x178], RZ ;  /* 0x00005e0000007a24 */ /* 0x000fe200078e02ff */
[----:B------:R-:W-:Y:S01]  /*10b0*/  IADD3.X R29, R23, UR5, RZ, P1, !PT ;  /* 0x00000005171d7c10 */ /* 0x000fe20008ffe4ff */
[----:B------:R-:W-:-:S04]  /*10c0*/  IMAD.WIDE.U32 R4, R205, c[0x0][0x210], R4 ;  /* 0x00008400cd047a25 */ /* 0x000fc800078e0004 */
[----:B------:R-:W-:Y:S01]  /*10d0*/  IMAD R0, R239, c[0x0][0x17c], R0 ;  /* 0x00005f00ef007a24 */ /* 0x000fe200078e0200 */
[----:B------:R2:W-:Y:S01]  /*10e0*/  LDGSTS.E.BYPASS.LTC128B.128 [R9+0x1080], [R28.64], !P6 ;  /* 0x010800001c097fae */ /* 0x0005e2000f101d4c */
[----:B------:R-:W-:Y:S02]  /*10f0*/  IMAD.IADD R27, R5, 0x1, R26 ;  /* 0x00000001051b7824 */ /* 0x000fe400078e021a */
[----:B------:R-:W-:Y:S02]  /*1100*/  IMAD.IADD R0, R25, 0x1, R0 ;  /* 0x0000000119007824 */ /* 0x000fe400078e0200 */
[----:B------:R-:W-:Y:S01]  /*1110*/  IMAD.MOV.U32 R26, RZ, RZ, R4 ;  /* 0x000000ffff1a7224 */ /* 0x000fe200078e0004 */
[----:B------:R-:W-:Y:S01]  /*1120*/  SHF.R.S32.HI R4, RZ, 0x5, R13 ;  /* 0x00000005ff047819 */ /* 0x000fe2000001140d */
[----:B------:R-:W-:Y:S01]  /*1130*/  IMAD R5, R6, c[0x0][0x218], RZ ;  /* 0x0000860006057a24 */ /* 0x000fe200078e02ff */
[----:B------:R-:W-:Y:S01]  /*1140*/  LEA.HI.X R0, R24, R203, R0, 0x6, P0 ;  /* 0x000000cb18007211 */ /* 0x000fe200000f3400 */
[----:B------:R-:W-:Y:S01]  /*1150*/  IMAD.WIDE.U32 R18, R205, c[0x0][0x288], R218 ;  /* 0x0000a200cd127a25 */ /* 0x000fe200078e00da */
[----:B------:R-:W-:-:S03]  /*1160*/  LEA R24, P0, R3, c[0x0][0x160], 0x1 ;  /* 0x0000580003187a11 */ /* 0x000fc600078008ff */
[----:B------:R-:W-:Y:S01]  /*1170*/  IMAD R220, R206, c[0x0][0x21c], R5 ;  /* 0x00008700cedc7a24 */ /* 0x000fe200078e0205 */
[----:B------:R-:W-:Y:S01]  /*1180*/  LEA.HI.X R25, R3, c[0x0][0x164], R0, 0x1, P0 ;  /* 0x0000590003197a11 */ /* 0x000fe200000f0c00 */
[----:B------:R-:W-:Y:S01]  /*1190*/  IMAD R5, R11, 0x800, R2 ;  /* 0x000008000b057824 */ /* 0x000fe200078e0202 */
[----:B-1----:R-:W-:Y:S01]  /*11a0*/  IADD3 R22, P1, R28, UR4, RZ ;  /* 0x000000041c167c10 */ /* 0x002fe2000ff3e0ff */
[----:B------:R-:W-:Y:S01]  /*11b0*/  IMAD.IADD R225, R19, 0x1, R224 ;  /* 0x0000000113e17824 */ /* 0x000fe200078e02e0 */
[----:B------:R-:W-:Y:S01]  /*11c0*/  LEA.HI R3, R13, R4, RZ, 0x1 ;  /* 0x000000040d037211 */ /* 0x000fe200078f08ff */
[----:B------:R-:W-:Y:S01]  /*11d0*/  IMAD.SHL.U32 R19, R239, 0x40, RZ ;  /* 0x00000040ef137824 */ /* 0x000fe200078e00ff */
[----:B------:R-:W-:Y:S01]  /*11e0*/  IADD3.X R23, R29, UR5, RZ, P1, !PT ;  /* 0x000000051d177c10 */ /* 0x000fe20008ffe4ff */
[----:B------:R-:W-:Y:S01]  /*11f0*/  IMAD.MOV.U32 R192, RZ, RZ, 0x20 ;  /* 0x00000020ffc07424 */ /* 0x000fe200078e00ff */
[----:B------:R-:W-:Y:S01]  /*1200*/  IADD3 R30, P1, R22, UR4, RZ ;  /* 0x00000004161e7c10 */ /* 0x000fe2000ff3e0ff */
[----:B------:R-:W-:Y:S01]  /*1210*/  IMAD.IADD R21, R210, 0x1, -R21 ;  /* 0x00000001d2157824 */ /* 0x000fe200078e0a15 */
[----:B------:R-:W-:Y:S01]  /*1220*/  LOP3.LUT R3, R3, 0xfffffffe, RZ, 0xc0, !PT ;  /* 0xfffffffe03037812 */ /* 0x000fe200078ec0ff */
[----:B------:R1:W-:Y:S01]  /*1230*/  LDGSTS.E.BYPASS.LTC128B.128 [R9+0x2080], [R22.64], !P5 ;  /* 0x0208000016097fae */ /* 0x0003e2000e901d4c */
[----:B------:R-:W-:Y:S01]  /*1240*/  IADD3.X R31, R23, UR5, RZ, P1, !PT ;  /* 0x00000005171f7c10 */ /* 0x000fe20008ffe4ff */
[----:B------:R-:W-:Y:S01]  /*1250*/  IMAD.WIDE.U32 R26, R206, c[0x0][0x218], R26 ;  /* 0x00008600ce1a7a25 */ /* 0x000fe200078e001a */
[C---:B------:R-:W-:Y:S01]  /*1260*/  LOP3.LUT P1, RZ, R17.reuse, 0x4, RZ, 0xc0, !PT ;  /* 0x0000000411ff7812 */ /* 0x040fe2000782c0ff */
[----:B------:R-:W-:Y:S01]  /*1270*/  ULDC.64 UR4, c[0x0][0x178] ;  /* 0x00005e0000047ab9 */ /* 0x000fe20000000a00 */
[C---:B------:R-:W-:Y:S01]  /*1280*/  LOP3.LUT P0, RZ, R17.reuse, 0x2, RZ, 0xc0, !PT ;  /* 0x0000000211ff7812 */ /* 0x040fe2000780c0ff */
[----:B------:R3:W-:Y:S01]  /*1290*/  LDGSTS.E.BYPASS.LTC128B.128 [R9+0x3080], [R30.64], !P2 ;  /* 0x030800001e097fae */ /* 0x0007e2000d101d4c */
[----:B------:R-:W-:Y:S01]  /*12a0*/  IMAD.SHL.U32 R17, R17, 0x40, RZ ;  /* 0x0000004011117824 */ /* 0x000fe200078e00ff */
[----:B------:R-:W-:Y:S01]  /*12b0*/  IADD3 R0, -R214, c[0x0][0x168], -R19 ;  /* 0x00005a00d6007a10 */ /* 0x000fe20007ffe913 */
[C---:B------:R-:W-:Y:S01]  /*12c0*/  IMAD.IADD R198, R4.reuse, 0x1, -R3 ;  /* 0x0000000104c67824 */ /* 0x040fe200078e0a03 */
[----:B------:R-:W0:Y:S01]  /*12d0*/  LDGDEPBAR ;  /* 0x00000000000079af */ /* 0x000e220000000000 */
[----:B------:R-:W-:Y:S01]  /*12e0*/  IMAD.SHL.U32 R4, R4, 0x10, RZ ;  /* 0x0000001004047824 */ /* 0x000fe200078e00ff */
[----:B------:R-:W-:Y:S01]  /*12f0*/  LOP3.LUT R17, R17, 0x1c0, RZ, 0xc0, !PT ;  /* 0x000001c011117812 */ /* 0x000fe200078ec0ff */
[----:B------:R-:W-:Y:S01]  /*1300*/  IMAD.MOV.U32 R224, RZ, RZ, R18 ;  /* 0x000000ffffe07224 */ /* 0x000fe200078e0012 */
[----:B------:R-:W-:Y:S01]  /*1310*/  SEL R3, R199, 0xffffffc0, !P1 ;  /* 0xffffffc0c7037807 */ /* 0x000fe20004800000 */
[----:B------:R-:W-:Y:S01]  /*1320*/  IMAD.IADD R221, R27, 0x1, R220 ;  /* 0x000000011bdd7824 */ /* 0x000fe200078e02dc */
[----:B------:R-:W-:Y:S01]  /*1330*/  LOP3.LUT R196, R17, 0x8, R16, 0xf8, !PT ;  /* 0x0000000811c47812 */ /* 0x000fe200078ef810 */
[----:B------:R-:W-:Y:S01]  /*1340*/  IMAD.MOV.U32 R220, RZ, RZ, R26 ;  /* 0x000000ffffdc7224 */ /* 0x000fe200078e001a */
[C---:B------:R-:W-:Y:S01]  /*1350*/  ISETP.LT.OR P2, PT, R0.reuse, 0x1, P4 ;  /* 0x000000010000780c */ /* 0x040fe20002741670 */
[----:B------:R-:W-:Y:S01]  /*1360*/  IMAD R235, R215, c[0x0][0x208], RZ ;  /* 0x00008200d7eb7a24 */ /* 0x000fe200078e02ff */
[----:B------:R-:W-:Y:S01]  /*1370*/  ISETP.LT.OR P6, PT, R0, 0x21, P4 ;  /* 0x000000210000780c */ /* 0x000fe200027c1670 */
[----:B------:R-:W-:Y:S01]  /*1380*/  IMAD.WIDE.U32 R220, R214, c[0x0][0x208], R220 ;  /* 0x00008200d6dc7a25 */ /* 0x000fe200078e00dc */
[C---:B------:R-:W-:Y:S01]  /*1390*/  ISETP.LT.OR P5, PT, R0.reuse, 0x1, P3 ;  /* 0x000000010000780c */ /* 0x040fe20001fa1670 */
[----:B------:R-:W-:Y:S01]  /*13a0*/  USHF.L.U32 UR14, UR4, 0x6, URZ ;  /* 0x00000006040e7899 */ /* 0x000fe2000800063f */
[----:B------:R-:W-:Y:S01]  /*13b0*/  ISETP.LT.OR P1, PT, R0, 0x21, P3 ;  /* 0x000000210000780c */ /* 0x000fe20001f21670 */
[----:B------:R-:W-:Y:S01]  /*13c0*/  IMAD R235, R214, c[0x0][0x20c], R235 ;  /* 0x00008300d6eb7a24 */ /* 0x000fe200078e02eb */
[----:B------:R-:W-:Y:S01]  /*13d0*/  SHF.R.S32.HI R18, RZ, 0x1f, R21 ;  /* 0x0000001fff127819 */ /* 0x000fe20000011415 */
[----:B------:R-:W-:Y:S01]  /*13e0*/  IMAD.MOV.U32 R234, RZ, RZ, R220 ;  /* 0x000000ffffea7224 */ /* 0x000fe200078e00dc */
[----:B-1----:R-:W-:Y:S01]  /*13f0*/  LOP3.LUT R23, R17, 0x30, R4, 0xf8, !PT ;  /* 0x0000003011177812 */ /* 0x002fe200078ef804 */
[----:B------:R-:W-:Y:S01]  /*1400*/  IMAD.IADD R235, R221, 0x1, R235 ;  /* 0x00000001ddeb7824 */ /* 0x000fe200078e02eb */
[----:B------:R-:W-:Y:S01]  /*1410*/  SHF.R.U32.HI R17, RZ, 0x3, R17 ;  /* 0x00000003ff117819 */ /* 0x000fe20000011611 */
[----:B------:R-:W-:Y:S01]  /*1420*/  USHF.L.U64.HI UR8, UR4, UR8, UR5 ;  /* 0x0000000804087299 */ /* 0x000fe20008010205 */
[----:B------:R-:W-:Y:S01]  /*1430*/  LEA.HI R15, R18, R21, RZ, 0x3 ;  /* 0x00000015120f7211 */ /* 0x000fe200078f18ff */
[----:B------:R-:W-:Y:S01]  /*1440*/  IMAD R213, R6, c[0x0][0x278], RZ ;  /* 0x00009e0006d57a24 */ /* 0x000fe200078e02ff */
[----:B------:R-:W-:-:S04]  /*1450*/  DEPBAR.LE SB0, 0x1 ;  /* 0x000080400000791a */ /* 0x000fc80000000000 */
[----:B------:R-:W-:Y:S01]  /*1460*/  LOP3.LUT R196, R196, R17, RZ, 0x3c, !PT ;  /* 0x00000011c4c47212 */ /* 0x000fe200078e3cff */
[----:B------:R-:W-:Y:S01]  /*1470*/  IMAD.WIDE.U32 R226, R206, c[0x0][0x278], R226 ;  /* 0x00009e00cee27a25 */ /* 0x000fe200078e00e2 */
[----:B------:R-:W-:Y:S01]  /*1480*/  LOP3.LUT R4, R15, 0xfffffff8, RZ, 0xc0, !PT ;  /* 0xfffffff80f047812 */ /* 0x000fe200078ec0ff */
[----:B------:R-:W-:Y:S01]  /*1490*/  USHF.L.U32 UR5, UR6, 0x5, URZ ;  /* 0x0000000506057899 */ /* 0x000fe2000800063f */
[----:B------:R-:W-:Y:S01]  /*14a0*/  LOP3.LUT R16, R23, 0x8, R16, 0xf8, !PT ;  /* 0x0000000817107812 */ /* 0x000fe200078ef810 */
[----:B------:R-:W-:Y:S01]  /*14b0*/  IMAD.IADD R196, R5, 0x1, R196 ;  /* 0x0000000105c47824 */ /* 0x000fe200078e02c4 */
[----:B------:R-:W-:Y:S01]  /*14c0*/  SEL R5, R192, 0xffffffe0, !P0 ;  /* 0xffffffe0c0057807 */ /* 0x000fe20004000000 */
[----:B------:R-:W-:Y:S01]  /*14d0*/  IMAD.IADD R4, R21, 0x1, -R4 ;  /* 0x0000000115047824 */ /* 0x000fe200078e0a04 */
[----:B------:R-:W-:Y:S01]  /*14e0*/  IADD3 R26, P0, R24, UR14, RZ ;  /* 0x0000000e181a7c10 */ /* 0x000fe2000ff1e0ff */
[----:B------:R-:W-:Y:S01]  /*14f0*/  IMAD.SHL.U32 R196, R196, 0x2, RZ ;  /* 0x00000002c4c47824 */ /* 0x000fe200078e00ff */
[----:B------:R-:W-:Y:S01]  /*1500*/  BAR.SYNC.DEFER_BLOCKING 0x0 ;  /* 0x0000000000007b1d */ /* 0x000fe20000010000 */
[----:B------:R-:W-:Y:S01]  /*1510*/  IMAD.WIDE.U32 R20, R239, UR10, R234 ;  /* 0x0000000aef147c25 */ /* 0x000fe2000f8e00ea */
[----:B------:R-:W-:-:S02]  /*1520*/  IADD3.X R27, R25, UR8, RZ, P0, !PT ;  /* 0x00000008191b7c10 */ /* 0x000fc400087fe4ff */
[----:B------:R-:W-:Y:S01]  /*1530*/  LOP3.LUT R13, R13, 0xffffffe0, RZ, 0xc0, !PT ;  /* 0xffffffe00d0d7812 */ /* 0x000fe200078ec0ff */
[----:B------:R-:W-:Y:S01]  /*1540*/  IMAD.IADD R2, R196, 0x1, R3 ;  /* 0x00000001c4027824 */ /* 0x000fe200078e0203 */
[----:B------:R-:W-:Y:S01]  /*1550*/  LEA R22, P0, R20, c[0x0][0x1f0], 0x1 ;  /* 0x00007c0014167a11 */ /* 0x000fe200078008ff */
[----:B------:R-:W-:Y:S01]  /*1560*/  IMAD.IADD R3, R196, 0x1, R5 ;  /* 0x00000001c4037824 */ /* 0x000fe200078e0205 */
[----:B------:R-:W-:Y:S01]  /*1570*/  LOP3.LUT R16, R16, R17, RZ, 0x3c, !PT ;  /* 0x0000001110107212 */ /* 0x000fe200078e3cff */
[----:B------:R-:W-:Y:S01]  /*1580*/  IMAD.IADD R0, R5, 0x1, R2 ;  /* 0x0000000105007824 */ /* 0x000fe200078e0202 */
[----:B------:R-:W-:Y:S01]  /*1590*/  UMOV UR4, 0x5 ;  /* 0x0000000500047882 */ /* 0x000fe20000000000 */
[----:B------:R-:W-:Y:S01]  /*15a0*/  IMAD.IADD R5, R21, 0x1, R14 ;  /* 0x0000000115057824 */ /* 0x000fe200078e020e */
[----:B------:R-:W-:Y:S01]  /*15b0*/  USHF.L.U64.HI UR4, UR6, UR4, UR7 ;  /* 0x0000000406047299 */ /* 0x000fe20008010207 */
[----:B------:R-:W-:Y:S01]  /*15c0*/  IMAD.SHL.U32 R14, R11, 0x10, RZ ;  /* 0x000000100b0e7824 */ /* 0x000fe200078e00ff */
[----:B------:R-:W-:Y:S01]  /*15d0*/  USHF.L.U32 UR6, UR5, 0x1, URZ ;  /* 0x0000000105067899 */ /* 0x000fe2000800063f */
[----:B------:R-:W-:Y:S01]  /*15e0*/  IMAD R213, R206, c[0x0][0x27c], R213 ;  /* 0x00009f00ced57a24 */ /* 0x000fe200078e02d5 */
[----:B------:R-:W-:Y:S01]  /*15f0*/  LEA.HI.X R23, R20, c[0x0][0x1f4], R5, 0x1, P0 ;  /* 0x00007d0014177a11 */ /* 0x000fe200000f0c05 */
[----:B------:R-:W-:Y:S01]  /*1600*/  IMAD.WIDE.U32 R224, R206, c[0x0][0x290], R224 ;  /* 0x0000a400cee07a25 */ /* 0x000fe200078e00e0 */
[----:B------:R-:W-:Y:S01]  /*1610*/  LOP3.LUT R14, R14, 0x10, RZ, 0xc0, !PT ;  /* 0x000000100e0e7812 */ /* 0x000fe200078ec0ff */
[----:B------:R-:W-:Y:S01]  /*1620*/  USHF.L.U64.HI UR4, UR5, 0x1, UR4 ;  /* 0x0000000105047899 */ /* 0x000fe20008010204 */
[----:B------:R-:W-:Y:S01]  /*1630*/  SHF.R.S32.HI R5, RZ, 0x1f, R19 ;  /* 0x0000001fff057819 */ /* 0x000fe20000011413 */
[----:B------:R-:W-:Y:S01]  /*1640*/  IMAD.IADD R213, R227, 0x1, R213 ;  /* 0x00000001e3d57824 */ /* 0x000fe200078e02d5 */
[----:B------:R-:W-:Y:S01]  /*1650*/  LOP3.LUT R197, R14, 0x8, R197, 0xf8, !PT ;  /* 0x000000080ec57812 */ /* 0x000fe200078ef8c5 */
[----:B------:R-:W-:Y:S01]  /*1660*/  IMAD.SHL.U32 R20, R10, 0x8, RZ ;  /* 0x000000080a147824 */ /* 0x000fe200078e00ff */
[----:B------:R3:W1:Y:S01]  /*1670*/  LDSM.16.M88.4 R144, [R196+0x4080] ;  /* 0x00408000c490783b */ /* 0x0006620000000200 */
[----:B------:R-:W-:-:S02]  /*1680*/  IMAD R21, R6, c[0x0][0x290], RZ ;  /* 0x0000a40006157a24 */ /* 0x000fc400078e02ff */
[----:B------:R-:W-:Y:S01]  /*1690*/  IMAD.IADD R13, R210, 0x1, -R13 ;  /* 0x00000001d20d7824 */ /* 0x000fe200078e0a0d */
[----:B------:R3:W4:Y:S01]  /*16a0*/  LDSM.16.M88.4 R148, [R196+0x6080] ;  /* 0x00608000c494783b */ /* 0x0007220000000200 */
[----:B------:R-:W-:Y:S01]  /*16b0*/  LOP3.LUT R20, R20, 0x18, RZ, 0xc0, !PT ;  /* 0x0000001814147812 */ /* 0x000fe200078ec0ff */
[----:B------:R-:W-:Y:S02]  /*16c0*/  IMAD R21, R206, c[0x0][0x294], R21 ;  /* 0x0000a500ce157a24 */ /* 0x000fe400078e0215 */
[----:B------:R3:W5:Y:S01]  /*16d0*/  LDSM.16.M88.4 R152, [R3+0x4080] ;  /* 0x004080000398783b */ /* 0x0007620000000200 */
[----:B------:R-:W-:Y:S02]  /*16e0*/  IMAD.SHL.U32 R17, R7, 0x40, RZ ;  /* 0x0000004007117824 */ /* 0x000fe400078e00ff */
[----:B------:R-:W-:Y:S01]  /*16f0*/  IMAD.IADD R212, R225, 0x1, R21 ;  /* 0x00000001e1d47824 */ /* 0x000fe200078e0215 */
[----:B------:R3:W1:Y:S01]  /*1700*/  LDSM.16.M88.4 R160, [R3+0x6080] ;  /* 0x0060800003a0783b */ /* 0x0006620000000200 */
[----:B------:R-:W-:Y:S01]  /*1710*/  IMAD R195, R11, 0x200, R16 ;  /* 0x000002000bc37824 */ /* 0x000fe200078e0210 */
[----:B------:R-:W-:Y:S01]  /*1720*/  LOP3.LUT R17, R17, 0x1c0, RZ, 0xc0, !PT ;  /* 0x000001c011117812 */ /* 0x000fe200078ec0ff */
[----:B------:R-:W-:Y:S01]  /*1730*/  IMAD.SHL.U32 R16, R11, 0x8, RZ ;  /* 0x000000080b107824 */ /* 0x000fe200078e00ff */
[----:B------:R3:W1:Y:S01]  /*1740*/  LDSM.16.M88.4 R164, [R2+0x4080] ;  /* 0x0040800002a4783b */ /* 0x0006620000000200 */
[----:B------:R-:W-:Y:S01]  /*1750*/  IMAD.SHL.U32 R194, R15, 0x40, RZ ;  /* 0x000000400fc27824 */ /* 0x000fe200078e00ff */
[----:B------:R-:W-:Y:S01]  /*1760*/  SHF.R.U32.HI R223, RZ, 0x3, R17 ;  /* 0x00000003ffdf7819 */ /* 0x000fe20000011611 */
[----:B------:R-:W-:Y:S01]  /*1770*/  IMAD.SHL.U32 R15, R4, 0x40, RZ ;  /* 0x00000040040f7824 */ /* 0x000fe200078e00ff */
[----:B------:R3:W1:Y:S02]  /*1780*/  LDSM.16.M88.4 R168, [R2+0x6080] ;  /* 0x0060800002a8783b */ /* 0x0006640000000200 */
[----:B------:R-:W-:-:S02]  /*1790*/  LOP3.LUT R223, R223, R17, R20, 0x1e, !PT ;  /* 0x00000011dfdf7212 */ /* 0x000fc400078e1e14 */
[----:B------:R3:W1:Y:S01]  /*17a0*/  LDSM.16.M88.4 R172, [R0+0x4080] ;  /* 0x0040800000ac783b */ /* 0x0006620000000200 */
[----:B------:R-:W-:Y:S02]  /*17b0*/  LOP3.LUT R15, R15, 0x1c0, RZ, 0xc0, !PT ;  /* 0x000001c00f0f7812 */ /* 0x000fe400078ec0ff */
[----:B------:R-:W-:Y:S01]  /*17c0*/  LOP3.LUT R194, R194, 0xfffffe00, RZ, 0xc0, !PT ;  /* 0xfffffe00c2c27812 */ /* 0x000fe200078ec0ff */
[----:B------:R3:W1:Y:S04]  /*17d0*/  LDSM.16.M88.4 R176, [R0+0x6080] ;  /* 0x0060800000b0783b */ /* 0x0006680000000200 */
[----:B------:R-:W-:Y:S06]  /*17e0*/  BAR.SYNC.DEFER_BLOCKING 0x0 ;  /* 0x0000000000007b1d */ /* 0x000fec0000010000 */
[----:B------:R-:W-:Y:S01]  /*17f0*/  @!PT LDS RZ, [RZ] ;  /* 0x00000000fffff984 */ /* 0x000fe20000000800 */
[----:B------:R-:W-:Y:S01]  /*1800*/  @!PT LDS RZ, [RZ] ;  /* 0x00000000fffff984 */ /* 0x000fe20000000800 */
[----:B------:R-:W-:Y:S01]  /*1810*/  @!PT LDS RZ, [RZ] ;  /* 0x00000000fffff984 */ /* 0x000fe20000000800 */
[----:B------:R1:W-:Y:S01]  /*1820*/  LDGSTS.E.BYPASS.LTC128B.128 [R9+0x4080], [R24.64], !P2 ;  /* 0x0408000018097fae */ /* 0x0003e2000d101d4c */
[----:B------:R-:W-:-:S03]  /*1830*/  ISETP.GT.AND P2, PT, R210, 0xf, PT ;  /* 0x0000000fd200780c */ /* 0x000fc60003f44270 */
[----:B------:R3:W-:Y:S10]  /*1840*/  LDGSTS.E.BYPASS.LTC128B.128 [R9+0x5080], [R26.64], !P6 ;  /* 0x050800001a097fae */ /* 0x0007f4000f101d4c */
[----:B------:R-:W-:Y:S01]  /*1850*/  @!P2 IMAD.SHL.U32 R17, R210, 0x10, RZ ;  /* 0x00000010d211a824 */ /* 0x000fe200078e00ff */
[----:B-1----:R-:W-:-:S05]  /*1860*/  @!P2 IADD3 R25, P0, R19, R226, RZ ;  /* 0x000000e21319a210 */ /* 0x002fca0007f1e0ff */
[----:B------:R-:W-:Y:S01]  /*1870*/  @!P2 IMAD.X R14, R5, 0x1, R213, P0 ;  /* 0x00000001050ea824 */ /* 0x000fe200000e06d5 */
[----:B------:R-:W-:-:S04]  /*1880*/  @!P2 LEA R24, P0, R25, c[0x0][0x258], 0x2 ;  /* 0x000096001918aa11 */ /* 0x000fc800078010ff */
[----:B------:R-:W-:Y:S02]  /*1890*/  @!P2 LEA.HI.X R25, R25, c[0x0][0x25c], R14, 0x2, P0 ;  /* 0x000097001919aa11 */ /* 0x000fe400000f140e */
[----:B------:R-:W-:Y:S01]  /*18a0*/  IADD3 R18, P0, R19, R224, RZ ;  /* 0x000000e013127210 */ /* 0x000fe20007f1e0ff */
[----:B------:R-:W-:-:S04]  /*18b0*/  IMAD.SHL.U32 R19, R11, 0x20, RZ ;  /* 0x000000200b137824 */ /* 0x000fc800078e00ff */
[----:B------:R-:W-:Y:S01]  /*18c0*/  IMAD.X R5, R5, 0x1, R212, P0 ;  /* 0x0000000105057824 */ /* 0x000fe200000e06d4 */
[----:B------:R-:W-:Y:S02]  /*18d0*/  LOP3.LUT R14, R20, 0x20, R19, 0xf8, !PT ;  /* 0x00000020140e7812 */ /* 0x000fe400078ef813 */
[----:B------:R-:W-:Y:S02]  /*18e0*/  LOP3.LUT R19, R12, 0x7ffffffc, RZ, 0xc0, !PT ;  /* 0x7ffffffc0c137812 */ /* 0x000fe400078ec0ff */
[----:B------:R-:W-:Y:S02]  /*18f0*/  SHF.R.S32.HI R12, RZ, 0x1f, R13 ;  /* 0x0000001fff0c7819 */ /* 0x000fe4000001140d */
[----:B--2---:R-:W-:Y:S02]  /*1900*/  LEA R28, P0, R18, c[0x0][0x280], 0x2 ;  /* 0x0000a000121c7a11 */ /* 0x004fe400078010ff */
[----:B------:R-:W-:Y:S02]  /*1910*/  LEA.HI R12, R12, R13, RZ, 0x2 ;  /* 0x0000000d0c0c7211 */ /* 0x000fe400078f10ff */
[----:B------:R-:W-:Y:S01]  /*1920*/  LEA.HI.X R29, R18, c[0x0][0x284], R5, 0x2, P0 ;  /* 0x0000a100121d7a11 */ /* 0x000fe200000f1405 */
[----:B------:R-:W-:Y:S01]  /*1930*/  @!P2 IMAD.SHL.U32 R5, R210, 0x10, RZ ;  /* 0x00000010d205a824 */ /* 0x000fe200078e00ff */
[----:B------:R-:W-:-:S02]  /*1940*/  SHF.R.S32.HI R11, RZ, 0x2, R12 ;  /* 0x00000002ff0b7819 */ /* 0x000fc4000001140c */
[----:B------:R-:W-:Y:S02]  /*1950*/  IADD3 R20, P0, R22, UR6, RZ ;  /* 0x0000000616147c10 */ /* 0x000fe4000ff1e0ff */
[----:B------:R1:W-:Y:S01]  /*1960*/  @!P2 LDGSTS.E.BYPASS.LTC128B.128 [R5+0xc080], [R24.64] ;  /* 0x0c0800001805afae */ /* 0x0003e2000b901d4c */
[C---:B------:R-:W-:Y:S01]  /*1970*/  IMAD R216, R198.reuse, 0x10, R11 ;  /* 0x00000010c6d87824 */ /* 0x040fe200078e020b */
[----:B------:R-:W-:Y:S01]  /*1980*/  IADD3 R11, R239, 0x1, RZ ;  /* 0x00000001ef0b7810 */ /* 0x000fe20007ffe0ff */
[----:B------:R-:W-:Y:S01]  /*1990*/  IMAD.SHL.U32 R198, R198, 0x400, RZ ;  /* 0x00000400c6c67824 */ /* 0x000fe200078e00ff */
[----:B------:R-:W-:Y:S01]  /*19a0*/  IADD3.X R21, R23, UR4, RZ, P0, !PT ;  /* 0x0000000417157c10 */ /* 0x000fe200087fe4ff */
[----:B------:R-:W0:Y:S01]  /*19b0*/  LDGDEPBAR ;  /* 0x00000000000079af */ /* 0x000e220000000000 */
[----:B------:R-:W-:-:S03]  /*19c0*/  ISETP.GE.AND P0, PT, R11, UR11, PT ;  /* 0x0000000b0b007c0c */ /* 0x000fc6000bf06270 */
[----:B------:R3:W-:Y:S04]  /*19d0*/  LDGSTS.E.BYPASS.LTC128B.128 [R9+0x8080], [R22.64], !P5 ;  /* 0x0808000016097fae */ /* 0x0007e8000e901d4c */
[----:B------:R3:W-:Y:S04]  /*19e0*/  LDGSTS.E.BYPASS.LTC128B.128 [R9+0x9080], [R20.64], !P1 ;  /* 0x0908000014097fae */ /* 0x0007e8000c901d4c */
[----:B------:R2:W-:Y:S04]  /*19f0*/  @!P2 LDGSTS.E.BYPASS.LTC128B.128 [R17+0xc280], [R28.64] ;  /* 0x0c2800001c11afae */ /* 0x0005e8000b901d4c */
[----:B------:R-:W0:Y:S04]  /*1a00*/  LDGDEPBAR ;  /* 0x00000000000079af */ /* 0x000e280000000000 */
[----:B------:R-:W0:Y:S01]  /*1a10*/  LDGDEPBAR ;  /* 0x00000000000079af */ /* 0x000e220000000000 */
[----:B-1----:R-:W-:-:S04]  /*1a20*/  IMAD.IADD R5, R210, 0x1, -R19 ;  /* 0x00000001d2057824 */ /* 0x002fc800078e0a13 */
[----:B------:R-:W-:-:S04]  /*1a30*/  IMAD R18, R5, 0x2, R198 ;  /* 0x0000000205127824 */ /* 0x000fc800078e02c6 */
[----:B------:R-:W-:Y:S01]  /*1a40*/  IMAD.IADD R223, R18, 0x1, R223 ;  /* 0x0000000112df7824 */ /* 0x000fe200078e02df */
[----:B--2---:R-:W-:Y:S02]  /*1a50*/  LOP3.LUT R17, R15, 0x8, R16, 0xf8, !PT ;  /* 0x000000080f117812 */ /* 0x004fe400078ef810 */
[----:B------:R-:W-:-:S04]  /*1a60*/  SHF.R.U32.HI R16, RZ, 0x3, R15 ;  /* 0x00000003ff107819 */ /* 0x000fc8000001160f */
[----:B------:R-:W-:Y:S02]  /*1a70*/  LOP3.LUT R5, R17, R16, RZ, 0x3c, !PT ;  /* 0x0000001011057212 */ /* 0x000fe400078e3cff */
[C-C-:B------:R-:W-:Y:S02]  /*1a80*/  LOP3.LUT R197, R16.reuse, R197, R15.reuse, 0x1e, !PT ;  /* 0x000000c510c57212 */ /* 0x140fe400078e1e0f */
[----:B------:R-:W-:Y:S02]  /*1a90*/  LOP3.LUT R15, R16, R14, R15, 0x1e, !PT ;  /* 0x0000000e100f7212 */ /* 0x000fe400078e1e0f */
[-C--:B------:R-:W-:Y:S02]  /*1aa0*/  IADD3 R198, R5, R194.reuse, R198 ;  /* 0x000000c205c67210 */ /* 0x080fe40007ffe0c6 */
[-C--:B------:R-:W-:Y:S02]  /*1ab0*/  LOP3.LUT R197, R197, R194.reuse, RZ, 0xfc, !PT ;  /* 0x000000c2c5c57212 */ /* 0x080fe400078efcff */
[----:B------:R-:W-:Y:S01]  /*1ac0*/  LOP3.LUT R194, R15, R194, RZ, 0xfc, !PT ;  /* 0x000000c20fc27212 */ /* 0x000fe200078efcff */
[----:B------:R-:W-:Y:S05]  /*1ad0*/  @P0 BRA `(.L_x_603) ;  /* 0x0000018000000947 */ /* 0x000fea0003800000 */
[----:B---345:R-:W-:Y:S01]  /*1ae0*/  SHF.R.S32.HI R14, RZ, 0x1f, R11 ;  /* 0x0000001fff0e7819 */ /* 0x038fe2000001140b */
[C---:B------:R-:W-:Y:S01]  /*1af0*/  IMAD R5, R11.reuse, UR9, RZ ;  /* 0x000000090b057c24 */ /* 0x040fe2000f8e02ff */
[----:B------:R-:W-:Y:S01]  /*1b00*/  BSSY B0, `(.L_x_603) ;  /* 0x0000015000007945 */ /* 0x000fe20003800000 */
[----:B------:R-:W-:-:S02]  /*1b10*/  IMAD.SHL.U32 R15, R11, 0x40, RZ ;  /* 0x000000400b0f7824 */ /* 0x000fc400078e00ff */
[----:B------:R-:W-:-:S03]  /*1b20*/  IMAD.WIDE.U32 R16, R11, UR10, R234 ;  /* 0x0000000a0b107c25 */ /* 0x000fc6000f8e00ea */
[----:B------:R-:W-:Y:S01]  /*1b30*/  IADD3 R11, -R214, c[0x0][0x168], -R15 ;  /* 0x00005a00d60b7a10 */ /* 0x000fe20007ffe90f */
[----:B------:R-:W-:Y:S01]  /*1b40*/  IMAD R5, R14, UR10, R5 ;  /* 0x0000000a0e057c24 */ /* 0x000fe2000f8e0205 */
[----:B------:R-:W-:Y:S02]  /*1b50*/  LEA R18, P0, R16, c[0x0][0x1f0], 0x1 ;  /* 0x00007c0010127a11 */ /* 0x000fe400078008ff */
[----:B------:R-:W-:Y:S01]  /*1b60*/  ISETP.LT.OR P5, PT, R11, 0x1, P3 ;  /* 0x000000010b00780c */ /* 0x000fe20001fa1670 */
        /* <DEDUP_REMOVED lines=14> */
.L_x_604:
[----:B------:R-:W-:Y:S05]  /*1c50*/  BSYNC B0 ;  /* 0x0000000000007941 */ /* 0x000fea0003800000 */
.L_x_603:
[----:B--2345:R-:W-:Y:S01]  /*1c60*/  SHF.R.S32.HI R5, RZ, 0x1f, R10 ;  /* 0x0000001fff057819 */ /* 0x03cfe2000001140a */
[----:B------:R-:W0:Y:S01]  /*1c70*/  LDGDEPBAR ;  /* 0x00000000000079af */ /* 0x000e220000000000 */
[----:B------:R-:W-:Y:S01]  /*1c80*/  LOP3.LUT R12, R12, 0x7ffffffc, RZ, 0xc0, !PT ;  /* 0x7ffffffc0c0c7812 */ /* 0x000fe200078ec0ff */
[----:B------:R-:W-:Y:S01]  /*1c90*/  IMAD R8, R8, c[0x0][0x238], RZ ;  /* 0x00008e0008087a24 */ /* 0x000fe200078e02ff */
[----:B------:R-:W-:Y:S01]  /*1ca0*/  LEA.HI R5, R5, R10, RZ, 0x2 ;  /* 0x0000000a05057211 */ /* 0x000fe200078f10ff */
[----:B------:R-:W-:Y:S01]  /*1cb0*/  IMAD.SHL.U32 R195, R195, 0x2, RZ ;  /* 0x00000002c3c37824 */ /* 0x000fe200078e00ff */
[----:B------:R-:W-:Y:S01]  /*1cc0*/  SHF.R.S32.HI R211, RZ, 0x1f, R210 ;  /* 0x0000001fffd37819 */ /* 0x000fe200000114d2 */
[----:B------:R-:W-:Y:S01]  /*1cd0*/  IMAD.IADD R12, R13, 0x1, -R12 ;  /* 0x000000010d0c7824 */ /* 0x000fe200078e0a0c */
[----:B------:R-:W-:Y:S01]  /*1ce0*/  LOP3.LUT R5, R5, 0x1ffffffc, RZ, 0xc0, !PT ;  /* 0x1ffffffc05057812 */ /* 0x000fe200078ec0ff */
[----:B------:R-:W-:Y:S01]  /*1cf0*/  IMAD R8, R205, c[0x0][0x23c], R8 ;  /* 0x00008f00cd087a24 */ /* 0x000fe200078e0208 */
[----:B------:R-:W-:Y:S01]  /*1d00*/  LOP3.LUT P5, RZ, R7, 0x4, RZ, 0xc0, !PT ;  /* 0x0000000407ff7812 */ /* 0x000fe200078ac0ff */
[----:B------:R-:W-:Y:S01]  /*1d10*/  IMAD.WIDE.U32 R236, R205, c[0x0][0x238], R210 ;  /* 0x00008e00cdec7a25 */ /* 0x000fe200078e00d2 */
[----:B------:R-:W-:Y:S01]  /*1d20*/  LEA R223, R223, 0xc480, 0x1 ;  /* 0x0000c480dfdf7811 */ /* 0x000fe200078e08ff */
[----:B------:R-:W-:Y:S01]  /*1d30*/  CS2R R126, SRZ ;  /* 0x00000000007e7805 */ /* 0x000fe2000001ff00 */
[----:B------:R-:W-:Y:S01]  /*1d40*/  LOP3.LUT P1, RZ, R4, 0x2, RZ, 0xc0, !PT ;  /* 0x0000000204ff7812 */ /* 0x000fe2000782c0ff */
[----:B------:R-:W-:Y:S01]  /*1d50*/  IMAD.IADD R5, R10, 0x1, -R5 ;  /* 0x000000010a057824 */ /* 0x000fe200078e0a05 */
[----:B------:R-:W-:Y:S01]  /*1d60*/  LOP3.LUT P0, RZ, R4, 0x4, RZ, 0xc0, !PT ;  /* 0x0000000404ff7812 */ /* 0x000fe2000780c0ff */
[----:B------:R-:W-:Y:S01]  /*1d70*/  IMAD.IADD R237, R237, 0x1, R8 ;  /* 0x00000001eded7824 */ /* 0x000fe200078e0208 */
[----:B------:R-:W-:Y:S01]  /*1d80*/  IADD3 R231, R223, 0x40, RZ ;  /* 0x00000040dfe77810 */ /* 0x000fe20007ffe0ff */
[----:B------:R-:W-:Y:S01]  /*1d90*/  IMAD.MOV.U32 R229, RZ, RZ, 0x1 ;  /* 0x00000001ffe57424 */ /* 0x000fe200078e00ff */
[----:B------:R-:W-:Y:S01]  /*1da0*/  LEA R230, R5, R12, 0x2 ;  /* 0x0000000c05e67211 */ /* 0x000fe200078e10ff */
[----:B------:R-:W-:Y:S01]  /*1db0*/  IMAD R5, R6, c[0x0][0x240], RZ ;  /* 0x0000900006057a24 */ /* 0x000fe200078e02ff */
[----:B------:R-:W-:Y:S01]  /*1dc0*/  LEA R194, R194, 0x80, 0x1 ;  /* 0x00000080c2c27811 */ /* 0x000fe200078e08ff */
[----:B------:R-:W-:Y:S01]  /*1dd0*/  IMAD.WIDE.U32 R236, R206, c[0x0][0x240], R236 ;  /* 0x00009000ceec7a25 */ /* 0x000fe200078e00ec */
[----:B------:R-:W-:Y:S01]  /*1de0*/  MOV R228, RZ ;  /* 0x000000ff00e47202 */ /* 0x000fe20000000f00 */
[----:B------:R-:W-:Y:S01]  /*1df0*/  CS2R R124, SRZ ;  /* 0x00000000007c7805 */ /* 0x000fe2000001ff00 */
[----:B------:R-:W-:Y:S01]  /*1e00*/  CS2R R130, SRZ ;  /* 0x0000000000827805 */ /* 0x000fe2000001ff00 */
[----:B------:R-:W-:Y:S01]  /*1e10*/  IMAD.SHL.U32 R230, R230, 0x2, RZ ;  /* 0x00000002e6e67824 */ /* 0x000fe200078e00ff */
[----:B------:R-:W-:Y:S01]  /*1e20*/  CS2R R128, SRZ ;  /* 0x0000000000807805 */ /* 0x000fe2000001ff00 */
[----:B------:R-:W-:Y:S01]  /*1e30*/  IMAD R5, R206, c[0x0][0x244], R5 ;  /* 0x00009100ce057a24 */ /* 0x000fe200078e0205 */
        /* <DEDUP_REMOVED lines=30> */
[----:B------:R-:W-:Y:S01]  /*2020*/  IMAD.IADD R232, R237, 0x1, R5 ;  /* 0x00000001ede87824 */ /* 0x000fe200078e0205 */
[----:B------:R-:W-:-:S02]  /*2030*/  SEL R199, R199, 0xffffffc0, !P0 ;  /* 0xffffffc0c7c77807 */ /* 0x000fc40004000000 */
[----:B------:R-:W-:Y:S02]  /*2040*/  @P5 IADD3 R231, R223, -0x40, RZ ;  /* 0xffffffc0dfe75810 */ /* 0x000fe40007ffe0ff */
[----:B------:R-:W-:Y:S02]  /*2050*/  IADD3 R233, R233, -R230, RZ ;  /* 0x800000e6e9e97210 */ /* 0x000fe40007ffe0ff */
.L_x_607:
[----:B------:R-:W-:Y:S04]  /*2060*/  DEPBAR.LE SB0, 0x1 ;  /* 0x000080400000791a */ /* 0x000fe80000000000 */
[----:B------:R-:W-:Y:S01]  /*2070*/  BAR.SYNC.DEFER_BLOCKING 0x0 ;  /* 0x0000000000007b1d */ /* 0x000fe20000010000 */
[C---:B------:R-:W-:Y:S01]  /*2080*/  IMAD.SHL.U32 R200, R193.reuse, 0x1000, RZ ;  /* 0x00001000c1c87824 */ /* 0x040fe200078e00ff */
[----:B------:R-:W-:Y:S02]  /*2090*/  LEA R184, R193, R216, 0x6 ;  /* 0x000000d8c1b87211 */ /* 0x000fe400078e30ff */
[----:B------:R-:W-:Y:S01]  /*20a0*/  IADD3 R238, R239, 0x1, RZ ;  /* 0x00000001efee7810 */ /* 0x000fe20007ffe0ff */
[----:B------:R-:W-:Y:S02]  /*20b0*/  IMAD.IADD R36, R198, 0x1, R200 ;  /* 0x00000001c6247824 */ /* 0x000fe400078e02c8 */
[----:B------:R-:W-:Y:S01]  /*20c0*/  IMAD.SHL.U32 R183, R184, 0x4, RZ ;  /* 0x00000004b8b77824 */ /* 0x000fe200078e00ff */
[----:B------:R-:W-:Y:S02]  /*20d0*/  ISETP.GE.AND P1, PT, R238, UR11, PT ;  /* 0x0000000bee007c0c */ /* 0x000fe4000bf26270 */
[----:B------:R-:W-:Y:S04]  /*20e0*/  SHF.L.U32 R180, R36, 0x1, RZ ;  /* 0x0000000124b47819 */ /* 0x000fe800000006ff */
[C---:B------:R-:W-:Y:S01]  /*20f0*/  IADD3 R181, R180.reuse, R199, RZ ;  /* 0x000000c7b4b57210 */ /* 0x040fe20007ffe0ff */
[----:B------:R-:W-:Y:S04]  /*2100*/  IMAD.IADD R182, R180, 0x1, R192 ;  /* 0x00000001b4b67824 */ /* 0x000fe800078e02c0 */
[----:B------:R-:W-:Y:S01]  /*2110*/  IMAD.IADD R199, R199, 0x1, R182 ;  /* 0x00000001c7c77824 */ /* 0x000fe200078e02b6 */
[----:B------:R-:W-:Y:S04]  /*2120*/  LDSM.16.M88.4 R40, [R196+0x80] ;  /* 0x00008000c428783b */ /* 0x000fe80000000200 */
[----:B------:R-:W2:Y:S04]  /*2130*/  LDSM.16.M88.4 R36, [R180+0x4080] ;  /* 0x00408000b424783b */ /* 0x000ea80000000200 */
[----:B------:R-:W3:Y:S04]  /*2140*/  LDSM.16.M88.4 R44, [R180+0x5080] ;  /* 0x00508000b42c783b */ /* 0x000ee80000000200 */
[----:B------:R-:W4:Y:S04]  /*2150*/  LDSM.16.M88.4 R48, [R196+0x2080] ;  /* 0x00208000c430783b */ /* 0x000f280000000200 */
[----:B------:R-:W-:Y:S04]  /*2160*/  LDSM.16.M88.4 R56, [R3+0x80] ;  /* 0x000080000338783b */ /* 0x000fe80000000200 */
[----:B------:R-:W5:Y:S04]  /*2170*/  LDSM.16.M88.4 R52, [R182+0x4080] ;  /* 0x00408000b634783b */ /* 0x000f680000000200 */
[----:B------:R-:W1:Y:S04]  /*2180*/  LDSM.16.M88.4 R60, [R182+0x5080] ;  /* 0x00508000b63c783b */ /* 0x000e680000000200 */
[----:B------:R-:W1:Y:S04]  /*2190*/  LDSM.16.M88.4 R64, [R3+0x2080] ;  /* 0x002080000340783b */ /* 0x000e680000000200 */
[----:B------:R-:W-:Y:S04]  /*21a0*/  LDSM.16.M88.4 R132, [R2+0x80] ;  /* 0x000080000284783b */ /* 0x000fe80000000200 */
[----:B------:R-:W-:Y:S04]  /*21b0*/  LDSM.16.M88.4 R136, [R181+0x5080] ;  /* 0x00508000b588783b */ /* 0x000fe80000000200 */
[----:B------:R-:W-:Y:S01]  /*21c0*/  LDSM.16.M88.4 R140, [R2+0x2080] ;  /* 0x00208000028c783b */ /* 0x000fe20000000200 */
[-C--:B--2---:R-:W-:Y:S03]  /*21d0*/  HMMA.16816.F32.BF16 R4, R36, R40.reuse, RZ ;  /* 0x000000282404723c */ /* 0x084fe600000418ff */
[----:B------:R-:W-:Y:S04]  /*21e0*/  LDS R240, [R183+0xc080] ;  /* 0x00c08000b7f07984 */ /* 0x000fe80000000800 */
[----:B------:R-:W-:Y:S01]  /*21f0*/  LDS R190, [R183+0xc0a0] ;  /* 0x00c0a000b7be7984 */ /* 0x000fe20000000800 */
[C---:B-1-3--:R-:W-:Y:S03]  /*2200*/  HMMA.16816.F32.BF16 R8, R44.reuse, R40, RZ ;  /* 0x000000282c08723c */ /* 0x04afe600000418ff */
[----:B------:R-:W-:Y:S04]  /*2210*/  LDS R185, [R183+0xc100] ;  /* 0x00c10000b7b97984 */ /* 0x000fe80000000800 */
[----:B------:R-:W-:Y:S01]  /*2220*/  LDS R184, [R183+0xc120] ;  /* 0x00c12000b7b87984 */ /* 0x000fe20000000800 */
[-C--:B------:R-:W-:Y:S08]  /*2230*/  HMMA.16816.F32.BF16 R12, R44, R42.reuse, RZ ;  /* 0x0000002a2c0c723c */ /* 0x080ff000000418ff */
[C---:B------:R-:W-:Y:S01]  /*2240*/  HMMA.16816.F32.BF16 R16, R36.reuse, R42, RZ ;  /* 0x0000002a2410723c */ /* 0x040fe200000418ff */
[----:B------:R-:W1:Y:S07]  /*2250*/  LDSM.16.M88.4 R40, [R181+0x4080] ;  /* 0x00408000b528783b */ /* 0x000e6e0000000200 */
[-C--:B----4-:R-:W-:Y:S08]  /*2260*/  HMMA.16816.F32.BF16 R20, R36, R48.reuse, RZ ;  /* 0x000000302414723c */ /* 0x090ff000000418ff */
[C---:B------:R-:W-:Y:S08]  /*2270*/  HMMA.16816.F32.BF16 R24, R44.reuse, R48, RZ ;  /* 0x000000302c18723c */ /* 0x040ff000000418ff */
[-C--:B------:R-:W-:Y:S01]  /*2280*/  HMMA.16816.F32.BF16 R28, R44, R50.reuse, RZ ;  /* 0x000000322c1c723c */ /* 0x080fe200000418ff */
[----:B------:R-:W-:Y:S07]  /*2290*/  LDSM.16.M88.4 R44, [R0+0x80] ;  /* 0x00008000002c783b */ /* 0x000fee0000000200 */
[----:B------:R-:W-:Y:S01]  /*22a0*/  HMMA.16816.F32.BF16 R32, R36, R50, RZ ;  /* 0x000000322420723c */ /* 0x000fe200000418ff */
[----:B------:R-:W2:Y:S04]  /*22b0*/  LDSM.16.M88.4 R36, [R199+0x4080] ;  /* 0x00408000c724783b */ /* 0x000ea80000000200 */
[----:B------:R-:W3:Y:S03]  /*22c0*/  LDSM.16.M88.4 R48, [R199+0x5080] ;  /* 0x00508000c730783b */ /* 0x000ee60000000200 */
[-C--:B-----5:R-:W-:Y:S08]  /*22d0*/  HMMA.16816.F32.BF16 R4, R52, R56.reuse, R4 ;  /* 0x000000383404723c */ /* 0x0a0ff00000041804 */
[C---:B------:R-:W-:Y:S08]  /*22e0*/  HMMA.16816.F32.BF16 R8, R60.reuse, R56, R8 ;  /* 0x000000383c08723c */ /* 0x040ff00000041808 */
        /* <DEDUP_REMOVED lines=30> */
[----:B-1---5:R-:W-:Y:S01]  /*24d0*/  SHF.R.S32.HI R36, RZ, 0x1f, R238 ;  /* 0x0000001fff247819 */ /* 0x022fe200000114ee */
[----:B------:R-:W-:Y:S01]  /*24e0*/  IMAD.MOV.U32 R41, RZ, RZ, -0x40 ;  /* 0xffffffc0ff297424 */ /* 0x000fe200078e00ff */
[----:B------:R-:W-:Y:S01]  /*24f0*/  @!P2 LEA R39, R239, 0x40, 0x6 ;  /* 0x00000040ef27a811 */ /* 0x000fe200078e30ff */
[C---:B------:R-:W-:Y:S03]  /*2500*/  IMAD.WIDE.U32 R42, R238.reuse, c[0x0][0x178], RZ ;  /* 0x00005e00ee2a7a25 */ /* 0x040fe600078e00ff */
[C---:B------:R-:W-:Y:S01]  /*2510*/  @!P2 IADD3 R38, P1, R39.reuse, R226, RZ ;  /* 0x000000e22726a210 */ /* 0x040fe20007f3e0ff */
[----:B------:R-:W-:Y:S01]  /*2520*/  IMAD R41, R238, R41, c[0x0][0x168] ;  /* 0x00005a00ee297624 */ /* 0x000fe200078e0229 */
[----:B------:R-:W-:Y:S01]  /*2530*/  LEA R37, P5, R42, R208, 0x6 ;  /* 0x000000d02a257211 */ /* 0x000fe200078a30ff */
[----:B------:R-:W-:Y:S01]  /*2540*/  IMAD R36, R36, c[0x0][0x178], RZ ;  /* 0x00005e0024247a24 */ /* 0x000fe200078e02ff */
[----:B------:R-:W-:Y:S01]  /*2550*/  @!P2 LEA.HI.X.SX32 R39, R39, R213, 0x1, P1 ;  /* 0x000000d52727a211 */ /* 0x000fe200008f0eff */
[----:B------:R-:W-:Y:S01]  /*2560*/  IMAD.IADD R41, R41, 0x1, -R214 ;  /* 0x0000000129297824 */ /* 0x000fe200078e0ad6 */
[----:B------:R-:W-:Y:S01]  /*2570*/  @!P2 LEA R44, P1, R38, c[0x0][0x258], 0x2 ;  /* 0x00009600262caa11 */ /* 0x000fe200078210ff */
[----:B------:R-:W-:Y:S03]  /*2580*/  IMAD R36, R238, c[0x0][0x17c], R36 ;  /* 0x00005f00ee247a24 */ /* 0x000fe600078e0224 */
[----:B------:R-:W-:Y:S01]  /*2590*/  ISETP.LT.OR P6, PT, R41, 0x1, P4 ;  /* 0x000000012900780c */ /* 0x000fe200027c1670 */
[----:B------:R-:W-:Y:S01]  /*25a0*/  IMAD.IADD R36, R43, 0x1, R36 ;  /* 0x000000012b247824 */ /* 0x000fe200078e0224 */
[----:B------:R-:W-:Y:S01]  /*25b0*/  @!P2 LEA.HI.X R45, R38, c[0x0][0x25c], R39, 0x2, P1 ;  /* 0x00009700262daa11 */ /* 0x000fe200008f1427 */
[----:B------:R-:W-:Y:S01]  /*25c0*/  @!P2 IMAD R38, R229, 0x40, R218 ;  /* 0x00000040e526a824 */ /* 0x000fe200078e02da */
[----:B------:R-:W-:Y:S02]  /*25d0*/  ISETP.LT.OR P1, PT, R41, 0x21, P4 ;  /* 0x000000212900780c */ /* 0x000fe40002721670 */
[----:B------:R-:W-:Y:S02]  /*25e0*/  LEA.HI.X R36, R42, R203, R36, 0x6, P5 ;  /* 0x000000cb2a247211 */ /* 0x000fe400028f3424 */
[C---:B------:R-:W-:Y:S04]  /*25f0*/  LEA R40, P5, R37.reuse, c[0x0][0x160], 0x1 ;  /* 0x0000580025287a11 */ /* 0x040fe800078a08ff */
        /* <DEDUP_REMOVED lines=8> */
[----:B------:R-:W-:Y:S06]  /*2680*/  IADD3.X R43, R41, UR8, RZ, P5, !PT ;  /* 0x00000008292b7c10 */ /* 0x000fec000affe4ff */
[----:B------:R1:W-:Y:S07]  /*2690*/  LDGSTS.E.BYPASS.LTC128B.128 [R37+0x1000], [R42.64], !P1 ;  /* 0x010000002a257fae */ /* 0x0003ee000c901d4c */
[----:B------:R1:W-:Y:S02]  /*26a0*/  @!P2 LDGSTS.E.BYPASS.LTC128B.128 [R36+0xc080], [R44.64] ;  /* 0x0c0800002c24afae */ /* 0x0003e4000b901d4c */
.L_x_605:
[-C--:B-1---5:R-:W-:Y:S01]  /*26b0*/  HMMA.16816.F32.BF16 R36, R132, R144.reuse, RZ ;  /* 0x000000908424723c */ /* 0x0a2fe200000418ff */
[----:B------:R-:W0:Y:S03]  /*26c0*/  LDGDEPBAR ;  /* 0x00000000000079af */ /* 0x000e260000000000 */
[----:B------:R-:W-:Y:S04]  /*26d0*/  LEA R187, R239, 0x1, 0x6 ;  /* 0x00000001efbb7811 */ /* 0x000fe800078e30ff */
[C---:B------:R-:W-:Y:S04]  /*26e0*/  HMMA.16816.F32.BF16 R40, R136.reuse, R144, RZ ;  /* 0x000000908828723c */ /* 0x040fe800000418ff */
[----:B------:R-:W-:Y:S04]  /*26f0*/  IADD3 R187, R187, c[0x0][0x198], -R204 ;  /* 0x00006600bbbb7a10 */ /* 0x000fe80007ffe8cc */
[-C--:B------:R-:W-:Y:S01]  /*2700*/  HMMA.16816.F32.BF16 R44, R136, R146.reuse, RZ ;  /* 0x00000092882c723c */ /* 0x080fe200000418ff */
[----:B------:R-:W-:Y:S05]  /*2710*/  IADD3 R187, R216, -c[0x0][0x168], R187 ;  /* 0x80005a00d8bb7a10 */ /* 0x000fea0007ffe0bb */
[----:B------:R-:W-:Y:S02]  /*2720*/  IMAD.IADD R202, R187, 0x1, -R230 ;  /* 0x00000001bbca7824 */ /* 0x000fe400078e0ae6 */
[C---:B------:R-:W-:Y:S04]  /*2730*/  HMMA.16816.F32.BF16 R48, R132.reuse, R146, RZ ;  /* 0x000000928430723c */ /* 0x040fe800000418ff */
[----:B------:R-:W-:Y:S02]  /*2740*/  IADD3 R242, R202, 0x8, RZ ;  /* 0x00000008caf27810 */ /* 0x000fe40007ffe0ff */
[C---:B------:R-:W-:Y:S02]  /*2750*/  IMNMX R199, R233.reuse, R202, PT ;  /* 0x000000cae9c77217 */ /* 0x040fe40003800200 */
[-C--:B------:R-:W-:Y:S01]  /*2760*/  HMMA.16816.F32.BF16 R52, R132, R148.reuse, RZ ;  /* 0x000000948434723c */ /* 0x080fe200000418ff */
[----:B------:R-:W-:Y:S02]  /*2770*/  IMNMX R241, R233, R242, PT ;  /* 0x000000f2e9f17217 */ /* 0x000fe40003800200 */
[C---:B------:R-:W-:Y:S04]  /*2780*/  ISETP.GT.AND P1, PT, R199.reuse, RZ, PT ;  /* 0x000000ffc700720c */ /* 0x040fe80003f24270 */
[----:B------:R-:W-:Y:S01]  /*2790*/  FSEL R189, R4, -INF , P1 ;  /* 0xff80000004bd7808 */ /* 0x000fe20000800000 */
[C---:B------:R-:W-:Y:S02]  /*27a0*/  HMMA.16816.F32.BF16 R56, R136.reuse, R148, RZ ;  /* 0x000000948838723c */ /* 0x040fe400000418ff */
[----:B------:R-:W-:Y:S02]  /*27b0*/  ISETP.GT.AND P1, PT, R199, 0x1, PT ;  /* 0x00000001c700780c */ /* 0x000fe40003f24270 */
[--C-:B------:R-:W-:Y:S02]  /*27c0*/  FFMA.FTZ R182, R189, c[0x0][0x29c], -R240.reuse ;  /* 0x0000a700bdb67a23 */ /* 0x100fe400000108f0 */
[----:B------:R-:W-:Y:S02]  /*27d0*/  FSEL R189, R5, -INF , P1 ;  /* 0xff80000005bd7808 */ /* 0x000fe40000800000 */
[-C--:B------:R-:W-:Y:S01]  /*27e0*/  HMMA.16816.F32.BF16 R60, R136, R150.reuse, RZ ;  /* 0x00000096883c723c */ /* 0x080fe200000418ff */
[----:B------:R-:W-:Y:S01]  /*27f0*/  LDSM.16.M88.4 R136, [R181+0x9080] ;  /* 0x00908000b588783b */ /* 0x000fe20000000200 */
[----:B------:R-:W-:Y:S01]  /*2800*/  MUFU.EX2 R182, R182 ;  /* 0x000000b600b67308 */ /* 0x000fe20000000800 */
[----:B------:R-:W-:Y:S01]  /*2810*/  ISETP.GT.AND P1, PT, R199, 0x20, PT ;  /* 0x00000020c700780c */ /* 0x000fe20003f24270 */
[--C-:B------:R-:W-:Y:S03]  /*2820*/  FFMA.FTZ R187, R189, c[0x0][0x29c], -R240.reuse ;  /* 0x0000a700bdbb7a23 */ /* 0x100fe600000108f0 */
[----:B------:R-:W-:Y:S01]  /*2830*/  FSEL R191, R16, -INF , P1 ;  /* 0xff80000010bf7808 */ /* 0x000fe20000800000 */
[----:B------:R-:W-:Y:S01]  /*2840*/  HMMA.16816.F32.BF16 R64, R132, R150, RZ ;  /* 0x000000968440723c */ /* 0x000fe200000418ff */
[----:B------:R-:W1:Y:S01]  /*2850*/  LDSM.16.M88.4 R132, [R181+0x8080] ;  /* 0x00808000b584783b */ /* 0x000e620000000200 */
[----:B------:R-:W-:Y:S02]  /*2860*/  ISETP.GT.AND P1, PT, R199, 0x21, PT ;  /* 0x00000021c700780c */ /* 0x000fe40003f24270 */
[----:B------:R-:W-:Y:S01]  /*2870*/  MUFU.EX2 R187, R187 ;  /* 0x000000bb00bb7308 */ /* 0x000fe20000000800 */
[--C-:B------:R-:W-:Y:S01]  /*2880*/  FFMA.FTZ R186, R191, c[0x0][0x29c], -R240.reuse ;  /* 0x0000a700bfba7a23 */ /* 0x100fe200000108f0 */
[----:B------:R-:W-:Y:S02]  /*2890*/  FSEL R191, R17, -INF , P1 ;  /* 0xff80000011bf7808 */ /* 0x000fe40000800000 */
[-C--:B------:R-:W-:Y:S05]  /*28a0*/  HMMA.16816.F32.BF16 R36, R140, R152.reuse, R36 ;  /* 0x000000988c24723c */ /* 0x080fea0000041824 */
[--C-:B------:R-:W-:Y:S01]  /*28b0*/  FFMA.FTZ R189, R191, c[0x0][0x29c], -R240.reuse ;  /* 0x0000a700bfbd7a23 */ /* 0x100fe200000108f0 */
[----:B------:R-:W-:Y:S01]  /*28c0*/  MUFU.EX2 R186, R186 ;  /* 0x000000ba00ba7308 */ /* 0x000fe20000000800 */
[C---:B------:R-:W-:Y:S01]  /*28d0*/  ISETP.GT.AND P1, PT, R199.reuse, 0x40, PT ;  /* 0x00000040c700780c */ /* 0x040fe20003f24270 */
[C---:B------:R-:W-:Y:S04]  /*28e0*/  HMMA.16816.F32.BF16 R40, R156.reuse, R152, R40 ;  /* 0x000000989c28723c */ /* 0x040fe80000041828 */
[----:B------:R-:W-:Y:S02]  /*28f0*/  FSEL R201, R20, -INF , P1 ;  /* 0xff80000014c97808 */ /* 0x000fe40000800000 */
[----:B------:R-:W-:Y:S02]  /*2900*/  ISETP.GT.AND P1, PT, R199, 0x41, PT ;  /* 0x00000041c700780c */ /* 0x000fe40003f24270 */
[-C--:B------:R-:W-:Y:S01]  /*2910*/  HMMA.16816.F32.BF16 R44, R156, R154.reuse, R44 ;  /* 0x0000009a9c2c723c */ /* 0x080fe2000004182c */
[----:B------:R-:W-:Y:S03]  /*2920*/  MUFU.EX2 R189, R189 ;  /* 0x000000bd00bd7308 */ /* 0x000fe60000000800 */
[--C-:B------:R-:W-:Y:S01]  /*2930*/  FFMA.FTZ R188, R201, c[0x0][0x29c], -R240.reuse ;  /* 0x0000a700c9bc7a23 */ /* 0x100fe200000108f0 */
[----:B------:R-:W-:Y:S02]  /*2940*/  FSEL R201, R21, -INF , P1 ;  /* 0xff80000015c97808 */ /* 0x000fe40000800000 */
[----:B------:R-:W-:Y:S01]  /*2950*/  ISETP.GT.AND P1, PT, R199, 0x60, PT ;  /* 0x00000060c700780c */ /* 0x000fe20003f24270 */
[C---:B------:R-:W-:Y:S03]  /*2960*/  HMMA.16816.F32.BF16 R48, R140.reuse, R154, R48 ;  /* 0x0000009a8c30723c */ /* 0x040fe60000041830 */
[----:B------:R-:W-:Y:S01]  /*2970*/  MUFU.EX2 R188, R188 ;  /* 0x000000bc00bc7308 */ /* 0x000fe20000000800 */
[--C-:B------:R-:W-:Y:S01]  /*2980*/  FFMA.FTZ R191, R201, c[0x0][0x29c], -R240.reuse ;  /* 0x0000a700c9bf7a23 */ /* 0x100fe200000108f0 */
[----:B------:R-:W-:Y:S02]  /*2990*/  FSEL R201, R32, -INF , P1 ;  /* 0xff80000020c97808 */ /* 0x000fe40000800000 */
[----:B------:R-:W-:Y:S01]  /*29a0*/  ISETP.GT.AND P1, PT, R199, 0x61, PT ;  /* 0x00000061c700780c */ /* 0x000fe20003f24270 */
[-C--:B------:R-:W-:Y:S04]  /*29b0*/  HMMA.16816.F32.BF16 R52, R140, R160.reuse, R52 ;  /* 0x000000a08c34723c */ /* 0x080fe80000041834 */
[----:B------:R-:W-:Y:S01]  /*29c0*/  FSEL R199, R33, -INF , P1 ;  /* 0xff80000021c77808 */ /* 0x000fe20000800000 */
[----:B------:R-:W-:Y:S01]  /*29d0*/  MUFU.EX2 R191, R191 ;  /* 0x000000bf00bf7308 */ /* 0x000fe20000000800 */
[----:B------:R-:W-:Y:S01]  /*29e0*/  ISETP.GT.AND P1, PT, R241, RZ, PT ;  /* 0x000000fff100720c */ /* 0x000fe20003f24270 */
[--C-:B------:R-:W-:Y:S01]  /*29f0*/  FFMA.FTZ R244, R201, c[0x0][0x29c], -R240.reuse ;  /* 0x0000a700c9f47a23 */ /* 0x100fe200000108f0 */
[C---:B------:R-:W-:Y:S04]  /*2a00*/  HMMA.16816.F32.BF16 R56, R156.reuse, R160, R56 ;  /* 0x000000a09c38723c */ /* 0x040fe80000041838 */
[----:B------:R-:W-:Y:S01]  /*2a10*/  FFMA.FTZ R240, R199, c[0x0][0x29c], -R240 ;  /* 0x0000a700c7f07a23 */ /* 0x000fe200000108f0 */
[----:B------:R-:W-:Y:S02]  /*2a20*/  FSEL R199, R6, -INF , P1 ;  /* 0xff80000006c77808 */ /* 0x000fe40000800000 */
[----:B------:R-:W-:Y:S01]  /*2a30*/  ISETP.GT.AND P1, PT, R241, 0x1, PT ;  /* 0x00000001f100780c */ /* 0x000fe20003f24270 */
[-C--:B------:R-:W-:Y:S01]  /*2a40*/  HMMA.16816.F32.BF16 R60, R156, R162.reuse, R60 ;  /* 0x000000a29c3c723c */ /* 0x080fe2000004183c */
[----:B------:R2:W-:Y:S03]  /*2a50*/  MUFU.EX2 R201, R244 ;  /* 0x000000f400c97308 */ /* 0x0005e60000000800 */
[----:B------:R-:W-:Y:S01]  /*2a60*/  FSEL R7, R7, -INF , P1 ;  /* 0xff80000007077808 */ /* 0x000fe20000800000 */
[--C-:B------:R-:W-:Y:S01]  /*2a70*/  FFMA.FTZ R243, R199, c[0x0][0x29c], -R190.reuse ;  /* 0x0000a700c7f37a23 */ /* 0x100fe200000108be */
[----:B------:R-:W-:Y:S02]  /*2a80*/  ISETP.GT.AND P1, PT, R241, 0x20, PT ;  /* 0x00000020f100780c */ /* 0x000fe40003f24270 */
[----:B------:R-:W-:Y:S03]  /*2a90*/  HMMA.16816.F32.BF16 R64, R140, R162, R64 ;  /* 0x000000a28c40723c */ /* 0x000fe60000041840 */
[----:B------:R-:W3:Y:S01]  /*2aa0*/  MUFU.EX2 R6, R240 ;  /* 0x000000f000067308 */ /* 0x000ee20000000800 */
[--C-:B------:R-:W-:Y:S01]  /*2ab0*/  FFMA.FTZ R242, R7, c[0x0][0x29c], -R190.reuse ;  /* 0x0000a70007f27a23 */ /* 0x100fe200000108be */
[----:B------:R-:W-:Y:S02]  /*2ac0*/  FSEL R199, R18, -INF , P1 ;  /* 0xff80000012c77808 */ /* 0x000fe40000800000 */
[----:B------:R-:W-:Y:S01]  /*2ad0*/  ISETP.GT.AND P1, PT, R241, 0x21, PT ;  /* 0x00000021f100780c */ /* 0x000fe20003f24270 */
[-C--:B-1----:R-:W-:Y:S05]  /*2ae0*/  HMMA.16816.F32.BF16 R36, R132, R164.reuse, R36 ;  /* 0x000000a48424723c */ /* 0x082fea0000041824 */
[----:B------:R1:W4:Y:S01]  /*2af0*/  MUFU.EX2 R240, R243 ;  /* 0x000000f300f07308 */ /* 0x0003220000000800 */
[----:B------:R-:W-:Y:S01]  /*2b00*/  FSEL R19, R19, -INF , P1 ;  /* 0xff80000013137808 */ /* 0x000fe20000800000 */
[--C-:B------:R-:W-:Y:S01]  /*2b10*/  FFMA.FTZ R18, R199, c[0x0][0x29c], -R190.reuse ;  /* 0x0000a700c7127a23 */ /* 0x100fe200000108be */
[C---:B------:R-:W-:Y:S04]  /*2b20*/  HMMA.16816.F32.BF16 R40, R136.reuse, R164, R40 ;  /* 0x000000a48828723c */ /* 0x040fe80000041828 */
[C---:B------:R-:W-:Y:S03]  /*2b30*/  ISETP.GT.AND P1, PT, R241.reuse, 0x40, PT ;  /* 0x00000040f100780c */ /* 0x040fe60003f24270 */
[----:B------:R5:W1:Y:S01]  /*2b40*/  MUFU.EX2 R7, R242 ;  /* 0x000000f200077308 */ /* 0x000a620000000800 */
[-C--:B------:R-:W-:Y:S04]  /*2b50*/  HMMA.16816.F32.BF16 R44, R136, R166.reuse, R44 ;  /* 0x000000a6882c723c */ /* 0x080fe8000004182c */
[----:B------:R-:W-:Y:S02]  /*2b60*/  FSEL R199, R22, -INF , P1 ;  /* 0xff80000016c77808 */ /* 0x000fe40000800000 */
[----:B------:R-:W-:Y:S02]  /*2b70*/  ISETP.GT.AND P1, PT, R241, 0x41, PT ;  /* 0x00000041f100780c */ /* 0x000fe40003f24270 */
[C---:B------:R-:W-:Y:S01]  /*2b80*/  HMMA.16816.F32.BF16 R48, R132.reuse, R166, R48 ;  /* 0x000000a68430723c */ /* 0x040fe20000041830 */
[----:B------:R-:W3:Y:S03]  /*2b90*/  MUFU.EX2 R18, R18 ;  /* 0x0000001200127308 */ /* 0x000ee60000000800 */
[----:B------:R-:W-:Y:S01]  /*2ba0*/  FSEL R23, R23, -INF , P1 ;  /* 0xff80000017177808 */ /* 0x000fe20000800000 */
[--C-:B------:R-:W-:Y:S01]  /*2bb0*/  FFMA.FTZ R22, R199, c[0x0][0x29c], -R190.reuse ;  /* 0x0000a700c7167a23 */ /* 0x100fe200000108be */
[----:B------:R-:W-:Y:S01]  /*2bc0*/  ISETP.GT.AND P1, PT, R241, 0x60, PT ;  /* 0x00000060f100780c */ /* 0x000fe20003f24270 */
[----:B------:R-:W-:Y:S01]  /*2bd0*/  IMAD.MOV.U32 R199, RZ, RZ, 0x40 ;  /* 0x00000040ffc77424 */ /* 0x000fe200078e00ff */
[-C--:B------:R-:W-:Y:S03]  /*2be0*/  HMMA.16816.F32.BF16 R52, R132, R168.reuse, R52 ;  /* 0x000000a88434723c */ /* 0x080fe60000041834 */
[----:B------:R-:W-:Y:S01]  /*2bf0*/  MUFU.EX2 R22, R22 ;  /* 0x0000001600167308 */ /* 0x000fe20000000800 */
[----:B------:R-:W-:Y:S01]  /*2c00*/  FSEL R181, R34, -INF , P1 ;  /* 0xff80000022b57808 */ /* 0x000fe20000800000 */
[--C-:B--2---:R-:W-:Y:S01]  /*2c10*/  FFMA.FTZ R244, R23, c[0x0][0x29c], -R190.reuse ;  /* 0x0000a70017f47a23 */ /* 0x104fe200000108be */
[----:B------:R-:W-:Y:S01]  /*2c20*/  ISETP.GT.AND P1, PT, R241, 0x61, PT ;  /* 0x00000061f100780c */ /* 0x000fe20003f24270 */
[--C-:B-1----:R-:W-:Y:S01]  /*2c30*/  FFMA.FTZ R243, R19, c[0x0][0x29c], -R190.reuse ;  /* 0x0000a70013f37a23 */ /* 0x102fe200000108be */
[----:B------:R-:W-:Y:S01]  /*2c40*/  SEL R199, R199, 0xffffffc0, !P0 ;  /* 0xffffffc0c7c77807 */ /* 0x000fe20004000000 */
[----:B------:R-:W-:Y:S01]  /*2c50*/  FFMA.FTZ R34, R181, c[0x0][0x29c], -R190 ;  /* 0x0000a700b5227a23 */ /* 0x000fe200000108be */
[C---:B------:R-:W-:Y:S03]  /*2c60*/  HMMA.16816.F32.BF16 R56, R136.reuse, R168, R56 ;  /* 0x000000a88838723c */ /* 0x040fe60000041838 */
[----:B------:R-:W1:Y:S01]  /*2c70*/  MUFU.EX2 R19, R243 ;  /* 0x000000f300137308 */ /* 0x000e620000000800 */
[----:B------:R-:W-:Y:S02]  /*2c80*/  FSEL R35, R35, -INF , P1 ;  /* 0xff80000023237808 */ /* 0x000fe40000800000 */
[----:B-----5:R-:W-:Y:S02]  /*2c90*/  IADD3 R242, R202, 0x20, RZ ;  /* 0x00000020caf27810 */ /* 0x020fe40007ffe0ff */
[----:B------:R-:W-:Y:S01]  /*2ca0*/  IADD3 R180, R199, R180, R192 ;  /* 0x000000b4c7b47210 */ /* 0x000fe20007ffe0c0 */
[----:B------:R-:W-:Y:S01]  /*2cb0*/  FFMA.FTZ R190, R35, c[0x0][0x29c], -R190 ;  /* 0x0000a70023be7a23 */ /* 0x000fe200000108be */
[-C--:B------:R-:W-:Y:S03]  /*2cc0*/  HMMA.16816.F32.BF16 R60, R136, R170.reuse, R60 ;  /* 0x000000aa883c723c */ /* 0x080fe6000004183c */
[----:B------:R-:W2:Y:S01]  /*2cd0*/  LDSM.16.M88.4 R140, [R180+0x8080] ;  /* 0x00808000b48c783b */ /* 0x000ea20000000200 */
[----:B------:R5:W-:Y:S01]  /*2ce0*/  MUFU.EX2 R35, R190 ;  /* 0x000000be00237308 */ /* 0x000be20000000800 */
[----:B------:R-:W-:Y:S03]  /*2cf0*/  IMNMX R181, R233, R242, PT ;  /* 0x000000f2e9b57217 */ /* 0x000fe60003800200 */
[----:B------:R-:W-:Y:S03]  /*2d00*/  HMMA.16816.F32.BF16 R64, R132, R170, R64 ;  /* 0x000000aa8440723c */ /* 0x000fe60000041840 */
[----:B------:R1:W3:Y:S01]  /*2d10*/  LDSM.16.M88.4 R156, [R180+0x9080] ;  /* 0x00908000b49c783b */ /* 0x0002e20000000200 */
[C---:B------:R-:W-:Y:S02]  /*2d20*/  ISETP.GT.AND P1, PT, R181.reuse, RZ, PT ;  /* 0x000000ffb500720c */ /* 0x040fe40003f24270 */
[C---:B------:R-:W-:Y:S01]  /*2d30*/  ISETP.GT.AND P6, PT, R181.reuse, 0x60, PT ;  /* 0x00000060b500780c */ /* 0x040fe20003fc4270 */
[----:B------:R2:W-:Y:S01]  /*2d40*/  MUFU.EX2 R23, R244 ;  /* 0x000000f400177308 */ /* 0x0005e20000000800 */
[----:B------:R-:W-:Y:S02]  /*2d50*/  FSEL R242, R8, -INF , P1 ;  /* 0xff80000008f27808 */ /* 0x000fe40000800000 */
[C---:B------:R-:W-:Y:S02]  /*2d60*/  ISETP.GT.AND P1, PT, R181.reuse, 0x1, PT ;  /* 0x00000001b500780c */ /* 0x040fe40003f24270 */
[----:B------:R-:W-:Y:S01]  /*2d70*/  ISETP.GT.AND P5, PT, R181, 0x61, PT ;  /* 0x00000061b500780c */ /* 0x000fe20003fa4270 */
[--C-:B------:R-:W-:Y:S01]  /*2d80*/  FFMA.FTZ R8, R242, c[0x0][0x29c], -R185.reuse ;  /* 0x0000a700f2087a23 */ /* 0x100fe200000108b9 */
[----:B------:R-:W-:Y:S02]  /*2d90*/  FSEL R242, R9, -INF , P1 ;  /* 0xff80000009f27808 */ /* 0x000fe40000800000 */
[C---:B------:R-:W-:Y:S01]  /*2da0*/  ISETP.GT.AND P1, PT, R181.reuse, 0x20, PT ;  /* 0x00000020b500780c */ /* 0x040fe20003f24270 */
[----:B------:R-:W3:Y:S02]  /*2db0*/  MUFU.EX2 R34, R34 ;  /* 0x0000002200227308 */ /* 0x000ee40000000800 */
[--C-:B------:R-:W-:Y:S01]  /*2dc0*/  FFMA.FTZ R9, R242, c[0x0][0x29c], -R185.reuse ;  /* 0x0000a700f2097a23 */ /* 0x100fe200000108b9 */
[----:B------:R-:W-:Y:S02]  /*2dd0*/  FSEL R12, R12, -INF , P1 ;  /* 0xff8000000c0c7808 */ /* 0x000fe40000800000 */
[----:B------:R-:W-:Y:S03]  /*2de0*/  ISETP.GT.AND P1, PT, R181, 0x21, PT ;  /* 0x00000021b500780c */ /* 0x000fe60003f24270 */
[--C-:B-----5:R-:W-:Y:S01]  /*2df0*/  FFMA.FTZ R190, R12, c[0x0][0x29c], -R185.reuse ;  /* 0x0000a7000cbe7a23 */ /* 0x120fe200000108b9 */
[----:B-1----:R-:W-:Y:S01]  /*2e00*/  FSEL R180, R13, -INF , P1 ;  /* 0xff8000000db47808 */ /* 0x002fe20000800000 */
[----:B------:R-:W1:Y:S01]  /*2e10*/  MUFU.EX2 R8, R8 ;  /* 0x0000000800087308 */ /* 0x000e620000000800 */
[C---:B------:R-:W-:Y:S03]  /*2e20*/  ISETP.GT.AND P1, PT, R181.reuse, 0x40, PT ;  /* 0x00000040b500780c */ /* 0x040fe60003f24270 */
[--C-:B------:R-:W-:Y:S01]  /*2e30*/  FFMA.FTZ R13, R180, c[0x0][0x29c], -R185.reuse ;  /* 0x0000a700b40d7a23 */ /* 0x100fe200000108b9 */
[----:B------:R-:W-:Y:S02]  /*2e40*/  FSEL R180, R24, -INF , P1 ;  /* 0xff80000018b47808 */ /* 0x000fe40000800000 */
[----:B------:R-:W-:Y:S01]  /*2e50*/  ISETP.GT.AND P1, PT, R181, 0x41, PT ;  /* 0x00000041b500780c */ /* 0x000fe20003f24270 */
[-C--:B--2---:R-:W-:Y:S02]  /*2e60*/  HMMA.16816.F32.BF16 R36, R140, R172.reuse, R36 ;  /* 0x000000ac8c24723c */ /* 0x084fe40000041824 */
[----:B------:R2:W-:Y:S03]  /*2e70*/  MUFU.EX2 R12, R190 ;  /* 0x000000be000c7308 */ /* 0x0005e60000000800 */
[--C-:B------:R-:W-:Y:S01]  /*2e80*/  FFMA.FTZ R24, R180, c[0x0][0x29c], -R185.reuse ;  /* 0x0000a700b4187a23 */ /* 0x100fe200000108b9 */
[----:B------:R-:W-:Y:S02]  /*2e90*/  IADD3 R180, R202, 0x28, RZ ;  /* 0x00000028cab47810 */ /* 0x000fe40007ffe0ff */
[C---:B---3--:R-:W-:Y:S04]  /*2ea0*/  HMMA.16816.F32.BF16 R40, R156.reuse, R172, R40 ;  /* 0x000000ac9c28723c */ /* 0x048fe80000041828 */
[----:B------:R-:W-:Y:S01]  /*2eb0*/  IMNMX R180, R233, R180, PT ;  /* 0x000000b4e9b47217 */ /* 0x000fe20003800200 */
[----:B------:R-:W3:Y:S01]  /*2ec0*/  MUFU.EX2 R9, R9 ;  /* 0x0000000900097308 */ /* 0x000ee20000000800 */
[----:B------:R-:W-:Y:S02]  /*2ed0*/  F2FP.BF16.PACK_AB R244, R6, R201 ;  /* 0x000000c906f4723e */ /* 0x000fe400000010ff */
[-C--:B------:R-:W-:Y:S07]  /*2ee0*/  HMMA.16816.F32.BF16 R44, R156, R174.reuse, R44 ;  /* 0x000000ae9c2c723c */ /* 0x080fee000004182c */
[----:B------:R-:W5:Y:S01]  /*2ef0*/  MUFU.EX2 R13, R13 ;  /* 0x0000000d000d7308 */ /* 0x000f620000000800 */
[C---:B------:R-:W-:Y:S04]  /*2f00*/  HMMA.16816.F32.BF16 R48, R140.reuse, R174, R48 ;  /* 0x000000ae8c30723c */ /* 0x040fe80000041830 */
[----:B--2---:R-:W-:Y:S02]  /*2f10*/  FSEL R190, R25, -INF , P1 ;  /* 0xff80000019be7808 */ /* 0x004fe40000800000 */
[----:B------:R-:W2:Y:S01]  /*2f20*/  LDS R25, [R183+0xc280] ;  /* 0x00c28000b7197984 */ /* 0x000ea20000000800 */
[----:B------:R-:W-:Y:S01]  /*2f30*/  ISETP.GT.AND P1, PT, R180, RZ, PT ;  /* 0x000000ffb400720c */ /* 0x000fe20003f24270 */
[-C--:B------:R-:W-:Y:S01]  /*2f40*/  HMMA.16816.F32.BF16 R52, R140, R176.reuse, R52 ;  /* 0x000000b08c34723c */ /* 0x080fe20000041834 */
[----:B------:R-:W-:Y:S03]  /*2f50*/  MUFU.EX2 R24, R24 ;  /* 0x0000001800187308 */ /* 0x000fe60000000800 */
[--C-:B------:R-:W-:Y:S01]  /*2f60*/  FFMA.FTZ R181, R190, c[0x0][0x29c], -R185.reuse ;  /* 0x0000a700beb57a23 */ /* 0x100fe200000108b9 */
[----:B------:R-:W-:Y:S02]  /*2f70*/  FSEL R190, R28, -INF , P6 ;  /* 0xff8000001cbe7808 */ /* 0x000fe40003000000 */
[----:B------:R-:W-:Y:S01]  /*2f80*/  FSEL R28, R29, -INF , P5 ;  /* 0xff8000001d1c7808 */ /* 0x000fe20002800000 */
[C---:B------:R-:W-:Y:S03]  /*2f90*/  HMMA.16816.F32.BF16 R56, R156.reuse, R176, R56 ;  /* 0x000000b09c38723c */ /* 0x040fe60000041838 */
[----:B------:R-:W-:Y:S01]  /*2fa0*/  MUFU.EX2 R181, R181 ;  /* 0x000000b500b57308 */ /* 0x000fe20000000800 */
[----:B------:R-:W-:Y:S02]  /*2fb0*/  ISETP.GT.AND P5, PT, R180, 0x20, PT ;  /* 0x00000020b400780c */ /* 0x000fe40003fa4270 */
[----:B------:R-:W-:Y:S01]  /*2fc0*/  FSEL R29, R10, -INF , P1 ;  /* 0xff8000000a1d7808 */ /* 0x000fe20000800000 */
[--C-:B------:R-:W-:Y:S01]  /*2fd0*/  FFMA.FTZ R10, R190, c[0x0][0x29c], -R185.reuse ;  /* 0x0000a700be0a7a23 */ /* 0x100fe200000108b9 */
[----:B------:R-:W-:Y:S01]  /*2fe0*/  FSEL R241, R14, -INF , P5 ;  /* 0xff8000000ef17808 */ /* 0x000fe20002800000 */
[-C--:B------:R-:W-:Y:S01]  /*2ff0*/  HMMA.16816.F32.BF16 R60, R156, R178.reuse, R60 ;  /* 0x000000b29c3c723c */ /* 0x080fe2000004183c */
[----:B------:R-:W1:Y:S02]  /*3000*/  LDS R14, [R183+0xc2a0] ;  /* 0x00c2a000b70e7984 */ /* 0x000e640000000800 */
[----:B------:R-:W-:Y:S01]  /*3010*/  ISETP.GT.AND P1, PT, R180, 0x21, PT ;  /* 0x00000021b400780c */ /* 0x000fe20003f24270 */
[----:B------:R-:W-:Y:S01]  /*3020*/  FFMA.FTZ R185, R28, c[0x0][0x29c], -R185 ;  /* 0x0000a7001cb97a23 */ /* 0x000fe200000108b9 */
[C---:B------:R-:W-:Y:S01]  /*3030*/  ISETP.GT.AND P6, PT, R180.reuse, 0x1, PT ;  /* 0x00000001b400780c */ /* 0x040fe20003fc4270 */
[--C-:B------:R-:W-:Y:S01]  /*3040*/  FFMA.FTZ R29, R29, c[0x0][0x29c], -R184.reuse ;  /* 0x0000a7001d1d7a23 */ /* 0x100fe200000108b8 */
[----:B------:R-:W-:Y:S01]  /*3050*/  FSEL R15, R15, -INF , P1 ;  /* 0xff8000000f0f7808 */ /* 0x000fe20000800000 */
[----:B------:R-:W-:Y:S01]  /*3060*/  HMMA.16816.F32.BF16 R64, R140, R178, R64 ;  /* 0x000000b28c40723c */ /* 0x000fe20000041840 */
[----:B------:R-:W1:Y:S03]  /*3070*/  MUFU.EX2 R10, R10 ;  /* 0x0000000a000a7308 */ /* 0x000e660000000800 */
[----:B------:R-:W-:Y:S01]  /*3080*/  ISETP.GT.AND P1, PT, R180, 0x40, PT ;  /* 0x00000040b400780c */ /* 0x000fe20003f24270 */
[--C-:B------:R-:W-:Y:S01]  /*3090*/  FFMA.FTZ R15, R15, c[0x0][0x29c], -R184.reuse ;  /* 0x0000a7000f0f7a23 */ /* 0x100fe200000108b8 */
[----:B------:R-:W-:Y:S01]  /*30a0*/  FSEL R11, R11, -INF , P6 ;  /* 0xff8000000b0b7808 */ /* 0x000fe20003000000 */
[--C-:B------:R-:W-:Y:S01]  /*30b0*/  FFMA.FTZ R241, R241, c[0x0][0x29c], -R184.reuse ;  /* 0x0000a700f1f17a23 */ /* 0x100fe200000108b8 */
[----:B------:R-:W-:Y:S02]  /*30c0*/  FSEL R243, R26, -INF , P1 ;  /* 0xff8000001af37808 */ /* 0x000fe40000800000 */
[C---:B------:R-:W-:Y:S01]  /*30d0*/  ISETP.GT.AND P5, PT, R180.reuse, 0x60, PT ;  /* 0x00000060b400780c */ /* 0x040fe20003fa4270 */
[----:B------:R-:W-:Y:S01]  /*30e0*/  MUFU.EX2 R246, R15 ;  /* 0x0000000f00f67308 */ /* 0x000fe20000000800 */
[--C-:B------:R-:W-:Y:S01]  /*30f0*/  FFMA.FTZ R11, R11, c[0x0][0x29c], -R184.reuse ;  /* 0x0000a7000b0b7a23 */ /* 0x100fe200000108b8 */
[----:B------:R-:W-:Y:S01]  /*3100*/  ISETP.GT.AND P6, PT, R180, 0x41, PT ;  /* 0x00000041b400780c */ /* 0x000fe20003fc4270 */
[--C-:B--2---:R-:W-:Y:S01]  /*3110*/  FADD.FTZ R26, R37, -R25.reuse ;  /* 0x80000019251a7221 */ /* 0x104fe20000010000 */
[----:B------:R-:W-:Y:S01]  /*3120*/  FSEL R245, R30, -INF , P5 ;  /* 0xff8000001ef57808 */ /* 0x000fe20002800000 */
[--C-:B------:R-:W-:Y:S01]  /*3130*/  FADD.FTZ R247, R36, -R25.reuse ;  /* 0x8000001924f77221 */ /* 0x100fe20000010000 */
[----:B------:R-:W-:Y:S01]  /*3140*/  ISETP.GT.AND P1, PT, R180, 0x61, PT ;  /* 0x00000061b400780c */ /* 0x000fe20003f24270 */
[----:B------:R-:W-:Y:S01]  /*3150*/  FMUL.FTZ R28, R187, R26 ;  /* 0x0000001abb1c7220 */ /* 0x000fe20000410000 */
[----:B------:R-:W-:Y:S01]  /*3160*/  FSEL R27, R27, -INF , P6 ;  /* 0xff8000001b1b7808 */ /* 0x000fe20003000000 */
[----:B------:R-:W2:Y:S01]  /*3170*/  LDS R26, [R183+0xc300] ;  /* 0x00c30000b71a7984 */ /* 0x000ea20000000800 */
[----:B------:R1:W-:Y:S01]  /*3180*/  MUFU.EX2 R30, R11 ;  /* 0x0000000b001e7308 */ /* 0x0003e20000000800 */
[----:B------:R-:W-:Y:S01]  /*3190*/  FSEL R31, R31, -INF , P1 ;  /* 0xff8000001f1f7808 */ /* 0x000fe20000800000 */
[--C-:B------:R-:W-:Y:S01]  /*31a0*/  FADD.FTZ R180, R49, -R25.reuse ;  /* 0x8000001931b47221 */ /* 0x100fe20000010000 */
[----:B------:R-:W2:Y:S01]  /*31b0*/  LDS R183, [R183+0xc320] ;  /* 0x00c32000b7b77984 */ /* 0x000ea20000000800 */
[--C-:B------:R-:W-:Y:S02]  /*31c0*/  FFMA.FTZ R27, R27, c[0x0][0x29c], -R184.reuse ;  /* 0x0000a7001b1b7a23 */ /* 0x100fe400000108b8 */
[--C-:B------:R-:W-:Y:S02]  /*31d0*/  FFMA.FTZ R243, R243, c[0x0][0x29c], -R184.reuse ;  /* 0x0000a700f3f37a23 */ /* 0x100fe400000108b8 */
[--C-:B------:R-:W-:Y:S02]  /*31e0*/  FFMA.FTZ R245, R245, c[0x0][0x29c], -R184.reuse ;  /* 0x0000a700f5f57a23 */ /* 0x100fe400000108b8 */
[----:B------:R-:W2:Y:S01]  /*31f0*/  MUFU.EX2 R185, R185 ;  /* 0x000000b900b97308 */ /* 0x000ea20000000800 */
[----:B------:R-:W-:Y:S02]  /*3200*/  FFMA.FTZ R184, R31, c[0x0][0x29c], -R184 ;  /* 0x0000a7001fb87a23 */ /* 0x000fe400000108b8 */
[--C-:B------:R-:W-:Y:S02]  /*3210*/  FADD.FTZ R31, R48, -R25.reuse ;  /* 0x80000019301f7221 */ /* 0x100fe40000010000 */
[----:B------:R-:W-:Y:S01]  /*3220*/  FMUL.FTZ R247, R182, R247 ;  /* 0x000000f7b6f77220 */ /* 0x000fe20000410000 */
[----:B------:R-:W-:Y:S01]  /*3230*/  F2FP.BF16.PACK_AB R182, R187, R182 ;  /* 0x000000b6bbb6723e */ /* 0x000fe200000010ff */
[--C-:B------:R-:W-:Y:S02]  /*3240*/  FADD.FTZ R187, R52, -R25.reuse ;  /* 0x8000001934bb7221 */ /* 0x100fe40000010000 */
[--C-:B------:R-:W-:Y:S01]  /*3250*/  FADD.FTZ R190, R53, -R25.reuse ;  /* 0x8000001935be7221 */ /* 0x100fe20000010000 */
[----:B------:R-:W2:Y:S01]  /*3260*/  MUFU.EX2 R29, R29 ;  /* 0x0000001d001d7308 */ /* 0x000ea20000000800 */
[----:B------:R-:W-:Y:S01]  /*3270*/  STS [R223], R182 ;  /* 0x000000b6df007388 */ /* 0x000fe20000000800 */
[--C-:B------:R-:W-:Y:S01]  /*3280*/  FADD.FTZ R202, R64, -R25.reuse ;  /* 0x8000001940ca7221 */ /* 0x100fe20000010000 */
[----:B------:R-:W-:Y:S01]  /*3290*/  F2FP.BF16.PACK_AB R28, R28, R247 ;  /* 0x000000f71c1c723e */ /* 0x000fe200000010ff */
[----:B------:R-:W-:Y:S02]  /*32a0*/  FADD.FTZ R25, R65, -R25 ;  /* 0x8000001941197221 */ /* 0x000fe40000010000 */
[--C-:B-1----:R-:W-:Y:S02]  /*32b0*/  FADD.FTZ R11, R38, -R14.reuse ;  /* 0x8000000e260b7221 */ /* 0x102fe40000010000 */
[--C-:B------:R-:W-:Y:S02]  /*32c0*/  FADD.FTZ R242, R39, -R14.reuse ;  /* 0x8000000e27f27221 */ /* 0x100fe40000010000 */
[C---:B------:R-:W-:Y:S01]  /*32d0*/  FMUL.FTZ R180, R189.reuse, R180 ;  /* 0x000000b4bdb47220 */ /* 0x040fe20000410000 */
[----:B------:R-:W1:Y:S01]  /*32e0*/  MUFU.EX2 R241, R241 ;  /* 0x000000f100f17308 */ /* 0x000e620000000800 */
[----:B------:R-:W-:Y:S01]  /*32f0*/  FMUL.FTZ R31, R186, R31 ;  /* 0x0000001fba1f7220 */ /* 0x000fe20000410000 */
[----:B------:R-:W-:Y:S01]  /*3300*/  F2FP.BF16.PACK_AB R186, R189, R186 ;  /* 0x000000babdba723e */ /* 0x000fe200000010ff */
[----:B------:R-:W-:Y:S02]  /*3310*/  FMUL.FTZ R25, R6, R25 ;  /* 0x0000001906197220 */ /* 0x000fe40000410000 */
[----:B----4-:R-:W-:Y:S01]  /*3320*/  FMUL.FTZ R11, R240, R11 ;  /* 0x0000000bf00b7220 */ /* 0x010fe20000410000 */
[C---:B------:R-:W-:Y:S01]  /*3330*/  F2FP.BF16.PACK_AB R240, R7.reuse, R240 ;  /* 0x000000f007f0723e */ /* 0x040fe200000010ff */
[----:B------:R-:W-:Y:S01]  /*3340*/  FMUL.FTZ R242, R7, R242 ;  /* 0x000000f207f27220 */ /* 0x000fe20000410000 */
[----:B------:R-:W-:Y:S01]  /*3350*/  F2FP.BF16.PACK_AB R180, R180, R31 ;  /* 0x0000001fb4b4723e */ /* 0x000fe200000010ff */
[--C-:B------:R-:W-:Y:S01]  /*3360*/  FADD.FTZ R7, R50, -R14.reuse ;  /* 0x8000000e32077221 */ /* 0x100fe20000010000 */
[----:B------:R-:W-:Y:S01]  /*3370*/  MUFU.EX2 R184, R184 ;  /* 0x000000b800b87308 */ /* 0x000fe20000000800 */
[----:B------:R-:W-:Y:S01]  /*3380*/  STS [R223+0x400], R240 ;  /* 0x000400f0df007388 */ /* 0x000fe20000000800 */
[--C-:B------:R-:W-:Y:S01]  /*3390*/  FADD.FTZ R6, R51, -R14.reuse ;  /* 0x8000000e33067221 */ /* 0x100fe20000010000 */
[----:B------:R-:W-:Y:S01]  /*33a0*/  F2FP.BF16.PACK_AB R242, R242, R11 ;  /* 0x0000000bf2f2723e */ /* 0x000fe200000010ff */
[--C-:B------:R-:W-:Y:S01]  /*33b0*/  FADD.FTZ R31, R54, -R14.reuse ;  /* 0x8000000e361f7221 */ /* 0x100fe20000010000 */
[----:B------:R4:W-:Y:S01]  /*33c0*/  STS [R231], R186 ;  /* 0x000000bae7007388 */ /* 0x0009e20000000800 */
[----:B------:R-:W-:Y:S01]  /*33d0*/  FMUL.FTZ R7, R18, R7 ;  /* 0x0000000712077220 */ /* 0x000fe20000410000 */
[C---:B------:R-:W-:Y:S01]  /*33e0*/  F2FP.BF16.PACK_AB R18, R19.reuse, R18 ;  /* 0x000000121312723e */ /* 0x040fe200000010ff */
[----:B------:R-:W-:Y:S02]  /*33f0*/  FMUL.FTZ R6, R19, R6 ;  /* 0x0000000613067220 */ /* 0x000fe40000410000 */
[--C-:B------:R-:W-:Y:S01]  /*3400*/  FADD.FTZ R248, R55, -R14.reuse ;  /* 0x8000000e37f87221 */ /* 0x100fe20000010000 */
[----:B------:R-:W-:Y:S01]  /*3410*/  MUFU.EX2 R243, R243 ;  /* 0x000000f300f37308 */ /* 0x000fe20000000800 */
[----:B------:R-:W-:Y:S01]  /*3420*/  STS [R231+0x400], R18 ;  /* 0x00040012e7007388 */ /* 0x000fe20000000800 */
[--C-:B------:R-:W-:Y:S01]  /*3430*/  FADD.FTZ R19, R66, -R14.reuse ;  /* 0x8000000e42137221 */ /* 0x100fe20000010000 */
[----:B------:R-:W-:Y:S01]  /*3440*/  F2FP.BF16.PACK_AB R6, R6, R7 ;  /* 0x000000070606723e */ /* 0x000fe200000010ff */
[----:B------:R-:W-:Y:S02]  /*3450*/  FADD.FTZ R14, R67, -R14 ;  /* 0x8000000e430e7221 */ /* 0x000fe40000010000 */
[----:B------:R-:W-:Y:S01]  /*3460*/  FMUL.FTZ R19, R34, R19 ;  /* 0x0000001322137220 */ /* 0x000fe20000410000 */
[C---:B------:R-:W-:Y:S01]  /*3470*/  F2FP.BF16.PACK_AB R34, R35.reuse, R34 ;  /* 0x000000222322723e */ /* 0x040fe200000010ff */
[----:B------:R-:W-:Y:S02]  /*3480*/  FMUL.FTZ R14, R35, R14 ;  /* 0x0000000e230e7220 */ /* 0x000fe40000410000 */
[--C-:B--2---:R-:W-:Y:S01]  /*3490*/  FADD.FTZ R7, R40, -R26.reuse ;  /* 0x8000001a28077221 */ /* 0x104fe20000010000 */
[----:B------:R-:W-:Y:S01]  /*34a0*/  MUFU.EX2 R245, R245 ;  /* 0x000000f500f57308 */ /* 0x000fe20000000800 */
[--C-:B------:R-:W-:Y:S01]  /*34b0*/  FADD.FTZ R15, R45, -R26.reuse ;  /* 0x8000001a2d0f7221 */ /* 0x100fe20000010000 */
[----:B------:R-:W-:Y:S01]  /*34c0*/  F2FP.BF16.PACK_AB R250, R14, R19 ;  /* 0x000000130efa723e */ /* 0x000fe200000010ff */
[--C-:B------:R-:W-:Y:S02]  /*34d0*/  FADD.FTZ R252, R41, -R26.reuse ;  /* 0x8000001a29fc7221 */ /* 0x100fe40000010000 */
[--C-:B------:R-:W-:Y:S02]  /*34e0*/  FADD.FTZ R11, R44, -R26.reuse ;  /* 0x8000001a2c0b7221 */ /* 0x100fe40000010000 */
[----:B------:R-:W-:Y:S01]  /*34f0*/  FMUL.FTZ R7, R8, R7 ;  /* 0x0000000708077220 */ /* 0x000fe20000410000 */
[----:B---3--:R-:W-:Y:S01]  /*3500*/  F2FP.BF16.PACK_AB R8, R9, R8 ;  /* 0x000000080908723e */ /* 0x008fe200000010ff */
[----:B-----5:R-:W-:Y:S01]  /*3510*/  FMUL.FTZ R15, R13, R15 ;  /* 0x0000000f0d0f7220 */ /* 0x020fe20000410000 */
[----:B------:R-:W2:Y:S01]  /*3520*/  MUFU.EX2 R14, R27 ;  /* 0x0000001b000e7308 */ /* 0x000ea20000000800 */
[----:B------:R-:W-:Y:S02]  /*3530*/  FMUL.FTZ R252, R9, R252 ;  /* 0x000000fc09fc7220 */ /* 0x000fe40000410000 */
[----:B------:R3:W-:Y:S01]  /*3540*/  STS [R223+0x1000], R8 ;  /* 0x00100008df007388 */ /* 0x0007e20000000800 */
[----:B------:R-:W-:Y:S01]  /*3550*/  FMUL.FTZ R11, R12, R11 ;  /* 0x0000000b0c0b7220 */ /* 0x000fe20000410000 */
[----:B------:R-:W-:Y:S01]  /*3560*/  F2FP.BF16.PACK_AB R12, R13, R12 ;  /* 0x0000000c0d0c723e */ /* 0x000fe200000010ff */
[--C-:B------:R-:W-:Y:S01]  /*3570*/  FADD.FTZ R13, R57, -R26.reuse ;  /* 0x8000001a390d7221 */ /* 0x100fe20000010000 */
[----:B------:R-:W-:Y:S01]  /*3580*/  F2FP.BF16.PACK_AB R252, R252, R7 ;  /* 0x00000007fcfc723e */ /* 0x000fe200000010ff */
[--C-:B------:R-:W-:Y:S01]  /*3590*/  FADD.FTZ R9, R56, -R26.reuse ;  /* 0x8000001a38097221 */ /* 0x100fe20000010000 */
[----:B------:R-:W-:Y:S01]  /*35a0*/  F2FP.BF16.PACK_AB R11, R15, R11 ;  /* 0x0000000b0f0b723e */ /* 0x000fe200000010ff */
[--C-:B------:R-:W-:Y:S02]  /*35b0*/  FADD.FTZ R19, R60, -R26.reuse ;  /* 0x8000001a3c137221 */ /* 0x100fe40000010000 */
[----:B------:R-:W-:Y:S02]  /*35c0*/  FADD.FTZ R26, R61, -R26 ;  /* 0x8000001a3d1a7221 */ /* 0x000fe40000010000 */
[----:B------:R-:W-:Y:S01]  /*35d0*/  FMUL.FTZ R19, R10, R19 ;  /* 0x000000130a137220 */ /* 0x000fe20000410000 */
[C---:B------:R-:W-:Y:S01]  /*35e0*/  F2FP.BF16.PACK_AB R10, R185.reuse, R10 ;  /* 0x0000000ab90a723e */ /* 0x040fe200000010ff */
[----:B------:R-:W-:Y:S02]  /*35f0*/  FMUL.FTZ R26, R185, R26 ;  /* 0x0000001ab91a7220 */ /* 0x000fe40000410000 */
[----:B------:R-:W-:Y:S02]  /*3600*/  FMUL.FTZ R13, R181, R13 ;  /* 0x0000000db50d7220 */ /* 0x000fe40000410000 */
[----:B------:R-:W-:Y:S01]  /*3610*/  FMUL.FTZ R9, R24, R9 ;  /* 0x0000000918097220 */ /* 0x000fe20000410000 */
[----:B------:R-:W-:Y:S01]  /*3620*/  F2FP.BF16.PACK_AB R19, R26, R19 ;  /* 0x000000131a13723e */ /* 0x000fe200000010ff */
[----:B------:R-:W-:Y:S01]  /*3630*/  FMUL.FTZ R31, R22, R31 ;  /* 0x0000001f161f7220 */ /* 0x000fe20000410000 */
[----:B------:R-:W-:Y:S01]  /*3640*/  F2FP.BF16.PACK_AB R26, R30, R29 ;  /* 0x0000001d1e1a723e */ /* 0x000fe200000010ff */
[----:B------:R-:W-:Y:S01]  /*3650*/  FMUL.FTZ R187, R188, R187 ;  /* 0x000000bbbcbb7220 */ /* 0x000fe20000410000 */
[----:B------:R-:W-:Y:S01]  /*3660*/  F2FP.BF16.PACK_AB R7, R13, R9 ;  /* 0x000000090d07723e */ /* 0x000fe200000010ff */
[----:B------:R-:W-:Y:S01]  /*3670*/  FMUL.FTZ R190, R191, R190 ;  /* 0x000000bebfbe7220 */ /* 0x000fe20000410000 */
[----:B-1----:R-:W-:Y:S01]  /*3680*/  F2FP.BF16.PACK_AB R9, R246, R241 ;  /* 0x000000f1f609723e */ /* 0x002fe200000010ff */
[----:B------:R-:W-:Y:S01]  /*3690*/  STS [R223+0x1400], R26 ;  /* 0x0014001adf007388 */ /* 0x000fe20000000800 */
[----:B------:R-:W-:Y:S01]  /*36a0*/  F2FP.BF16.PACK_AB R22, R23, R22 ;  /* 0x000000161716723e */ /* 0x000fe200000010ff */
[--C-:B----4-:R-:W-:Y:S01]  /*36b0*/  FADD.FTZ R186, R42, -R183.reuse ;  /* 0x800000b72aba7221 */ /* 0x110fe20000010000 */
[----:B------:R-:W-:Y:S01]  /*36c0*/  F2FP.BF16.PACK_AB R188, R191, R188 ;  /* 0x000000bcbfbc723e */ /* 0x000fe200000010ff */
[----:B------:R1:W-:Y:S01]  /*36d0*/  STS [R231+0x1000], R12 ;  /* 0x0010000ce7007388 */ /* 0x0003e20000000800 */
[----:B------:R-:W-:Y:S01]  /*36e0*/  F2FP.BF16.PACK_AB R24, R181, R24 ;  /* 0x00000018b518723e */ /* 0x000fe200000010ff */
[----:B------:R-:W-:Y:S01]  /*36f0*/  FMUL.FTZ R186, R29, R186 ;  /* 0x000000ba1dba7220 */ /* 0x000fe20000410000 */
[----:B--2---:R-:W-:Y:S01]  /*3700*/  F2FP.BF16.PACK_AB R182, R14, R243 ;  /* 0x000000f30eb6723e */ /* 0x004fe200000010ff */
[----:B------:R2:W-:Y:S01]  /*3710*/  STS [R231+0x1400], R9 ;  /* 0x00140009e7007388 */ /* 0x0005e20000000800 */
[----:B---3--:R-:W-:Y:S01]  /*3720*/  F2FP.BF16.PACK_AB R8, R184, R245 ;  /* 0x000000f5b808723e */ /* 0x008fe200000010ff */
[--C-:B------:R-:W-:Y:S01]  /*3730*/  FADD.FTZ R13, R43, -R183.reuse ;  /* 0x800000b72b0d7221 */ /* 0x100fe20000010000 */
[----:B------:R-:W-:Y:S01]  /*3740*/  F2FP.BF16.PACK_AB R190, R190, R187 ;  /* 0x000000bbbebe723e */ /* 0x000fe200000010ff */
[----:B------:R-:W-:Y:S01]  /*3750*/  STS [R223+0x2000], R188 ;  /* 0x002000bcdf007388 */ /* 0x000fe20000000800 */
[----:B------:R-:W-:Y:S02]  /*3760*/  FMUL.FTZ R248, R23, R248 ;  /* 0x000000f817f87220 */ /* 0x000fe40000410000 */
[----:B------:R-:W-:Y:S01]  /*3770*/  FMUL.FTZ R13, R30, R13 ;  /* 0x0000000d1e0d7220 */ /* 0x000fe20000410000 */
[----:B------:R3:W-:Y:S01]  /*3780*/  STS [R223+0x2400], R22 ;  /* 0x00240016df007388 */ /* 0x0007e20000000800 */
[----:B------:R-:W-:Y:S01]  /*3790*/  FMUL.FTZ R202, R201, R202 ;  /* 0x000000cac9ca7220 */ /* 0x000fe20000410000 */
[----:B------:R-:W-:Y:S01]  /*37a0*/  F2FP.BF16.PACK_AB R248, R248, R31 ;  /* 0x0000001ff8f8723e */ /* 0x000fe200000010ff */
[----:B------:R-:W-:Y:S01]  /*37b0*/  IMAD.SHL.U32 R201, R198, 0x2, RZ ;  /* 0x00000002c6c97824 */ /* 0x000fe200078e00ff */
[----:B------:R-:W-:Y:S01]  /*37c0*/  STS [R231+0x2000], R244 ;  /* 0x002000f4e7007388 */ /* 0x000fe20000000800 */
[----:B------:R-:W-:Y:S01]  /*37d0*/  F2FP.BF16.PACK_AB R186, R13, R186 ;  /* 0x000000ba0dba723e */ /* 0x000fe200000010ff */
[--C-:B------:R-:W-:Y:S01]  /*37e0*/  FADD.FTZ R18, R58, -R183.reuse ;  /* 0x800000b73a127221 */ /* 0x100fe20000010000 */
[----:B------:R-:W-:Y:S01]  /*37f0*/  F2FP.BF16.PACK_AB R202, R25, R202 ;  /* 0x000000ca19ca723e */ /* 0x000fe200000010ff */
[----:B------:R-:W-:Y:S02]  /*3800*/  STS [R231+0x2400], R34 ;  /* 0x00240022e7007388 */ /* 0x000fe40000000800 */
[----:B------:R-:W-:Y:S02]  /*3810*/  FMUL.FTZ R18, R243, R18 ;  /* 0x00000012f3127220 */ /* 0x000fe40000410000 */
[----:B------:R-:W-:Y:S01]  /*3820*/  STS [R223+0x3000], R24 ;  /* 0x00300018df007388 */ /* 0x000fe20000000800 */
[--C-:B-1----:R-:W-:Y:S03]  /*3830*/  FADD.FTZ R12, R46, -R183.reuse ;  /* 0x800000b72e0c7221 */ /* 0x102fe60000010000 */
[----:B------:R-:W-:Y:S01]  /*3840*/  STS [R223+0x3400], R182 ;  /* 0x003400b6df007388 */ /* 0x000fe20000000800 */
[----:B------:R-:W-:Y:S02]  /*3850*/  FMUL.FTZ R12, R241, R12 ;  /* 0x0000000cf10c7220 */ /* 0x000fe40000410000 */
[--C-:B--2---:R-:W-:Y:S01]  /*3860*/  FADD.FTZ R9, R47, -R183.reuse ;  /* 0x800000b72f097221 */ /* 0x104fe20000010000 */
[----:B------:R1:W-:Y:S03]  /*3870*/  STS [R231+0x3000], R10 ;  /* 0x0030000ae7007388 */ /* 0x0003e60000000800 */
[----:B------:R-:W-:Y:S01]  /*3880*/  FMUL.FTZ R9, R246, R9 ;  /* 0x00000009f6097220 */ /* 0x000fe20000410000 */
[----:B------:R-:W-:Y:S04]  /*3890*/  STS [R231+0x3400], R8 ;  /* 0x00340008e7007388 */ /* 0x000fe80000000800 */
[----:B------:R-:W-:Y:S01]  /*38a0*/  BAR.SYNC.DEFER_BLOCKING 0x0 ;  /* 0x0000000000007b1d */ /* 0x000fe20000010000 */
[----:B------:R-:W-:Y:S01]  /*38b0*/  F2FP.BF16.PACK_AB R12, R9, R12 ;  /* 0x0000000c090c723e */ /* 0x000fe200000010ff */
[--C-:B------:R-:W-:Y:S04]  /*38c0*/  FADD.FTZ R9, R59, -R183.reuse ;  /* 0x800000b73b097221 */ /* 0x100fe80000010000 */
[----:B------:R-:W-:Y:S05]  /*38d0*/  FMUL.FTZ R9, R14, R9 ;  /* 0x000000090e097220 */ /* 0x000fea0000410000 */
[----:B---3--:R-:W-:Y:S01]  /*38e0*/  F2FP.BF16.PACK_AB R22, R9, R18 ;  /* 0x000000120916723e */ /* 0x008fe200000010ff */
[----:B------:R-:W-:Y:S04]  /*38f0*/  IMAD.IADD R18, R197, 0x1, R200 ;  /* 0x00000001c5127824 */ /* 0x000fe800078e02c8 */
[----:B------:R-:W-:Y:S02]  /*3900*/  IMAD.SHL.U32 R18, R18, 0x2, RZ ;  /* 0x0000000212127824 */ /* 0x000fe400078e00ff */
[--C-:B-1----:R-:W-:Y:S02]  /*3910*/  FADD.FTZ R10, R62, -R183.reuse ;  /* 0x800000b73e0a7221 */ /* 0x102fe40000010000 */
[----:B------:R-:W-:Y:S02]  /*3920*/  FADD.FTZ R183, R63, -R183 ;  /* 0x800000b73fb77221 */ /* 0x000fe40000010000 */
[----:B------:R-:W-:Y:S01]  /*3930*/  FMUL.FTZ R10, R245, R10 ;  /* 0x0000000af50a7220 */ /* 0x000fe20000410000 */
[----:B------:R-:W-:Y:S01]  /*3940*/  STS [R223+0x4000], R28 ;  /* 0x0040001cdf007388 */ /* 0x000fe20000000800 */
[----:B------:R-:W-:Y:S03]  /*3950*/  FMUL.FTZ R183, R184, R183 ;  /* 0x000000b7b8b77220 */ /* 0x000fe60000410000 */
        /* <DEDUP_REMOVED lines=11> */
[----:B------:R1:W-:Y:S04]  /*3a10*/  STS [R231+0x6000], R202 ;  /* 0x006000cae7007388 */ /* 0x0003e80000000800 */
[----:B------:R-:W-:Y:S04]  /*3a20*/  STS [R231+0x6400], R250 ;  /* 0x006400fae7007388 */ /* 0x000fe80000000800 */
[----:B------:R-:W-:Y:S04]  /*3a30*/  STS [R223+0x7000], R7 ;  /* 0x00700007df007388 */ /* 0x000fe80000000800 */
[----:B------:R-:W-:Y:S04]  /*3a40*/  STS [R223+0x7400], R22 ;  /* 0x00740016df007388 */ /* 0x000fe80000000800 */
[----:B------:R-:W-:Y:S04]  /*3a50*/  STS [R231+0x7000], R19 ;  /* 0x00700013e7007388 */ /* 0x000fe80000000800 */
[----:B------:R-:W-:Y:S04]  /*3a60*/  STS [R231+0x7400], R34 ;  /* 0x00740022e7007388 */ /* 0x000fe80000000800 */
[----:B------:R-:W-:Y:S01]  /*3a70*/  LDSM.16.MT88.4 R8, [R195+0xc480] ;  /* 0x00c48000c308783b */ /* 0x000fe20000004200 */
[----:B-1----:R-:W-:Y:S07]  /*3a80*/  IMAD.IADD R202, R192, 0x1, R201 ;  /* 0x00000001c0ca7824 */ /* 0x002fee00078e02c9 */
        /* <DEDUP_REMOVED lines=38> */
[----:B------:R2:W4:Y:S02]  /*3cf0*/  LDSM.16.M88.4 R12, [R201+0x11480] ;  /* 0x01148000c90c783b */ /* 0x0005240000000200 */
[----:B------:R-:W-:Y:S05]  /*3d00*/  ISETP.GE.AND P1, PT, R6, UR11, PT ;  /* 0x0000000b06007c0c */ /* 0x000fea000bf26270 */
[C---:B------:R-:W-:Y:S01]  /*3d10*/  HMMA.16816.F32.BF16 R88, R24.reuse, R28, R88 ;  /* 0x0000001c1858723c */ /* 0x040fe20000041858 */
[----:B------:R2:W5:Y:S07]  /*3d20*/  LDSM.16.M88.4 R180, [R202+0x10480] ;  /* 0x01048000cab4783b */ /* 0x00056e0000000200 */
[-C--:B------:R-:W-:Y:S01]  /*3d30*/  HMMA.16816.F32.BF16 R92, R24, R30.reuse, R92 ;  /* 0x0000001e185c723c */ /* 0x080fe2000004185c */
[----:B------:R2:W2:Y:S07]  /*3d40*/  LDSM.16.M88.4 R24, [R201+0x10480] ;  /* 0x01048000c918783b */ /* 0x0004ae0000000200 */
[----:B------:R-:W-:Y:S01]  /*3d50*/  HMMA.16816.F32.BF16 R96, R8, R30, R96 ;  /* 0x0000001e0860723c */ /* 0x000fe20000041860 */
[----:B------:R2:W2:Y:S07]  /*3d60*/  LDSM.16.MT88.4 R28, [R194] ;  /* 0x00000000c21c783b */ /* 0x0004ae0000004200 */
        /* <DEDUP_REMOVED lines=13> */
[----:B-12-45:R-:W-:Y:S01]  /*3e40*/  SHF.R.S32.HI R5, RZ, 0x1f, R6 ;  /* 0x0000001fff057819 */ /* 0x036fe20000011406 */
[C---:B------:R-:W-:Y:S02]  /*3e50*/  IMAD.SHL.U32 R9, R6.reuse, 0x40, RZ ;  /* 0x0000004006097824 */ /* 0x040fe400078e00ff */
[----:B------:R-:W-:Y:S03]  /*3e60*/  IMAD.WIDE.U32 R16, R6, c[0x0][0x208], RZ ;  /* 0x0000820006107a25 */ /* 0x000fe600078e00ff */
[----:B------:R-:W-:Y:S01]  /*3e70*/  IADD3 R8, -R214, c[0x0][0x168], -R9 ;  /* 0x00005a00d6087a10 */ /* 0x000fe20007ffe909 */
[----:B------:R-:W-:Y:S01]  /*3e80*/  IMAD R5, R5, c[0x0][0x208], RZ ;  /* 0x0000820005057a24 */ /* 0x000fe200078e02ff */
[C---:B------:R-:W-:Y:S02]  /*3e90*/  IADD3 R7, P1, R9.reuse, R224, RZ ;  /* 0x000000e009077210 */ /* 0x040fe40007f3e0ff */
[----:B------:R-:W-:Y:S01]  /*3ea0*/  LEA R4, P5, R16, R220, 0x6 ;  /* 0x000000dc10047211 */ /* 0x000fe200078a30ff */
[----:B------:R-:W-:Y:S01]  /*3eb0*/  IMAD R5, R6, c[0x0][0x20c], R5 ;  /* 0x0000830006057a24 */ /* 0x000fe200078e0205 */
[----:B------:R-:W-:Y:S02]  /*3ec0*/  ISETP.LT.OR P6, PT, R8, 0x1, P3 ;  /* 0x000000010800780c */ /* 0x000fe40001fc1670 */
[----:B------:R-:W-:Y:S01]  /*3ed0*/  LEA.HI.X.SX32 R6, R9, R212, 0x1, P1 ;  /* 0x000000d409067211 */ /* 0x000fe200008f0eff */
[----:B------:R-:W-:Y:S01]  /*3ee0*/  IMAD.IADD R5, R17, 0x1, R5 ;  /* 0x0000000111057824 */ /* 0x000fe200078e0205 */
[C---:B------:R-:W-:Y:S04]  /*3ef0*/  LEA R10, P1, R7.reuse, c[0x0][0x280], 0x2 ;  /* 0x0000a000070a7a11 */ /* 0x040fe800078210ff */
[----:B------:R-:W-:Y:S02]  /*3f00*/  LEA.HI.X R5, R16, R235, R5, 0x6, P5 ;  /* 0x000000eb10057211 */ /* 0x000fe400028f3405 */
[----:B------:R-:W-:Y:S02]  /*3f10*/  LEA R16, P5, R4, c[0x0][0x1f0], 0x1 ;  /* 0x00007c0004107a11 */ /* 0x000fe400078a08ff */
[----:B------:R-:W-:Y:S01]  /*3f20*/  LEA.HI.X R11, R7, c[0x0][0x284], R6, 0x2, P1 ;  /* 0x0000a100070b7a11 */ /* 0x000fe200008f1406 */
[----:B------:R-:W-:Y:S01]  /*3f30*/  @!P2 IMAD R6, R228, 0x40, R218 ;  /* 0x00000040e406a824 */ /* 0x000fe200078e02da */
        /* <DEDUP_REMOVED lines=12> */
.L_x_606:
[-C--:B-12-45:R-:W-:Y:S01]  /*4000*/  HMMA.16816.F32.BF16 R4, R24, R28.reuse, RZ ;  /* 0x0000001c1804723c */ /* 0x0b6fe200000418ff */
[----:B------:R-:W-:Y:S02]  /*4010*/  LDSM.16.MT88.4 R36, [R194+0x1800] ;  /* 0x00180000c224783b */ /* 0x000fe40000004200 */
[----:B------:R-:W-:Y:S01]  /*4020*/  ISETP.GE.AND P6, PT, R229, 0x1, PT ;  /* 0x00000001e500780c */ /* 0x000fe20003fc6270 */
[C---:B------:R-:W-:Y:S01]  /*4030*/  IMAD.IADD R45, R199.reuse, 0x1, R201 ;  /* 0x00000001c72d7824 */ /* 0x040fe200078e02c9 */
[----:B------:R-:W0:Y:S01]  /*4040*/  LDGDEPBAR ;  /* 0x00000000000079af */ /* 0x000e220000000000 */
[----:B------:R-:W-:Y:S01]  /*4050*/  IMAD.IADD R44, R199, 0x1, R202 ;  /* 0x00000001c72c7824 */ /* 0x000fe200078e02ca */
[C---:B------:R-:W-:Y:S01]  /*4060*/  ISETP.GE.AND P5, PT, R228.reuse, 0x1, PT ;  /* 0x00000001e400780c */ /* 0x040fe20003fa6270 */
        /* <DEDUP_REMOVED lines=70> */
[----:B------:R-:W-:Y:S03]  /*44d0*/  ISETP.GE.AND P1, PT, R238, UR11, PT ;  /* 0x0000000bee007c0c */ /* 0x000fe6000bf26270 */
        /* <DEDUP_REMOVED lines=96> */
.L_x_602:
[----:B------:R-:W-:Y:S05]  /*4ae0*/  @P1 BRA `(.L_x_608) ;  /* 0x0000108000001947 */ /* 0x000fea0003800000 */
[----:B------:R-:W-:Y:S01]  /*4af0*/  SHF.R.S32.HI R3, RZ, 0x1f, R210 ;  /* 0x0000001fff037819 */ /* 0x000fe200000114d2 */
[----:B------:R-:W-:Y:S01]  /*4b00*/  BAR.SYNC.DEFER_BLOCKING 0x1, 0x100 ;  /* 0x0044000000007b1d */ /* 0x000fe20000010000 */
[----:B------:R-:W-:-:S02]  /*4b10*/  F2FP.BF16.PACK_AB R68, R69, R68 ;  /* 0x000000444544723e */ /* 0x000fc400000010ff */
[CC--:B------:R-:W-:Y:S02]  /*4b20*/  LEA.HI R0, R3.reuse, R210.reuse, RZ, 0x2 ;  /* 0x000000d203007211 */ /* 0x0c0fe400078f10ff */
[----:B------:R-:W-:Y:S01]  /*4b30*/  LEA.HI R2, R3, R210, RZ, 0x5 ;  /* 0x000000d203027211 */ /* 0x000fe200078f28ff */
[----:B------:R-:W-:Y:S01]  /*4b40*/  BSSY B0, `(.L_x_609) ;  /* 0x000008f000007945 */ /* 0x000fe20003800000 */
[--C-:B------:R-:W-:Y:S02]  /*4b50*/  SHF.R.S32.HI R6, RZ, 0x2, R0.reuse ;  /* 0x00000002ff067819 */ /* 0x100fe40000011400 */
[----:B------:R-:W-:Y:S02]  /*4b60*/  SHF.R.S32.HI R5, RZ, 0x1f, R0 ;  /* 0x0000001fff057819 */ /* 0x000fe40000011400 */
[--C-:B------:R-:W-:Y:S02]  /*4b70*/  SHF.R.S32.HI R4, RZ, 0x5, R2.reuse ;  /* 0x00000005ff047819 */ /* 0x100fe40000011402 */
[----:B------:R-:W-:-:S02]  /*4b80*/  SHF.R.S32.HI R7, RZ, 0x1f, R2 ;  /* 0x0000001fff077819 */ /* 0x000fc40000011402 */
[----:B------:R-:W-:Y:S02]  /*4b90*/  LEA.HI R5, R5, R6, RZ, 0x3 ;  /* 0x0000000605057211 */ /* 0x000fe400078f18ff */
[----:B------:R-:W-:Y:S02]  /*4ba0*/  LEA.HI R7, R7, R4, RZ, 0x2 ;  /* 0x0000000407077211 */ /* 0x000fe400078f10ff */
[----:B------:R-:W-:Y:S02]  /*4bb0*/  LOP3.LUT R5, R5, 0xfffffff8, RZ, 0xc0, !PT ;  /* 0xfffffff805057812 */ /* 0x000fe400078ec0ff */
        /* <DEDUP_REMOVED lines=83> */
[----:B------:R-:W-:Y:S02]  /*50f0*/  IADD3 R41, -R204, c[0x0][0x2f0], RZ ;  /* 0x0000bc00cc297a10 */ /* 0x000fe40007ffe1ff */
[----:B------:R-:W-:Y:S01]  /*5100*/  SHF.R.S32.HI R0, RZ, 0x1f, R205 ;  /* 0x0000001fff007819 */ /* 0x000fe200000114cd */
[----:B------:R-:W-:Y:S01]  /*5110*/  STS [R5+0x80], R100 ;  /* 0x0000806405007388 */ /* 0x000fe20000000800 */
[----:B------:R-:W-:-:S03]  /*5120*/  IMNMX R41, R41, 0x80, PT ;  /* 0x0000008029297817 */ /* 0x000fc60003800200 */
[----:B------:R-:W-:Y:S01]  /*5130*/  STS [R5+0x480], R102 ;  /* 0x0004806605007388 */ /* 0x000fe20000000800 */
[----:B------:R-:W-:Y:S01]  /*5140*/  IMAD R36, R0, c[0x0][0x338], RZ ;  /* 0x0000ce0000247a24 */ /* 0x000fe200078e02ff */
[----:B------:R-:W-:Y:S02]  /*5150*/  ISETP.GE.AND P3, PT, R10, R41, PT ;  /* 0x000000290a00720c */ /* 0x000fe40003f66270 */
[----:B------:R-:W-:Y:S01]  /*5160*/  STS [R7+0x80], R112 ;  /* 0x0000807007007388 */ /* 0x000fe20000000800 */
[----:B------:R-:W-:Y:S01]  /*5170*/  IMAD R11, R205, c[0x0][0x33c], R36 ;  /* 0x0000cf00cd0b7a24 */ /* 0x000fe200078e0224 */
[----:B------:R-:W-:Y:S02]  /*5180*/  ISETP.GE.OR P0, PT, R8, c[0x0][0x324], P3 ;  /* 0x0000c90008007a0c */ /* 0x000fe40001f06670 */
        /* <DEDUP_REMOVED lines=14> */
[----:B-1----:R-:W-:-:S02]  /*5270*/  SHF.R.S32.HI R3, RZ, 0x1f, R206 ;  /* 0x0000001fff037819 */ /* 0x002fc400000114ce */
[----:B--2---:R-:W-:-:S03]  /*5280*/  SHF.R.S32.HI R9, RZ, 0x1f, R8 ;  /* 0x0000001fff097819 */ /* 0x004fc60000011408 */
[----:B------:R1:W2:Y:S02]  /*5290*/  LDS.128 R32, [R2+0x5080] ;  /* 0x0050800002207984 */ /* 0x0002a40000000c00 */
[----:B------:R-:W-:Y:S02]  /*52a0*/  IMAD.WIDE.U32 R36, R205, c[0x0][0x338], R8 ;  /* 0x0000ce00cd247a25 */ /* 0x000fe400078e0008 */
[----:B------:R1:W3:Y:S02]  /*52b0*/  LDS.128 R28, [R2+0x6080] ;  /* 0x00608000021c7984 */ /* 0x0002e40000000c00 */
[----:B------:R-:W-:Y:S02]  /*52c0*/  IMAD.IADD R43, R37, 0x1, R11 ;  /* 0x00000001252b7824 */ /* 0x000fe400078e020b */
[----:B------:R1:W4:Y:S01]  /*52d0*/  LDS.128 R24, [R2+0x7080] ;  /* 0x0070800002187984 */ /* 0x0003220000000c00 */
[----:B------:R-:W-:Y:S02]  /*52e0*/  IMAD R11, R3, c[0x0][0x340], RZ ;  /* 0x0000d000030b7a24 */ /* 0x000fe400078e02ff */
[----:B------:R-:W-:Y:S01]  /*52f0*/  IMAD.MOV.U32 R42, RZ, RZ, R36 ;  /* 0x000000ffff2a7224 */ /* 0x000fe200078e0024 */
[----:B------:R1:W5:Y:S01]  /*5300*/  LDS.128 R20, [R2+0x80] ;  /* 0x0000800002147984 */ /* 0x0003620000000c00 */
[C---:B------:R-:W-:Y:S01]  /*5310*/  IMAD R36, R206.reuse, c[0x0][0x344], R11 ;  /* 0x0000d100ce247a24 */ /* 0x040fe200078e020b */
[----:B------:R-:W-:Y:S01]  /*5320*/  SHF.R.S32.HI R11, RZ, 0x1f, R10 ;  /* 0x0000001fff0b7819 */ /* 0x000fe2000001140a */
[----:B------:R-:W-:Y:S01]  /*5330*/  IMAD.WIDE.U32 R42, R206, c[0x0][0x340], R42 ;  /* 0x0000d000ce2a7a25 */ /* 0x000fe200078e002a */
[----:B------:R1:W1:Y:S03]  /*5340*/  LDS.128 R16, [R2+0x1080] ;  /* 0x0010800002107984 */ /* 0x0002660000000c00 */
[----:B------:R-:W-:Y:S01]  /*5350*/  IMAD.WIDE R44, R207, 0x80, R10 ;  /* 0x00000080cf2c7825 */ /* 0x000fe200078e020a */
[----:B------:R1:W1:Y:S03]  /*5360*/  LDS.128 R12, [R2+0x2080] ;  /* 0x00208000020c7984 */ /* 0x0002660000000c00 */
[----:B------:R-:W-:Y:S01]  /*5370*/  IMAD.IADD R47, R43, 0x1, R36 ;  /* 0x000000012b2f7824 */ /* 0x000fe200078e0224 */
[----:B------:R1:W1:Y:S01]  /*5380*/  LDS.128 R4, [R2+0x3080] ;  /* 0x0030800002047984 */ /* 0x0002620000000c00 */
[----:B------:R-:W-:Y:S05]  /*5390*/  @P0 BRA `(.L_x_610) ;  /* 0x0000009000000947 */ /* 0x000fea0003800000 */
[----:B------:R-:W5:Y:S01]  /*53a0*/  LDS.128 R36, [R2+0x4080] ;  /* 0x0040800002247984 */ /* 0x000f620000000c00 */
        /* <DEDUP_REMOVED lines=8> */
.L_x_610:
[----:B------:R-:W-:Y:S05]  /*5430*/  BSYNC B0 ;  /* 0x0000000000007941 */ /* 0x000fea0003800000 */
.L_x_609:
[----:B-1----:R-:W-:Y:S01]  /*5440*/  IADD3 R2, R10, 0x20, RZ ;  /* 0x000000200a027810 */ /* 0x002fe20007ffe0ff */
[----:B------:R-:W-:Y:S03]  /*5450*/  BSSY B0, `(.L_x_611) ;  /* 0x000000f000007945 */ /* 0x000fe60003800000 */
[----:B------:R-:W-:-:S04]  /*5460*/  ISETP.GE.AND P2, PT, R2, R41, PT ;  /* 0x000000290200720c */ /* 0x000fc80003f46270 */
[----:B------:R-:W-:-:S13]  /*5470*/  ISETP.GE.OR P0, PT, R8, c[0x0][0x324], P2 ;  /* 0x0000c90008007a0c */ /* 0x000fda0001706670 */
[----:B------:R-:W-:Y:S05]  /*5480*/  @P0 BRA `(.L_x_612) ;  /* 0x000000b000000947 */ /* 0x000fea0003800000 */
[----:B-----5:R-:W-:Y:S01]  /*5490*/  IADD3 R37, P0, R44, 0x20, RZ ;  /* 0x000000202c257810 */ /* 0x020fe20007f1e0ff */
        /* <DEDUP_REMOVED lines=10> */
.L_x_612:
[----:B------:R-:W-:Y:S05]  /*5540*/  BSYNC B0 ;  /* 0x0000000000007941 */ /* 0x000fea0003800000 */
.L_x_611:
[----:B------:R-:W-:Y:S01]  /*5550*/  IADD3 R2, R10, 0x40, RZ ;  /* 0x000000400a027810 */ /* 0x000fe20007ffe0ff */
[----:B------:R-:W-:Y:S03]  /*5560*/  BSSY B0, `(.L_x_613) ;  /* 0x000000f000007945 */ /* 0x000fe60003800000 */
[----:B------:R-:W-:-:S04]  /*5570*/  ISETP.GE.AND P1, PT, R2, R41, PT ;  /* 0x000000290200720c */ /* 0x000fc80003f26270 */
[----:B------:R-:W-:-:S13]  /*5580*/  ISETP.GE.OR P0, PT, R8, c[0x0][0x324], P1 ;  /* 0x0000c90008007a0c */ /* 0x000fda0000f06670 */
[----:B------:R-:W-:Y:S05]  /*5590*/  @P0 BRA `(.L_x_614) ;  /* 0x000000b000000947 */ /* 0x000fea0003800000 */
[----:B-12---:R-:W-:Y:S01]  /*55a0*/  IADD3 R33, P0, R44, 0x40, RZ ;  /* 0x000000402c217810 */ /* 0x006fe20007f1e0ff */
        /* <DEDUP_REMOVED lines=10> */
.L_x_614:
[----:B------:R-:W-:Y:S05]  /*5650*/  BSYNC B0 ;  /* 0x0000000000007941 */ /* 0x000fea0003800000 */
.L_x_613:
[----:B------:R-:W-:Y:S01]  /*5660*/  IADD3 R10, R10, 0x60, RZ ;  /* 0x000000600a0a7810 */ /* 0x000fe20007ffe0ff */
[----:B------:R-:W-:Y:S03]  /*5670*/  BSSY B0, `(.L_x_615) ;  /* 0x000000f000007945 */ /* 0x000fe60003800000 */
[----:B------:R-:W-:-:S04]  /*5680*/  ISETP.GE.AND P0, PT, R10, R41, PT ;  /* 0x000000290a00720c */ /* 0x000fc80003f06270 */
[----:B------:R-:W-:-:S13]  /*5690*/  ISETP.GE.OR P4, PT, R8, c[0x0][0x324], P0 ;  /* 0x0000c90008007a0c */ /* 0x000fda0000786670 */
[----:B------:R-:W-:Y:S05]  /*56a0*/  @P4 BRA `(.L_x_616) ;  /* 0x000000b000004947 */ /* 0x000fea0003800000 */
[----:B------:R-:W-:Y:S01]  /*56b0*/  IADD3 R11, P4, R44, 0x60, RZ ;  /* 0x000000602c0b7810 */ /* 0x000fe20007f9e0ff */
[----:B-1-3--:R-:W-:Y:S01]  /*56c0*/  IMAD.MOV.U32 R28, RZ, RZ, R42 ;  /* 0x000000ffff1c7224 */ /* 0x00afe200078e002a */
        /* <DEDUP_REMOVED lines=9> */
.L_x_616:
[----:B------:R-:W-:Y:S05]  /*5760*/  BSYNC B0 ;  /* 0x0000000000007941 */ /* 0x000fea0003800000 */
.L_x_615:
        /* <DEDUP_REMOVED lines=13> */
[----:B----4-:R-:W-:-:S04]  /*5840*/  IMAD.WIDE.U32 R24, R44, c[0x0][0x300], R10 ;  /* 0x0000c0002c187a25 */ /* 0x010fc800078e000a */
[----:B------:R-:W-:Y:S01]  /*5850*/  IMAD R0, R44, c[0x0][0x304], R3 ;  /* 0x0000c1002c007a24 */ /* 0x000fe200078e0203 */
[----:B------:R-:W-:-:S04]  /*5860*/  LEA R2, P3, R24, c[0x0][0x2e8], 0x1 ;  /* 0x0000ba0018027a11 */ /* 0x000fc800078608ff */
[----:B------:R-:W-:-:S04]  /*5870*/  IADD3 R0, R25, R0, RZ ;  /* 0x0000000019007210 */ /* 0x000fc80007ffe0ff */
[----:B------:R-:W-:-:S05]  /*5880*/  LEA.HI.X R3, R24, c[0x0][0x2ec], R0, 0x1, P3 ;  /* 0x0000bb0018037a11 */ /* 0x000fca00018f0c00 */
[----:B-----5:R1:W-:Y:S02]  /*5890*/  STG.E.128 [R2.64], R20 ;  /* 0x0000001402007986 */ /* 0x0203e4000c101d0c */
.L_x_618:
[----:B------:R-:W-:Y:S05]  /*58a0*/  BSYNC B0 ;  /* 0x0000000000007941 */ /* 0x000fea0003800000 */
.L_x_617:
        /* <DEDUP_REMOVED lines=14> */
.L_x_620:
[----:B------:R-:W-:Y:S05]  /*5990*/  BSYNC B0 ;  /* 0x0000000000007941 */ /* 0x000fea0003800000 */
.L_x_619:
        /* <DEDUP_REMOVED lines=14> */
.L_x_622:
[----:B------:R-:W-:Y:S05]  /*5a80*/  BSYNC B0 ;  /* 0x0000000000007941 */ /* 0x000fea0003800000 */
.L_x_621:
[----:B------:R-:W-:-:S13]  /*5a90*/  ISETP.GE.OR P0, PT, R8, c[0x0][0x2f4], P0 ;  /* 0x0000bd0008007a0c */ /* 0x000fda0000706670 */
[----:B------:R-:W-:Y:S05]  /*5aa0*/  @P0 EXIT ;  /* 0x000000000000094d */ /* 0x000fea0003800000 */
[----:B------:R-:W-:Y:S01]  /*5ab0*/  IADD3 R0, P0, R44, 0x60, RZ ;  /* 0x000000602c007810 */ /* 0x000fe20007f1e0ff */
[----:B------:R-:W-:Y:S01]  /*5ac0*/  IMAD.MOV.U32 R8, RZ, RZ, R206 ;  /* 0x000000ffff087224 */ /* 0x000fe200078e00ce */
[----:B------:R-:W-:-:S03]  /*5ad0*/  MOV R9, R11 ;  /* 0x0000000b00097202 */ /* 0x000fc60000000f00 */
[----:B------:R-:W-:Y:S02]  /*5ae0*/  IMAD.X R44, RZ, RZ, R45, P0 ;  /* 0x000000ffff2c7224 */ /* 0x000fe400000e062d */
        /* <DEDUP_REMOVED lines=8> */
.L_x_608:
[----:B------:R-:W-:Y:S01]  /*5b70*/  SHF.R.S32.HI R3, RZ, 0x1f, R210 ;  /* 0x0000001fff037819 */ /* 0x000fe200000114d2 */
[----:B------:R-:W-:Y:S01]  /*5b80*/  BSSY B0, `(.L_x_623) ;  /* 0x000001f000007945 */ /* 0x000fe20003800000 */
[----:B------:R-:W-:Y:S02]  /*5b90*/  IADD3 R204, -R204, c[0x0][0x2f0], RZ ;  /* 0x0000bc00cccc7a10 */ /* 0x000fe40007ffe1ff */
[----:B------:R-:W-:Y:S02]  /*5ba0*/  LEA.HI R8, R3, R210, RZ, 0x3 ;  /* 0x000000d203087211 */ /* 0x000fe400078f18ff */
[----:B------:R-:W-:Y:S02]  /*5bb0*/  SHF.R.S32.HI R2, RZ, 0x1f, R205 ;  /* 0x0000001fff027819 */ /* 0x000fe400000114cd */
[----:B------:R-:W-:Y:S02]  /*5bc0*/  LOP3.LUT R3, R8, 0x1ffffff8, RZ, 0xc0, !PT ;  /* 0x1ffffff808037812 */ /* 0x000fe400078ec0ff */
[----:B------:R-:W-:Y:S01]  /*5bd0*/  SHF.R.S32.HI R8, RZ, 0x3, R8 ;  /* 0x00000003ff087819 */ /* 0x000fe20000011408 */
[----:B------:R-:W-:Y:S01]  /*5be0*/  IMAD R6, R2, c[0x0][0x308], RZ ;  /* 0x0000c20002067a24 */ /* 0x000fe200078e02ff */
[----:B------:R-:W-:Y:S01]  /*5bf0*/  SHF.R.S32.HI R0, RZ, 0x1f, R206 ;  /* 0x0000001fff007819 */ /* 0x000fe200000114ce */
[----:B------:R-:W-:Y:S01]  /*5c00*/  IMAD.IADD R3, R210, 0x1, -R3 ;  /* 0x00000001d2037824 */ /* 0x000fe200078e0a03 */
[----:B------:R-:W-:-:S02]  /*5c10*/  ISETP.GE.AND P3, PT, R8, R204, PT ;  /* 0x000000cc0800720c */ /* 0x000fc40003f66270 */
[----:B------:R-:W-:Y:S01]  /*5c20*/  SHF.R.S32.HI R9, RZ, 0x1f, R8 ;  /* 0x0000001fff097819 */ /* 0x000fe20000011408 */
[----:B------:R-:W-:Y:S02]  /*5c30*/  IMAD.SHL.U32 R4, R3, 0x8, RZ ;  /* 0x0000000803047824 */ /* 0x000fe400078e00ff */
[----:B------:R-:W-:Y:S02]  /*5c40*/  IMAD R3, R205, c[0x0][0x30c], R6 ;  /* 0x0000c300cd037a24 */ /* 0x000fe400078e0206 */
[----:B------:R-:W-:Y:S01]  /*5c50*/  IMAD R15, R0, c[0x0][0x310], RZ ;  /* 0x0000c400000f7a24 */ /* 0x000fe200078e02ff */
[----:B------:R-:W-:Y:S01]  /*5c60*/  SHF.R.S32.HI R5, RZ, 0x1f, R4 ;  /* 0x0000001fff057819 */ /* 0x000fe20000011404 */
[----:B------:R-:W-:Y:S01]  /*5c70*/  IMAD.WIDE R12, R207, 0x80, R8 ;  /* 0x00000080cf0c7825 */ /* 0x000fe200078e0208 */
[----:B------:R-:W-:-:S03]  /*5c80*/  ISETP.GE.OR P0, PT, R4, c[0x0][0x2f4], P3 ;  /* 0x0000bd0004007a0c */ /* 0x000fc60001f06670 */
[----:B------:R-:W-:-:S04]  /*5c90*/  IMAD.WIDE.U32 R6, R205, c[0x0][0x308], R4 ;  /* 0x0000c200cd067a25 */ /* 0x000fc800078e0004 */
[----:B------:R-:W-:Y:S02]  /*5ca0*/  IMAD.IADD R7, R7, 0x1, R3 ;  /* 0x0000000107077824 */ /* 0x000fe400078e0203 */
        /* <DEDUP_REMOVED lines=12> */
.L_x_624:
[----:B------:R-:W-:Y:S05]  /*5d70*/  BSYNC B0 ;  /* 0x0000000000007941 */ /* 0x000fea0003800000 */
.L_x_623:
        /* <DEDUP_REMOVED lines=16> */
.L_x_626:
[----:B------:R-:W-:Y:S05]  /*5e80*/  BSYNC B0 ;  /* 0x0000000000007941 */ /* 0x000fea0003800000 */
.L_x_625:
        /* <DEDUP_REMOVED lines=16> */
.L_x_628:
[----:B------:R-:W-:Y:S05]  /*5f90*/  BSYNC B0 ;  /* 0x0000000000007941 */ /* 0x000fea0003800000 */
.L_x_627:
        /* <DEDUP_REMOVED lines=16> */
.L_x_630:
[----:B------:R-:W-:Y:S05]  /*60a0*/  BSYNC B0 ;  /* 0x0000000000007941 */ /* 0x000fea0003800000 */
.L_x_629:
[----:B------:R-:W-:Y:S01]  /*60b0*/  IMAD R2, R2, c[0x0][0x338], RZ ;  /* 0x0000ce0002027a24 */ /* 0x000fe200078e02ff */
[----:B------:R-:W-:Y:S01]  /*60c0*/  ISETP.GE.OR P3, PT, R4, c[0x0][0x324], P3 ;  /* 0x0000c90004007a0c */ /* 0x000fe20001f66670 */
[C---:B-1----:R-:W-:Y:S01]  /*60d0*/  IMAD.WIDE.U32 R6, R205.reuse, c[0x0][0x338], R4 ;  /* 0x0000ce00cd067a25 */ /* 0x042fe200078e0004 */
[----:B------:R-:W-:Y:S03]  /*60e0*/  BSSY B0, `(.L_x_631) ;  /* 0x0000011000007945 */ /* 0x000fe60003800000 */
[----:B------:R-:W-:Y:S01]  /*60f0*/  IMAD R205, R205, c[0x0][0x33c], R2 ;  /* 0x0000cf00cdcd7a24 */ /* 0x000fe200078e0202 */
[----:B------:R-:W-:Y:S01]  /*6100*/  MOV R8, R6 ;  /* 0x0000000600087202 */ /* 0x000fe20000000f00 */
        /* <DEDUP_REMOVED lines=14> */
.L_x_632:
[----:B------:R-:W-:Y:S05]  /*61f0*/  BSYNC B0 ;  /* 0x0000000000007941 */ /* 0x000fea0003800000 */
.L_x_631:
        /* <DEDUP_REMOVED lines=14> */
.L_x_634:
[----:B------:R-:W-:Y:S05]  /*62e0*/  BSYNC B0 ;  /* 0x0000000000007941 */ /* 0x000fea0003800000 */
.L_x_633:
        /* <DEDUP_REMOVED lines=14> */
.L_x_636:
[----:B------:R-:W-:Y:S05]  /*63d0*/  BSYNC B0 ;  /* 0x0000000000007941 */ /* 0x000fea0003800000 */
.L_x_635:
        /* <DEDUP_REMOVED lines=14> */
.L_x_637:
        /* <DEDUP_REMOVED lines=12> */
.L_x_1812:


//--------------------- .text._ZN7cutlass13device_kernelIN5flash19enable_sm80_to_sm89INS1_16FlashAttnBwdSm80INS1_25CollectiveMainloopBwdSm80ILi2ELi2EN4cute5tupleIJNS5_1CILi64EEENS7_ILi128EEES8_EEENS_10bfloat16_tEfNS_4arch4Sm80ELb1ELb0ELb0ELb0ELb1ELb0ELb0ELb0ELi2ELi2ELi4ELi2ELb1EEENS1_21CollectiveEpilogueBwdISA_SB_SD_Li256ELb0ELb0ELi2EEENS1_25SingleTileBwdLPTSchedulerILb0ELi128ELb1EEEEEEEEEvNT_6ParamsE --------------------------
	.section	.text._ZN7cutlass13device_kernelIN5flash19enable_sm80_to_sm89INS1_16FlashAttnBwdSm80INS1_25CollectiveMainloopBwdSm80ILi2ELi2EN4cute5tupleIJNS5_1CILi64EEENS7_ILi128EEES8_EEENS_10bfloat16_tEfNS_4arch4Sm80ELb1ELb0ELb0ELb0ELb1ELb0ELb0ELb0ELi2ELi2ELi4ELi2ELb1EEENS1_21CollectiveEpilogueBwdISA_SB_SD_Li256ELb0ELb0ELi2EEENS1_25SingleTileBwdLPTSchedulerILb0ELi128ELb1EEEEEEEEEvNT_6ParamsE,"ax",@progbits
	.sectioninfo	@"SHI_REGISTERS=255"
	.align	128
.text._ZN7cutlass13device_kernelIN5flash19enable_sm80_to_sm89INS1_16FlashAttnBwdSm80INS1_25CollectiveMainloopBwdSm80ILi2ELi2EN4cute5tupleIJNS5_1CILi64EEENS7_ILi128EEES8_EEENS_10bfloat16_tEfNS_4arch4Sm80ELb1ELb0ELb0ELb0ELb1ELb0ELb0ELb0ELi2ELi2ELi4ELi2ELb1EEENS1_21CollectiveEpilogueBwdISA_SB_SD_Li256ELb0ELb0ELi2EEENS1_25SingleTileBwdLPTSchedulerILb0ELi128ELb1EEEEEEEEEvNT_6ParamsE:
        .type           _ZN7cutlass13device_kernelIN5flash19enable_sm80_to_sm89INS1_16FlashAttnBwdSm80INS1_25CollectiveMainloopBwdSm80ILi2ELi2EN4cute5tupleIJNS5_1CILi64EEENS7_ILi128EEES8_EEENS_10bfloat16_tEfNS_4arch4Sm80ELb1ELb0ELb0ELb0ELb1ELb0ELb0ELb0ELi2ELi2ELi4ELi2ELb1EEENS1_21CollectiveEpilogueBwdISA_SB_SD_Li256ELb0ELb0ELi2EEENS1_25SingleTileBwdLPTSchedulerILb0ELi128ELb1EEEEEEEEEvNT_6ParamsE,@function
        .size           _ZN7cutlass13device_kernelIN5flash19enable_sm80_to_sm89INS1_16FlashAttnBwdSm80INS1_25CollectiveMainloopBwdSm80ILi2ELi2EN4cute5tupleIJNS5_1CILi64EEENS7_ILi128EEES8_EEENS_10bfloat16_tEfNS_4arch4Sm80ELb1ELb0ELb0ELb0ELb1ELb0ELb0ELb0ELi2ELi2ELi4ELi2ELb1EEENS1_21CollectiveEpilogueBwdISA_SB_SD_Li256ELb0ELb0ELi2EEENS1_25SingleTileBwdLPTSchedulerILb0ELi128ELb1EEEEEEEEEvNT_6ParamsE,(.L_x_1813 - _ZN7cutlass13device_kernelIN5flash19enable_sm80_to_sm89INS1_16FlashAttnBwdSm80INS1_25CollectiveMainloopBwdSm80ILi2ELi2EN4cute5tupleIJNS5_1CILi64EEENS7_ILi128EEES8_EEENS_10bfloat16_tEfNS_4arch4Sm80ELb1ELb0ELb0ELb0ELb1ELb0ELb0ELb0ELi2ELi2ELi4ELi2ELb1EEENS1_21CollectiveEpilogueBwdISA_SB_SD_Li256ELb0ELb0ELi2EEENS1_25SingleTileBwdLPTSchedulerILb0ELi128ELb1EEEEEEEEEvNT_6ParamsE)
        .other          _ZN7cutlass13device_kernelIN5flash19enable_sm80_to_sm89INS1_16FlashAttnBwdSm80INS1_25CollectiveMainloopBwdSm80ILi2ELi2EN4cute5tupleIJNS5_1CILi64EEENS7_ILi128EEES8_EEENS_10bfloat16_tEfNS_4arch4Sm80ELb1ELb0ELb0ELb0ELb1ELb0ELb0ELb0ELi2ELi2ELi4ELi2ELb1EEENS1_21CollectiveEpilogueBwdISA_SB_SD_Li256ELb0ELb0ELi2EEENS1_25SingleTileBwdLPTSchedulerILb0ELi128ELb1EEEEEEEEEvNT_6ParamsE,@"STO_CUDA_ENTRY STV_DEFAULT"
_ZN7cutlass13device_kernelIN5flash19enable_sm80_to_sm89INS1_16FlashAttnBwdSm80INS1_25CollectiveMainloopBwdSm80ILi2ELi2EN4cute5tupleIJNS5_1CILi64EEENS7_ILi128EEES8_EEENS_10bfloat16_tEfNS_4arch4Sm80ELb1ELb0ELb0ELb0ELb1ELb0ELb0ELb0ELi2ELi2ELi4ELi2ELb1EEENS1_21CollectiveEpilogueBwdISA_SB_SD_Li256ELb0ELb0ELi2EEENS1_25SingleTileBwdLPTSchedulerILb0ELi128ELb1EEEEEEEEEvNT_6ParamsE:
        /* <DEDUP_REMOVED lines=16> */
[----:B------:R-:W-:-:S04]  /*0100*/  MOV R0, c[0x0][0x3c4] ;  /* 0x0000f10000007a02 */ /* 0x000fc80000000f00 */
[----:B------:R-:W-:Y:S02]  /*0110*/  ISETP.NE.AND P0, PT, R0, 0x1, PT ;  /* 0x000000010000780c */ /* 0x000fe40003f05270 */
[----:B------:R-:W-:-:S11]  /*0120*/  MOV R0, R2 ;  /* 0x0000000200007202 */ /* 0x000fd60000000f00 */
[----:B------:R-:W-:-:S05]  /*0130*/  @P0 IMAD.HI.U32 R3, R2, c[0x0][0x3c8], RZ ;  /* 0x0000f20002030a27 */ /* 0x000fca00078e00ff */
[----:B------:R-:W-:-:S05]  /*0140*/  @P0 SHF.R.U32.HI R0, RZ, c[0x0][0x3cc], R3 ;  /* 0x0000f300ff000a19 */ /* 0x000fca0000011603 */
[----:B------:R-:W-:Y:S01]  /*0150*/  IMAD R5, R0, c[0x0][0x3c4], RZ ;  /* 0x0000f10000057a24 */ /* 0x000fe200078e02ff */
[----:B------:R-:W-:Y:S05]  /*0160*/  BRA `(.L_x_640) ;  /* 0x0000006000007947 */ /* 0x000fea0003800000 */
.L_x_639:
[----:B------:R-:W-:-:S04]  /*0170*/  MOV R0, c[0x0][0x3ac] ;  /* 0x0000eb0000007a02 */ /* 0x000fc80000000f00 */
[----:B------:R-:W-:Y:S02]  /*0180*/  ISETP.NE.AND P0, PT, R0, 0x1, PT ;  /* 0x000000010000780c */ /* 0x000fe40003f05270 */
[----:B------:R-:W-:-:S11]  /*0190*/  MOV R0, R2 ;  /* 0x0000000200007202 */ /* 0x000fd60000000f00 */
[----:B------:R-:W-:-:S05]  /*01a0*/  @P0 IMAD.HI.U32 R3, R2, c[0x0][0x3b0], RZ ;  /* 0x0000ec0002030a27 */ /* 0x000fca00078e00ff */
[----:B------:R-:W-:-:S05]  /*01b0*/  @P0 SHF.R.U32.HI R0, RZ, c[0x0][0x3b4], R3 ;  /* 0x0000ed00ff000a19 */ /* 0x000fca0000011603 */
[----:B------:R-:W-:Y:S02]  /*01c0*/  IMAD R5, R0, c[0x0][0x3ac], RZ ;  /* 0x0000eb0000057a24 */ /* 0x000fe400078e02ff */
.L_x_640:
[----:B------:R-:W-:Y:S01]  /*01d0*/  IMAD.MOV.U32 R3, RZ, RZ, c[0x0][0x3a0] ;  /* 0x0000e800ff037624 */ /* 0x000fe200078e00ff */
[----:B------:R-:W-:Y:S01]  /*01e0*/  LOP3.LUT R0, RZ, R0, RZ, 0x33, !PT ;  /* 0x00000000ff007212 */ /* 0x000fe200078e33ff */
[----:B------:R-:W-:-:S03]  /*01f0*/  IMAD.IADD R5, R2, 0x1, -R5 ;  /* 0x0000000102057824 */ /* 0x000fc600078e0a05 */
[----:B------:R-:W-:Y:S01]  /*0200*/  ISETP.NE.AND P0, PT, R3, 0x1, PT ;  /* 0x000000010300780c */ /* 0x000fe20003f05270 */
[----:B------:R-:W-:Y:S01]  /*0210*/  IMAD R4, R4, c[0x0][0x3ac], R5 ;  /* 0x0000eb0004047a24 */ /* 0x000fe200078e0205 */
[----:B------:R-:W-:-:S04]  /*0220*/  IADD3 R205, R0, c[0x0][0x394], RZ ;  /* 0x0000e50000cd7a10 */ /* 0x000fc80007ffe0ff */
[----:B------:R-:W-:-:S07]  /*0230*/  MOV R207, R4 ;  /* 0x0000000400cf7202 */ /* 0x000fce0000000f00 */
[----:B------:R-:W-:-:S05]  /*0240*/  @P0 IMAD.HI.U32 R2, R4, c[0x0][0x3a4], RZ ;  /* 0x0000e90004020a27 */ /* 0x000fca00078e00ff */
[----:B------:R-:W-:-:S04]  /*0250*/  @P0 SHF.R.U32.HI R207, RZ, c[0x0][0x3a8], R2 ;  /* 0x0000ea00ffcf0a19 */ /* 0x000fc80000011602 */
[----:B------:R-:W-:-:S05]  /*0260*/  IADD3 R3, -R207, RZ, RZ ;  /* 0x000000ffcf037210 */ /* 0x000fca0007ffe1ff */
[----:B------:R-:W-:Y:S01]  /*0270*/  IMAD R206, R3, c[0x0][0x3a0], R4 ;  /* 0x0000e80003ce7a24 */ /* 0x000fe200078e0204 */
[----:B------:R-:W-:Y:S05]  /*0280*/  BRA `(.L_x_641) ;  /* 0x0000021000007947 */ /* 0x000fea0003800000 */
.L_x_638:
        /* <DEDUP_REMOVED lines=16> */
.L_x_642:
[----:B------:R-:W-:-:S04]  /*0390*/  MOV R0, c[0x0][0x3ac] ;  /* 0x0000eb0000007a02 */ /* 0x000fc80000000f00 */
[----:B------:R-:W-:Y:S02]  /*03a0*/  ISETP.NE.AND P0, PT, R0, 0x1, PT ;  /* 0x000000010000780c */ /* 0x000fe40003f05270 */
[----:B------:R-:W-:-:S11]  /*03b0*/  MOV R0, R3 ;  /* 0x0000000300007202 */ /* 0x000fd60000000f00 */
[----:B------:R-:W-:-:S05]  /*03c0*/  @P0 IMAD.HI.U32 R2, R3, c[0x0][0x3b0], RZ ;  /* 0x0000ec0003020a27 */ /* 0x000fca00078e00ff */
[----:B------:R-:W-:-:S05]  /*03d0*/  @P0 SHF.R.U32.HI R0, RZ, c[0x0][0x3b4], R2 ;  /* 0x0000ed00ff000a19 */ /* 0x000fca0000011602 */
[----:B------:R-:W-:Y:S02]  /*03e0*/  IMAD R4, R0, c[0x0][0x3ac], RZ ;  /* 0x0000eb0000047a24 */ /* 0x000fe400078e02ff */
.L_x_643:
        /* <DEDUP_REMOVED lines=10> */
[----:B------:R-:W-:Y:S02]  /*0490*/  IMAD R206, R206, c[0x0][0x3a0], R5 ;  /* 0x0000e800cece7a24 */ /* 0x000fe400078e0205 */
.L_x_641:
        /* <DEDUP_REMOVED lines=58> */
[-C--:B------:R-:W-:Y:S01]  /*0840*/  LEA.HI R16, R197, R210.reuse, RZ, 0x3 ;  /* 0x000000d2c5107211 */ /* 0x080fe200078f18ff */
[----:B------:R-:W-:Y:S01]  /*0850*/  IMAD R12, R6, c[0x0][0x1e8], RZ ;  /* 0x00007a00060c7a24 */ /* 0x000fe200078e02ff */
[----:B------:R-:W-:Y:S01]  /*0860*/  IADD3 R233, -R204, c[0x0][0x198], RZ ;  /* 0x00006600cce97a10 */ /* 0x000fe20007ffe1ff */
[----:B------:R-:W-:Y:S01]  /*0870*/  USHF.L.U64.HI UR5, UR4, UR8, UR5 ;  /* 0x0000000804057299 */ /* 0x000fe20008010205 */
[----:B------:R-:W-:Y:S01]  /*0880*/  LOP3.LUT R17, R16, 0xfffffff8, RZ, 0xc0, !PT ;  /* 0xfffffff810117812 */ /* 0x000fe200078ec0ff */
[----:B------:R-:W-:Y:S01]  /*0890*/  IMAD R12, R207, c[0x0][0x1ec], R12 ;  /* 0x00007b00cf0c7a24 */ /* 0x000fe200078e020c */
[----:B------:R-:W-:Y:S01]  /*08a0*/  SHF.R.S32.HI R214, RZ, 0x3, R16 ;  /* 0x00000003ffd67819 */ /* 0x000fe20000011410 */
[----:B------:R-:W-:Y:S01]  /*08b0*/  USHF.L.U32 UR4, UR4, 0x6, URZ ;  /* 0x0000000604047899 */ /* 0x000fe2000800063f */
[CC--:B------:R-:W-:Y:S01]  /*08c0*/  LEA.HI R10, R197.reuse, R210.reuse, RZ, 0x6 ;  /* 0x000000d2c50a7211 */ /* 0x0c0fe200078f30ff */
        /* <DEDUP_REMOVED lines=28> */
[C---:B------:R-:W-:Y:S01]  /*0a90*/  ISETP.GE.OR P1, PT, R4.reuse, c[0x0][0x19c], !P1 ;  /* 0x0000670004007a0c */ /* 0x040fe20004f26670 */
        /* <DEDUP_REMOVED lines=21> */
[C---:B------:R-:W-:Y:S01]  /*0bf0*/  IMAD R0, R6.reuse, c[0x0][0x1b8], RZ ;  /* 0x00006e0006007a24 */ /* 0x040fe200078e02ff */
[--C-:B------:R-:W-:Y:S01]  /*0c00*/  SHF.R.S32.HI R14, RZ, 0x2, R12.reuse ;  /* 0x00000002ff0e7819 */ /* 0x100fe2000001140c */
[----:B------:R-:W-:Y:S01]  /*0c10*/  IMAD R208, R6, c[0x0][0x188], RZ ;  /* 0x0000620006d07a24 */ /* 0x000fe200078e02ff */
        /* <DEDUP_REMOVED lines=8> */
[----:B------:R-:W-:Y:S01]  /*0ca0*/  IMAD.SHL.U32 R218, R210, 0x4, RZ ;  /* 0x00000004d2da7824 */ /* 0x000fe200078e00ff */
[----:B------:R-:W-:Y:S01]  /*0cb0*/  ISETP.GE.AND P2, PT, R11, 0x61, PT ;  /* 0x000000610b00780c */ /* 0x000fe20003f46270 */
[----:B------:R2:W-:Y:S01]  /*0cc0*/  LDGSTS.E.BYPASS.LTC128B.128 [R9+0x5080], [R26.64], !P4 ;  /* 0x050800001a097fae */ /* 0x0005e2000e101d4c */
[----:B------:R-:W-:Y:S01]  /*0cd0*/  LOP3.LUT R7, R7, 0xfffffff8, RZ, 0xc0, !PT ;  /* 0xfffffff807077812 */ /* 0x000fe200078ec0ff */
[----:B------:R-:W-:Y:S01]  /*0ce0*/  IMAD R208, R207, c[0x0][0x18c], R208 ;  /* 0x00006300cfd07a24 */ /* 0x000fe200078e02d0 */
[----:B------:R-:W-:Y:S01]  /*0cf0*/  LEA.HI R13, R21, R18, RZ, 0x1 ;  /* 0x00000012150d7211 */ /* 0x000fe200078f08ff */
[----:B------:R-:W-:Y:S01]  /*0d00*/  IMAD R203, R215, c[0x0][0x178], RZ ;  /* 0x00005e00d7cb7a24 */ /* 0x000fe200078e02ff */
[----:B------:R-:W-:Y:S01]  /*0d10*/  SHF.R.S32.HI R8, RZ, 0x1f, R206 ;  /* 0x0000001fff087819 */ /* 0x000fe200000114ce */
[----:B------:R-:W-:Y:S01]  /*0d20*/  IMAD.IADD R7, R14, 0x1, -R7 ;  /* 0x000000010e077824 */ /* 0x000fe200078e0a07 */
[----:B------:R-:W-:Y:S01]  /*0d30*/  LOP3.LUT R13, R13, 0xfffffffe, RZ, 0xc0, !PT ;  /* 0xfffffffe0d0d7812 */ /* 0x000fe200078ec0ff */
[----:B------:R-:W-:Y:S01]  /*0d40*/  IMAD R203, R214, c[0x0][0x17c], R203 ;  /* 0x00005f00d6cb7a24 */ /* 0x000fe200078e02cb */
[----:B------:R-:W-:Y:S01]  /*0d50*/  SHF.R.S32.HI R219, RZ, 0x1f, R218 ;  /* 0x0000001fffdb7819 */ /* 0x000fe200000114da */
[----:B------:R-:W-:Y:S01]  /*0d60*/  IMAD R3, R8, c[0x0][0x270], RZ ;  /* 0x00009c0008037a24 */ /* 0x000fe200078e02ff */
[----:B------:R-:W-:Y:S01]  /*0d70*/  ISETP.GE.AND P4, PT, R4, c[0x0][0x16c], PT ;  /* 0x00005b0004007a0c */ /* 0x000fe20003f86270 */
[----:B------:R-:W-:Y:S01]  /*0d80*/  IMAD.IADD R11, R18, 0x1, -R13 ;  /* 0x00000001120b7824 */ /* 0x000fe200078e0a0d */
[----:B------:R-:W-:Y:S01]  /*0d90*/  LOP3.LUT R21, R21, 0xfffffff0, RZ, 0xc0, !PT ;  /* 0xfffffff015157812 */ /* 0x000fe200078ec0ff */
[----:B------:R-:W-:Y:S01]  /*0da0*/  IMAD R13, R8, c[0x0][0x180], RZ ;  /* 0x00006000080d7a24 */ /* 0x000fe200078e02ff */
[C---:B------:R-:W-:Y:S01]  /*0db0*/  IADD3 R222, R9.reuse, 0x4080, RZ ;  /* 0x0000408009de7810 */ /* 0x040fe20007ffe0ff */
[C---:B------:R-:W-:Y:S01]  /*0dc0*/  IMAD R226, R206.reuse, c[0x0][0x274], R3 ;  /* 0x00009d00cee27a24 */ /* 0x040fe200078e0203 */
[----:B------:R-:W-:Y:S01]  /*0dd0*/  IADD3 R217, R9, 0x8080, RZ ;  /* 0x0000808009d97810 */ /* 0x000fe20007ffe0ff */
[----:B------:R-:W-:-:S02]  /*0de0*/  IMAD R18, R206, c[0x0][0x184], R13 ;  /* 0x00006100ce127a24 */ /* 0x000fc400078e020d */
[----:B------:R-:W-:Y:S01]  /*0df0*/  IMAD R3, R8, c[0x0][0x288], RZ ;  /* 0x0000a20008037a24 */ /* 0x000fe200078e02ff */
[----:B-1----:R-:W-:Y:S01]  /*0e00*/  IADD3 R22, P0, R26, UR4, RZ ;  /* 0x000000041a167c10 */ /* 0x002fe2000ff1e0ff */
[----:B------:R-:W-:Y:S02]  /*0e10*/  IMAD R13, R8, c[0x0][0x210], RZ ;  /* 0x00008400080d7a24 */ /* 0x000fe400078e02ff */
[----:B------:R-:W-:Y:S01]  /*0e20*/  IMAD R224, R206, c[0x0][0x28c], R3 ;  /* 0x0000a300cee07a24 */ /* 0x000fe200078e0203 */
[----:B------:R-:W-:Y:S01]  /*0e30*/  IADD3.X R23, R27, UR5, RZ, P0, !PT ;  /* 0x000000051b177c10 */ /* 0x000fe200087fe4ff */
[----:B------:R-:W-:Y:S01]  /*0e40*/  IMAD.MOV.U32 R199, RZ, RZ, 0x40 ;  /* 0x00000040ffc77424 */ /* 0x000fe200078e00ff */
[----:B------:R-:W-:Y:S01]  /*0e50*/  ISETP.GE.OR P0, PT, R4, c[0x0][0x1cc], !P2 ;  /* 0x0000730004007a0c */ /* 0x000fe20005706670 */
[----:B--2---:R-:W-:Y:S01]  /*0e60*/  IMAD.WIDE.U32 R26, R206, c[0x0][0x180], R4 ;  /* 0x00006000ce1a7a25 */ /* 0x004fe200078e0004 */
[----:B------:R-:W-:Y:S01]  /*0e70*/  ISETP.GE.OR P2, PT, R4, c[0x0][0x19c], !P2 ;  /* 0x0000670004007a0c */ /* 0x000fe20005746670 */
[----:B------:R1:W-:Y:S01]  /*0e80*/  LDGSTS.E.BYPASS.LTC128B.128 [R9+0x6080], [R22.64], !P3 ;  /* 0x0608000016097fae */ /* 0x0003e2000d901d4c */
[----:B------:R-:W-:Y:S01]  /*0e90*/  IADD3 R14, P3, R22, UR4, RZ ;  /* 0x00000004160e7c10 */ /* 0x000fe2000ff7e0ff */
[----:B------:R-:W-:-:S02]  /*0ea0*/  IMAD.IADD R19, R27, 0x1, R18 ;  /* 0x000000011b137824 */ /* 0x000fc400078e0212 */
        /* <DEDUP_REMOVED lines=8> */
[----:B------:R-:W-:Y:S02]  /*0f30*/  IMAD.WIDE.U32 R18, R207, c[0x0][0x188], R18 ;  /* 0x00006200cf127a25 */ /* 0x000fe400078e0012 */
[----:B------:R-:W0:Y:S02]  /*0f40*/  LDGDEPBAR ;  /* 0x00000000000079af */ /* 0x000e240000000000 */
[----:B------:R-:W-:-:S02]  /*0f50*/  IMAD.IADD R209, R19, 0x1, R208 ;  /* 0x0000000113d17824 */ /* 0x000fc400078e02d0 */
[----:B------:R-:W-:Y:S02]  /*0f60*/  IMAD.MOV.U32 R208, RZ, RZ, R18 ;  /* 0x000000ffffd07224 */ /* 0x000fe400078e0012 */
[----:B------:R-:W-:Y:S02]  /*0f70*/  IMAD.IADD R227, R27, 0x1, R226 ;  /* 0x000000011be37824 */ /* 0x000fe400078e02e2 */
[----:B------:R-:W-:-:S04]  /*0f80*/  IMAD.WIDE.U32 R208, R214, c[0x0][0x178], R208 ;  /* 0x00005e00d6d07a25 */ /* 0x000fc800078e00d0 */
[----:B------:R-:W-:Y:S02]  /*0f90*/  IMAD.MOV.U32 R226, RZ, RZ, R26 ;  /* 0x000000ffffe27224 */ /* 0x000fe400078e001a */
[----:B-1----:R-:W-:-:S04]  /*0fa0*/  IMAD.WIDE.U32 R22, R207, c[0x0][0x1b8], R28 ;  /* 0x00006e00cf167a25 */ /* 0x002fc800078e001c */
[----:B------:R-:W-:Y:S02]  /*0fb0*/  IMAD.IADD R23, R23, 0x1, R0 ;  /* 0x0000000117177824 */ /* 0x000fe400078e0200 */
[----:B------:R-:W-:Y:S02]  /*0fc0*/  IMAD R0, R25, c[0x0][0x1a8], RZ ;  /* 0x00006a0019007a24 */ /* 0x000fe400078e02ff */
[----:B------:R-:W-:Y:S02]  /*0fd0*/  IMAD.IADD R203, R209, 0x1, R203 ;  /* 0x00000001d1cb7824 */ /* 0x000fe400078e02cb */
[C---:B------:R-:W-:Y:S02]  /*0fe0*/  IMAD R0, R24.reuse, c[0x0][0x1ac], R0 ;  /* 0x00006b0018007a24 */ /* 0x040fe400078e0200 */
[----:B------:R-:W-:-:S04]  /*0ff0*/  IMAD.WIDE.U32 R24, R24, c[0x0][0x1a8], R22 ;  /* 0x00006a0018187a25 */ /* 0x000fc800078e0016 */
[----:B------:R-:W-:Y:S01]  /*1000*/  IMAD.IADD R0, R25, 0x1, R0 ;  /* 0x0000000119007824 */ /* 0x000fe200078e0200 */
[----:B------:R-:W-:Y:S01]  /*1010*/  LEA R22, P0, R24, c[0x0][0x190], 0x1 ;  /* 0x0000640018167a11 */ /* 0x000fe200078008ff */
[C---:B--2---:R-:W-:Y:S02]  /*1020*/  IMAD R15, R239.reuse, UR9, RZ ;  /* 0x00000009ef0f7c24 */ /* 0x044fe4000f8e02ff */
[----:B------:R-:W-:Y:S01]  /*1030*/  IMAD R26, R206, c[0x0][0x214], R13 ;  /* 0x00008500ce1a7a24 */ /* 0x000fe200078e020d */
[----:B------:R-:W-:Y:S01]  /*1040*/  LEA.HI.X R23, R24, c[0x0][0x194], R0, 0x1, P0 ;  /* 0x0000650018177a11 */ /* 0x000fe200000f0c00 */
[----:B------:R-:W-:Y:S01]  /*1050*/  IMAD.WIDE.U32 R24, R239, c[0x0][0x178], RZ ;  /* 0x00005e00ef187a25 */ /* 0x000fe200078e00ff */
[----:B------:R-:W-:Y:S02]  /*1060*/  SHF.R.S32.HI R0, RZ, 0x1f, R239 ;  /* 0x0000001fff007819 */ /* 0x000fe400000114ef */
[----:B------:R-:W-:Y:S01]  /*1070*/  LEA.HI R13, R197, R210, RZ, 0x5 ;  /* 0x000000d2c50d7211 */ /* 0x000fe200078f28ff */
[----:B------:R1:W-:Y:S01]  /*1080*/  LDGSTS.E.BYPASS.LTC128B.128 [R9+0x80], [R22.64], !P1 ;  /* 0x0008000016097fae */ /* 0x0003e2000c901d4c */
[----:B------:R-:W-:Y:S01]  /*1090*/  IADD3 R28, P1, R22, UR4, RZ ;  /* 0x00000004161c7c10 */ /* 0x000fe2000ff3e0ff */
[----:B------:R-:W-:Y:S01]  /*10a0*/  IMAD R14, R0, UR10, R15 ;  /* 0x0000000a000e7c24 */ /* 0x000fe2000f8e020f */
[----:B------:R-:W-:Y:S01]  /*10b0*/  LEA R3, P0, R24, R208, 0x6 ;  /* 0x000000d018037211 */ /* 0x000fe200078030ff */
[----:B------:R-:W-:Y:S01]  /*10c0*/  IMAD R0, R0, c[0x0][0x178], RZ ;  /* 0x00005e0000007a24 */ /* 0x000fe200078e02ff */
[----:B------:R-:W-:Y:S01]  /*10d0*/  IADD3.X R29, R23, UR5, RZ, P1, !PT ;  /* 0x00000005171d7c10 */ /* 0x000fe20008ffe4ff */
[----:B------:R-:W-:Y:S01]  /*10e0*/  IMAD.WIDE.U32 R4, R206, c[0x0][0x210], R4 ;  /* 0x00008400ce047a25 */ /* 0x000fe200078e0004 */
[----:B------:R-:W-:-:S03]  /*10f0*/  LEA.HI R197, R197, R210, RZ, 0x7 ;  /* 0x000000d2c5c57211 */ /* 0x000fc600078f38ff */
[----:B------:R-:W-:Y:S01]  /*1100*/  IMAD R0, R239, c[0x0][0x17c], R0 ;  /* 0x00005f00ef007a24 */ /* 0x000fe200078e0200 */
[----:B------:R2:W-:Y:S01]  /*1110*/  LDGSTS.E.BYPASS.LTC128B.128 [R9+0x1080], [R28.64], !P6 ;  /* 0x010800001c097fae */ /* 0x0005e2000f101d4c */
[----:B------:R-:W-:Y:S01]  /*1120*/  IMAD.IADD R27, R5, 0x1, R26 ;  /* 0x00000001051b7824 */ /* 0x000fe200078e021a */
[----:B------:R-:W-:Y:S01]  /*1130*/  SHF.R.U32.HI R197, RZ, 0x4, R197 ;  /* 0x00000004ffc57819 */ /* 0x000fe200000116c5 */
[----:B------:R-:W-:Y:S02]  /*1140*/  IMAD.IADD R0, R25, 0x1, R0 ;  /* 0x0000000119007824 */ /* 0x000fe400078e0200 */
[----:B------:R-:W-:Y:S01]  /*1150*/  IMAD.MOV.U32 R26, RZ, RZ, R4 ;  /* 0x000000ffff1a7224 */ /* 0x000fe200078e0004 */
[----:B------:R-:W-:Y:S01]  /*1160*/  SHF.R.S32.HI R4, RZ, 0x5, R13 ;  /* 0x00000005ff047819 */ /* 0x000fe2000001140d */
[----:B------:R-:W-:Y:S01]  /*1170*/  IMAD R5, R11, 0x800, R2 ;  /* 0x000008000b057824 */ /* 0x000fe200078e0202 */
[----:B------:R-:W-:Y:S01]  /*1180*/  LEA.HI.X R0, R24, R203, R0, 0x6, P0 ;  /* 0x000000cb18007211 */ /* 0x000fe200000f3400 */
[----:B------:R-:W-:Y:S01]  /*1190*/  IMAD.WIDE.U32 R18, R206, c[0x0][0x288], R218 ;  /* 0x0000a200ce127a25 */ /* 0x000fe200078e00da */
[----:B------:R-:W-:-:S03]  /*11a0*/  LEA R24, P0, R3, c[0x0][0x160], 0x1 ;  /* 0x0000580003187a11 */ /* 0x000fc600078008ff */
[----:B------:R-:W-:Y:S01]  /*11b0*/  IMAD.IADD R225, R19, 0x1, R224 ;  /* 0x0000000113e17824 */ /* 0x000fe200078e02e0 */
[----:B------:R-:W-:Y:S01]  /*11c0*/  LEA.HI.X R25, R3, c[0x0][0x164], R0, 0x1, P0 ;  /* 0x0000590003197a11 */ /* 0x000fe200000f0c00 */
[----:B------:R-:W-:Y:S01]  /*11d0*/  IMAD.SHL.U32 R19, R239, 0x40, RZ ;  /* 0x00000040ef137824 */ /* 0x000fe200078e00ff */
[----:B-1----:R-:W-:Y:S01]  /*11e0*/  IADD3 R22, P1, R28, UR4, RZ ;  /* 0x000000041c167c10 */ /* 0x002fe2000ff3e0ff */
[----:B------:R-:W-:Y:S01]  /*11f0*/  IMAD.MOV.U32 R192, RZ, RZ, 0x20 ;  /* 0x00000020ffc07424 */ /* 0x000fe200078e00ff */
[----:B------:R-:W-:Y:S01]  /*1200*/  LEA.HI R3, R13, R4, RZ, 0x1 ;  /* 0x000000040d037211 */ /* 0x000fe200078f08ff */
[----:B------:R-:W-:Y:S01]  /*1210*/  IMAD R220, R6, c[0x0][0x218], RZ ;  /* 0x0000860006dc7a24 */ /* 0x000fe200078e02ff */
[----:B------:R-:W-:Y:S01]  /*1220*/  IADD3.X R23, R29, UR5, RZ, P1, !PT ;  /* 0x000000051d177c10 */ /* 0x000fe20008ffe4ff */
[----:B------:R-:W-:Y:S01]  /*1230*/  IMAD.IADD R21, R210, 0x1, -R21 ;  /* 0x00000001d2157824 */ /* 0x000fe200078e0a15 */
[----:B------:R-:W-:Y:S01]  /*1240*/  IADD3 R30, P1, R22, UR4, RZ ;  /* 0x00000004161e7c10 */ /* 0x000fe2000ff3e0ff */
[----:B------:R-:W-:Y:S01]  /*1250*/  IMAD R220, R207, c[0x0][0x21c], R220 ;  /* 0x00008700cfdc7a24 */ /* 0x000fe200078e02dc */
        /* <DEDUP_REMOVED lines=62> */
[----:B------:R-:W-:Y:S01]  /*1640*/  IMAD R18, R6, c[0x0][0x290], RZ ;  /* 0x0000a40006127a24 */ /* 0x000fe200078e02ff */
[----:B------:R-:W-:Y:S01]  /*1650*/  LOP3.LUT R14, R14, 0x10, RZ, 0xc0, !PT ;  /* 0x000000100e0e7812 */ /* 0x000fe200078ec0ff */
[----:B------:R-:W-:Y:S01]  /*1660*/  IMAD.IADD R213, R227, 0x1, R213 ;  /* 0x00000001e3d57824 */ /* 0x000fe200078e02d5 */
[----:B------:R-:W-:Y:S01]  /*1670*/  SHF.R.S32.HI R5, RZ, 0x1f, R19 ;  /* 0x0000001fff057819 */ /* 0x000fe20000011413 */
[----:B------:R-:W-:Y:S01]  /*1680*/  IMAD.WIDE.U32 R224, R207, c[0x0][0x290], R224 ;  /* 0x0000a400cfe07a25 */ /* 0x000fe200078e00e0 */
[----:B------:R-:W-:Y:S01]  /*1690*/  LOP3.LUT R197, R14, 0x8, R197, 0xf8, !PT ;  /* 0x000000080ec57812 */ /* 0x000fe200078ef8c5 */
[----:B------:R-:W-:Y:S01]  /*16a0*/  USHF.L.U64.HI UR4, UR5, 0x1, UR4 ;  /* 0x0000000105047899 */ /* 0x000fe20008010204 */
[----:B------:R3:W1:Y:S01]  /*16b0*/  LDSM.16.M88.4 R144, [R196+0x4080] ;  /* 0x00408000c490783b */ /* 0x0006620000000200 */
[----:B------:R-:W-:-:S02]  /*16c0*/  IMAD.SHL.U32 R20, R10, 0x8, RZ ;  /* 0x000000080a147824 */ /* 0x000fc400078e00ff */
[----:B------:R-:W-:Y:S01]  /*16d0*/  IMAD R21, R207, c[0x0][0x294], R18 ;  /* 0x0000a500cf157a24 */ /* 0x000fe200078e0212 */
[----:B------:R3:W4:Y:S01]  /*16e0*/  LDSM.16.M88.4 R148, [R196+0x6080] ;  /* 0x00608000c494783b */ /* 0x0007220000000200 */
[----:B------:R-:W-:Y:S01]  /*16f0*/  IMAD.IADD R13, R210, 0x1, -R13 ;  /* 0x00000001d20d7824 */ /* 0x000fe200078e0a0d */
[----:B------:R-:W-:Y:S01]  /*1700*/  LOP3.LUT R20, R20, 0x18, RZ, 0xc0, !PT ;  /* 0x0000001814147812 */ /* 0x000fe200078ec0ff */
[----:B------:R-:W-:Y:S01]  /*1710*/  IMAD.SHL.U32 R17, R7, 0x40, RZ ;  /* 0x0000004007117824 */ /* 0x000fe200078e00ff */
[----:B------:R3:W5:Y:S01]  /*1720*/  LDSM.16.M88.4 R152, [R3+0x4080] ;  /* 0x004080000398783b */ /* 0x0007620000000200 */
[----:B------:R-:W-:Y:S02]  /*1730*/  IMAD.IADD R212, R225, 0x1, R21 ;  /* 0x00000001e1d47824 */ /* 0x000fe400078e0215 */
[----:B------:R-:W-:Y:S01]  /*1740*/  IMAD R195, R11, 0x200, R16 ;  /* 0x000002000bc37824 */ /* 0x000fe200078e0210 */
[----:B------:R3:W1:Y:S01]  /*1750*/  LDSM.16.M88.4 R160, [R3+0x6080] ;  /* 0x0060800003a0783b */ /* 0x0006620000000200 */
[----:B------:R-:W-:Y:S01]  /*1760*/  LOP3.LUT R17, R17, 0x1c0, RZ, 0xc0, !PT ;  /* 0x000001c011117812 */ /* 0x000fe200078ec0ff */
[----:B------:R-:W-:-:S02]  /*1770*/  IMAD.SHL.U32 R16, R11, 0x8, RZ ;  /* 0x000000080b107824 */ /* 0x000fc400078e00ff */
[----:B------:R3:W1:Y:S01]  /*1780*/  LDSM.16.M88.4 R164, [R2+0x4080] ;  /* 0x0040800002a4783b */ /* 0x0006620000000200 */
[----:B------:R-:W-:Y:S01]  /*1790*/  SHF.R.U32.HI R223, RZ, 0x3, R17 ;  /* 0x00000003ffdf7819 */ /* 0x000fe20000011611 */
[----:B------:R-:W-:Y:S02]  /*17a0*/  IMAD.SHL.U32 R194, R15, 0x40, RZ ;  /* 0x000000400fc27824 */ /* 0x000fe400078e00ff */
[----:B------:R3:W1:Y:S01]  /*17b0*/  LDSM.16.M88.4 R168, [R2+0x6080] ;  /* 0x0060800002a8783b */ /* 0x0006620000000200 */
[----:B------:R-:W-:Y:S01]  /*17c0*/  LOP3.LUT R223, R223, R17, R20, 0x1e, !PT ;  /* 0x00000011dfdf7212 */ /* 0x000fe200078e1e14 */
[----:B------:R-:W-:Y:S01]  /*17d0*/  IMAD.SHL.U32 R15, R4, 0x40, RZ ;  /* 0x00000040040f7824 */ /* 0x000fe200078e00ff */
[----:B------:R-:W-:Y:S01]  /*17e0*/  LOP3.LUT R194, R194, 0xfffffe00, RZ, 0xc0, !PT ;  /* 0xfffffe00c2c27812 */ /* 0x000fe200078ec0ff */
[----:B------:R3:W1:Y:S03]  /*17f0*/  LDSM.16.M88.4 R172, [R0+0x4080] ;  /* 0x0040800000ac783b */ /* 0x0006660000000200 */
        /* <DEDUP_REMOVED lines=73> */
.L_x_646:
[----:B------:R-:W-:Y:S05]  /*1c90*/  BSYNC B0 ;  /* 0x0000000000007941 */ /* 0x000fea0003800000 */
.L_x_645:
[----:B--2345:R-:W-:Y:S01]  /*1ca0*/  SHF.R.S32.HI R5, RZ, 0x1f, R10 ;  /* 0x0000001fff057819 */ /* 0x03cfe2000001140a */
[----:B------:R-:W0:Y:S01]  /*1cb0*/  LDGDEPBAR ;  /* 0x00000000000079af */ /* 0x000e220000000000 */
[----:B------:R-:W-:Y:S01]  /*1cc0*/  LOP3.LUT R12, R12, 0x7ffffffc, RZ, 0xc0, !PT ;  /* 0x7ffffffc0c0c7812 */ /* 0x000fe200078ec0ff */
[----:B-1----:R-:W-:Y:S01]  /*1cd0*/  IMAD R9, R8, c[0x0][0x238], RZ ;  /* 0x00008e0008097a24 */ /* 0x002fe200078e02ff */
[----:B------:R-:W-:Y:S01]  /*1ce0*/  LEA.HI R5, R5, R10, RZ, 0x2 ;  /* 0x0000000a05057211 */ /* 0x000fe200078f10ff */
[----:B------:R-:W-:Y:S01]  /*1cf0*/  IMAD.SHL.U32 R195, R195, 0x2, RZ ;  /* 0x00000002c3c37824 */ /* 0x000fe200078e00ff */
[----:B------:R-:W-:Y:S01]  /*1d00*/  SHF.R.S32.HI R211, RZ, 0x1f, R210 ;  /* 0x0000001fffd37819 */ /* 0x000fe200000114d2 */
[----:B------:R-:W-:Y:S01]  /*1d10*/  IMAD.IADD R12, R13, 0x1, -R12 ;  /* 0x000000010d0c7824 */ /* 0x000fe200078e0a0c */
[----:B------:R-:W-:Y:S01]  /*1d20*/  LOP3.LUT R5, R5, 0x1ffffffc, RZ, 0xc0, !PT ;  /* 0x1ffffffc05057812 */ /* 0x000fe200078ec0ff */
[C---:B------:R-:W-:Y:S01]  /*1d30*/  IMAD R9, R206.reuse, c[0x0][0x23c], R9 ;  /* 0x00008f00ce097a24 */ /* 0x040fe200078e0209 */
[----:B------:R-:W-:Y:S01]  /*1d40*/  LOP3.LUT P5, RZ, R7, 0x4, RZ, 0xc0, !PT ;  /* 0x0000000407ff7812 */ /* 0x000fe200078ac0ff */
[----:B------:R-:W-:Y:S01]  /*1d50*/  IMAD.WIDE.U32 R236, R206, c[0x0][0x238], R210 ;  /* 0x00008e00ceec7a25 */ /* 0x000fe200078e00d2 */
[C---:B------:R-:W-:Y:S01]  /*1d60*/  LOP3.LUT P1, RZ, R4.reuse, 0x2, RZ, 0xc0, !PT ;  /* 0x0000000204ff7812 */ /* 0x040fe2000782c0ff */
[----:B------:R-:W-:Y:S01]  /*1d70*/  CS2R R126, SRZ ;  /* 0x00000000007e7805 */ /* 0x000fe2000001ff00 */
[----:B------:R-:W-:Y:S01]  /*1d80*/  LOP3.LUT P0, RZ, R4, 0x4, RZ, 0xc0, !PT ;  /* 0x0000000404ff7812 */ /* 0x000fe2000780c0ff */
[----:B------:R-:W-:Y:S01]  /*1d90*/  IMAD.IADD R5, R10, 0x1, -R5 ;  /* 0x000000010a057824 */ /* 0x000fe200078e0a05 */
[----:B------:R-:W-:Y:S01]  /*1da0*/  LEA R223, R223, 0xc480, 0x1 ;  /* 0x0000c480dfdf7811 */ /* 0x000fe200078e08ff */
[----:B------:R-:W-:Y:S01]  /*1db0*/  IMAD.IADD R237, R237, 0x1, R9 ;  /* 0x00000001eded7824 */ /* 0x000fe200078e0209 */
[----:B------:R-:W-:Y:S01]  /*1dc0*/  LEA R194, R194, 0x80, 0x1 ;  /* 0x00000080c2c27811 */ /* 0x000fe200078e08ff */
[----:B------:R-:W-:Y:S01]  /*1dd0*/  IMAD R4, R6, c[0x0][0x240], RZ ;  /* 0x0000900006047a24 */ /* 0x000fe200078e02ff */
[----:B------:R-:W-:Y:S01]  /*1de0*/  LEA R230, R5, R12, 0x2 ;  /* 0x0000000c05e67211 */ /* 0x000fe200078e10ff */
[----:B------:R-:W-:Y:S01]  /*1df0*/  IMAD.WIDE.U32 R236, R207, c[0x0][0x240], R236 ;  /* 0x00009000cfec7a25 */ /* 0x000fe200078e00ec */
[----:B------:R-:W-:Y:S01]  /*1e00*/  IADD3 R231, R223, 0x40, RZ ;  /* 0x00000040dfe77810 */ /* 0x000fe20007ffe0ff */
[----:B------:R-:W-:Y:S01]  /*1e10*/  CS2R R124, SRZ ;  /* 0x00000000007c7805 */ /* 0x000fe2000001ff00 */
[----:B------:R-:W-:Y:S01]  /*1e20*/  MOV R228, RZ ;  /* 0x000000ff00e47202 */ /* 0x000fe20000000f00 */
[----:B------:R-:W-:Y:S01]  /*1e30*/  IMAD.SHL.U32 R230, R230, 0x2, RZ ;  /* 0x00000002e6e67824 */ /* 0x000fe200078e00ff */
[----:B------:R-:W-:Y:S01]  /*1e40*/  CS2R R130, SRZ ;  /* 0x0000000000827805 */ /* 0x000fe2000001ff00 */
[----:B------:R-:W-:Y:S01]  /*1e50*/  IMAD R5, R207, c[0x0][0x244], R4 ;  /* 0x00009100cf057a24 */ /* 0x000fe200078e0204 */
[----:B------:R-:W-:Y:S01]  /*1e60*/  CS2R R128, SRZ ;  /* 0x0000000000807805 */ /* 0x000fe2000001ff00 */
[----:B------:R-:W-:Y:S01]  /*1e70*/  IMAD.MOV.U32 R229, RZ, RZ, 0x1 ;  /* 0x00000001ffe57424 */ /* 0x000fe200078e00ff */
        /* <DEDUP_REMOVED lines=34> */
.L_x_649:
        /* <DEDUP_REMOVED lines=101> */
.L_x_647:
        /* <DEDUP_REMOVED lines=405> */
.L_x_648:
        /* <DEDUP_REMOVED lines=174> */
.L_x_644:
        /* <DEDUP_REMOVED lines=102> */
[----:B------:R-:W-:Y:S01]  /*5180*/  ISETP.GE.AND P3, PT, R10, R41, PT ;  /* 0x000000290a00720c */ /* 0x000fe20003f66270 */
[----:B------:R-:W-:Y:S02]  /*5190*/  IMAD R11, R0, c[0x0][0x338], RZ ;  /* 0x0000ce00000b7a24 */ /* 0x000fe400078e02ff */
[----:B------:R-:W-:Y:S01]  /*51a0*/  STS [R7+0x80], R112 ;  /* 0x0000807007007388 */ /* 0x000fe20000000800 */
[----:B------:R-:W-:Y:S01]  /*51b0*/  ISETP.GE.OR P0, PT, R8, c[0x0][0x324], P3 ;  /* 0x0000c90008007a0c */ /* 0x000fe20001f06670 */
[----:B------:R-:W-:Y:S02]  /*51c0*/  IMAD R11, R206, c[0x0][0x33c], R11 ;  /* 0x0000cf00ce0b7a24 */ /* 0x000fe400078e020b */
        /* <DEDUP_REMOVED lines=14> */
[----:B-1----:R-:W-:-:S05]  /*52b0*/  SHF.R.S32.HI R3, RZ, 0x1f, R207 ;  /* 0x0000001fff037819 */ /* 0x002fca00000114cf */
[----:B------:R-:W-:Y:S01]  /*52c0*/  IMAD R36, R3, c[0x0][0x340], RZ ;  /* 0x0000d00003247a24 */ /* 0x000fe200078e02ff */
[----:B--2---:R-:W-:-:S03]  /*52d0*/  SHF.R.S32.HI R9, RZ, 0x1f, R8 ;  /* 0x0000001fff097819 */ /* 0x004fc60000011408 */
[----:B------:R-:W-:Y:S01]  /*52e0*/  IMAD R36, R207, c[0x0][0x344], R36 ;  /* 0x0000d100cf247a24 */ /* 0x000fe200078e0224 */
[----:B------:R1:W2:Y:S01]  /*52f0*/  LDS.128 R32, [R2+0x5080] ;  /* 0x0050800002207984 */ /* 0x0002a20000000c00 */
[----:B------:R-:W-:-:S03]  /*5300*/  IMAD.WIDE.U32 R38, R206, c[0x0][0x338], R8 ;  /* 0x0000ce00ce267a25 */ /* 0x000fc600078e0008 */
[----:B------:R1:W3:Y:S01]  /*5310*/  LDS.128 R28, [R2+0x6080] ;  /* 0x00608000021c7984 */ /* 0x0002e20000000c00 */
[----:B------:R-:W-:Y:S01]  /*5320*/  IMAD.IADD R39, R39, 0x1, R11 ;  /* 0x0000000127277824 */ /* 0x000fe200078e020b */
[----:B------:R-:W-:Y:S02]  /*5330*/  SHF.R.S32.HI R11, RZ, 0x1f, R10 ;  /* 0x0000001fff0b7819 */ /* 0x000fe4000001140a */
[----:B------:R1:W4:Y:S01]  /*5340*/  LDS.128 R24, [R2+0x7080] ;  /* 0x0070800002187984 */ /* 0x0003220000000c00 */
[----:B------:R-:W-:-:S03]  /*5350*/  IMAD.WIDE.U32 R42, R207, c[0x0][0x340], R38 ;  /* 0x0000d000cf2a7a25 */ /* 0x000fc600078e0026 */
[----:B------:R1:W5:Y:S01]  /*5360*/  LDS.128 R20, [R2+0x80] ;  /* 0x0000800002147984 */ /* 0x0003620000000c00 */
[----:B------:R-:W-:-:S03]  /*5370*/  IMAD.WIDE R44, R205, 0x80, R10 ;  /* 0x00000080cd2c7825 */ /* 0x000fc600078e020a */
[----:B------:R1:W1:Y:S01]  /*5380*/  LDS.128 R16, [R2+0x1080] ;  /* 0x0010800002107984 */ /* 0x0002620000000c00 */
[----:B------:R-:W-:-:S03]  /*5390*/  IMAD.IADD R47, R43, 0x1, R36 ;  /* 0x000000012b2f7824 */ /* 0x000fc600078e0224 */
[----:B------:R1:W1:Y:S04]  /*53a0*/  LDS.128 R12, [R2+0x2080] ;  /* 0x00208000020c7984 */ /* 0x0002680000000c00 */
        /* <DEDUP_REMOVED lines=11> */
.L_x_652:
[----:B------:R-:W-:Y:S05]  /*5460*/  BSYNC B0 ;  /* 0x0000000000007941 */ /* 0x000fea0003800000 */
.L_x_651:
        /* <DEDUP_REMOVED lines=16> */
.L_x_654:
[----:B------:R-:W-:Y:S05]  /*5570*/  BSYNC B0 ;  /* 0x0000000000007941 */ /* 0x000fea0003800000 */
.L_x_653:
        /* <DEDUP_REMOVED lines=16> */
.L_x_656:
[----:B------:R-:W-:Y:S05]  /*5680*/  BSYNC B0 ;  /* 0x0000000000007941 */ /* 0x000fea0003800000 */
.L_x_655:
        /* <DEDUP_REMOVED lines=16> */
.L_x_658:
[----:B------:R-:W-:Y:S05]  /*5790*/  BSYNC B0 ;  /* 0x0000000000007941 */ /* 0x000fea0003800000 */
.L_x_657:
[----:B-1----:R-:W-:Y:S01]  /*57a0*/  IMAD R11, R0, c[0x0][0x308], RZ ;  /* 0x0000c200000b7a24 */ /* 0x002fe200078e02ff */
[----:B------:R-:W-:Y:S01]  /*57b0*/  ISETP.GE.OR P3, PT, R8, c[0x0][0x2f4], P3 ;  /* 0x0000bd0008007a0c */ /* 0x000fe20001f66670 */
[C---:B----4-:R-:W-:Y:S01]  /*57c0*/  IMAD.WIDE.U32 R24, R206.reuse, c[0x0][0x308], R8 ;  /* 0x0000c200ce187a25 */ /* 0x050fe200078e0008 */
        /* <DEDUP_REMOVED lines=16> */
.L_x_660:
[----:B------:R-:W-:Y:S05]  /*58d0*/  BSYNC B0 ;  /* 0x0000000000007941 */ /* 0x000fea0003800000 */
.L_x_659:
        /* <DEDUP_REMOVED lines=14> */
.L_x_662:
[----:B------:R-:W-:Y:S05]  /*59c0*/  BSYNC B0 ;  /* 0x0000000000007941 */ /* 0x000fea0003800000 */
.L_x_661:
        /* <DEDUP_REMOVED lines=14> */
.L_x_664:
[----:B------:R-:W-:Y:S05]  /*5ab0*/  BSYNC B0 ;  /* 0x0000000000007941 */ /* 0x000fea0003800000 */
.L_x_663:
        /* <DEDUP_REMOVED lines=14> */
.L_x_650:
[----:B------:R-:W-:Y:S01]  /*5ba0*/  SHF.R.S32.HI R3, RZ, 0x1f, R210 ;  /* 0x0000001fff037819 */ /* 0x000fe200000114d2 */
[----:B------:R-:W-:Y:S01]  /*5bb0*/  BSSY B0, `(.L_x_665) ;  /* 0x000001f000007945 */ /* 0x000fe20003800000 */
[----:B------:R-:W-:Y:S02]  /*5bc0*/  IADD3 R204, -R204, c[0x0][0x2f0], RZ ;  /* 0x0000bc00cccc7a10 */ /* 0x000fe40007ffe1ff */
[----:B------:R-:W-:Y:S02]  /*5bd0*/  LEA.HI R8, R3, R210, RZ, 0x3 ;  /* 0x000000d203087211 */ /* 0x000fe400078f18ff */
[----:B------:R-:W-:Y:S02]  /*5be0*/  SHF.R.S32.HI R2, RZ, 0x1f, R206 ;  /* 0x0000001fff027819 */ /* 0x000fe400000114ce */
[----:B------:R-:W-:Y:S02]  /*5bf0*/  LOP3.LUT R3, R8, 0x1ffffff8, RZ, 0xc0, !PT ;  /* 0x1ffffff808037812 */ /* 0x000fe400078ec0ff */
[----:B------:R-:W-:-:S02]  /*5c00*/  SHF.R.S32.HI R8, RZ, 0x3, R8 ;  /* 0x00000003ff087819 */ /* 0x000fc40000011408 */
[----:B------:R-:W-:Y:S01]  /*5c10*/  SHF.R.S32.HI R0, RZ, 0x1f, R207 ;  /* 0x0000001fff007819 */ /* 0x000fe200000114cf */
[----:B------:R-:W-:Y:S01]  /*5c20*/  IMAD.IADD R3, R210, 0x1, -R3 ;  /* 0x00000001d2037824 */ /* 0x000fe200078e0a03 */
[----:B------:R-:W-:Y:S02]  /*5c30*/  ISETP.GE.AND P3, PT, R8, R204, PT ;  /* 0x000000cc0800720c */ /* 0x000fe40003f66270 */
[----:B------:R-:W-:Y:S01]  /*5c40*/  SHF.R.S32.HI R9, RZ, 0x1f, R8 ;  /* 0x0000001fff097819 */ /* 0x000fe20000011408 */
[----:B------:R-:W-:Y:S02]  /*5c50*/  IMAD.SHL.U32 R4, R3, 0x8, RZ ;  /* 0x0000000803047824 */ /* 0x000fe400078e00ff */
[----:B------:R-:W-:Y:S02]  /*5c60*/  IMAD R3, R2, c[0x0][0x308], RZ ;  /* 0x0000c20002037a24 */ /* 0x000fe400078e02ff */
[----:B------:R-:W-:Y:S01]  /*5c70*/  IMAD R6, R0, c[0x0][0x310], RZ ;  /* 0x0000c40000067a24 */ /* 0x000fe200078e02ff */
[----:B------:R-:W-:Y:S01]  /*5c80*/  SHF.R.S32.HI R5, RZ, 0x1f, R4 ;  /* 0x0000001fff057819 */ /* 0x000fe20000011404 */
[----:B------:R-:W-:Y:S01]  /*5c90*/  IMAD R3, R206, c[0x0][0x30c], R3 ;  /* 0x0000c300ce037a24 */ /* 0x000fe200078e0203 */
[----:B------:R-:W-:Y:S01]  /*5ca0*/  ISETP.GE.OR P0, PT, R4, c[0x0][0x2f4], P3 ;  /* 0x0000bd0004007a0c */ /* 0x000fe20001f06670 */
[----:B------:R-:W-:-:S02]  /*5cb0*/  IMAD R15, R207, c[0x0][0x314], R6 ;  /* 0x0000c500cf0f7a24 */ /* 0x000fc400078e0206 */
[----:B------:R-:W-:-:S04]  /*5cc0*/  IMAD.WIDE.U32 R10, R206, c[0x0][0x308], R4 ;  /* 0x0000c200ce0a7a25 */ /* 0x000fc800078e0004 */
[----:B------:R-:W-:Y:S02]  /*5cd0*/  IMAD.IADD R11, R11, 0x1, R3 ;  /* 0x000000010b0b7824 */ /* 0x000fe400078e0203 */
[----:B------:R-:W-:-:S04]  /*5ce0*/  IMAD.WIDE R12, R205, 0x80, R8 ;  /* 0x00000080cd0c7825 */ /* 0x000fc800078e0208 */
        /* <DEDUP_REMOVED lines=11> */
.L_x_666:
[----:B------:R-:W-:Y:S05]  /*5da0*/  BSYNC B0 ;  /* 0x0000000000007941 */ /* 0x000fea0003800000 */
.L_x_665:
        /* <DEDUP_REMOVED lines=16> */
.L_x_668:
[----:B------:R-:W-:Y:S05]  /*5eb0*/  BSYNC B0 ;  /* 0x0000000000007941 */ /* 0x000fea0003800000 */
.L_x_667:
        /* <DEDUP_REMOVED lines=16> */
.L_x_670:
[----:B------:R-:W-:Y:S05]  /*5fc0*/  BSYNC B0 ;  /* 0x0000000000007941 */ /* 0x000fea0003800000 */
.L_x_669:
        /* <DEDUP_REMOVED lines=16> */
.L_x_672:
[----:B------:R-:W-:Y:S05]  /*60d0*/  BSYNC B0 ;  /* 0x0000000000007941 */ /* 0x000fea0003800000 */
.L_x_671:
        /* <DEDUP_REMOVED lines=19> */
.L_x_674:
[----:B------:R-:W-:Y:S05]  /*6210*/  BSYNC B0 ;  /* 0x0000000000007941 */ /* 0x000fea0003800000 */
.L_x_673:
        /* <DEDUP_REMOVED lines=14> */
.L_x_676:
[----:B------:R-:W-:Y:S05]  /*6300*/  BSYNC B0 ;  /* 0x0000000000007941 */ /* 0x000fea0003800000 */
.L_x_675:
        /* <DEDUP_REMOVED lines=14> */
.L_x_678:
[----:B------:R-:W-:Y:S05]  /*63f0*/  BSYNC B0 ;  /* 0x0000000000007941 */ /* 0x000fea0003800000 */
.L_x_677:
        /* <DEDUP_REMOVED lines=14> */
.L_x_679:
        /* <DEDUP_REMOVED lines=10> */
.L_x_1813:


//--------------------- .text._ZN7cutlass13device_kernelIN5flash19enable_sm80_to_sm89INS1_16FlashAttnBwdSm80INS1_25CollectiveMainloopBwdSm80ILi2ELi2EN4cute5tupleIJNS5_1CILi64EEENS7_ILi128EEES8_EEENS_10bfloat16_tEfNS_4arch4Sm80ELb1ELb0ELb0ELb0ELb0ELb0ELb0ELb0ELi2ELi2ELi4ELi2ELb1EEENS1_24CollectiveEpilogueBwdGQAISA_fSD_Li256ELb0ELb0EEENS1_25SingleTileBwdLPTSchedulerILb0ELi128ELb0EEEEEEEEEvNT_6ParamsE --------------------------
	.section	.text._ZN7cutlass13device_kernelIN5flash19enable_sm80_to_sm89INS1_16FlashAttnBwdSm80INS1_25CollectiveMainloopBwdSm80ILi2ELi2EN4cute5tupleIJNS5_1CILi64EEENS7_ILi128EEES8_EEENS_10bfloat16_tEfNS_4arch4Sm80ELb1ELb0ELb0ELb0ELb0ELb0ELb0ELb0ELi2ELi2ELi4ELi2ELb1EEENS1_24CollectiveEpilogueBwdGQAISA_fSD_Li256ELb0ELb0EEENS1_25SingleTileBwdLPTSchedulerILb0ELi128ELb0EEEEEEEEEvNT_6ParamsE,"ax",@progbits
	.sectioninfo	@"SHI_REGISTERS=255"
	.align	128
.text._ZN7cutlass13device_kernelIN5flash19enable_sm80_to_sm89INS1_16FlashAttnBwdSm80INS1_25CollectiveMainloopBwdSm80ILi2ELi2EN4cute5tupleIJNS5_1CILi64EEENS7_ILi128EEES8_EEENS_10bfloat16_tEfNS_4arch4Sm80ELb1ELb0ELb0ELb0ELb0ELb0ELb0ELb0ELi2ELi2ELi4ELi2ELb1EEENS1_24CollectiveEpilogueBwdGQAISA_fSD_Li256ELb0ELb0EEENS1_25SingleTileBwdLPTSchedulerILb0ELi128ELb0EEEEEEEEEvNT_6ParamsE:
        .type           _ZN7cutlass13device_kernelIN5flash19enable_sm80_to_sm89INS1_16FlashAttnBwdSm80INS1_25CollectiveMainloopBwdSm80ILi2ELi2EN4cute5tupleIJNS5_1CILi64EEENS7_ILi128EEES8_EEENS_10bfloat16_tEfNS_4arch4Sm80ELb1ELb0ELb0ELb0ELb0ELb0ELb0ELb0ELi2ELi2ELi4ELi2ELb1EEENS1_24CollectiveEpilogueBwdGQAISA_fSD_Li256ELb0ELb0EEENS1_25SingleTileBwdLPTSchedulerILb0ELi128ELb0EEEEEEEEEvNT_6ParamsE,@function
        .size           _ZN7cutlass13device_kernelIN5flash19enable_sm80_to_sm89INS1_16FlashAttnBwdSm80INS1_25CollectiveMainloopBwdSm80ILi2ELi2EN4cute5tupleIJNS5_1CILi64EEENS7_ILi128EEES8_EEENS_10bfloat16_tEfNS_4arch4Sm80ELb1ELb0ELb0ELb0ELb0ELb0ELb0ELb0ELi2ELi2ELi4ELi2ELb1EEENS1_24CollectiveEpilogueBwdGQAISA_fSD_Li256ELb0ELb0EEENS1_25SingleTileBwdLPTSchedulerILb0ELi128ELb0EEEEEEEEEvNT_6ParamsE,(.L_x_1814 - _ZN7cutlass13device_kernelIN5flash19enable_sm80_to_sm89INS1_16FlashAttnBwdSm80INS1_25CollectiveMainloopBwdSm80ILi2ELi2EN4cute5tupleIJNS5_1CILi64EEENS7_ILi128EEES8_EEENS_10bfloat16_tEfNS_4arch4Sm80ELb1ELb0ELb0ELb0ELb0ELb0ELb0ELb0ELi2ELi2ELi4ELi2ELb1EEENS1_24CollectiveEpilogueBwdGQAISA_fSD_Li256ELb0ELb0EEENS1_25SingleTileBwdLPTSchedulerILb0ELi128ELb0EEEEEEEEEvNT_6ParamsE)
        .other          _ZN7cutlass13device_kernelIN5flash19enable_sm80_to_sm89INS1_16FlashAttnBwdSm80INS1_25CollectiveMainloopBwdSm80ILi2ELi2EN4cute5tupleIJNS5_1CILi64EEENS7_ILi128EEES8_EEENS_10bfloat16_tEfNS_4arch4Sm80ELb1ELb0ELb0ELb0ELb0ELb0ELb0ELb0ELi2ELi2ELi4ELi2ELb1EEENS1_24CollectiveEpilogueBwdGQAISA_fSD_Li256ELb0ELb0EEENS1_25SingleTileBwdLPTSchedulerILb0ELi128ELb0EEEEEEEEEvNT_6ParamsE,@"STO_CUDA_ENTRY STV_DEFAULT"
_ZN7cutlass13device_kernelIN5flash19enable_sm80_to_sm89INS1_16FlashAttnBwdSm80INS1_25CollectiveMainloopBwdSm80ILi2ELi2EN4cute5tupleIJNS5_1CILi64EEENS7_ILi128EEES8_EEENS_10bfloat16_tEfNS_4arch4Sm80ELb1ELb0ELb0ELb0ELb0ELb0ELb0ELb0ELi2ELi2ELi4ELi2ELb1EEENS1_24CollectiveEpilogueBwdGQAISA_fSD_Li256ELb0ELb0EEENS1_25SingleTileBwdLPTSchedulerILb0ELi128ELb0EEEEEEEEEvNT_6ParamsE:
        /* <DEDUP_REMOVED lines=23> */
.L_x_681:
[----:B------:R-:W-:Y:S02]  /*0170*/  MOV R2, c[0x0][0x3b4] ;  /* 0x0000ed0000027a02 */ /* 0x000fe40000000f00 */
[----:B------:R-:W-:Y:S02]  /*0180*/  MOV R207, R0 ;  /* 0x0000000000cf7202 */ /* 0x000fe40000000f00 */
[----:B------:R-:W-:-:S13]  /*0190*/  ISETP.NE.AND P0, PT, R2, 0x1, PT ;  /* 0x000000010200780c */ /* 0x000fda0003f05270 */
[----:B------:R-:W-:-:S05]  /*01a0*/  @P0 IMAD.HI.U32 R2, R0, c[0x0][0x3b8], RZ ;  /* 0x0000ee0000020a27 */ /* 0x000fca00078e00ff */
[----:B------:R-:W-:-:S05]  /*01b0*/  @P0 SHF.R.U32.HI R207, RZ, c[0x0][0x3bc], R2 ;  /* 0x0000ef00ffcf0a19 */ /* 0x000fca0000011602 */
[----:B------:R-:W-:-:S03]  /*01c0*/  IMAD R3, R207, c[0x0][0x3b4], RZ ;  /* 0x0000ed00cf037a24 */ /* 0x000fc600078e02ff */
.L_x_682:
        /* <DEDUP_REMOVED lines=10> */
.L_x_680:
        /* <DEDUP_REMOVED lines=16> */
.L_x_684:
[----:B------:R-:W-:Y:S02]  /*0370*/  MOV R0, c[0x0][0x3b4] ;  /* 0x0000ed0000007a02 */ /* 0x000fe40000000f00 */
[----:B------:R-:W-:Y:S02]  /*0380*/  MOV R207, R2 ;  /* 0x0000000200cf7202 */ /* 0x000fe40000000f00 */
[----:B------:R-:W-:-:S13]  /*0390*/  ISETP.NE.AND P0, PT, R0, 0x1, PT ;  /* 0x000000010000780c */ /* 0x000fda0003f05270 */
[----:B------:R-:W-:-:S05]  /*03a0*/  @P0 IMAD.HI.U32 R0, R2, c[0x0][0x3b8], RZ ;  /* 0x0000ee0002000a27 */ /* 0x000fca00078e00ff */
[----:B------:R-:W-:-:S05]  /*03b0*/  @P0 SHF.R.U32.HI R207, RZ, c[0x0][0x3bc], R0 ;  /* 0x0000ef00ffcf0a19 */ /* 0x000fca0000011600 */
[----:B------:R-:W-:-:S03]  /*03c0*/  IMAD R3, R207, c[0x0][0x3b4], RZ ;  /* 0x0000ed00cf037a24 */ /* 0x000fc600078e02ff */
.L_x_685:
        /* <DEDUP_REMOVED lines=9> */
.L_x_683:
        /* <DEDUP_REMOVED lines=383> */
.L_x_688:
[----:B------:R-:W-:Y:S05]  /*1c50*/  BSYNC B0 ;  /* 0x0000000000007941 */ /* 0x000fea0003800000 */
.L_x_687:
        /* <DEDUP_REMOVED lines=64> */
.L_x_691:
        /* <DEDUP_REMOVED lines=101> */
.L_x_689:
        /* <DEDUP_REMOVED lines=405> */
.L_x_690:
        /* <DEDUP_REMOVED lines=174> */
.L_x_686:
[----:B------:R-:W-:Y:S05]  /*4ae0*/  @P1 EXIT ;  /* 0x000000000000194d */ /* 0x000fea0003800000 */
[----:B------:R-:W-:Y:S01]  /*4af0*/  MOV R0, c[0x0][0x338] ;  /* 0x0000ce0000007a02 */ /* 0x000fe20000000f00 */
[----:B------:R-:W-:Y:S01]  /*4b00*/  BAR.SYNC.DEFER_BLOCKING 0x1, 0x100 ;  /* 0x0044000000007b1d */ /* 0x000fe20000010000 */
[----:B------:R-:W-:-:S02]  /*4b10*/  SHF.L.U32 R5, R207, 0xd, RZ ;  /* 0x0000000dcf057819 */ /* 0x000fc400000006ff */
[----:B------:R-:W-:Y:S02]  /*4b20*/  ISETP.NE.AND P1, PT, R0, 0x1, PT ;  /* 0x000000010000780c */ /* 0x000fe40003f25270 */
[----:B------:R-:W-:Y:S02]  /*4b30*/  SHF.R.S32.HI R3, RZ, 0x1f, R5 ;  /* 0x0000001fff037819 */ /* 0x000fe40000011405 */
[----:B------:R-:W-:-:S04]  /*4b40*/  IADD3 R4, P0, R5, R210, RZ ;  /* 0x000000d205047210 */ /* 0x000fc80007f1e0ff */
[----:B------:R-:W-:-:S05]  /*4b50*/  LEA.HI.X.SX32 R5, R210, R3, 0x1, P0 ;  /* 0x00000003d2057211 */ /* 0x000fca00000f0eff */
[----:B------:R-:W-:-:S05]  /*4b60*/  @P1 IMAD.HI.U32 R0, R205, c[0x0][0x33c], RZ ;  /* 0x0000cf00cd001a27 */ /* 0x000fca00078e00ff */
        /* <DEDUP_REMOVED lines=8> */
[----:B------:R-:W-:Y:S01]  /*4bf0*/  SHF.R.S32.HI R2, RZ, 0x1f, R206 ;  /* 0x0000001fff027819 */ /* 0x000fe200000114ce */
[----:B------:R-:W-:Y:S02]  /*4c00*/  IMAD.IADD R7, R7, 0x1, R0 ;  /* 0x0000000107077824 */ /* 0x000fe400078e0200 */
[----:B------:R-:W-:Y:S01]  /*4c10*/  IMAD.MOV.U32 R8, RZ, RZ, R4 ;  /* 0x000000ffff087224 */ /* 0x000fe200078e0004 */
        /* <DEDUP_REMOVED lines=78> */
.L_x_692:
        /* <DEDUP_REMOVED lines=16> */
.L_x_1814:


//--------------------- .text._ZN7cutlass13device_kernelIN5flash19enable_sm80_to_sm89INS1_16FlashAttnBwdSm80INS1_25CollectiveMainloopBwdSm80ILi2ELi2EN4cute5tupleIJNS5_1CILi64EEENS7_ILi128EEES8_EEENS_10bfloat16_tEfNS_4arch4Sm80ELb1ELb0ELb0ELb0ELb1ELb0ELb0ELb0ELi2ELi2ELi4ELi2ELb1EEENS1_24CollectiveEpilogueBwdGQAISA_fSD_Li256ELb0ELb1EEENS1_25SingleTileBwdLPTSchedulerILb0ELi128ELb1EEEEEEEEEvNT_6ParamsE --------------------------
	.section	.text._ZN7cutlass13device_kernelIN5flash19enable_sm80_to_sm89INS1_16FlashAttnBwdSm80INS1_25CollectiveMainloopBwdSm80ILi2ELi2EN4cute5tupleIJNS5_1CILi64EEENS7_ILi128EEES8_EEENS_10bfloat16_tEfNS_4arch4Sm80ELb1ELb0ELb0ELb0ELb1ELb0ELb0ELb0ELi2ELi2ELi4ELi2ELb1EEENS1_24CollectiveEpilogueBwdGQAISA_fSD_Li256ELb0ELb1EEENS1_25SingleTileBwdLPTSchedulerILb0ELi128ELb1EEEEEEEEEvNT_6ParamsE,"ax",@progbits
	.sectioninfo	@"SHI_REGISTERS=255"
	.align	128
.text._ZN7cutlass13device_kernelIN5flash19enable_sm80_to_sm89INS1_16FlashAttnBwdSm80INS1_25CollectiveMainloopBwdSm80ILi2ELi2EN4cute5tupleIJNS5_1CILi64EEENS7_ILi128EEES8_EEENS_10bfloat16_tEfNS_4arch4Sm80ELb1ELb0ELb0ELb0ELb1ELb0ELb0ELb0ELi2ELi2ELi4ELi2ELb1EEENS1_24CollectiveEpilogueBwdGQAISA_fSD_Li256ELb0ELb1EEENS1_25SingleTileBwdLPTSchedulerILb0ELi128ELb1EEEEEEEEEvNT_6ParamsE:
        .type           _ZN7cutlass13device_kernelIN5flash19enable_sm80_to_sm89INS1_16FlashAttnBwdSm80INS1_25CollectiveMainloopBwdSm80ILi2ELi2EN4cute5tupleIJNS5_1CILi64EEENS7_ILi128EEES8_EEENS_10bfloat16_tEfNS_4arch4Sm80ELb1ELb0ELb0ELb0ELb1ELb0ELb0ELb0ELi2ELi2ELi4ELi2ELb1EEENS1_24CollectiveEpilogueBwdGQAISA_fSD_Li256ELb0ELb1EEENS1_25SingleTileBwdLPTSchedulerILb0ELi128ELb1EEEEEEEEEvNT_6ParamsE,@function
        .size           _ZN7cutlass13device_kernelIN5flash19enable_sm80_to_sm89INS1_16FlashAttnBwdSm80INS1_25CollectiveMainloopBwdSm80ILi2ELi2EN4cute5tupleIJNS5_1CILi64EEENS7_ILi128EEES8_EEENS_10bfloat16_tEfNS_4arch4Sm80ELb1ELb0ELb0ELb0ELb1ELb0ELb0ELb0ELi2ELi2ELi4ELi2ELb1EEENS1_24CollectiveEpilogueBwdGQAISA_fSD_Li256ELb0ELb1EEENS1_25SingleTileBwdLPTSchedulerILb0ELi128ELb1EEEEEEEEEvNT_6ParamsE,(.L_x_1815 - _ZN7cutlass13device_kernelIN5flash19enable_sm80_to_sm89INS1_16FlashAttnBwdSm80INS1_25CollectiveMainloopBwdSm80ILi2ELi2EN4cute5tupleIJNS5_1CILi64EEENS7_ILi128EEES8_EEENS_10bfloat16_tEfNS_4arch4Sm80ELb1ELb0ELb0ELb0ELb1ELb0ELb0ELb0ELi2ELi2ELi4ELi2ELb1EEENS1_24CollectiveEpilogueBwdGQAISA_fSD_Li256ELb0ELb1EEENS1_25SingleTileBwdLPTSchedulerILb0ELi128ELb1EEEEEEEEEvNT_6ParamsE)
        .other          _ZN7cutlass13device_kernelIN5flash19enable_sm80_to_sm89INS1_16FlashAttnBwdSm80INS1_25CollectiveMainloopBwdSm80ILi2ELi2EN4cute5tupleIJNS5_1CILi64EEENS7_ILi128EEES8_EEENS_10bfloat16_tEfNS_4arch4Sm80ELb1ELb0ELb0ELb0ELb1ELb0ELb0ELb0ELi2ELi2ELi4ELi2ELb1EEENS1_24CollectiveEpilogueBwdGQAISA_fSD_Li256ELb0ELb1EEENS1_25SingleTileBwdLPTSchedulerILb0ELi128ELb1EEEEEEEEEvNT_6ParamsE,@"STO_CUDA_ENTRY STV_DEFAULT"
_ZN7cutlass13device_kernelIN5flash19enable_sm80_to_sm89INS1_16FlashAttnBwdSm80INS1_25CollectiveMainloopBwdSm80ILi2ELi2EN4cute5tupleIJNS5_1CILi64EEENS7_ILi128EEES8_EEENS_10bfloat16_tEfNS_4arch4Sm80ELb1ELb0ELb0ELb0ELb1ELb0ELb0ELb0ELi2ELi2ELi4ELi2ELb1EEENS1_24CollectiveEpilogueBwdGQAISA_fSD_Li256ELb0ELb1EEENS1_25SingleTileBwdLPTSchedulerILb0ELi128ELb1EEEEEEEEEvNT_6ParamsE:
        /* <DEDUP_REMOVED lines=23> */
.L_x_694:
[----:B------:R-:W-:-:S04]  /*0170*/  MOV R0, c[0x0][0x3b4] ;  /* 0x0000ed0000007a02 */ /* 0x000fc80000000f00 */
[----:B------:R-:W-:Y:S02]  /*0180*/  ISETP.NE.AND P0, PT, R0, 0x1, PT ;  /* 0x000000010000780c */ /* 0x000fe40003f05270 */
[----:B------:R-:W-:-:S11]  /*0190*/  MOV R0, R2 ;  /* 0x0000000200007202 */ /* 0x000fd60000000f00 */
[----:B------:R-:W-:-:S05]  /*01a0*/  @P0 IMAD.HI.U32 R3, R2, c[0x0][0x3b8], RZ ;  /* 0x0000ee0002030a27 */ /* 0x000fca00078e00ff */
[----:B------:R-:W-:-:S05]  /*01b0*/  @P0 SHF.R.U32.HI R0, RZ, c[0x0][0x3bc], R3 ;  /* 0x0000ef00ff000a19 */ /* 0x000fca0000011603 */
[----:B------:R-:W-:Y:S02]  /*01c0*/  IMAD R5, R0, c[0x0][0x3b4], RZ ;  /* 0x0000ed0000057a24 */ /* 0x000fe400078e02ff */
.L_x_695:
        /* <DEDUP_REMOVED lines=12> */
.L_x_693:
        /* <DEDUP_REMOVED lines=16> */
.L_x_697:
[----:B------:R-:W-:-:S04]  /*0390*/  MOV R0, c[0x0][0x3b4] ;  /* 0x0000ed0000007a02 */ /* 0x000fc80000000f00 */
[----:B------:R-:W-:Y:S02]  /*03a0*/  ISETP.NE.AND P0, PT, R0, 0x1, PT ;  /* 0x000000010000780c */ /* 0x000fe40003f05270 */
[----:B------:R-:W-:-:S11]  /*03b0*/  MOV R0, R3 ;  /* 0x0000000300007202 */ /* 0x000fd60000000f00 */
[----:B------:R-:W-:-:S05]  /*03c0*/  @P0 IMAD.HI.U32 R2, R3, c[0x0][0x3b8], RZ ;  /* 0x0000ee0003020a27 */ /* 0x000fca00078e00ff */
[----:B------:R-:W-:-:S05]  /*03d0*/  @P0 SHF.R.U32.HI R0, RZ, c[0x0][0x3bc], R2 ;  /* 0x0000ef00ff000a19 */ /* 0x000fca0000011602 */
[----:B------:R-:W-:Y:S02]  /*03e0*/  IMAD R4, R0, c[0x0][0x3b4], RZ ;  /* 0x0000ed0000047a24 */ /* 0x000fe400078e02ff */
.L_x_698:
        /* <DEDUP_REMOVED lines=11> */
.L_x_696:
        /* <DEDUP_REMOVED lines=296> */
[----:B------:R3:W1:Y:S01]  /*1720*/  LDSM.16.M88.4 R152, [R3+0x4080] ;  /* 0x004080000398783b */ /* 0x0006620000000200 */
        /* <DEDUP_REMOVED lines=23> */
[----:B-----5:R-:W-:-:S05]  /*18a0*/  @!P2 IADD3 R25, P0, R19, R226, RZ ;  /* 0x000000e21319a210 */ /* 0x020fca0007f1e0ff */
        /* <DEDUP_REMOVED lines=27> */
[----:B--2---:R-:W-:-:S04]  /*1a60*/  IMAD.IADD R5, R210, 0x1, -R19 ;  /* 0x00000001d2057824 */ /* 0x004fc800078e0a13 */
[----:B------:R-:W-:-:S04]  /*1a70*/  IMAD R18, R5, 0x2, R198 ;  /* 0x0000000205127824 */ /* 0x000fc800078e02c6 */
[----:B------:R-:W-:Y:S01]  /*1a80*/  IMAD.IADD R223, R18, 0x1, R223 ;  /* 0x0000000112df7824 */ /* 0x000fe200078e02df */
[----:B-----5:R-:W-:Y:S02]  /*1a90*/  LOP3.LUT R17, R15, 0x8, R16, 0xf8, !PT ;  /* 0x000000080f117812 */ /* 0x020fe400078ef810 */
        /* <DEDUP_REMOVED lines=8> */
[----:B-1-34-:R-:W-:Y:S01]  /*1b20*/  SHF.R.S32.HI R14, RZ, 0x1f, R11 ;  /* 0x0000001fff0e7819 */ /* 0x01afe2000001140b */
        /* <DEDUP_REMOVED lines=22> */
.L_x_701:
[----:B------:R-:W-:Y:S05]  /*1c90*/  BSYNC B0 ;  /* 0x0000000000007941 */ /* 0x000fea0003800000 */
.L_x_700:
[----:B-1234-:R-:W-:Y:S01]  /*1ca0*/  SHF.R.S32.HI R5, RZ, 0x1f, R10 ;  /* 0x0000001fff057819 */ /* 0x01efe2000001140a */
        /* <DEDUP_REMOVED lines=63> */
.L_x_704:
        /* <DEDUP_REMOVED lines=71> */
[----:B-1----:R-:W-:Y:S01]  /*2510*/  SHF.R.S32.HI R36, RZ, 0x1f, R238 ;  /* 0x0000001fff247819 */ /* 0x002fe200000114ee */
        /* <DEDUP_REMOVED lines=29> */
.L_x_702:
[-C--:B-1----:R-:W-:Y:S01]  /*26f0*/  HMMA.16816.F32.BF16 R36, R132, R144.reuse, RZ ;  /* 0x000000908424723c */ /* 0x082fe200000418ff */
        /* <DEDUP_REMOVED lines=358> */
[----:B------:R2:W2:Y:S07]  /*3d60*/  LDSM.16.M88.4 R180, [R202+0x10480] ;  /* 0x01048000cab4783b */ /* 0x0004ae0000000200 */
        /* <DEDUP_REMOVED lines=45> */
.L_x_703:
[-C--:B-12-4-:R-:W-:Y:S01]  /*4040*/  HMMA.16816.F32.BF16 R4, R24, R28.reuse, RZ ;  /* 0x0000001c1804723c */ /* 0x096fe200000418ff */
        /* <DEDUP_REMOVED lines=173> */
.L_x_699:
[----:B------:R-:W-:Y:S05]  /*4b20*/  @P1 EXIT ;  /* 0x000000000000194d */ /* 0x000fea0003800000 */
[----:B------:R-:W-:Y:S01]  /*4b30*/  IMAD.MOV.U32 R0, RZ, RZ, c[0x0][0x338] ;  /* 0x0000ce00ff007624 */ /* 0x000fe200078e00ff */
[----:B------:R-:W-:Y:S01]  /*4b40*/  BAR.SYNC.DEFER_BLOCKING 0x1, 0x100 ;  /* 0x0044000000007b1d */ /* 0x000fe20000010000 */
[----:B------:R-:W-:-:S02]  /*4b50*/  IMAD R3, R205, c[0x0][0x358], RZ ;  /* 0x0000d600cd037a24 */ /* 0x000fc400078e02ff */
[----:B------:R-:W-:Y:S01]  /*4b60*/  IMAD R5, R207, c[0x0][0x2f4], RZ ;  /* 0x0000bd00cf057a24 */ /* 0x000fe200078e02ff */
[----:B------:R-:W-:Y:S01]  /*4b70*/  ISETP.NE.AND P0, PT, R0, 0x1, PT ;  /* 0x000000010000780c */ /* 0x000fe20003f05270 */
[----:B------:R-:W-:Y:S01]  /*4b80*/  IMAD.MOV.U32 R4, RZ, RZ, R206 ;  /* 0x000000ffff047224 */ /* 0x000fe200078e00ce */
[----:B------:R-:W-:Y:S01]  /*4b90*/  BSSY B0, `(.L_x_705) ;  /* 0x0000017000007945 */ /* 0x000fe20003800000 */
[----:B------:R-:W-:-:S05]  /*4ba0*/  IMAD R3, R3, c[0x0][0x2f4], RZ ;  /* 0x0000bd0003037a24 */ /* 0x000fca00078e02ff */
[----:B------:R-:W-:-:S05]  /*4bb0*/  SHF.R.S32.HI R2, RZ, 0x1f, R3 ;  /* 0x0000001fff027819 */ /* 0x000fca0000011403 */
[----:B------:R-:W-:-:S05]  /*4bc0*/  @P0 IMAD.HI.U32 R0, R206, c[0x0][0x33c], RZ ;  /* 0x0000cf00ce000a27 */ /* 0x000fca00078e00ff */
[----:B------:R-:W-:Y:S02]  /*4bd0*/  @P0 SHF.R.U32.HI R4, RZ, c[0x0][0x340], R0 ;  /* 0x0000d000ff040a19 */ /* 0x000fe40000011600 */
[----:B------:R-:W-:Y:S02]  /*4be0*/  SHF.R.S32.HI R0, RZ, 0x1f, R5 ;  /* 0x0000001fff007819 */ /* 0x000fe40000011405 */
[--C-:B------:R-:W-:Y:S02]  /*4bf0*/  IADD3 R5, P1, P0, R3, R5, R4.reuse ;  /* 0x0000000503057210 */ /* 0x100fe4000783e004 */
[----:B------:R-:W-:-:S04]  /*4c00*/  SHF.R.S32.HI R3, RZ, 0x1f, R4 ;  /* 0x0000001fff037819 */ /* 0x000fc80000011404 */
[----:B------:R-:W-:Y:S01]  /*4c10*/  IADD3.X R2, R2, R0, R3, P1, P0 ;  /* 0x0000000002027210 */ /* 0x000fe20000fe0403 */
[C---:B------:R-:W-:Y:S01]  /*4c20*/  IMAD.SHL.U32 R0, R5.reuse, 0x4, RZ ;  /* 0x0000000405007824 */ /* 0x040fe200078e00ff */
        /* <DEDUP_REMOVED lines=8> */
.L_x_707:
[----:B------:R-:W2:Y:S01]  /*4cb0*/  LDG.E.STRONG.GPU R7, [R8.64] ;  /* 0x0000000c08077981 */ /* 0x000ea2000c1ef900 */
[----:B------:R-:W-:Y:S01]  /*4cc0*/  YIELD ;  /* 0x0000000000007946 */ /* 0x000fe20003800000 */
[----:B--2---:R-:W-:Y:S01]  /*4cd0*/  ISETP.NE.AND P0, PT, R7, R6, PT ;  /* 0x000000060700720c */ /* 0x004fe20003f05270 */
[----:B------:R-:W-:-:S12]  /*4ce0*/  CCTL.IVALL ;  /* 0x00000000ff00798f */ /* 0x000fd80002000000 */
[----:B------:R-:W-:Y:S05]  /*4cf0*/  @P0 BRA `(.L_x_707) ;  /* 0xffffffb000000947 */ /* 0x000fea000383ffff */
.L_x_706:
[----:B------:R-:W-:Y:S05]  /*4d00*/  BSYNC B0 ;  /* 0x0000000000007941 */ /* 0x000fea0003800000 */
.L_x_705:
[----:B------:R-:W-:Y:S01]  /*4d10*/  MOV R7, 0xffffffff ;  /* 0xffffffff00077802 */ /* 0x000fe20000000f00 */
[----:B------:R-:W-:Y:S05]  /*4d20*/  BRA.CONV ~URZ, `(.L_x_708) ;  /* 0x000000237f007947 */ /* 0x000fea000b800000 */
[----:B------:R-:W-:Y:S02]  /*4d30*/  MOV R10, 0x4d50 ;  /* 0x00004d50000a7802 */ /* 0x000fe40000000f00 */
[----:B------:R-:W-:Y:S05]  /*4d40*/  CALL.REL.NOINC `($__internal_4_$__cuda_sm70_warpsync) ;  /* 0x0000088000007944 */ /* 0x000fea0003c00000 */
.L_x_708:
[----:B------:R-:W-:Y:S01]  /*4d50*/  SHF.L.U32 R205, R205, 0xd, RZ ;  /* 0x0000000dcdcd7819 */ /* 0x000fe200000006ff */
[----:B------:R-:W-:Y:S01]  /*4d60*/  IMAD R11, R3, c[0x0][0x328], RZ ;  /* 0x0000ca00030b7a24 */ /* 0x000fe200078e02ff */
[----:B------:R-:W-:-:S06]  /*4d70*/  NOP ;  /* 0x0000000000007918 */ /* 0x000fcc0000000000 */
[----:B------:R-:W-:Y:S01]  /*4d80*/  SHF.R.S32.HI R13, RZ, 0x1f, R205 ;  /* 0x0000001fff0d7819 */ /* 0x000fe200000114cd */
[----:B------:R-:W-:Y:S01]  /*4d90*/  IMAD R11, R4, c[0x0][0x32c], R11 ;  /* 0x0000cb00040b7a24 */ /* 0x000fe200078e020b */
[----:B------:R-:W-:Y:S01]  /*4da0*/  IADD3 R12, P0, R205, R210, RZ ;  /* 0x000000d2cd0c7210 */ /* 0x000fe20007f1e0ff */
[----:B------:R-:W-:-:S03]  /*4db0*/  IMAD R10, R5, c[0x0][0x330], RZ ;  /* 0x0000cc00050a7a24 */ /* 0x000fc600078e02ff */
[----:B------:R-:W-:Y:S01]  /*4dc0*/  LEA.HI.X.SX32 R13, R210, R13, 0x1, P0 ;  /* 0x0000000dd20d7211 */ /* 0x000fe200000f0eff */
[----:B------:R-:W-:-:S04]  /*4dd0*/  IMAD R10, R207, c[0x0][0x334], R10 ;  /* 0x0000cd00cf0a7a24 */ /* 0x000fc800078e020a */
        /* <DEDUP_REMOVED lines=40> */
[----:B-1----:R-:W-:Y:S05]  /*5060*/  CALL.REL.NOINC `($__internal_4_$__cuda_sm70_warpsync) ;  /* 0x0000056000007944 */ /* 0x002fea0003c00000 */
.L_x_709:
        /* <DEDUP_REMOVED lines=12> */
.L_x_711:
[----:B------:R-:W-:Y:S05]  /*5130*/  BSYNC B0 ;  /* 0x0000000000007941 */ /* 0x000fea0003800000 */
.L_x_710:
[----:B--2---:R-:W-:Y:S01]  /*5140*/  IADD3 R8, P0, R0, c[0x0][0x348], RZ ;  /* 0x0000d20000087a10 */ /* 0x004fe20007f1e0ff */
[----:B------:R-:W-:Y:S03]  /*5150*/  BSSY B0, `(.L_x_712) ;  /* 0x0000008000007945 */ /* 0x000fe60003800000 */
[----:B------:R-:W-:Y:S01]  /*5160*/  IADD3.X R9, R2, c[0x0][0x34c], RZ, P0, !PT ;  /* 0x0000d30002097a10 */ /* 0x000fe200007fe4ff */
[----:B------:R-:W-:Y:S05]  /*5170*/  @P1 BRA `(.L_x_713) ;  /* 0x0000005000001947 */ /* 0x000fea0003800000 */
.L_x_714:
[----:B------:R-:W2:Y:S01]  /*5180*/  LDG.E.STRONG.GPU R11, [R8.64] ;  /* 0x0000000c080b7981 */ /* 0x000ea2000c1ef900 */
[----:B------:R-:W-:Y:S01]  /*5190*/  YIELD ;  /* 0x0000000000007946 */ /* 0x000fe20003800000 */
[----:B--2---:R-:W-:Y:S01]  /*51a0*/  ISETP.NE.AND P0, PT, R11, R6, PT ;  /* 0x000000060b00720c */ /* 0x004fe20003f05270 */
[----:B------:R-:W-:-:S12]  /*51b0*/  CCTL.IVALL ;  /* 0x00000000ff00798f */ /* 0x000fd80002000000 */
[----:B------:R-:W-:Y:S05]  /*51c0*/  @P0 BRA `(.L_x_714) ;  /* 0xffffffb000000947 */ /* 0x000fea000383ffff */
.L_x_713:
[----:B------:R-:W-:Y:S05]  /*51d0*/  BSYNC B0 ;  /* 0x0000000000007941 */ /* 0x000fea0003800000 */
.L_x_712:
[----:B------:R-:W-:Y:S05]  /*51e0*/  BRA.CONV ~URZ, `(.L_x_715) ;  /* 0x000000237f007947 */ /* 0x000fea000b800000 */
[----:B------:R-:W-:Y:S02]  /*51f0*/  MOV R10, 0x5210 ;  /* 0x00005210000a7802 */ /* 0x000fe40000000f00 */
[----:B-1----:R-:W-:Y:S05]  /*5200*/  CALL.REL.NOINC `($__internal_4_$__cuda_sm70_warpsync) ;  /* 0x000003c000007944 */ /* 0x002fea0003c00000 */
.L_x_715:
        /* <DEDUP_REMOVED lines=47> */
[----:B-12---:R-:W-:Y:S05]  /*5500*/  CALL.REL.NOINC `($__internal_4_$__cuda_sm70_warpsync) ;  /* 0x000000c000007944 */ /* 0x006fea0003c00000 */
.L_x_716:
        /* <DEDUP_REMOVED lines=12> */
        .weak           $__internal_4_$__cuda_sm70_warpsync
        .type           $__internal_4_$__cuda_sm70_warpsync,@function
        .size           $__internal_4_$__cuda_sm70_warpsync,(.L_x_1815 - $__internal_4_$__cuda_sm70_warpsync)
$__internal_4_$__cuda_sm70_warpsync:
[----:B------:R-:W-:Y:S01]  /*55d0*/  MOV R11, 0x0 ;  /* 0x00000000000b7802 */ /* 0x000fe20000000f00 */
[----:B------:R-:W-:Y:S04]  /*55e0*/  WARPSYNC R7 ;  /* 0x0000000700007348 */ /* 0x000fe80003800000 */
[----:B------:R-:W-:Y:S05]  /*55f0*/  RET.REL.NODEC R10 `(_ZN7cutlass13device_kernelIN5flash19enable_sm80_to_sm89INS1_16FlashAttnBwdSm80INS1_25CollectiveMainloopBwdSm80ILi2ELi2EN4cute5tupleIJNS5_1CILi64EEENS7_ILi128EEES8_EEENS_10bfloat16_tEfNS_4arch4Sm80ELb1ELb0ELb0ELb0ELb1ELb0ELb0ELb0ELi2ELi2ELi4ELi2ELb1EEENS1_24CollectiveEpilogueBwdGQAISA_fSD_Li256ELb0ELb1EEENS1_25SingleTileBwdLPTSchedulerILb0ELi128ELb1EEEEEEEEEvNT_6ParamsE) ;  /* 0xffffaa000a007950 */ /* 0x000fea0003c3ffff */
.L_x_717:
        /* <DEDUP_REMOVED lines=16> */
.L_x_1815:


//--------------------- .text._ZN7cutlass13device_kernelIN5flash22FlashAttnBwdPreprocessIN4cute5tupleIJNS3_1CILi64EEES6_EEENS_10bfloat16_tEfNS_4arch4Sm80ELb1ELb0EEEEEvNT_6ParamsE --------------------------
	.section	.text._ZN7cutlass13device_kernelIN5flash22FlashAttnBwdPreprocessIN4cute5tupleIJNS3_1CILi64EEES6_EEENS_10bfloat16_tEfNS_4arch4Sm80ELb1ELb0EEEEEvNT_6ParamsE,"ax",@progbits
	.sectioninfo	@"SHI_REGISTERS=39"
	.align	128
.text._ZN7cutlass13device_kernelIN5flash22FlashAttnBwdPreprocessIN4cute5tupleIJNS3_1CILi64EEES6_EEENS_10bfloat16_tEfNS_4arch4Sm80ELb1ELb0EEEEEvNT_6ParamsE:
        .type           _ZN7cutlass13device_kernelIN5flash22FlashAttnBwdPreprocessIN4cute5tupleIJNS3_1CILi64EEES6_EEENS_10bfloat16_tEfNS_4arch4Sm80ELb1ELb0EEEEEvNT_6ParamsE,@function
        .size           _ZN7cutlass13device_kernelIN5flash22FlashAttnBwdPreprocessIN4cute5tupleIJNS3_1CILi64EEES6_EEENS_10bfloat16_tEfNS_4arch4Sm80ELb1ELb0EEEEEvNT_6ParamsE,(.L_x_1817 - _ZN7cutlass13device_kernelIN5flash22FlashAttnBwdPreprocessIN4cute5tupleIJNS3_1CILi64EEES6_EEENS_10bfloat16_tEfNS_4arch4Sm80ELb1ELb0EEEEEvNT_6ParamsE)
        .other          _ZN7cutlass13device_kernelIN5flash22FlashAttnBwdPreprocessIN4cute5tupleIJNS3_1CILi64EEES6_EEENS_10bfloat16_tEfNS_4arch4Sm80ELb1ELb0EEEEEvNT_6ParamsE,@"STO_CUDA_ENTRY STV_DEFAULT"
_ZN7cutlass13device_kernelIN5flash22FlashAttnBwdPreprocessIN4cute5tupleIJNS3_1CILi64EEES6_EEENS_10bfloat16_tEfNS_4arch4Sm80ELb1ELb0EEEEEvNT_6ParamsE:
[----:B------:R-:W-:Y:S02]  /*0000*/  MOV R1, c[0x0][0x28] ;  /* 0x00000a0000017a02 */ /* 0x000fe40000000f00 */
[----:B------:R-:W0:Y:S01]  /*0010*/  S2R R0, SR_TID.X ;  /* 0x0000000000007919 */ /* 0x000e220000002100 */
[----:B------:R-:W-:-:S03]  /*0020*/  ULDC.64 UR6, c[0x0][0x118] ;  /* 0x0000460000067ab9 */ /* 0x000fc60000000a00 */
[----:B------:R-:W1:Y:S04]  /*0030*/  S2R R3, SR_CTAID.X ;  /* 0x0000000000037919 */ /* 0x000e680000002500 */
[----:B------:R-:W2:Y:S04]  /*0040*/  S2R R2, SR_CTAID.Y ;  /* 0x0000000000027919 */ /* 0x000ea80000002600 */
[----:B------:R-:W3:Y:S01]  /*0050*/  S2R R4, SR_CTAID.Z ;  /* 0x0000000000047919 */ /* 0x000ee20000002700 */
[----:B0-----:R-:W-:-:S04]  /*0060*/  SHF.R.S32.HI R5, RZ, 0x1f, R0 ;  /* 0x0000001fff057819 */ /* 0x001fc80000011400 */
[----:B------:R-:W-:Y:S01]  /*0070*/  LEA.HI R26, R5, R0, RZ, 0x3 ;  /* 0x00000000051a7211 */ /* 0x000fe200078f18ff */
[----:B-1----:R-:W-:-:S03]  /*0080*/  IMAD.SHL.U32 R24, R3, 0x40, RZ ;  /* 0x0000004003187824 */ /* 0x002fc600078e00ff */
[----:B------:R-:W-:Y:S02]  /*0090*/  LOP3.LUT R7, R26, 0xfffffff8, RZ, 0xc0, !PT ;  /* 0xfffffff81a077812 */ /* 0x000fe400078ec0ff */
[----:B------:R-:W-:Y:S02]  /*00a0*/  SHF.R.S32.HI R26, RZ, 0x3, R26 ;  /* 0x00000003ff1a7819 */ /* 0x000fe4000001141a */
[----:B--2---:R-:W-:Y:S01]  /*00b0*/  SHF.R.S32.HI R5, RZ, 0x1f, R2 ;  /* 0x0000001fff057819 */ /* 0x004fe20000011402 */
[----:B------:R-:W-:Y:S01]  /*00c0*/  IMAD.IADD R7, R0, 0x1, -R7 ;  /* 0x0000000100077824 */ /* 0x000fe200078e0a07 */
[----:B------:R-:W-:Y:S02]  /*00d0*/  IADD3 R25, -R24, c[0x0][0x168], RZ ;  /* 0x00005a0018197a10 */ /* 0x000fe40007ffe1ff */
[----:B------:R-:W-:Y:S01]  /*00e0*/  IADD3 R6, R26, 0x20, RZ ;  /* 0x000000201a067810 */ /* 0x000fe20007ffe0ff */
[----:B------:R-:W-:Y:S01]  /*00f0*/  IMAD R11, R5, c[0x0][0x180], RZ ;  /* 0x00006000050b7a24 */ /* 0x000fe200078e02ff */
[----:B------:R-:W-:Y:S01]  /*0100*/  SHF.L.U32 R8, R7, 0x3, RZ ;  /* 0x0000000307087819 */ /* 0x000fe200000006ff */
[----:B------:R-:W-:Y:S01]  /*0110*/  IMAD R13, R5, c[0x0][0x1a0], RZ ;  /* 0x00006800050d7a24 */ /* 0x000fe200078e02ff */
[----:B------:R-:W-:Y:S01]  /*0120*/  ISETP.GE.AND P4, PT, R6, R25, PT ;  /* 0x000000190600720c */ /* 0x000fe20003f86270 */
[C---:B------:R-:W-:Y:S01]  /*0130*/  IMAD R15, R2.reuse, c[0x0][0x184], R11 ;  /* 0x00006100020f7a24 */ /* 0x040fe200078e020b */
[----:B------:R-:W-:Y:S01]  /*0140*/  SHF.R.S32.HI R9, RZ, 0x1f, R8 ;  /* 0x0000001fff097819 */ /* 0x000fe20000011408 */
[----:B------:R-:W-:Y:S01]  /*0150*/  IMAD R17, R2, c[0x0][0x1a4], R13 ;  /* 0x0000690002117a24 */ /* 0x000fe200078e020d */
[----:B---3--:R-:W-:-:S02]  /*0160*/  SHF.R.S32.HI R6, RZ, 0x1f, R4 ;  /* 0x0000001fff067819 */ /* 0x008fc40000011404 */
[----:B------:R-:W-:Y:S01]  /*0170*/  ISETP.LT.AND P0, PT, R8, c[0x0][0x16c], !P4 ;  /* 0x00005b0008007a0c */ /* 0x000fe20006701270 */
[----:B------:R-:W-:Y:S01]  /*0180*/  IMAD.WIDE.U32 R10, R2, c[0x0][0x180], R8 ;  /* 0x00006000020a7a25 */ /* 0x000fe200078e0008 */
[----:B------:R-:W-:Y:S02]  /*0190*/  ISETP.GE.AND P2, PT, R26, R25, PT ;  /* 0x000000191a00720c */ /* 0x000fe40003f46270 */
[----:B------:R-:W-:Y:S01]  /*01a0*/  SHF.R.S32.HI R27, RZ, 0x1f, R26 ;  /* 0x0000001fff1b7819 */ /* 0x000fe2000001141a */
[----:B------:R-:W-:Y:S01]  /*01b0*/  IMAD.WIDE.U32 R12, R2, c[0x0][0x1a0], R8 ;  /* 0x00006800020c7a25 */ /* 0x000fe200078e0008 */
[----:B------:R-:W-:Y:S02]  /*01c0*/  IADD3 R11, R11, R15, RZ ;  /* 0x0000000f0b0b7210 */ /* 0x000fe40007ffe0ff */
[----:B------:R-:W-:Y:S01]  /*01d0*/  ISETP.LT.AND P1, PT, R8, c[0x0][0x16c], !P2 ;  /* 0x00005b0008007a0c */ /* 0x000fe20005721270 */
[----:B------:R-:W-:Y:S02]  /*01e0*/  IMAD R9, R6, c[0x0][0x188], RZ ;  /* 0x0000620006097a24 */ /* 0x000fe400078e02ff */
[----:B------:R-:W-:-:S02]  /*01f0*/  IMAD.IADD R13, R13, 0x1, R17 ;  /* 0x000000010d0d7824 */ /* 0x000fc400078e0211 */
[----:B------:R-:W-:Y:S02]  /*0200*/  IMAD R15, R4, c[0x0][0x18c], R9 ;  /* 0x00006300040f7a24 */ /* 0x000fe400078e0209 */
[----:B------:R-:W-:-:S04]  /*0210*/  IMAD.WIDE R8, R3, 0x40, R26 ;  /* 0x0000004003087825 */ /* 0x000fc800078e021a */
[----:B------:R-:W-:Y:S01]  /*0220*/  IMAD.WIDE.U32 R10, R4, c[0x0][0x188], R10 ;  /* 0x00006200040a7a25 */ /* 0x000fe200078e000a */
[----:B------:R-:W-:-:S03]  /*0230*/  @P0 IADD3 R23, P3, R8, 0x20, RZ ;  /* 0x0000002008170810 */ /* 0x000fc60007f7e0ff */
[----:B------:R-:W-:Y:S01]  /*0240*/  IMAD R17, R6, c[0x0][0x1a8], RZ ;  /* 0x00006a0006117a24 */ /* 0x000fe200078e02ff */
[----:B------:R-:W-:Y:S01]  /*0250*/  IADD3 R11, R11, R15, RZ ;  /* 0x0000000f0b0b7210 */ /* 0x000fe20007ffe0ff */
[----:B------:R-:W-:Y:S01]  /*0260*/  IMAD.WIDE.U32 R12, R4, c[0x0][0x1a8], R12 ;  /* 0x00006a00040c7a25 */ /* 0x000fe200078e000c */
[----:B------:R-:W-:Y:S02]  /*0270*/  @P0 IADD3.X R14, RZ, R9, RZ, P3, !PT ;  /* 0x00000009ff0e0210 */ /* 0x000fe40001ffe4ff */
[----:B------:R-:W-:Y:S01]  /*0280*/  @P0 IADD3 R15, P3, R8, 0x20, RZ ;  /* 0x00000020080f0810 */ /* 0x000fe20007f7e0ff */
[----:B------:R-:W-:Y:S01]  /*0290*/  IMAD R17, R4, c[0x0][0x1ac], R17 ;  /* 0x00006b0004117a24 */ /* 0x000fe200078e0211 */
[----:B------:R-:W-:Y:S01]  /*02a0*/  @P0 MOV R18, R10 ;  /* 0x0000000a00120202 */ /* 0x000fe20000000f00 */
[C---:B------:R-:W-:Y:S02]  /*02b0*/  @P1 IMAD R29, R9.reuse, c[0x0][0x178], RZ ;  /* 0x00005e00091d1a24 */ /* 0x040fe400078e02ff */
[----:B------:R-:W-:-:S02]  /*02c0*/  @P1 IMAD R31, R9, c[0x0][0x198], RZ ;  /* 0x00006600091f1a24 */ /* 0x000fc400078e02ff */
[----:B------:R-:W-:Y:S02]  /*02d0*/  IMAD.IADD R13, R13, 0x1, R17 ;  /* 0x000000010d0d7824 */ /* 0x000fe400078e0211 */
[----:B------:R-:W-:Y:S02]  /*02e0*/  @P0 IMAD.MOV.U32 R19, RZ, RZ, R11 ;  /* 0x000000ffff130224 */ /* 0x000fe400078e000b */
[----:B------:R-:W-:Y:S01]  /*02f0*/  @P0 IMAD.X R20, RZ, RZ, R9, P3 ;  /* 0x000000ffff140224 */ /* 0x000fe200018e0609 */
[----:B------:R-:W-:Y:S01]  /*0300*/  @P0 MOV R17, R13 ;  /* 0x0000000d00110202 */ /* 0x000fe20000000f00 */
[C---:B------:R-:W-:Y:S02]  /*0310*/  @P1 IMAD R29, R8.reuse, c[0x0][0x17c], R29 ;  /* 0x00005f00081d1a24 */ /* 0x040fe400078e021d */
[C---:B------:R-:W-:Y:S02]  /*0320*/  @P1 IMAD R31, R8.reuse, c[0x0][0x19c], R31 ;  /* 0x00006700081f1a24 */ /* 0x040fe400078e021f */
[----:B------:R-:W-:-:S04]  /*0330*/  @P1 IMAD.WIDE.U32 R10, R8, c[0x0][0x178], R10 ;  /* 0x00005e00080a1a25 */ /* 0x000fc800078e000a */
[----:B------:R-:W-:Y:S01]  /*0340*/  @P1 IMAD.WIDE.U32 R8, R8, c[0x0][0x198], R12 ;  /* 0x0000660008081a25 */ /* 0x000fe200078e000c */
[----:B------:R-:W-:Y:S02]  /*0350*/  @P1 IADD3 R29, R11, R29, RZ ;  /* 0x0000001d0b1d1210 */ /* 0x000fe40007ffe0ff */
[----:B------:R-:W-:Y:S01]  /*0360*/  @P1 LEA R34, P3, R10, c[0x0][0x160], 0x1 ;  /* 0x000058000a221a11 */ /* 0x000fe200078608ff */
[----:B------:R-:W-:Y:S01]  /*0370*/  @P0 IMAD.MOV.U32 R16, RZ, RZ, R12 ;  /* 0x000000ffff100224 */ /* 0x000fe200078e000c */
[----:B------:R-:W-:Y:S01]  /*0380*/  @P1 LEA R32, P5, R8, c[0x0][0x190], 0x1 ;  /* 0x0000640008201a11 */ /* 0x000fe200078a08ff */
[----:B------:R-:W-:Y:S01]  /*0390*/  @P0 IMAD R14, R14, c[0x0][0x178], RZ ;  /* 0x00005e000e0e0a24 */ /* 0x000fe200078e02ff */
[----:B------:R-:W-:Y:S01]  /*03a0*/  @P1 LEA.HI.X R35, R10, c[0x0][0x164], R29, 0x1, P3 ;  /* 0x000059000a231a11 */ /* 0x000fe200018f0c1d */
[----:B------:R-:W-:Y:S01]  /*03b0*/  @P0 IMAD R12, R20, c[0x0][0x198], RZ ;  /* 0x00006600140c0a24 */ /* 0x000fe200078e02ff */
[----:B------:R-:W-:Y:S01]  /*03c0*/  CS2R R10, SRZ ;  /* 0x00000000000a7805 */ /* 0x000fe2000001ff00 */
[----:B------:R-:W-:-:S02]  /*03d0*/  @P1 IMAD.IADD R31, R9, 0x1, R31 ;  /* 0x00000001091f1824 */ /* 0x000fc400078e021f */
[C---:B------:R-:W-:Y:S02]  /*03e0*/  @P0 IMAD R21, R23.reuse, c[0x0][0x17c], R14 ;  /* 0x00005f0017150a24 */ /* 0x040fe400078e020e */
[----:B------:R-:W-:Y:S01]  /*03f0*/  @P0 IMAD.WIDE.U32 R18, R23, c[0x0][0x178], R18 ;  /* 0x00005e0017120a25 */ /* 0x000fe200078e0012 */
[----:B------:R-:W-:Y:S02]  /*0400*/  @P1 LEA.HI.X R33, R8, c[0x0][0x194], R31, 0x1, P5 ;  /* 0x0000650008211a11 */ /* 0x000fe400028f0c1f */
[----:B------:R-:W-:Y:S01]  /*0410*/  CS2R R8, SRZ ;  /* 0x0000000000087805 */ /* 0x000fe2000001ff00 */
[----:B------:R-:W-:Y:S01]  /*0420*/  @P0 IMAD R23, R15, c[0x0][0x19c], R12 ;  /* 0x000067000f170a24 */ /* 0x000fe200078e020c */
[----:B------:R-:W-:Y:S01]  /*0430*/  @P0 IADD3 R21, R19, R21, RZ ;  /* 0x0000001513150210 */ /* 0x000fe20007ffe0ff */
[----:B------:R-:W-:Y:S01]  /*0440*/  @P0 IMAD.WIDE.U32 R16, R15, c[0x0][0x198], R16 ;  /* 0x000066000f100a25 */ /* 0x000fe200078e0010 */
[----:B------:R-:W-:Y:S01]  /*0450*/  CS2R R12, SRZ ;  /* 0x00000000000c7805 */ /* 0x000fe2000001ff00 */
[----:B------:R-:W-:Y:S01]  /*0460*/  CS2R R14, SRZ ;  /* 0x00000000000e7805 */ /* 0x000fe2000001ff00 */
[----:B------:R-:W-:Y:S01]  /*0470*/  @P0 LEA R28, P3, R18, c[0x0][0x160], 0x1 ;  /* 0x00005800121c0a11 */ /* 0x000fe200078608ff */
[----:B------:R-:W-:Y:S01]  /*0480*/  @P0 IMAD.IADD R23, R17, 0x1, R23 ;  /* 0x0000000111170824 */ /* 0x000fe200078e0217 */
[----:B------:R-:W-:Y:S01]  /*0490*/  @P0 LEA R30, P5, R16, c[0x0][0x190], 0x1 ;  /* 0x00006400101e0a11 */ /* 0x000fe200078a08ff */
[----:B------:R0:W2:Y:S01]  /*04a0*/  @P1 LDG.E.128 R8, [R34.64] ;  /* 0x0000000622081981 */ /* 0x0000a2000c1e1d00 */
[----:B------:R-:W-:-:S02]  /*04b0*/  @P0 LEA.HI.X R29, R18, c[0x0][0x164], R21, 0x1, P3 ;  /* 0x00005900121d0a11 */ /* 0x000fc400018f0c15 */
[----:B------:R-:W-:Y:S01]  /*04c0*/  @P0 LEA.HI.X R31, R16, c[0x0][0x194], R23, 0x1, P5 ;  /* 0x00006500101f0a11 */ /* 0x000fe200028f0c17 */
[----:B------:R1:W3:Y:S01]  /*04d0*/  @P1 LDG.E.128 R12, [R32.64] ;  /* 0x00000006200c1981 */ /* 0x0002e2000c1e1d00 */
[----:B------:R-:W-:Y:S01]  /*04e0*/  CS2R R16, SRZ ;  /* 0x0000000000107805 */ /* 0x000fe2000001ff00 */
[----:B------:R-:W-:Y:S01]  /*04f0*/  CS2R R18, SRZ ;  /* 0x0000000000127805 */ /* 0x000fe2000001ff00 */
[----:B------:R-:W-:Y:S01]  /*0500*/  CS2R R20, SRZ ;  /* 0x0000000000147805 */ /* 0x000fe2000001ff00 */
[----:B------:R-:W-:-:S04]  /*0510*/  CS2R R22, SRZ ;  /* 0x0000000000167805 */ /* 0x000fc8000001ff00 */
[----:B------:R4:W3:Y:S04]  /*0520*/  @P0 LDG.E.128 R16, [R28.64] ;  /* 0x000000061c100981 */ /* 0x0008e8000c1e1d00 */
[----:B------:R0:W3:Y:S01]  /*0530*/  @P0 LDG.E.128 R20, [R30.64] ;  /* 0x000000061e140981 */ /* 0x0000e2000c1e1d00 */
[----:B------:R-:W-:-:S04]  /*0540*/  ISETP.GT.AND P0, PT, R0, 0x3f, PT ;  /* 0x0000003f0000780c */ /* 0x000fc80003f04270 */
[----:B------:R-:W-:-:S13]  /*0550*/  ISETP.GE.OR P1, PT, R0, R25, P0 ;  /* 0x000000190000720c */ /* 0x000fda0000726670 */
[----:B------:R-:W-:Y:S01]  /*0560*/  @!P1 SHF.R.S32.HI R25, RZ, 0x1f, R0 ;  /* 0x0000001fff199819 */ /* 0x000fe20000011400 */
[----:B0-----:R-:W-:Y:S01]  /*0570*/  @!P1 IMAD R35, R5, c[0x0][0x1e0], RZ ;  /* 0x0000780005239a24 */ /* 0x001fe200078e02ff */
[----:B-1----:R-:W-:-:S03]  /*0580*/  @!P1 IADD3 R32, P3, R24, R0, RZ ;  /* 0x0000000018209210 */ /* 0x002fc60007f7e0ff */
[----:B------:R-:W-:Y:S01]  /*0590*/  @!P1 IMAD R35, R2, c[0x0][0x1e4], R35 ;  /* 0x0000790002239a24 */ /* 0x000fe200078e0223 */
[----:B------:R-:W-:Y:S01]  /*05a0*/  @!P1 LEA.HI.X.SX32 R33, R24, R25, 0x1, P3 ;  /* 0x0000001918219211 */ /* 0x000fe200018f0eff */
[----:B------:R-:W-:-:S04]  /*05b0*/  @!P1 IMAD R25, R6, c[0x0][0x1e8], RZ ;  /* 0x00007a0006199a24 */ /* 0x000fc800078e02ff */
[----:B------:R-:W-:-:S04]  /*05c0*/  @!P1 IMAD.WIDE.U32 R32, R2, c[0x0][0x1e0], R32 ;  /* 0x0000780002209a25 */ /* 0x000fc800078e0020 */
[----:B------:R-:W-:Y:S01]  /*05d0*/  @!P1 IMAD R25, R4, c[0x0][0x1ec], R25 ;  /* 0x00007b0004199a24 */ /* 0x000fe200078e0219 */
[----:B------:R-:W-:-:S05]  /*05e0*/  @!P1 IADD3 R33, R33, R35, RZ ;  /* 0x0000002321219210 */ /* 0x000fca0007ffe0ff */
[----:B------:R-:W-:Y:S01]  /*05f0*/  @!P1 IMAD.WIDE.U32 R30, R4, c[0x0][0x1e8], R32 ;  /* 0x00007a00041e9a25 */ /* 0x000fe200078e0020 */
[----:B------:R-:W-:-:S03]  /*0600*/  MOV R32, 0x7f800000 ;  /* 0x7f80000000207802 */ /* 0x000fc60000000f00 */
[----:B------:R-:W-:Y:S01]  /*0610*/  @!P1 IMAD.IADD R25, R31, 0x1, R25 ;  /* 0x000000011f199824 */ /* 0x000fe200078e0219 */
[----:B----4-:R-:W-:-:S04]  /*0620*/  @!P1 LEA R28, P3, R30, c[0x0][0x1d8], 0x2 ;  /* 0x000076001e1c9a11 */ /* 0x010fc800078610ff */
[----:B------:R-:W-:-:S05]  /*0630*/  @!P1 LEA.HI.X R29, R30, c[0x0][0x1dc], R25, 0x2, P3 ;  /* 0x000077001e1d9a11 */ /* 0x000fca00018f1419 */
[----:B------:R0:W5:Y:S01]  /*0640*/  @!P1 LDG.E R32, [R28.64] ;  /* 0x000000061c209981 */ /* 0x000162000c1e1900 */
[----:B------:R-:W-:Y:S01]  /*0650*/  ISETP.NE.AND P3, PT, R7, RZ, PT ;  /* 0x000000ff0700720c */ /* 0x000fe20003f65270 */
[----:B------:R-:W-:Y:S01]  /*0660*/  ULDC UR4, c[0x0][0x168] ;  /* 0x00005a0000047ab9 */ /* 0x000fe20000000800 */
[----:B------:R-:W-:Y:S01]  /*0670*/  SHF.L.U32 R7, R3, 0xc, RZ ;  /* 0x0000000c03077819 */ /* 0x000fe200000006ff */
[----:B------:R-:W-:Y:S01]  /*0680*/  UIADD3 UR4, UR4, 0x3f, URZ ;  /* 0x0000003f04047890 */ /* 0x000fe2000fffe03f */
[----:B------:R-:W-:Y:S03]  /*0690*/  BSSY B0, `(.L_x_718) ;  /* 0x0000076000007945 */ /* 0x000fe60003800000 */
[----:B------:R-:W-:-:S04]  /*06a0*/  USHF.R.S32.HI UR5, URZ, 0x1f, UR4 ;  /* 0x0000001f3f057899 */ /* 0x000fc80008011404 */
[----:B------:R-:W-:-:S04]  /*06b0*/  ULEA.HI UR5, UR5, UR4, URZ, 0x6 ;  /* 0x0000000405057291 */ /* 0x000fc8000f8f303f */
[----:B------:R-:W-:Y:S01]  /*06c0*/  ULOP3.LUT UR5, UR5, 0xffffffc0, URZ, 0xc0, !UPT ;  /* 0xffffffc005057892 */ /* 0x000fe2000f8ec03f */
[C---:B--2---:R-:W-:Y:S01]  /*06d0*/  LOP3.LUT R34, R8.reuse, 0xffff0000, RZ, 0xc0, !PT ;  /* 0xffff000008227812 */ /* 0x044fe200078ec0ff */
[----:B------:R-:W-:Y:S01]  /*06e0*/  IMAD.U32 R25, R8, 0x10000, RZ ;  /* 0x0001000008197824 */ /* 0x000fe200078e00ff */
[----:B------:R-:W-:Y:S02]  /*06f0*/  SHF.L.U32 R8, R9, 0x10, RZ ;  /* 0x0000001009087819 */ /* 0x000fe400000006ff */
[C---:B---3--:R-:W-:Y:S01]  /*0700*/  LOP3.LUT R33, R12.reuse, 0xffff0000, RZ, 0xc0, !PT ;  /* 0xffff00000c217812 */ /* 0x048fe200078ec0ff */
[----:B------:R-:W-:Y:S01]  /*0710*/  IMAD.U32 R12, R12, 0x10000, RZ ;  /* 0x000100000c0c7824 */ /* 0x000fe200078e00ff */
[----:B0-----:R-:W-:Y:S01]  /*0720*/  SHF.L.U32 R29, R13, 0x10, RZ ;  /* 0x000000100d1d7819 */ /* 0x001fe200000006ff */
[----:B------:R-:W-:Y:S01]  /*0730*/  IMAD.U32 R28, R14, 0x10000, RZ ;  /* 0x000100000e1c7824 */ /* 0x000fe200078e00ff */
[----:B------:R-:W-:Y:S01]  /*0740*/  LOP3.LUT R30, R9, 0xffff0000, RZ, 0xc0, !PT ;  /* 0xffff0000091e7812 */ /* 0x000fe200078ec0ff */
[----:B------:R-:W-:Y:S01]  /*0750*/  FMUL.FTZ R34, R34, R33 ;  /* 0x0000002122227220 */ /* 0x000fe20000410000 */
[----:B------:R-:W-:Y:S01]  /*0760*/  LOP3.LUT R13, R13, 0xffff0000, RZ, 0xc0, !PT ;  /* 0xffff00000d0d7812 */ /* 0x000fe200078ec0ff */
[----:B------:R-:W-:Y:S01]  /*0770*/  IMAD.U32 R9, R10, 0x10000, RZ ;  /* 0x000100000a097824 */ /* 0x000fe200078e00ff */
[----:B------:R-:W-:Y:S01]  /*0780*/  LOP3.LUT R36, R16, 0xffff0000, RZ, 0xc0, !PT ;  /* 0xffff000010247812 */ /* 0x000fe200078ec0ff */
[----:B------:R-:W-:Y:S01]  /*0790*/  FFMA.FTZ R12, R25, R12, R34 ;  /* 0x0000000c190c7223 */ /* 0x000fe20000010022 */
[----:B------:R-:W-:Y:S01]  /*07a0*/  LOP3.LUT R31, R10, 0xffff0000, RZ, 0xc0, !PT ;  /* 0xffff00000a1f7812 */ /* 0x000fe200078ec0ff */
[----:B------:R-:W-:Y:S01]  /*07b0*/  IMAD.U32 R16, R16, 0x10000, RZ ;  /* 0x0001000010107824 */ /* 0x000fe200078e00ff */
[----:B------:R-:W-:Y:S01]  /*07c0*/  LOP3.LUT R35, R20, 0xffff0000, RZ, 0xc0, !PT ;  /* 0xffff000014237812 */ /* 0x000fe200078ec0ff */
[----:B------:R-:W-:Y:S01]  /*07d0*/  FFMA.FTZ R12, R8, R29, R12 ;  /* 0x0000001d080c7223 */ /* 0x000fe2000001000c */
[----:B------:R-:W-:Y:S01]  /*07e0*/  SHF.L.U32 R25, R20, 0x10, RZ ;  /* 0x0000001014197819 */ /* 0x000fe200000006ff */
[----:B------:R-:W-:Y:S01]  /*07f0*/  IMAD.U32 R8, R17, 0x10000, RZ ;  /* 0x0001000011087824 */ /* 0x000fe200078e00ff */
[----:B------:R-:W-:Y:S01]  /*0800*/  SHF.L.U32 R29, R21, 0x10, RZ ;  /* 0x00000010151d7819 */ /* 0x000fe200000006ff */
[----:B------:R-:W-:Y:S01]  /*0810*/  FMUL.FTZ R35, R36, R35 ;  /* 0x0000002324237220 */ /* 0x000fe20000410000 */
[----:B------:R-:W-:Y:S01]  /*0820*/  LOP3.LUT R17, R17, 0xffff0000, RZ, 0xc0, !PT ;  /* 0xffff000011117812 */ /* 0x000fe200078ec0ff */
[----:B------:R-:W-:Y:S01]  /*0830*/  FFMA.FTZ R13, R30, R13, R12 ;  /* 0x0000000d1e0d7223 */ /* 0x000fe2000001000c */
[----:B------:R-:W-:Y:S01]  /*0840*/  LOP3.LUT R12, R21, 0xffff0000, RZ, 0xc0, !PT ;  /* 0xffff0000150c7812 */ /* 0x000fe200078ec0ff */
[----:B------:R-:W-:Y:S01]  /*0850*/  FFMA.FTZ R16, R16, R25, R35 ;  /* 0x0000001910107223 */ /* 0x000fe20000010023 */
[----:B------:R-:W-:Y:S01]  /*0860*/  LOP3.LUT R14, R14, 0xffff0000, RZ, 0xc0, !PT ;  /* 0xffff00000e0e7812 */ /* 0x000fe200078ec0ff */
[----:B------:R-:W-:Y:S01]  /*0870*/  FFMA.FTZ R13, R9, R28, R13 ;  /* 0x0000001c090d7223 */ /* 0x000fe2000001000d */
[----:B------:R-:W-:Y:S01]  /*0880*/  SHF.L.U32 R9, R22, 0x10, RZ ;  /* 0x0000001016097819 */ /* 0x000fe200000006ff */
[----:B------:R-:W-:Y:S01]  /*0890*/  FFMA.FTZ R16, R8, R29, R16 ;  /* 0x0000001d08107223 */ /* 0x000fe20000010010 */
[----:B------:R-:W-:Y:S01]  /*08a0*/  SHF.L.U32 R10, R11, 0x10, RZ ;  /* 0x000000100b0a7819 */ /* 0x000fe200000006ff */
[C---:B------:R-:W-:Y:S01]  /*08b0*/  IMAD.U32 R8, R18.reuse, 0x10000, RZ ;  /* 0x0001000012087824 */ /* 0x040fe200078e00ff */
[----:B------:R-:W-:Y:S01]  /*08c0*/  SHF.L.U32 R33, R15, 0x10, RZ ;  /* 0x000000100f217819 */ /* 0x000fe200000006ff */
[----:B------:R-:W-:Y:S01]  /*08d0*/  FFMA.FTZ R12, R17, R12, R16 ;  /* 0x0000000c110c7223 */ /* 0x000fe20000010010 */
[----:B------:R-:W-:Y:S01]  /*08e0*/  LOP3.LUT R18, R18, 0xffff0000, RZ, 0xc0, !PT ;  /* 0xffff000012127812 */ /* 0x000fe200078ec0ff */
[----:B------:R-:W-:Y:S01]  /*08f0*/  FFMA.FTZ R14, R31, R14, R13 ;  /* 0x0000000e1f0e7223 */ /* 0x000fe2000001000d */
[----:B------:R-:W-:Y:S01]  /*0900*/  LOP3.LUT R13, R22, 0xffff0000, RZ, 0xc0, !PT ;  /* 0xffff0000160d7812 */ /* 0x000fe200078ec0ff */
[----:B------:R-:W-:Y:S01]  /*0910*/  FFMA.FTZ R12, R8, R9, R12 ;  /* 0x00000009080c7223 */ /* 0x000fe2000001000c */
[----:B------:R-:W-:Y:S01]  /*0920*/  LOP3.LUT R11, R11, 0xffff0000, RZ, 0xc0, !PT ;  /* 0xffff00000b0b7812 */ /* 0x000fe200078ec0ff */
[----:B------:R-:W-:Y:S01]  /*0930*/  FFMA.FTZ R10, R10, R33, R14 ;  /* 0x000000210a0a7223 */ /* 0x000fe2000001000e */
[----:B------:R-:W-:Y:S01]  /*0940*/  LOP3.LUT R15, R15, 0xffff0000, RZ, 0xc0, !PT ;  /* 0xffff00000f0f7812 */ /* 0x000fe200078ec0ff */
[----:B------:R-:W-:Y:S01]  /*0950*/  IMAD.U32 R8, R19, 0x10000, RZ ;  /* 0x0001000013087824 */ /* 0x000fe200078e00ff */
[----:B------:R-:W-:Y:S01]  /*0960*/  SHF.L.U32 R9, R23, 0x10, RZ ;  /* 0x0000001017097819 */ /* 0x000fe200000006ff */
[----:B------:R-:W-:Y:S01]  /*0970*/  FFMA.FTZ R12, R18, R13, R12 ;  /* 0x0000000d120c7223 */ /* 0x000fe2000001000c */
[----:B------:R-:W-:Y:S01]  /*0980*/  LOP3.LUT R19, R19, 0xffff0000, RZ, 0xc0, !PT ;  /* 0xffff000013137812 */ /* 0x000fe200078ec0ff */
[----:B------:R-:W-:Y:S01]  /*0990*/  FFMA.FTZ R11, R11, R15, R10 ;  /* 0x0000000f0b0b7223 */ /* 0x000fe2000001000a */
[----:B------:R-:W-:Y:S01]  /*09a0*/  LOP3.LUT R10, R23, 0xffff0000, RZ, 0xc0, !PT ;  /* 0xffff0000170a7812 */ /* 0x000fe200078ec0ff */
[----:B------:R-:W-:Y:S01]  /*09b0*/  FFMA.FTZ R8, R8, R9, R12 ;  /* 0x0000000908087223 */ /* 0x000fe2000001000c */
[----:B------:R-:W-:Y:S01]  /*09c0*/  @!P3 SHF.R.S32.HI R25, RZ, 0x1f, R24 ;  /* 0x0000001fff19b819 */ /* 0x000fe20000011418 */
[----:B------:R-:W-:-:S02]  /*09d0*/  IMAD R17, R5, c[0x0][0x220], RZ ;  /* 0x0000880005117a24 */ /* 0x000fc400078e02ff */
[----:B------:R-:W-:Y:S02]  /*09e0*/  FFMA.FTZ R19, R19, R10, R8 ;  /* 0x0000000a13137223 */ /* 0x000fe40000010008 */
[----:B------:R-:W0:Y:S01]  /*09f0*/  SHFL.BFLY PT, R8, R11, 0x4, 0x1f ;  /* 0x0c801f000b087f89 */ /* 0x000e2200000e0000 */
[----:B------:R-:W-:Y:S01]  /*0a00*/  IMAD R21, R2, c[0x0][0x224], R17 ;  /* 0x0000890002157a24 */ /* 0x000fe200078e0211 */
[----:B------:R-:W-:Y:S02]  /*0a10*/  IADD3 R17, -R24, UR5, RZ ;  /* 0x0000000518117c10 */ /* 0x000fe4000fffe1ff */
[----:B------:R-:W1:Y:S02]  /*0a20*/  SHFL.BFLY PT, R12, R19, 0x4, 0x1f ;  /* 0x0c801f00130c7f89 */ /* 0x000e6400000e0000 */
[----:B------:R-:W-:Y:S01]  /*0a30*/  ISETP.GE.OR P0, PT, R0, R17, P0 ;  /* 0x000000110000720c */ /* 0x000fe20000706670 */
[----:B------:R-:W-:Y:S02]  /*0a40*/  IMAD R17, R6, c[0x0][0x228], RZ ;  /* 0x00008a0006117a24 */ /* 0x000fe400078e02ff */
[----:B0-----:R-:W-:-:S02]  /*0a50*/  FADD.FTZ R10, R11, R8 ;  /* 0x000000080b0a7221 */ /* 0x001fc40000010000 */
[----:B------:R-:W-:Y:S02]  /*0a60*/  IMAD.SHL.U32 R8, R0, 0x4, RZ ;  /* 0x0000000400087824 */ /* 0x000fe400078e00ff */
[----:B-1----:R-:W-:Y:S01]  /*0a70*/  FADD.FTZ R12, R19, R12 ;  /* 0x0000000c130c7221 */ /* 0x002fe20000010000 */
[----:B------:R-:W0:Y:S01]  /*0a80*/  SHFL.BFLY PT, R13, R10, 0x2, 0x1f ;  /* 0x0c401f000a0d7f89 */ /* 0x000e2200000e0000 */
[----:B------:R-:W-:Y:S01]  /*0a90*/  @!P3 IMAD R11, R5, c[0x0][0x1c8], RZ ;  /* 0x00007200050bba24 */ /* 0x000fe200078e02ff */
[----:B------:R-:W-:Y:S01]  /*0aa0*/  SHF.R.S32.HI R14, RZ, 0x1f, R8 ;  /* 0x0000001fff0e7819 */ /* 0x000fe20000011408 */
[----:B------:R-:W-:Y:S01]  /*0ab0*/  @!P3 IMAD R19, R6, c[0x0][0x1d0], RZ ;  /* 0x000074000613ba24 */ /* 0x000fe200078e02ff */
[----:B------:R-:W1:Y:S01]  /*0ac0*/  SHFL.BFLY PT, R15, R12, 0x2, 0x1f ;  /* 0x0c401f000c0f7f89 */ /* 0x000e6200000e0000 */
[----:B------:R-:W-:Y:S02]  /*0ad0*/  IADD3 R8, P1, R7, R8, RZ ;  /* 0x0000000807087210 */ /* 0x000fe40007f3e0ff */
[----:B------:R-:W-:-:S02]  /*0ae0*/  @!P3 IMAD R19, R4, c[0x0][0x1d4], R19 ;  /* 0x000075000413ba24 */ /* 0x000fc400078e0213 */
[----:B------:R-:W-:-:S05]  /*0af0*/  LEA.HI.X.SX32 R9, R7, R14, 0x1, P1 ;  /* 0x0000000e07097211 */ /* 0x000fca00008f0eff */
[----:B------:R-:W-:-:S04]  /*0b00*/  IMAD.WIDE.U32 R8, R2, c[0x0][0x220], R8 ;  /* 0x0000880002087a25 */ /* 0x000fc800078e0008 */
[----:B0-----:R-:W-:Y:S02]  /*0b10*/  FADD.FTZ R7, R10, R13 ;  /* 0x0000000d0a077221 */ /* 0x001fe40000010000 */
[----:B------:R-:W-:Y:S02]  /*0b20*/  @!P3 IMAD R13, R2, c[0x0][0x1cc], R11 ;  /* 0x00007300020dba24 */ /* 0x000fe400078e020b */
[----:B-1----:R-:W-:Y:S01]  /*0b30*/  FADD.FTZ R14, R12, R15 ;  /* 0x0000000f0c0e7221 */ /* 0x002fe20000010000 */
[----:B------:R-:W0:Y:S01]  /*0b40*/  SHFL.BFLY PT, R16, R7, 0x1, 0x1f ;  /* 0x0c201f0007107f89 */ /* 0x000e2200000e0000 */
[----:B------:R-:W-:-:S03]  /*0b50*/  @!P3 IMAD.WIDE.U32 R10, R2, c[0x0][0x1c8], R24 ;  /* 0x00007200020aba25 */ /* 0x000fc600078e0018 */
[----:B------:R-:W1:Y:S02]  /*0b60*/  SHFL.BFLY PT, R15, R14, 0x1, 0x1f ;  /* 0x0c201f000e0f7f89 */ /* 0x000e6400000e0000 */
[----:B------:R-:W-:-:S05]  /*0b70*/  @!P3 IADD3 R11, R11, R13, RZ ;  /* 0x0000000d0b0bb210 */ /* 0x000fca0007ffe0ff */
[----:B------:R-:W-:Y:S01]  /*0b80*/  @!P3 IMAD.WIDE.U32 R12, R4, c[0x0][0x1d0], R10 ;  /* 0x00007400040cba25 */ /* 0x000fe200078e000a */
[----:B------:R-:W-:-:S03]  /*0b90*/  MOV R10, R8 ;  /* 0x00000008000a7202 */ /* 0x000fc60000000f00 */
[----:B------:R-:W-:Y:S01]  /*0ba0*/  IMAD.IADD R11, R9, 0x1, R21 ;  /* 0x00000001090b7824 */ /* 0x000fe200078e0215 */
[----:B------:R-:W-:-:S03]  /*0bb0*/  @!P3 IADD3 R9, P1, R26, R12, RZ ;  /* 0x0000000c1a09b210 */ /* 0x000fc60007f3e0ff */
[C---:B------:R-:W-:Y:S01]  /*0bc0*/  IMAD.WIDE.U32 R10, R4.reuse, c[0x0][0x228], R10 ;  /* 0x00008a00040a7a25 */ /* 0x040fe200078e000a */
[----:B------:R-:W-:Y:S02]  /*0bd0*/  @!P3 IADD3.X R12, R27, R13, R19, P1, !PT ;  /* 0x0000000d1b0cb210 */ /* 0x000fe40000ffe413 */
[----:B------:R-:W-:Y:S01]  /*0be0*/  @!P3 LEA R8, P5, R9, c[0x0][0x1b0], 0x2 ;  /* 0x00006c000908ba11 */ /* 0x000fe200078a10ff */
[----:B------:R-:W-:Y:S01]  /*0bf0*/  IMAD R13, R4, c[0x0][0x22c], R17 ;  /* 0x00008b00040d7a24 */ /* 0x000fe200078e0211 */
[----:B------:R-:W-:Y:S01]  /*0c00*/  ISETP.NE.U32.AND P1, PT, RZ, c[0x0][0x238], PT ;  /* 0x00008e00ff007a0c */ /* 0x000fe20003f25070 */
[----:B0-----:R-:W-:Y:S01]  /*0c10*/  FADD.FTZ R7, R7, R16 ;  /* 0x0000001007077221 */ /* 0x001fe20000010000 */
[----:B------:R-:W-:Y:S01]  /*0c20*/  @!P3 LEA.HI.X R9, R9, c[0x0][0x1b4], R12, 0x2, P5 ;  /* 0x00006d000909ba11 */ /* 0x000fe200028f140c */
[----:B-1----:R-:W-:Y:S01]  /*0c30*/  FADD.FTZ R15, R14, R15 ;  /* 0x0000000f0e0f7221 */ /* 0x002fe20000010000 */
[----:B------:R-:W-:Y:S02]  /*0c40*/  IADD3 R13, R11, R13, RZ ;  /* 0x0000000d0b0d7210 */ /* 0x000fe40007ffe0ff */
[----:B------:R-:W-:-:S02]  /*0c50*/  @!P3 FSEL R7, R7, RZ, !P2 ;  /* 0x000000ff0707b208 */ /* 0x000fc40005000000 */
[----:B------:R-:W-:Y:S02]  /*0c60*/  @!P3 FSEL R11, R15, RZ, !P4 ;  /* 0x000000ff0f0bb208 */ /* 0x000fe40006000000 */
[----:B------:R-:W-:Y:S01]  /*0c70*/  ISETP.NE.AND.EX P1, PT, RZ, c[0x0][0x23c], PT, P1 ;  /* 0x00008f00ff007a0c */ /* 0x000fe20003f25310 */
[----:B------:R0:W-:Y:S01]  /*0c80*/  @!P3 STG.E [R8.64], R7 ;  /* 0x000000070800b986 */ /* 0x0001e2000c101906 */
[----:B------:R-:W-:Y:S02]  /*0c90*/  LEA R12, P5, R10, c[0x0][0x208], 0x2 ;  /* 0x000082000a0c7a11 */ /* 0x000fe400078a10ff */
[----:B------:R-:W-:Y:S01]  /*0ca0*/  ISETP.NE.OR P1, PT, R0, RZ, !P1 ;  /* 0x000000ff0000720c */ /* 0x000fe20004f25670 */
[----:B------:R0:W-:Y:S01]  /*0cb0*/  @!P3 STG.E [R8.64+0x80], R11 ;  /* 0x0000800b0800b986 */ /* 0x0001e2000c101906 */
[----:B------:R-:W-:Y:S01]  /*0cc0*/  LEA.HI.X R13, R10, c[0x0][0x20c], R13, 0x2, P5 ;  /* 0x000083000a0d7a11 */ /* 0x000fe200028f140d */
[----:B------:R-:W-:Y:S05]  /*0cd0*/  @P0 BRA `(.L_x_719) ;  /* 0x0000011000000947 */ /* 0x000fea0003800000 */
[----:B0-----:R-:W-:Y:S01]  /*0ce0*/  SHF.R.S32.HI R7, RZ, 0x1f, R0 ;  /* 0x0000001fff077819 */ /* 0x001fe20000011400 */
[----:B------:R-:W-:Y:S01]  /*0cf0*/  IMAD R5, R5, c[0x0][0x1f8], RZ ;  /* 0x00007e0005057a24 */ /* 0x000fe200078e02ff */
[----:B------:R-:W-:Y:S01]  /*0d00*/  IADD3 R8, P0, R24, R0, RZ ;  /* 0x0000000018087210 */ /* 0x000fe20007f1e0ff */
[----:B-----5:R-:W-:-:S02]  /*0d10*/  FMUL.FTZ R0, R32, 1.4426950216293334961 ;  /* 0x3fb8aa3b20007820 */ /* 0x020fc40000410000 */
[----:B------:R-:W-:Y:S01]  /*0d20*/  IMAD R5, R2, c[0x0][0x1fc], R5 ;  /* 0x00007f0002057a24 */ /* 0x000fe200078e0205 */
[----:B------:R-:W-:Y:S01]  /*0d30*/  LEA.HI.X.SX32 R9, R24, R7, 0x1, P0 ;  /* 0x0000000718097211 */ /* 0x000fe200000f0eff */
[----:B------:R-:W-:Y:S01]  /*0d40*/  IMAD R7, R6, c[0x0][0x200], RZ ;  /* 0x0000800006077a24 */ /* 0x000fe200078e02ff */
[----:B------:R-:W-:-:S03]  /*0d50*/  FSETP.NEU.FTZ.AND P0, PT, R32, -INF , PT ;  /* 0xff8000002000780b */ /* 0x000fc60003f1d000 */
[----:B------:R-:W-:-:S04]  /*0d60*/  IMAD.WIDE.U32 R8, R2, c[0x0][0x1f8], R8 ;  /* 0x00007e0002087a25 */ /* 0x000fc800078e0008 */
[----:B------:R-:W-:Y:S02]  /*0d70*/  IMAD.IADD R9, R9, 0x1, R5 ;  /* 0x0000000109097824 */ /* 0x000fe400078e0205 */
[C---:B------:R-:W-:Y:S02]  /*0d80*/  IMAD R5, R4.reuse, c[0x0][0x204], R7 ;  /* 0x0000810004057a24 */ /* 0x040fe400078e0207 */
[----:B------:R-:W-:-:S05]  /*0d90*/  IMAD.WIDE.U32 R6, R4, c[0x0][0x200], R8 ;  /* 0x0000800004067a25 */ /* 0x000fca00078e0008 */
[----:B------:R-:W-:Y:S02]  /*0da0*/  IADD3 R5, R7, R5, RZ ;  /* 0x0000000507057210 */ /* 0x000fe40007ffe0ff */
[----:B------:R-:W-:-:S04]  /*0db0*/  LEA R8, P2, R6, c[0x0][0x1f0], 0x2 ;  /* 0x00007c0006087a11 */ /* 0x000fc800078410ff */
[----:B------:R-:W-:Y:S02]  /*0dc0*/  LEA.HI.X R9, R6, c[0x0][0x1f4], R5, 0x2, P2 ;  /* 0x00007d0006097a11 */ /* 0x000fe400010f1405 */
[----:B------:R-:W-:-:S05]  /*0dd0*/  FSEL R5, R0, RZ, P0 ;  /* 0x000000ff00057208 */ /* 0x000fca0000000000 */
[----:B------:R0:W-:Y:S02]  /*0de0*/  STG.E [R8.64], R5 ;  /* 0x0000000508007986 */ /* 0x0001e4000c101906 */
.L_x_719:
[----:B------:R-:W-:Y:S05]  /*0df0*/  BSYNC B0 ;  /* 0x0000000000007941 */ /* 0x000fea0003800000 */
.L_x_718:
[----:B------:R1:W-:Y:S04]  /*0e00*/  STG.E.128 [R12.64], RZ ;  /* 0x000000ff0c007986 */ /* 0x0003e8000c101d06 */
[----:B------:R1:W-:Y:S04]  /*0e10*/  STG.E.128 [R12.64+0x1000], RZ ;  /* 0x001000ff0c007986 */ /* 0x0003e8000c101d06 */
[----:B------:R1:W-:Y:S04]  /*0e20*/  STG.E.128 [R12.64+0x2000], RZ ;  /* 0x002000ff0c007986 */ /* 0x0003e8000c101d06 */
[----:B------:R1:W-:Y:S01]  /*0e30*/  STG.E.128 [R12.64+0x3000], RZ ;  /* 0x003000ff0c007986 */ /* 0x0003e2000c101d06 */
[----:B------:R-:W-:Y:S05]  /*0e40*/  @P1 EXIT ;  /* 0x000000000000194d */ /* 0x000fea0003800000 */
[----:B------:R-:W-:Y:S01]  /*0e50*/  HFMA2.MMA R0, -RZ, RZ, 0, 2.384185791015625e-07 ;  /* 0x00000004ff007435 */ /* 0x000fe200000001ff */
[----:B------:R-:W-:-:S04]  /*0e60*/  IMAD R3, R3, c[0x0][0x230], R4 ;  /* 0x00008c0003037a24 */ /* 0x000fc800078e0204 */
[----:B------:R-:W-:-:S05]  /*0e70*/  IMAD R3, R3, c[0x0][0x170], R2 ;  /* 0x00005c0003037a24 */ /* 0x000fca00078e0202 */
[----:B------:R-:W-:-:S05]  /*0e80*/  IMAD.WIDE R2, R3, R0, c[0x0][0x238] ;  /* 0x00008e0003027625 */ /* 0x000fca00078e0200 */
[----:B------:R-:W-:Y:S01]  /*0e90*/  STG.E [R2.64], RZ ;  /* 0x000000ff02007986 */ /* 0x000fe2000c101906 */
[----:B------:R-:W-:Y:S05]  /*0ea0*/  EXIT ;  /* 0x000000000000794d */ /* 0x000fea0003800000 */
.L_x_720:
        /* <DEDUP_REMOVED lines=13> */
.L_x_1817:


//--------------------- .text._ZN7cutlass13device_kernelIN5flash19enable_sm80_to_sm89INS1_16FlashAttnBwdSm80INS1_25CollectiveMainloopBwdSm80ILi2ELi2EN4cute5tupleIJNS5_1CILi64EEENS7_ILi128EEES8_EEENS_10bfloat16_tEfNS_4arch4Sm80ELb1ELb0ELb0ELb1ELb0ELb0ELb0ELb0ELi2ELi2ELi4ELi2ELb1EEENS1_21CollectiveEpilogueBwdISA_SB_SD_Li256ELb1ELb0ELi2EEENS1_25SingleTileBwdLPTSchedulerILb1ELi128ELb0EEEEEEEEEvNT_6ParamsE --------------------------
	.section	.text._ZN7cutlass13device_kernelIN5flash19enable_sm80_to_sm89INS1_16FlashAttnBwdSm80INS1_25CollectiveMainloopBwdSm80ILi2ELi2EN4cute5tupleIJNS5_1CILi64EEENS7_ILi128EEES8_EEENS_10bfloat16_tEfNS_4arch4Sm80ELb1ELb0ELb0ELb1ELb0ELb0ELb0ELb0ELi2ELi2ELi4ELi2ELb1EEENS1_21CollectiveEpilogueBwdISA_SB_SD_Li256ELb1ELb0ELi2EEENS1_25SingleTileBwdLPTSchedulerILb1ELi128ELb0EEEEEEEEEvNT_6ParamsE,"ax",@progbits
	.sectioninfo	@"SHI_REGISTERS=255"
	.align	128
.text._ZN7cutlass13device_kernelIN5flash19enable_sm80_to_sm89INS1_16FlashAttnBwdSm80INS1_25CollectiveMainloopBwdSm80ILi2ELi2EN4cute5tupleIJNS5_1CILi64EEENS7_ILi128EEES8_EEENS_10bfloat16_tEfNS_4arch4Sm80ELb1ELb0ELb0ELb1ELb0ELb0ELb0ELb0ELi2ELi2ELi4ELi2ELb1EEENS1_21CollectiveEpilogueBwdISA_SB_SD_Li256ELb1ELb0ELi2EEENS1_25SingleTileBwdLPTSchedulerILb1ELi128ELb0EEEEEEEEEvNT_6ParamsE:
        .type           _ZN7cutlass13device_kernelIN5flash19enable_sm80_to_sm89INS1_16FlashAttnBwdSm80INS1_25CollectiveMainloopBwdSm80ILi2ELi2EN4cute5tupleIJNS5_1CILi64EEENS7_ILi128EEES8_EEENS_10bfloat16_tEfNS_4arch4Sm80ELb1ELb0ELb0ELb1ELb0ELb0ELb0ELb0ELi2ELi2ELi4ELi2ELb1EEENS1_21CollectiveEpilogueBwdISA_SB_SD_Li256ELb1ELb0ELi2EEENS1_25SingleTileBwdLPTSchedulerILb1ELi128ELb0EEEEEEEEEvNT_6ParamsE,@function
        .size           _ZN7cutlass13device_kernelIN5flash19enable_sm80_to_sm89INS1_16FlashAttnBwdSm80INS1_25CollectiveMainloopBwdSm80ILi2ELi2EN4cute5tupleIJNS5_1CILi64EEENS7_ILi128EEES8_EEENS_10bfloat16_tEfNS_4arch4Sm80ELb1ELb0ELb0ELb1ELb0ELb0ELb0ELb0ELi2ELi2ELi4ELi2ELb1EEENS1_21CollectiveEpilogueBwdISA_SB_SD_Li256ELb1ELb0ELi2EEENS1_25SingleTileBwdLPTSchedulerILb1ELi128ELb0EEEEEEEEEvNT_6ParamsE,(.L_x_1818 - _ZN7cutlass13device_kernelIN5flash19enable_sm80_to_sm89INS1_16FlashAttnBwdSm80INS1_25CollectiveMainloopBwdSm80ILi2ELi2EN4cute5tupleIJNS5_1CILi64EEENS7_ILi128EEES8_EEENS_10bfloat16_tEfNS_4arch4Sm80ELb1ELb0ELb0ELb1ELb0ELb0ELb0ELb0ELi2ELi2ELi4ELi2ELb1EEENS1_21CollectiveEpilogueBwdISA_SB_SD_Li256ELb1ELb0ELi2EEENS1_25SingleTileBwdLPTSchedulerILb1ELi128ELb0EEEEEEEEEvNT_6ParamsE)
        .other          _ZN7cutlass13device_kernelIN5flash19enable_sm80_to_sm89INS1_16FlashAttnBwdSm80INS1_25CollectiveMainloopBwdSm80ILi2ELi2EN4cute5tupleIJNS5_1CILi64EEENS7_ILi128EEES8_EEENS_10bfloat16_tEfNS_4arch4Sm80ELb1ELb0ELb0ELb1ELb0ELb0ELb0ELb0ELi2ELi2ELi4ELi2ELb1EEENS1_21CollectiveEpilogueBwdISA_SB_SD_Li256ELb1ELb0ELi2EEENS1_25SingleTileBwdLPTSchedulerILb1ELi128ELb0EEEEEEEEEvNT_6ParamsE,@"STO_CUDA_ENTRY STV_DEFAULT"
_ZN7cutlass13device_kernelIN5flash19enable_sm80_to_sm89INS1_16FlashAttnBwdSm80INS1_25CollectiveMainloopBwdSm80ILi2ELi2EN4cute5tupleIJNS5_1CILi64EEENS7_ILi128EEES8_EEENS_10bfloat16_tEfNS_4arch4Sm80ELb1ELb0ELb0ELb1ELb0ELb0ELb0ELb0ELi2ELi2ELi4ELi2ELb1EEENS1_21CollectiveEpilogueBwdISA_SB_SD_Li256ELb1ELb0ELi2EEENS1_25SingleTileBwdLPTSchedulerILb1ELi128ELb0EEEEEEEEEvNT_6ParamsE:
[----:B------:R-:W-:Y:S02]  /*0000*/  MOV R1, c[0x0][0x28] ;  /* 0x00000a0000017a02 */ /* 0x000fe40000000f00 */
[----:B------:R-:W1:Y:S01]  /*0010*/  S2R R8, SR_TID.X ;  /* 0x0000000000087919 */ /* 0x000e620000002100 */
[----:B------:R-:W-:-:S03]  /*0020*/  ULDC.64 UR10, c[0x0][0x118] ;  /* 0x00004600000a7ab9 */ /* 0x000fc60000000a00 */
        /* <DEDUP_REMOVED lines=21> */
.L_x_722:
[----:B------:R-:W-:Y:S02]  /*0180*/  MOV R2, c[0x0][0x3ac] ;  /* 0x0000eb0000027a02 */ /* 0x000fe40000000f00 */
[----:B------:R-:W-:Y:S02]  /*0190*/  MOV R217, R0 ;  /* 0x0000000000d97202 */ /* 0x000fe40000000f00 */
[----:B------:R-:W-:-:S13]  /*01a0*/  ISETP.NE.AND P0, PT, R2, 0x1, PT ;  /* 0x000000010200780c */ /* 0x000fda0003f05270 */
[----:B------:R-:W-:-:S05]  /*01b0*/  @P0 IMAD.HI.U32 R2, R0, c[0x0][0x3b0], RZ ;  /* 0x0000ec0000020a27 */ /* 0x000fca00078e00ff */
[----:B------:R-:W-:-:S05]  /*01c0*/  @P0 SHF.R.U32.HI R217, RZ, c[0x0][0x3b4], R2 ;  /* 0x0000ed00ffd90a19 */ /* 0x000fca0000011602 */
[----:B------:R-:W-:Y:S02]  /*01d0*/  IMAD R3, R217, c[0x0][0x3ac], RZ ;  /* 0x0000eb00d9037a24 */ /* 0x000fe400078e02ff */
.L_x_723:
[----:B------:R-:W-:Y:S01]  /*01e0*/  IMAD.MOV.U32 R2, RZ, RZ, c[0x0][0x3a0] ;  /* 0x0000e800ff027624 */ /* 0x000fe200078e00ff */
[----:B------:R-:W-:Y:S01]  /*01f0*/  ISETP.NE.U32.AND P0, PT, RZ, c[0x0][0x3e0], PT ;  /* 0x0000f800ff007a0c */ /* 0x000fe20003f05070 */
[----:B------:R-:W-:-:S03]  /*0200*/  IMAD.IADD R3, R0, 0x1, -R3 ;  /* 0x0000000100037824 */ /* 0x000fc600078e0a03 */
[----:B------:R-:W-:Y:S01]  /*0210*/  ISETP.NE.AND P1, PT, R2, 0x1, PT ;  /* 0x000000010200780c */ /* 0x000fe20003f25270 */
[----:B------:R-:W-:Y:S01]  /*0220*/  IMAD R4, R4, c[0x0][0x3ac], R3 ;  /* 0x0000eb0004047a24 */ /* 0x000fe200078e0203 */
[----:B------:R-:W-:-:S04]  /*0230*/  ISETP.NE.AND.EX P0, PT, RZ, c[0x0][0x3e4], PT, P0 ;  /* 0x0000f900ff007a0c */ /* 0x000fc80003f05300 */
[----:B------:R-:W-:-:S07]  /*0240*/  MOV R214, R4 ;  /* 0x0000000400d67202 */ /* 0x000fce0000000f00 */
[----:B------:R-:W-:-:S05]  /*0250*/  @P1 IMAD.HI.U32 R0, R4, c[0x0][0x3a4], RZ ;  /* 0x0000e90004001a27 */ /* 0x000fca00078e00ff */
[----:B------:R-:W-:-:S04]  /*0260*/  @P1 SHF.R.U32.HI R214, RZ, c[0x0][0x3a8], R0 ;  /* 0x0000ea00ffd61a19 */ /* 0x000fc80000011600 */
[----:B------:R-:W-:-:S05]  /*0270*/  IADD3 R3, -R214, RZ, RZ ;  /* 0x000000ffd6037210 */ /* 0x000fca0007ffe1ff */
[----:B------:R-:W-:Y:S01]  /*0280*/  IMAD R216, R3, c[0x0][0x3a0], R4 ;  /* 0x0000e80003d87a24 */ /* 0x000fe200078e0204 */
[----:B------:R-:W-:Y:S05]  /*0290*/  @!P0 BRA `(.L_x_724) ;  /* 0x0000004000008947 */ /* 0x000fea0003800000 */
[----:B------:R-:W-:-:S05]  /*02a0*/  MOV R3, 0x4 ;  /* 0x0000000400037802 */ /* 0x000fca0000000f00 */
[----:B------:R-:W-:-:S06]  /*02b0*/  IMAD.WIDE R2, R214, R3, c[0x0][0x3e0] ;  /* 0x0000f800d6027625 */ /* 0x000fcc00078e0203 */
[----:B------:R1:W5:Y:S01]  /*02c0*/  LDG.E R3, [R2.64] ;  /* 0x0000000a02037981 */ /* 0x000362000c1e1900 */
[----:B------:R-:W-:Y:S05]  /*02d0*/  BRA `(.L_x_725) ;  /* 0x000000a000007947 */ /* 0x000fea0003800000 */
.L_x_724:
[----:B------:R-:W-:-:S04]  /*02e0*/  ISETP.NE.U32.AND P0, PT, RZ, c[0x0][0x3d8], PT ;  /* 0x0000f600ff007a0c */ /* 0x000fc80003f05070 */
[----:B------:R-:W-:-:S13]  /*02f0*/  ISETP.NE.AND.EX P0, PT, RZ, c[0x0][0x3dc], PT, P0 ;  /* 0x0000f700ff007a0c */ /* 0x000fda0003f05300 */
[----:B------:R-:W-:Y:S05]  /*0300*/  @!P0 BRA `(.L_x_726) ;  /* 0x0000006000008947 */ /* 0x000fea0003800000 */
[----:B------:R-:W-:-:S05]  /*0310*/  MOV R3, 0x4 ;  /* 0x0000000400037802 */ /* 0x000fca0000000f00 */
[----:B------:R-:W-:-:S05]  /*0320*/  IMAD.WIDE R4, R214, R3, c[0x0][0x3d8] ;  /* 0x0000f600d6047625 */ /* 0x000fca00078e0203 */
[----:B------:R-:W2:Y:S04]  /*0330*/  LDG.E R3, [R4.64] ;  /* 0x0000000a04037981 */ /* 0x000ea8000c1e1900 */
[----:B------:R-:W2:Y:S02]  /*0340*/  LDG.E R0, [R4.64+0x4] ;  /* 0x0000040a04007981 */ /* 0x000ea4000c1e1900 */
[----:B--2---:R-:W-:Y:S01]  /*0350*/  IADD3 R3, -R3, R0, RZ ;  /* 0x0000000003037210 */ /* 0x004fe20007ffe1ff */
[----:B------:R-:W-:Y:S05]  /*0360*/  BRA `(.L_x_725) ;  /* 0x0000001000007947 */ /* 0x000fea0003800000 */
.L_x_726:
[----:B------:R-:W-:-:S04]  /*0370*/  MOV R3, c[0x0][0x3d4] ;  /* 0x0000f50000037a02 */ /* 0x000fc80000000f00 */
.L_x_725:
[----:B-----5:R-:W-:-:S04]  /*0380*/  IADD3 R3, R3, 0x7f, RZ ;  /* 0x0000007f03037810 */ /* 0x020fc80007ffe0ff */
[----:B------:R-:W-:-:S04]  /*0390*/  SHF.R.S32.HI R0, RZ, 0x1f, R3 ;  /* 0x0000001fff007819 */ /* 0x000fc80000011403 */
[----:B------:R-:W-:-:S04]  /*03a0*/  LEA.HI R0, R0, R3, RZ, 0x7 ;  /* 0x0000000300007211 */ /* 0x000fc800078f38ff */
[----:B------:R-:W-:-:S04]  /*03b0*/  SHF.R.S32.HI R0, RZ, 0x7, R0 ;  /* 0x00000007ff007819 */ /* 0x000fc80000011400 */
[----:B------:R-:W-:-:S04]  /*03c0*/  ISETP.GE.AND P0, PT, R217, R0, PT ;  /* 0x00000000d900720c */ /* 0x000fc80003f06270 */
[----:B------:R-:W-:Y:S01]  /*03d0*/  SEL R214, R214, 0xffffffff, !P0 ;  /* 0xffffffffd6d67807 */ /* 0x000fe20004000000 */
[----:B------:R-:W-:Y:S05]  /*03e0*/  BRA `(.L_x_727) ;  /* 0x0000036000007947 */ /* 0x000fea0003800000 */
.L_x_721:
        /* <DEDUP_REMOVED lines=16> */
.L_x_728:
[----:B------:R-:W-:Y:S02]  /*04f0*/  MOV R0, c[0x0][0x3ac] ;  /* 0x0000eb0000007a02 */ /* 0x000fe40000000f00 */
[----:B------:R-:W-:Y:S02]  /*0500*/  MOV R217, R2 ;  /* 0x0000000200d97202 */ /* 0x000fe40000000f00 */
[----:B------:R-:W-:-:S13]  /*0510*/  ISETP.NE.AND P0, PT, R0, 0x1, PT ;  /* 0x000000010000780c */ /* 0x000fda0003f05270 */
[----:B------:R-:W-:-:S05]  /*0520*/  @P0 IMAD.HI.U32 R0, R2, c[0x0][0x3b0], RZ ;  /* 0x0000ec0002000a27 */ /* 0x000fca00078e00ff */
[----:B------:R-:W-:-:S05]  /*0530*/  @P0 SHF.R.U32.HI R217, RZ, c[0x0][0x3b4], R0 ;  /* 0x0000ed00ffd90a19 */ /* 0x000fca0000011600 */
[----:B------:R-:W-:Y:S02]  /*0540*/  IMAD R3, R217, c[0x0][0x3ac], RZ ;  /* 0x0000eb00d9037a24 */ /* 0x000fe400078e02ff */
.L_x_729:
        /* <DEDUP_REMOVED lines=16> */
.L_x_730:
        /* <DEDUP_REMOVED lines=9> */
.L_x_732:
[----:B------:R-:W-:-:S04]  /*06e0*/  MOV R3, c[0x0][0x3d4] ;  /* 0x0000f50000037a02 */ /* 0x000fc80000000f00 */
.L_x_731:
[----:B-----5:R-:W-:-:S04]  /*06f0*/  IADD3 R3, R3, 0x7f, RZ ;  /* 0x0000007f03037810 */ /* 0x020fc80007ffe0ff */
[----:B------:R-:W-:-:S04]  /*0700*/  SHF.R.S32.HI R0, RZ, 0x1f, R3 ;  /* 0x0000001fff007819 */ /* 0x000fc80000011403 */
[----:B------:R-:W-:-:S04]  /*0710*/  LEA.HI R0, R0, R3, RZ, 0x7 ;  /* 0x0000000300007211 */ /* 0x000fc800078f38ff */
[----:B------:R-:W-:-:S04]  /*0720*/  SHF.R.S32.HI R0, RZ, 0x7, R0 ;  /* 0x00000007ff007819 */ /* 0x000fc80000011400 */
[----:B------:R-:W-:-:S04]  /*0730*/  ISETP.GE.AND P0, PT, R217, R0, PT ;  /* 0x00000000d900720c */ /* 0x000fc80003f06270 */
[----:B------:R-:W-:-:S04]  /*0740*/  SEL R214, R214, 0xffffffff, !P0 ;  /* 0xffffffffd6d67807 */ /* 0x000fc80004000000 */
.L_x_727:
[----:B------:R-:W-:-:S13]  /*0750*/  ISETP.GE.AND P0, PT, R214, RZ, PT ;  /* 0x000000ffd600720c */ /* 0x000fda0003f06270 */
[----:B------:R-:W-:Y:S05]  /*0760*/  @!P0 EXIT ;  /* 0x000000000000894d */ /* 0x000fea0003800000 */
[----:B------:R-:W-:Y:S01]  /*0770*/  ISETP.NE.U32.AND P3, PT, RZ, c[0x0][0x2c8], PT ;  /* 0x0000b200ff007a0c */ /* 0x000fe20003f65070 */
[----:B------:R-:W-:Y:S01]  /*0780*/  IMAD.MOV.U32 R7, RZ, RZ, 0x4 ;  /* 0x00000004ff077424 */ /* 0x000fe200078e00ff */
[----:B------:R-:W-:Y:S02]  /*0790*/  ISETP.NE.U32.AND P0, PT, RZ, c[0x0][0x2d8], PT ;  /* 0x0000b600ff007a0c */ /* 0x000fe40003f05070 */
[----:B------:R-:W-:Y:S01]  /*07a0*/  ISETP.NE.AND.EX P3, PT, RZ, c[0x0][0x2cc], PT, P3 ;  /* 0x0000b300ff007a0c */ /* 0x000fe20003f65330 */
[----:B------:R-:W-:Y:S01]  /*07b0*/  IMAD.WIDE R12, R214, R7, c[0x0][0x2c8] ;  /* 0x0000b200d60c7625 */ /* 0x000fe200078e0207 */
[----:B------:R-:W-:Y:S02]  /*07c0*/  ISETP.NE.AND.EX P0, PT, RZ, c[0x0][0x2dc], PT, P0 ;  /* 0x0000b700ff007a0c */ /* 0x000fe40003f05300 */
[----:B------:R-:W-:-:S04]  /*07d0*/  ISETP.NE.U32.AND P1, PT, RZ, c[0x0][0x2d0], PT ;  /* 0x0000b400ff007a0c */ /* 0x000fc80003f25070 */
[----:B------:R-:W-:-:S05]  /*07e0*/  ISETP.NE.AND.EX P1, PT, RZ, c[0x0][0x2d4], PT, P1 ;  /* 0x0000b500ff007a0c */ /* 0x000fca0003f25310 */
[----:B------:R-:W2:Y:S01]  /*07f0*/  @P3 LDG.E R15, [R12.64] ;  /* 0x0000000a0c0f3981 */ /* 0x000ea2000c1e1900 */
[----:B------:R-:W-:Y:S01]  /*0800*/  IMAD.MOV.U32 R215, RZ, RZ, c[0x0][0x168] ;  /* 0x00005a00ffd77624 */ /* 0x000fe200078e00ff */
[----:B------:R-:W-:Y:S01]  /*0810*/  MOV R5, RZ ;  /* 0x000000ff00057202 */ /* 0x000fe20000000f00 */
[----:B------:R-:W-:Y:S02]  /*0820*/  IMAD.MOV.U32 R3, RZ, RZ, RZ ;  /* 0x000000ffff037224 */ /* 0x000fe400078e00ff */
[----:B------:R-:W-:-:S04]  /*0830*/  @P0 IMAD.WIDE R16, R214, R7, c[0x0][0x2d8] ;  /* 0x0000b600d6100625 */ /* 0x000fc800078e0207 */
[C---:B------:R-:W-:Y:S01]  /*0840*/  IMAD.WIDE R10, R214.reuse, R7, c[0x0][0x2d0] ;  /* 0x0000b400d60a7625 */ /* 0x040fe200078e0207 */
[----:B------:R3:W5:Y:S04]  /*0850*/  @P0 LDG.E R215, [R16.64] ;  /* 0x0000000a10d70981 */ /* 0x000768000c1e1900 */
[----:B------:R3:W5:Y:S04]  /*0860*/  @P3 LDG.E R3, [R12.64] ;  /* 0x0000000a0c033981 */ /* 0x000768000c1e1900 */
[----:B------:R3:W5:Y:S01]  /*0870*/  @P1 LDG.E R5, [R10.64] ;  /* 0x0000000a0a051981 */ /* 0x000762000c1e1900 */
[----:B------:R-:W-:Y:S01]  /*0880*/  IMAD.MOV.U32 R207, RZ, RZ, RZ ;  /* 0x000000ffffcf7224 */ /* 0x000fe200078e00ff */
[----:B------:R-:W-:Y:S01]  /*0890*/  MOV R213, c[0x0][0x198] ;  /* 0x0000660000d57a02 */ /* 0x000fe20000000f00 */
[----:B--2---:R-:W-:-:S05]  /*08a0*/  @P3 IMAD R15, R214, 0x40, R15 ;  /* 0x00000040d60f3824 */ /* 0x004fca00078e020f */
[----:B------:R-:W-:-:S04]  /*08b0*/  @P3 SHF.R.S32.HI R0, RZ, 0x1f, R15 ;  /* 0x0000001fff003819 */ /* 0x000fc8000001140f */
[----:B------:R-:W-:-:S04]  /*08c0*/  @P3 LEA.HI R0, R0, R15, RZ, 0x6 ;  /* 0x0000000f00003211 */ /* 0x000fc800078f30ff */
[----:B------:R-:W-:Y:S01]  /*08d0*/  @P3 LOP3.LUT R207, R0, 0xffffffc0, RZ, 0xc0, !PT ;  /* 0xffffffc000cf3812 */ /* 0x000fe200078ec0ff */
[----:B------:R-:W-:Y:S05]  /*08e0*/  @P0 BRA `(.L_x_733) ;  /* 0x0000004000000947 */ /* 0x000fea0003800000 */
[----:B---3--:R-:W-:Y:S05]  /*08f0*/  @!P3 BRA `(.L_x_733) ;  /* 0x000000300000b947 */ /* 0x008fea0003800000 */
[----:B-----5:R-:W2:Y:S04]  /*0900*/  LDG.E R215, [R12.64] ;  /* 0x0000000a0cd77981 */ /* 0x020ea8000c1e1900 */
[----:B------:R-:W2:Y:S02]  /*0910*/  LDG.E R0, [R12.64+0x4] ;  /* 0x0000040a0c007981 */ /* 0x000ea4000c1e1900 */
[----:B--2---:R-:W-:Y:S02]  /*0920*/  IADD3 R215, -R215, R0, RZ ;  /* 0x00000000d7d77210 */ /* 0x004fe40007ffe1ff */
.L_x_733:
[----:B---3--:R-:W-:-:S04]  /*0930*/  ISETP.NE.U32.AND P0, PT, RZ, c[0x0][0x2e0], PT ;  /* 0x0000b800ff007a0c */ /* 0x008fc80003f05070 */
[----:B------:R-:W-:-:S13]  /*0940*/  ISETP.NE.AND.EX P0, PT, RZ, c[0x0][0x2e4], PT, P0 ;  /* 0x0000b900ff007a0c */ /* 0x000fda0003f05300 */
[----:B------:R-:W-:Y:S05]  /*0950*/  @!P0 BRA `(.L_x_734) ;  /* 0x0000003000008947 */ /* 0x000fea0003800000 */
[----:B------:R-:W-:-:S05]  /*0960*/  IMAD.WIDE R6, R214, R7, c[0x0][0x2e0] ;  /* 0x0000b800d6067625 */ /* 0x000fca00078e0207 */
[----:B------:R2:W5:Y:S01]  /*0970*/  LDG.E R213, [R6.64] ;  /* 0x0000000a06d57981 */ /* 0x000562000c1e1900 */
[----:B------:R-:W-:Y:S05]  /*0980*/  BRA `(.L_x_735) ;  /* 0x0000004000007947 */ /* 0x000fea0003800000 */
.L_x_734:
[----:B------:R-:W-:Y:S05]  /*0990*/  @!P1 BRA `(.L_x_735) ;  /* 0x0000003000009947 */ /* 0x000fea0003800000 */
[----:B------:R-:W2:Y:S04]  /*09a0*/  LDG.E R213, [R10.64] ;  /* 0x0000000a0ad57981 */ /* 0x000ea8000c1e1900 */
[----:B------:R-:W2:Y:S02]  /*09b0*/  LDG.E R0, [R10.64+0x4] ;  /* 0x0000040a0a007981 */ /* 0x000ea4000c1e1900 */
[----:B--2---:R-:W-:Y:S02]  /*09c0*/  IADD3 R213, -R213, R0, RZ ;  /* 0x00000000d5d57210 */ /* 0x004fe40007ffe1ff */
.L_x_735:
[----:B------:R-:W-:Y:S01]  /*09d0*/  IMAD.SHL.U32 R210, R217, 0x80, RZ ;  /* 0x00000080d9d27824 */ /* 0x000fe200078e00ff */
[----:B-1---5:R-:W-:Y:S01]  /*09e0*/  IADD3 R2, R215, 0x3f, RZ ;  /* 0x0000003fd7027810 */ /* 0x022fe20007ffe0ff */
[----:B------:R-:W-:Y:S01]  /*09f0*/  CS2R R126, SRZ ;  /* 0x00000000007e7805 */ /* 0x000fe2000001ff00 */
[----:B------:R-:W-:Y:S01]  /*0a00*/  PLOP3.LUT P2, PT, PT, PT, PT, 0x80, 0x0 ;  /* 0x000000000000781c */ /* 0x000fe20003f4f070 */
[----:B------:R-:W-:Y:S01]  /*0a10*/  CS2R R124, SRZ ;  /* 0x00000000007c7805 */ /* 0x000fe2000001ff00 */
[----:B------:R-:W-:Y:S01]  /*0a20*/  IADD3 R0, R210, -c[0x0][0x2a4], -R213 ;  /* 0x8000a900d2007a10 */ /* 0x000fe20007ffe8d5 */
[----:B------:R-:W-:Y:S01]  /*0a30*/  CS2R R130, SRZ ;  /* 0x0000000000827805 */ /* 0x000fe2000001ff00 */
[----:B------:R-:W-:Y:S01]  /*0a40*/  SHF.R.S32.HI R211, RZ, 0x1f, R2 ;  /* 0x0000001fffd37819 */ /* 0x000fe20000011402 */
[----:B------:R-:W-:Y:S01]  /*0a50*/  CS2R R128, SRZ ;  /* 0x0000000000807805 */ /* 0x000fe2000001ff00 */
[----:B------:R-:W-:Y:S01]  /*0a60*/  CS2R R122, SRZ ;  /* 0x00000000007a7805 */ /* 0x000fe2000001ff00 */
[----:B------:R-:W-:Y:S01]  /*0a70*/  IMAD.IADD R0, R0, 0x1, R215 ;  /* 0x0000000100007824 */ /* 0x000fe200078e02d7 */
[----:B------:R-:W-:Y:S01]  /*0a80*/  LEA.HI R211, R211, R2, RZ, 0x6 ;  /* 0x00000002d3d37211 */ /* 0x000fe200078f30ff */
[----:B------:R-:W-:Y:S01]  /*0a90*/  CS2R R120, SRZ ;  /* 0x0000000000787805 */ /* 0x000fe2000001ff00 */
[----:B------:R-:W-:Y:S01]  /*0aa0*/  CS2R R118, SRZ ;  /* 0x0000000000767805 */ /* 0x000fe2000001ff00 */
[----:B------:R-:W-:Y:S01]  /*0ab0*/  CS2R R116, SRZ ;  /* 0x0000000000747805 */ /* 0x000fe2000001ff00 */
[----:B------:R-:W-:Y:S01]  /*0ac0*/  SHF.R.S32.HI R235, RZ, 0x1f, R0 ;  /* 0x0000001fffeb7819 */ /* 0x000fe20000011400 */
[----:B------:R-:W-:Y:S01]  /*0ad0*/  CS2R R110, SRZ ;  /* 0x00000000006e7805 */ /* 0x000fe2000001ff00 */
[----:B------:R-:W-:Y:S01]  /*0ae0*/  SHF.R.S32.HI R211, RZ, 0x6, R211 ;  /* 0x00000006ffd37819 */ /* 0x000fe200000114d3 */
        /* <DEDUP_REMOVED lines=30> */
[--C-:B------:R-:W-:Y:S01]  /*0cd0*/  IMAD.MOV.U32 R13, RZ, RZ, R216.reuse ;  /* 0x000000ffff0d7224 */ /* 0x100fe200078e00d8 */
[----:B------:R-:W-:Y:S01]  /*0ce0*/  SHF.R.S32.HI R2, RZ, 0x1f, R216 ;  /* 0x0000001fff027819 */ /* 0x000fe200000114d8 */
[----:B------:R-:W-:Y:S01]  /*0cf0*/  IMAD.SHL.U32 R222, R8, 0x4, RZ ;  /* 0x0000000408de7824 */ /* 0x000fe200078e00ff */
[----:B------:R-:W-:Y:S01]  /*0d00*/  ISETP.NE.AND P0, PT, R0, 0x1, PT ;  /* 0x000000010000780c */ /* 0x000fe20003f05270 */
[----:B------:R-:W-:Y:S01]  /*0d10*/  IMAD.SHL.U32 R204, R207, 0x40, RZ ;  /* 0x00000040cfcc7824 */ /* 0x000fe200078e00ff */
[-C--:B------:R-:W-:Y:S01]  /*0d20*/  LEA.HI R17, R15, R8.reuse, RZ, 0x3 ;  /* 0x000000080f117211 */ /* 0x080fe200078f18ff */
[----:B------:R-:W-:Y:S01]  /*0d30*/  IMAD R11, R2, c[0x0][0x238], RZ ;  /* 0x00008e00020b7a24 */ /* 0x000fe200078e02ff */
[--C-:B------:R-:W-:Y:S01]  /*0d40*/  SHF.R.S32.HI R9, RZ, 0x1f, R8.reuse ;  /* 0x0000001fff097819 */ /* 0x100fe20000011408 */
[----:B------:R-:W-:Y:S01]  /*0d50*/  ULDC.64 UR4, c[0x0][0x1d8] ;  /* 0x0000760000047ab9 */ /* 0x000fe20000000a00 */
[----:B--2---:R-:W-:Y:S01]  /*0d60*/  LOP3.LUT R7, R17, 0xfffffff8, RZ, 0xc0, !PT ;  /* 0xfffffff811077812 */ /* 0x004fe200078ec0ff */
[C---:B------:R-:W-:Y:S01]  /*0d70*/  IMAD R11, R216.reuse, c[0x0][0x23c], R11 ;  /* 0x00008f00d80b7a24 */ /* 0x040fe200078e020b */
[----:B------:R-:W-:Y:S01]  /*0d80*/  SHF.R.S32.HI R212, RZ, 0x3, R17 ;  /* 0x00000003ffd47819 */ /* 0x000fe20000011411 */
[C---:B------:R-:W-:Y:S01]  /*0d90*/  IMAD.WIDE.U32 R26, R216.reuse, c[0x0][0x238], R8 ;  /* 0x00008e00d81a7a25 */ /* 0x040fe200078e0008 */
[----:B------:R-:W-:Y:S01]  /*0da0*/  LEA.HI R19, R15, R8, RZ, 0x4 ;  /* 0x000000080f137211 */ /* 0x000fe200078f20ff */
[----:B------:R-:W-:Y:S01]  /*0db0*/  USHF.L.U32 UR6, UR4, 0x6, URZ ;  /* 0x0000000604067899 */ /* 0x000fe2000800063f */
[----:B------:R-:W-:Y:S01]  /*0dc0*/  SHF.R.S32.HI R6, RZ, 0x1f, R212 ;  /* 0x0000001fff067819 */ /* 0x000fe200000114d4 */
[----:B------:R-:W-:Y:S01]  /*0dd0*/  @P0 IMAD.HI.U32 R0, R216, c[0x0][0x24c], RZ ;  /* 0x00009300d8000a27 */ /* 0x000fe200078e00ff */
[----:B------:R-:W-:Y:S01]  /*0de0*/  IADD3 R220, P2, R212, R3, RZ ;  /* 0x00000003d4dc7210 */ /* 0x000fe20007f5e0ff */
[----:B------:R-:W-:Y:S01]  /*0df0*/  UMOV UR8, 0x6 ;  /* 0x0000000600087882 */ /* 0x000fe20000000000 */
[----:B------:R-:W-:Y:S01]  /*0e00*/  SHF.R.S32.HI R223, RZ, 0x1f, R222 ;  /* 0x0000001fffdf7819 */ /* 0x000fe200000114de */
[----:B------:R-:W-:Y:S01]  /*0e10*/  IMAD.IADD R4, R8, 0x1, -R7 ;  /* 0x0000000108047824 */ /* 0x000fe200078e0a07 */
[----:B------:R-:W-:Y:S01]  /*0e20*/  @P0 SHF.R.U32.HI R13, RZ, c[0x0][0x250], R0 ;  /* 0x00009400ff0d0a19 */ /* 0x000fe20000011600 */
[----:B------:R-:W-:Y:S01]  /*0e30*/  IMAD.IADD R7, R213, 0x1, -R210 ;  /* 0x00000001d5077824 */ /* 0x000fe200078e0ad2 */
[----:B------:R-:W-:Y:S01]  /*0e40*/  IADD3 R24, P0, R212, R5, RZ ;  /* 0x00000005d4187210 */ /* 0x000fe20007f1e0ff */
[----:B------:R-:W-:Y:S01]  /*0e50*/  IMAD.SHL.U32 R20, R4, 0x8, RZ ;  /* 0x0000000804147824 */ /* 0x000fe200078e00ff */
[----:B------:R-:W-:Y:S01]  /*0e60*/  SHF.R.S32.HI R12, RZ, 0x1f, R13 ;  /* 0x0000001fff0c7819 */ /* 0x000fe2000001140d */
[----:B------:R-:W-:Y:S01]  /*0e70*/  IMAD.IADD R0, R7, 0x1, -R212 ;  /* 0x0000000107007824 */ /* 0x000fe200078e0ad4 */
[-C--:B------:R-:W-:Y:S01]  /*0e80*/  LEA.HI.X.SX32 R3, R3, R6.reuse, 0x1, P2 ;  /* 0x0000000603037211 */ /* 0x080fe200010f0eff */
[----:B------:R-:W-:Y:S01]  /*0e90*/  IMAD.IADD R27, R27, 0x1, R11 ;  /* 0x000000011b1b7824 */ /* 0x000fe200078e020b */
[----:B------:R-:W-:Y:S01]  /*0ea0*/  LEA.HI.X.SX32 R25, R5, R6, 0x1, P0 ;  /* 0x0000000605197211 */ /* 0x000fe200000f0eff */
[----:B------:R-:W-:Y:S01]  /*0eb0*/  IMAD R22, R12, c[0x0][0x1e0], RZ ;  /* 0x000078000c167a24 */ /* 0x000fe200078e02ff */
[----:B------:R-:W-:Y:S01]  /*0ec0*/  SHF.R.S32.HI R6, RZ, 0x1f, R214 ;  /* 0x0000001fff067819 */ /* 0x000fe200000114d6 */
[----:B------:R-:W-:Y:S01]  /*0ed0*/  IMAD R5, R2, c[0x0][0x288], RZ ;  /* 0x0000a20002057a24 */ /* 0x000fe200078e02ff */
[----:B------:R-:W-:Y:S01]  /*0ee0*/  SHF.R.S32.HI R21, RZ, 0x1f, R20 ;  /* 0x0000001fff157819 */ /* 0x000fe20000011414 */
[C---:B------:R-:W-:Y:S01]  /*0ef0*/  IMAD R22, R13.reuse, c[0x0][0x1e4], R22 ;  /* 0x000079000d167a24 */ /* 0x040fe200078e0216 */
[----:B------:R-:W-:Y:S01]  /*0f00*/  ISETP.GE.AND P2, PT, R0, 0x1, PT ;  /* 0x000000010000780c */ /* 0x000fe20003f46270 */
[----:B------:R-:W-:Y:S01]  /*0f10*/  IMAD R28, R216, c[0x0][0x28c], R5 ;  /* 0x0000a300d81c7a24 */ /* 0x000fe200078e0205 */
[C---:B------:R-:W-:Y:S01]  /*0f20*/  ISETP.GE.AND P0, PT, R0.reuse, 0x21, PT ;  /* 0x000000210000780c */ /* 0x040fe20003f06270 */
[----:B------:R-:W-:Y:S01]  /*0f30*/  IMAD.WIDE.U32 R10, R13, c[0x0][0x1e0], R20 ;  /* 0x000078000d0a7a25 */ /* 0x000fe200078e0014 */
[C---:B------:R-:W-:Y:S01]  /*0f40*/  ISETP.GE.AND P6, PT, R0.reuse, 0x41, PT ;  /* 0x000000410000780c */ /* 0x040fe20003fc6270 */
[----:B------:R-:W-:Y:S01]  /*0f50*/  USHF.L.U64.HI UR5, UR4, UR8, UR5 ;  /* 0x0000000804057299 */ /* 0x000fe20008010205 */
[----:B------:R-:W-:Y:S01]  /*0f60*/  ISETP.GE.AND P5, PT, R0, 0x61, PT ;  /* 0x000000610000780c */ /* 0x000fe20003fa6270 */
[----:B------:R-:W-:Y:S01]  /*0f70*/  IMAD.IADD R23, R11, 0x1, R22 ;  /* 0x000000010b177824 */ /* 0x000fe200078e0216 */
[----:B------:R-:W-:Y:S01]  /*0f80*/  SEL R0, R214, RZ, !P3 ;  /* 0x000000ffd6007207 */ /* 0x000fe20005800000 */
[----:B------:R-:W-:Y:S01]  /*0f90*/  IMAD.MOV.U32 R22, RZ, RZ, R10 ;  /* 0x000000ffff167224 */ /* 0x000fe200078e000a */
[----:B------:R-:W-:Y:S01]  /*0fa0*/  SEL R14, R6, RZ, !P3 ;  /* 0x000000ff060e7207 */ /* 0x000fe20005800000 */
[----:B------:R-:W-:Y:S01]  /*0fb0*/  IMAD R11, R2, c[0x0][0x270], RZ ;  /* 0x00009c00020b7a24 */ /* 0x000fe200078e02ff */
[----:B------:R-:W-:Y:S01]  /*0fc0*/  SEL R10, R214, RZ, !P1 ;  /* 0x000000ffd60a7207 */ /* 0x000fe20004800000 */
[----:B------:R-:W-:Y:S01]  /*0fd0*/  IMAD.WIDE.U32 R26, R0, c[0x0][0x240], R26 ;  /* 0x00009000001a7a25 */ /* 0x000fe200078e001a */
[----:B------:R-:W-:-:S02]  /*0fe0*/  SEL R6, R6, RZ, !P1 ;  /* 0x000000ff06067207 */ /* 0x000fc40004800000 */
[----:B------:R-:W-:Y:S01]  /*0ff0*/  SHF.R.S32.HI R18, RZ, 0x1f, R204 ;  /* 0x0000001fff127819 */ /* 0x000fe200000114cc */
[----:B------:R-:W-:Y:S01]  /*1000*/  IMAD R203, R14, c[0x0][0x240], RZ ;  /* 0x000090000ecb7a24 */ /* 0x000fe200078e02ff */
[----:B------:R-:W-:Y:S01]  /*1010*/  SHF.R.S32.HI R5, RZ, 0x4, R19 ;  /* 0x00000004ff057819 */ /* 0x000fe20000011413 */
[----:B------:R-:W-:Y:S01]  /*1020*/  IMAD R34, R216, c[0x0][0x274], R11 ;  /* 0x00009d00d8227a24 */ /* 0x000fe200078e020b */
[----:B------:R-:W-:Y:S01]  /*1030*/  IADD3 R204, P1, R204, R26, RZ ;  /* 0x0000001acccc7210 */ /* 0x000fe20007f3e0ff */
[----:B------:R-:W-:Y:S01]  /*1040*/  IMAD R203, R0, c[0x0][0x244], R203 ;  /* 0x0000910000cb7a24 */ /* 0x000fe200078e02cb */
[----:B------:R-:W-:Y:S01]  /*1050*/  LEA.HI R16, R19, R5, RZ, 0x1 ;  /* 0x0000000513107211 */ /* 0x000fe200078f08ff */
[----:B------:R-:W-:Y:S01]  /*1060*/  IMAD.WIDE.U32 R30, R216, c[0x0][0x288], R222 ;  /* 0x0000a200d81e7a25 */ /* 0x000fe200078e00de */
[----:B------:R-:W-:Y:S02]  /*1070*/  ISETP.GE.OR P4, PT, R20, c[0x0][0x1cc], !P2 ;  /* 0x0000730014007a0c */ /* 0x000fe40005786670 */
[----:B------:R-:W-:Y:S01]  /*1080*/  IADD3.X R203, R18, R27, R203, P1, !PT ;  /* 0x0000001b12cb7210 */ /* 0x000fe20000ffe4cb */
[----:B------:R-:W-:Y:S01]  /*1090*/  IMAD R11, R6, c[0x0][0x1e8], RZ ;  /* 0x00007a00060b7a24 */ /* 0x000fe200078e02ff */
[----:B------:R-:W-:Y:S01]  /*10a0*/  LOP3.LUT R16, R16, 0xfffffffe, RZ, 0xc0, !PT ;  /* 0xfffffffe10107812 */ /* 0x000fe200078ec0ff */
[----:B------:R-:W-:Y:S01]  /*10b0*/  IMAD.WIDE.U32 R36, R216, c[0x0][0x270], R222 ;  /* 0x00009c00d8247a25 */ /* 0x000fe200078e00de */
[----:B------:R-:W-:-:S02]  /*10c0*/  ISETP.GE.OR P2, PT, R20, c[0x0][0x19c], !P2 ;  /* 0x0000670014007a0c */ /* 0x000fc40005746670 */
[----:B------:R-:W-:Y:S01]  /*10d0*/  LOP3.LUT R19, R19, 0xfffffff0, RZ, 0xc0, !PT ;  /* 0xfffffff013137812 */ /* 0x000fe200078ec0ff */
[----:B------:R-:W-:Y:S01]  /*10e0*/  IMAD.SHL.U32 R27, R212, 0x40, RZ ;  /* 0x00000040d41b7824 */ /* 0x000fe200078e00ff */
[-C--:B------:R-:W-:Y:S01]  /*10f0*/  LEA.HI R197, R15, R8.reuse, RZ, 0x7 ;  /* 0x000000080fc57211 */ /* 0x080fe200078f38ff */
[----:B------:R-:W-:Y:S02]  /*1100*/  IMAD.IADD R29, R31, 0x1, R28 ;  /* 0x000000011f1d7824 */ /* 0x000fe400078e021c */
[C---:B------:R-:W-:Y:S01]  /*1110*/  IMAD R32, R10.reuse, c[0x0][0x1ec], R11 ;  /* 0x00007b000a207a24 */ /* 0x040fe200078e020b */
[----:B------:R-:W-:Y:S01]  /*1120*/  LOP3.LUT R27, R27, 0x1c0, RZ, 0xc0, !PT ;  /* 0x000001c01b1b7812 */ /* 0x000fe200078ec0ff */
[----:B------:R-:W-:Y:S01]  /*1130*/  IMAD.WIDE.U32 R22, R10, c[0x0][0x1e8], R22 ;  /* 0x00007a000a167a25 */ /* 0x000fe200078e0016 */
[----:B------:R-:W-:Y:S02]  /*1140*/  LEA.HI R11, R15, R8, RZ, 0x6 ;  /* 0x000000080f0b7211 */ /* 0x000fe400078f30ff */
[----:B------:R-:W-:Y:S01]  /*1150*/  SHF.R.U32.HI R18, RZ, 0x3, R27 ;  /* 0x00000003ff127819 */ /* 0x000fe2000001161b */
[----:B------:R-:W-:Y:S01]  /*1160*/  IMAD.IADD R35, R37, 0x1, R34 ;  /* 0x0000000125237824 */ /* 0x000fe200078e0222 */
[----:B------:R-:W-:Y:S01]  /*1170*/  SHF.R.S32.HI R11, RZ, 0x6, R11 ;  /* 0x00000006ff0b7819 */ /* 0x000fe2000001140b */
[----:B------:R-:W-:Y:S01]  /*1180*/  IMAD R31, R14, c[0x0][0x278], RZ ;  /* 0x00009e000e1f7a24 */ /* 0x000fe200078e02ff */
[----:B------:R-:W-:Y:S01]  /*1190*/  SHF.R.U32.HI R197, RZ, 0x4, R197 ;  /* 0x00000004ffc57819 */ /* 0x000fe200000116c5 */
[----:B------:R-:W-:-:S02]  /*11a0*/  IMAD.MOV.U32 R34, RZ, RZ, R36 ;  /* 0x000000ffff227224 */ /* 0x000fc400078e0024 */
[----:B------:R-:W-:Y:S02]  /*11b0*/  IMAD.MOV.U32 R28, RZ, RZ, R30 ;  /* 0x000000ffff1c7224 */ /* 0x000fe400078e001e */
[----:B------:R-:W-:-:S04]  /*11c0*/  IMAD.WIDE R24, R217, 0x80, R24 ;  /* 0x00000080d9187825 */ /* 0x000fc800078e0218 */
[----:B------:R-:W-:Y:S01]  /*11d0*/  IMAD.IADD R33, R23, 0x1, R32 ;  /* 0x0000000117217824 */ /* 0x000fe200078e0220 */
[----:B------:R-:W-:Y:S01]  /*11e0*/  SHF.R.S32.HI R23, RZ, 0x1f, R207 ;  /* 0x0000001fff177819 */ /* 0x000fe200000114cf */
[C---:B------:R-:W-:Y:S02]  /*11f0*/  IMAD R208, R0.reuse, c[0x0][0x27c], R31 ;  /* 0x00009f0000d07a24 */ /* 0x040fe400078e021f */
[----:B------:R-:W-:Y:S02]  /*1200*/  IMAD.IADD R16, R5, 0x1, -R16 ;  /* 0x0000000105107824 */ /* 0x000fe400078e0a10 */
[----:B------:R-:W-:Y:S01]  /*1210*/  IMAD.MOV.U32 R32, RZ, RZ, R22 ;  /* 0x000000ffff207224 */ /* 0x000fe200078e0016 */
[----:B------:R-:W-:Y:S01]  /*1220*/  LOP3.LUT R22, R27, 0x38, R20, 0xf8, !PT ;  /* 0x000000381b167812 */ /* 0x000fe200078ef814 */
[----:B------:R-:W-:-:S04]  /*1230*/  IMAD.WIDE.U32 R30, R0, c[0x0][0x278], R34 ;  /* 0x00009e00001e7a25 */ /* 0x000fc800078e0022 */
[----:B------:R-:W-:Y:S01]  /*1240*/  IMAD R5, R14, c[0x0][0x290], RZ ;  /* 0x0000a4000e057a24 */ /* 0x000fe200078e02ff */
[----:B------:R-:W-:Y:S01]  /*1250*/  IADD3 R209, P3, R207, R30, RZ ;  /* 0x0000001ecfd17210 */ /* 0x000fe20007f7e0ff */
[----:B------:R-:W-:Y:S02]  /*1260*/  IMAD R12, R12, c[0x0][0x1b0], RZ ;  /* 0x00006c000c0c7a24 */ /* 0x000fe400078e02ff */
[----:B------:R-:W-:Y:S01]  /*1270*/  IMAD.WIDE.U32 R28, R0, c[0x0][0x290], R28 ;  /* 0x0000a400001c7a25 */ /* 0x000fe200078e001c */
[----:B------:R-:W-:Y:S02]  /*1280*/  IADD3.X R208, R23, R31, R208, P3, !PT ;  /* 0x0000001f17d07210 */ /* 0x000fe40001ffe4d0 */
[----:B------:R-:W-:Y:S01]  /*1290*/  ISETP.GE.OR P3, PT, R20, c[0x0][0x1cc], !P0 ;  /* 0x0000730014007a0c */ /* 0x000fe20004766670 */
[----:B------:R-:W-:Y:S01]  /*12a0*/  IMAD R27, R25, c[0x0][0x1d8], RZ ;  /* 0x00007600191b7a24 */ /* 0x000fe200078e02ff */
[----:B------:R-:W-:Y:S01]  /*12b0*/  IADD3 R207, P1, R207, R28, RZ ;  /* 0x0000001ccfcf7210 */ /* 0x000fe20007f3e0ff */
[----:B------:R-:W-:Y:S01]  /*12c0*/  IMAD R206, R0, c[0x0][0x294], R5 ;  /* 0x0000a50000ce7a24 */ /* 0x000fe200078e0205 */
[----:B------:R-:W-:Y:S01]  /*12d0*/  ISETP.GE.OR P0, PT, R20, c[0x0][0x19c], !P0 ;  /* 0x0000670014007a0c */ /* 0x000fe20004706670 */
[----:B------:R-:W-:-:S02]  /*12e0*/  IMAD R12, R13, c[0x0][0x1b4], R12 ;  /* 0x00006d000d0c7a24 */ /* 0x000fc400078e020c */
[----:B------:R-:W-:Y:S01]  /*12f0*/  IMAD.WIDE.U32 R34, R13, c[0x0][0x1b0], R20 ;  /* 0x00006c000d227a25 */ /* 0x000fe200078e0014 */
[----:B------:R-:W-:-:S03]  /*1300*/  IADD3.X R206, R23, R29, R206, P1, !PT ;  /* 0x0000001d17ce7210 */ /* 0x000fc60000ffe4ce */
[C---:B------:R-:W-:Y:S02]  /*1310*/  IMAD R13, R24.reuse, c[0x0][0x1dc], R27 ;  /* 0x00007700180d7a24 */ /* 0x040fe400078e021b */
[----:B------:R-:W-:-:S04]  /*1320*/  IMAD.WIDE.U32 R32, R24, c[0x0][0x1d8], R32 ;  /* 0x0000760018207a25 */ /* 0x000fc800078e0020 */
[----:B------:R-:W-:Y:S01]  /*1330*/  IMAD.IADD R13, R33, 0x1, R13 ;  /* 0x00000001210d7824 */ /* 0x000fe200078e020d */
[C---:B------:R-:W-:Y:S01]  /*1340*/  LEA R26, P1, R32.reuse, c[0x0][0x1c0], 0x1 ;  /* 0x00007000201a7a11 */ /* 0x040fe200078208ff */
[----:B------:R-:W-:Y:S02]  /*1350*/  IMAD.SHL.U32 R5, R11, 0x200, RZ ;  /* 0x000002000b057824 */ /* 0x000fe400078e00ff */
[----:B------:R-:W-:Y:S01]  /*1360*/  IMAD.IADD R35, R35, 0x1, R12 ;  /* 0x0000000123237824 */ /* 0x000fe200078e020c */
[----:B------:R-:W-:Y:S01]  /*1370*/  LEA.HI.X R27, R32, c[0x0][0x1c4], R13, 0x1, P1 ;  /* 0x00007100201b7a11 */ /* 0x000fe200008f0c0d */
[----:B------:R-:W-:Y:S01]  /*1380*/  IMAD R13, R6, c[0x0][0x1b8], RZ ;  /* 0x00006e00060d7a24 */ /* 0x000fe200078e02ff */
[----:B------:R-:W-:Y:S01]  /*1390*/  LEA.HI R12, R15, R8, RZ, 0x2 ;  /* 0x000000080f0c7211 */ /* 0x000fe200078f10ff */
[----:B------:R-:W-:Y:S01]  /*13a0*/  IMAD.WIDE.U32 R34, R10, c[0x0][0x1b8], R34 ;  /* 0x00006e000a227a25 */ /* 0x000fe200078e0022 */
[----:B------:R-:W-:Y:S02]  /*13b0*/  LOP3.LUT R18, R5, R22, R18, 0xf6, !PT ;  /* 0x0000001605127212 */ /* 0x000fe400078ef612 */
[----:B------:R-:W-:Y:S01]  /*13c0*/  IADD3 R28, P1, R26, UR6, RZ ;  /* 0x000000061a1c7c10 */ /* 0x000fe2000ff3e0ff */
[----:B------:R-:W-:Y:S01]  /*13d0*/  IMAD R13, R10, c[0x0][0x1bc], R13 ;  /* 0x00006f000a0d7a24 */ /* 0x000fe200078e020d */
[--C-:B------:R-:W-:Y:S01]  /*13e0*/  SHF.R.S32.HI R23, RZ, 0x2, R12.reuse ;  /* 0x00000002ff177819 */ /* 0x100fe2000001140c */
[----:B------:R-:W-:Y:S01]  /*13f0*/  IMAD.SHL.U32 R6, R18, 0x2, RZ ;  /* 0x0000000212067824 */ /* 0x000fe200078e00ff */
[----:B------:R-:W-:Y:S01]  /*1400*/  SHF.R.S32.HI R22, RZ, 0x1f, R12 ;  /* 0x0000001fff167819 */ /* 0x000fe2000001140c */
[----:B------:R-:W-:Y:S01]  /*1410*/  IMAD.IADD R35, R35, 0x1, R13 ;  /* 0x0000000123237824 */ /* 0x000fe200078e020d */
[----:B------:R-:W-:Y:S01]  /*1420*/  IADD3.X R29, R27, UR5, RZ, P1, !PT ;  /* 0x000000051b1d7c10 */ /* 0x000fe20008ffe4ff */
[----:B------:R-:W-:Y:S01]  /*1430*/  IMAD R13, R25, c[0x0][0x1a8], RZ ;  /* 0x00006a00190d7a24 */ /* 0x000fe200078e02ff */
[----:B------:R-:W-:Y:S01]  /*1440*/  LEA.HI R22, R22, R23, RZ, 0x3 ;  /* 0x0000001716167211 */ /* 0x000fe200078f18ff */
[----:B------:R-:W-:Y:S01]  /*1450*/  @!PT LDS RZ, [RZ] ;  /* 0x00000000fffff984 */ /* 0x000fe20000000800 */
[----:B------:R-:W-:Y:S01]  /*1460*/  @!PT LDS RZ, [RZ] ;  /* 0x00000000fffff984 */ /* 0x000fe20000000800 */
[----:B------:R-:W-:Y:S01]  /*1470*/  @!PT LDS RZ, [RZ] ;  /* 0x00000000fffff984 */ /* 0x000fe20000000800 */
[----:B------:R1:W-:Y:S01]  /*1480*/  LDGSTS.E.BYPASS.LTC128B.128 [R6+0x4080], [R26.64], !P4 ;  /* 0x040800001a067fae */ /* 0x0003e2000e101d4a */
[----:B------:R-:W-:Y:S01]  /*1490*/  IADD3 R30, P1, R28, UR6, RZ ;  /* 0x000000061c1e7c10 */ /* 0x000fe2000ff3e0ff */
[----:B------:R-:W-:Y:S01]  /*14a0*/  IMAD R13, R24, c[0x0][0x1ac], R13 ;  /* 0x00006b00180d7a24 */ /* 0x000fe200078e020d */
[----:B------:R-:W-:Y:S01]  /*14b0*/  LOP3.LUT R10, R22, 0xfffffff8, RZ, 0xc0, !PT ;  /* 0xfffffff8160a7812 */ /* 0x000fe200078ec0ff */
[----:B------:R2:W-:Y:S01]  /*14c0*/  LDGSTS.E.BYPASS.LTC128B.128 [R6+0x5080], [R28.64], !P3 ;  /* 0x050800001c067fae */ /* 0x0005e2000d901d4a */
[----:B------:R-:W-:Y:S01]  /*14d0*/  ISETP.GE.OR P4, PT, R20, c[0x0][0x1cc], !P6 ;  /* 0x0000730014007a0c */ /* 0x000fe20007786670 */
[----:B------:R-:W-:Y:S01]  /*14e0*/  IMAD.WIDE.U32 R34, R24, c[0x0][0x1a8], R34 ;  /* 0x00006a0018227a25 */ /* 0x000fe200078e0022 */
[----:B------:R-:W-:-:S02]  /*14f0*/  ISETP.GE.OR P3, PT, R20, c[0x0][0x1cc], !P5 ;  /* 0x0000730014007a0c */ /* 0x000fc40006f66670 */
[----:B------:R-:W-:Y:S01]  /*1500*/  IADD3.X R31, R29, UR5, RZ, P1, !PT ;  /* 0x000000051d1f7c10 */ /* 0x000fe20008ffe4ff */
[----:B------:R-:W-:Y:S01]  /*1510*/  IMAD.IADD R10, R23, 0x1, -R10 ;  /* 0x00000001170a7824 */ /* 0x000fe200078e0a0a */
[----:B------:R-:W-:Y:S01]  /*1520*/  IADD3 R22, P1, R30, UR6, RZ ;  /* 0x000000061e167c10 */ /* 0x000fe2000ff3e0ff */
[----:B------:R-:W-:Y:S01]  /*1530*/  IMAD.IADD R13, R35, 0x1, R13 ;  /* 0x00000001230d7824 */ /* 0x000fe200078e020d */
[----:B------:R-:W-:Y:S01]  /*1540*/  ISETP.GE.OR P6, PT, R20, c[0x0][0x19c], !P6 ;  /* 0x0000670014007a0c */ /* 0x000fe200077c6670 */
[----:B------:R-:W-:Y:S01]  /*1550*/  IMAD R25, R2, c[0x0][0x180], RZ ;  /* 0x0000600002197a24 */ /* 0x000fe200078e02ff */
[----:B------:R-:W-:Y:S01]  /*1560*/  IADD3.X R23, R31, UR5, RZ, P1, !PT ;  /* 0x000000051f177c10 */ /* 0x000fe20008ffe4ff */
[----:B------:R-:W-:Y:S01]  /*1570*/  ULDC.64 UR4, c[0x0][0x1a8] ;  /* 0x00006a0000047ab9 */ /* 0x000fe20000000a00 */
[----:B------:R-:W-:Y:S01]  /*1580*/  ISETP.GE.OR P5, PT, R20, c[0x0][0x19c], !P5 ;  /* 0x0000670014007a0c */ /* 0x000fe20006fa6670 */
[----:B------:R3:W-:Y:S01]  /*1590*/  LDGSTS.E.BYPASS.LTC128B.128 [R6+0x6080], [R30.64], !P4 ;  /* 0x060800001e067fae */ /* 0x0007e2000e101d4a */
[----:B------:R-:W-:Y:S01]  /*15a0*/  USHF.L.U32 UR13, UR4, 0x6, URZ ;  /* 0x00000006040d7899 */ /* 0x000fe2000800063f */
[----:B------:R-:W-:Y:S01]  /*15b0*/  IMAD R25, R216, c[0x0][0x184], R25 ;  /* 0x00006100d8197a24 */ /* 0x000fe200078e0219 */
[----:B------:R-:W-:Y:S01]  /*15c0*/  USHF.L.U64.HI UR5, UR4, UR8, UR5 ;  /* 0x0000000804057299 */ /* 0x000fe20008010205 */
[----:B------:R4:W-:Y:S01]  /*15d0*/  LDGSTS.E.BYPASS.LTC128B.128 [R6+0x7080], [R22.64], !P3 ;  /* 0x0708000016067fae */ /* 0x0009e2000d901d4a */
[----:B------:R-:W-:Y:S01]  /*15e0*/  ISETP.GE.AND P4, PT, R20, c[0x0][0x16c], PT ;  /* 0x00005b0014007a0c */ /* 0x000fe20003f86270 */
[----:B------:R-:W-:Y:S01]  /*15f0*/  IMAD R196, R16, 0x800, R5 ;  /* 0x0000080010c47824 */ /* 0x000fe200078e0205 */
[----:B------:R-:W-:Y:S01]  /*1600*/  ISETP.GE.AND P3, PT, R20, c[0x0][0x1fc], PT ;  /* 0x00007f0014007a0c */ /* 0x000fe20003f66270 */
[----:B------:R-:W0:Y:S01]  /*1610*/  LDGDEPBAR ;  /* 0x00000000000079af */ /* 0x000e220000000000 */
[----:B-1----:R-:W-:Y:S01]  /*1620*/  IMAD.WIDE.U32 R26, R216, c[0x0][0x180], R20 ;  /* 0x00006000d81a7a25 */ /* 0x002fe200078e0014 */
[----:B------:R-:W-:Y:S01]  /*1630*/  ULDC.64 UR6, c[0x0][0x208] ;  /* 0x0000820000067ab9 */ /* 0x000fe20000000a00 */
[----:B------:R-:W-:Y:S01]  /*1640*/  IADD3 R228, R6, 0x4080, RZ ;  /* 0x0000408006e47810 */ /* 0x000fe20007ffe0ff */
[----:B------:R-:W-:Y:S01]  /*1650*/  USHF.L.U64.HI UR9, UR6, UR8, UR7 ;  /* 0x0000000806097299 */ /* 0x000fe20008010207 */
[C---:B--2---:R-:W-:Y:S01]  /*1660*/  LEA R28, P1, R34.reuse, c[0x0][0x190], 0x1 ;  /* 0x00006400221c7a11 */ /* 0x044fe200078208ff */
[----:B------:R-:W-:Y:S01]  /*1670*/  IMAD.IADD R25, R27, 0x1, R25 ;  /* 0x000000011b197824 */ /* 0x000fe200078e0219 */
[----:B------:R-:W-:Y:S01]  /*1680*/  USHF.L.U32 UR12, UR6, 0x6, URZ ;  /* 0x00000006060c7899 */ /* 0x000fe2000800063f */
[----:B------:R-:W-:Y:S01]  /*1690*/  IMAD.MOV.U32 R24, RZ, RZ, R26 ;  /* 0x000000ffff187224 */ /* 0x000fe200078e001a */
[----:B------:R-:W-:Y:S01]  /*16a0*/  LEA.HI.X R29, R34, c[0x0][0x194], R13, 0x1, P1 ;  /* 0x00006500221d7a11 */ /* 0x000fe200008f0c0d */
[----:B------:R-:W-:Y:S01]  /*16b0*/  IMAD.WIDE.U32 R20, R216, c[0x0][0x210], R20 ;  /* 0x00008400d8147a25 */ /* 0x000fe200078e0014 */
[----:B------:R-:W-:-:S02]  /*16c0*/  LEA.HI R13, R15, R8, RZ, 0x5 ;  /* 0x000000080f0d7211 */ /* 0x000fc400078f28ff */
[----:B------:R-:W-:Y:S01]  /*16d0*/  IADD3 R225, R6, 0x8080, RZ ;  /* 0x0000808006e17810 */ /* 0x000fe20007ffe0ff */
[----:B------:R1:W-:Y:S01]  /*16e0*/  LDGSTS.E.BYPASS.LTC128B.128 [R6+0x80], [R28.64], !P2 ;  /* 0x000800001c067fae */ /* 0x0003e2000d101d4a */
[----:B------:R-:W-:Y:S01]  /*16f0*/  LOP3.LUT P2, RZ, R4, 0x4, RZ, 0xc0, !PT ;  /* 0x0000000404ff7812 */ /* 0x000fe2000784c0ff */
[----:B------:R-:W-:-:S04]  /*1700*/  IMAD.WIDE.U32 R218, R0, c[0x0][0x188], R24 ;  /* 0x0000620000da7a25 */ /* 0x000fc800078e0018 */
[C---:B------:R-:W-:Y:S02]  /*1710*/  IMAD R205, R3.reuse, c[0x0][0x178], RZ ;  /* 0x00005e0003cd7a24 */ /* 0x040fe400078e02ff */
[----:B------:R-:W-:Y:S01]  /*1720*/  IMAD R227, R3, c[0x0][0x208], RZ ;  /* 0x0000820003e37a24 */ /* 0x000fe200078e02ff */
[----:B----4-:R-:W-:Y:S01]  /*1730*/  IADD3 R22, P1, R28, UR13, RZ ;  /* 0x0000000d1c167c10 */ /* 0x010fe2000ff3e0ff */
[----:B------:R-:W-:Y:S01]  /*1740*/  IMAD R23, R2, c[0x0][0x210], RZ ;  /* 0x0000840002177a24 */ /* 0x000fe200078e02ff */
[----:B------:R-:W-:Y:S01]  /*1750*/  SHF.R.S32.HI R2, RZ, 0x5, R13 ;  /* 0x00000005ff027819 */ /* 0x000fe2000001140d */
[----:B------:R-:W-:Y:S02]  /*1760*/  IMAD R205, R220, c[0x0][0x17c], R205 ;  /* 0x00005f00dccd7a24 */ /* 0x000fe400078e02cd */
[----:B---3--:R-:W-:Y:S01]  /*1770*/  IMAD R30, R216, c[0x0][0x214], R23 ;  /* 0x00008500d81e7a24 */ /* 0x008fe200078e0217 */
[----:B------:R-:W-:Y:S01]  /*1780*/  LEA.HI R27, R13, R2, RZ, 0x1 ;  /* 0x000000020d1b7211 */ /* 0x000fe200078f08ff */
[----:B------:R-:W-:Y:S01]  /*1790*/  IMAD.MOV.U32 R199, RZ, RZ, 0x40 ;  /* 0x00000040ffc77424 */ /* 0x000fe200078e00ff */
[----:B------:R-:W-:Y:S01]  /*17a0*/  IADD3.X R23, R29, UR5, RZ, P1, !PT ;  /* 0x000000051d177c10 */ /* 0x000fe20008ffe4ff */
[----:B------:R-:W-:Y:S01]  /*17b0*/  IMAD.IADD R31, R21, 0x1, R30 ;  /* 0x00000001151f7824 */ /* 0x000fe200078e021e */
[----:B------:R-:W-:Y:S01]  /*17c0*/  LOP3.LUT R27, R27, 0xfffffffe, RZ, 0xc0, !PT ;  /* 0xfffffffe1b1b7812 */ /* 0x000fe200078ec0ff */
[----:B------:R-:W-:Y:S01]  /*17d0*/  IMAD R21, R14, c[0x0][0x218], RZ ;  /* 0x000086000e157a24 */ /* 0x000fe200078e02ff */
[C---:B------:R-:W-:Y:S01]  /*17e0*/  LOP3.LUT P1, RZ, R4.reuse, 0x2, RZ, 0xc0, !PT ;  /* 0x0000000204ff7812 */ /* 0x040fe2000782c0ff */
[----:B------:R-:W-:Y:S01]  /*17f0*/  IMAD.SHL.U32 R4, R4, 0x40, RZ ;  /* 0x0000004004047824 */ /* 0x000fe200078e00ff */
[----:B------:R2:W-:Y:S01]  /*1800*/  LDGSTS.E.BYPASS.LTC128B.128 [R6+0x1080], [R22.64], !P0 ;  /* 0x0108000016067fae */ /* 0x0005e2000c101d4a */
[----:B------:R-:W-:Y:S01]  /*1810*/  IMAD.IADD R198, R2, 0x1, -R27 ;  /* 0x0000000102c67824 */ /* 0x000fe200078e0a1b */
[----:B------:R-:W-:Y:S01]  /*1820*/  IADD3 R26, P0, R22, UR13, RZ ;  /* 0x0000000d161a7c10 */ /* 0x000fe2000ff1e0ff */
[----:B------:R-:W-:Y:S01]  /*1830*/  IMAD.SHL.U32 R27, R2, 0x10, RZ ;  /* 0x00000010021b7824 */ /* 0x000fe200078e00ff */
[----:B------:R-:W-:Y:S01]  /*1840*/  LOP3.LUT R2, R4, 0x1c0, RZ, 0xc0, !PT ;  /* 0x000001c004027812 */ /* 0x000fe200078ec0ff */
[----:B-1----:R-:W-:Y:S01]  /*1850*/  IMAD R29, R14, c[0x0][0x188], RZ ;  /* 0x000062000e1d7a24 */ /* 0x002fe200078e02ff */
[----:B------:R-:W-:Y:S01]  /*1860*/  LOP3.LUT R13, R13, 0xffffffe0, RZ, 0xc0, !PT ;  /* 0xffffffe00d0d7812 */ /* 0x000fe200078ec0ff */
[----:B------:R-:W-:Y:S01]  /*1870*/  IMAD.MOV.U32 R30, RZ, RZ, R20 ;  /* 0x000000ffff1e7224 */ /* 0x000fe200078e0014 */
[----:B------:R-:W-:Y:S01]  /*1880*/  LOP3.LUT R28, R2, 0x30, R27, 0xf8, !PT ;  /* 0x00000030021c7812 */ /* 0x000fe200078ef81b */
[C---:B------:R-:W-:Y:S01]  /*1890*/  IMAD R4, R0.reuse, c[0x0][0x18c], R29 ;  /* 0x0000630000047a24 */ /* 0x040fe200078e021d */
[----:B------:R-:W-:Y:S01]  /*18a0*/  IADD3.X R27, R23, UR5, RZ, P0, !PT ;  /* 0x00000005171b7c10 */ /* 0x000fe200087fe4ff */
[----:B------:R-:W-:Y:S01]  /*18b0*/  IMAD.WIDE.U32 R30, R0, c[0x0][0x218], R30 ;  /* 0x00008600001e7a25 */ /* 0x000fe200078e001e */
[----:B------:R-:W-:-:S02]  /*18c0*/  IADD3 R24, P0, R26, UR13, RZ ;  /* 0x0000000d1a187c10 */ /* 0x000fc4000ff1e0ff */
[----:B------:R-:W-:Y:S01]  /*18d0*/  LOP3.LUT R14, R2, 0x8, R17, 0xf8, !PT ;  /* 0x00000008020e7812 */ /* 0x000fe200078ef811 */
[----:B------:R1:W-:Y:S01]  /*18e0*/  LDGSTS.E.BYPASS.LTC128B.128 [R6+0x2080], [R26.64], !P6 ;  /* 0x020800001a067fae */ /* 0x0003e2000f101d4a */
[----:B------:R-:W-:Y:S01]  /*18f0*/  IADD3.X R25, R27, UR5, RZ, P0, !PT ;  /* 0x000000051b197c10 */ /* 0x000fe200087fe4ff */
[----:B------:R-:W-:Y:S01]  /*1900*/  IMAD.IADD R219, R219, 0x1, R4 ;  /* 0x00000001dbdb7824 */ /* 0x000fe200078e0204 */
[----:B------:R-:W-:Y:S01]  /*1910*/  SHF.R.U32.HI R195, RZ, 0x3, R2 ;  /* 0x00000003ffc37819 */ /* 0x000fe20000011602 */
[----:B------:R-:W-:Y:S01]  /*1920*/  IMAD R2, R0, c[0x0][0x21c], R21 ;  /* 0x0000870000027a24 */ /* 0x000fe200078e0215 */
[----:B------:R-:W-:Y:S01]  /*1930*/  ULDC.64 UR4, c[0x0][0x178] ;  /* 0x00005e0000047ab9 */ /* 0x000fe20000000a00 */
[----:B------:R3:W-:Y:S01]  /*1940*/  LDGSTS.E.BYPASS.LTC128B.128 [R6+0x3080], [R24.64], !P5 ;  /* 0x0308000018067fae */ /* 0x0007e2000e901d4a */
[-C--:B------:R-:W-:Y:S01]  /*1950*/  LOP3.LUT R5, R14, R195.reuse, RZ, 0x3c, !PT ;  /* 0x000000c30e057212 */ /* 0x080fe200078e3cff */
[----:B------:R-:W-:Y:S01]  /*1960*/  IMAD R21, R235, UR9, RZ ;  /* 0x00000009eb157c24 */ /* 0x000fe2000f8e02ff */
[----:B------:R-:W-:Y:S01]  /*1970*/  USHF.L.U32 UR13, UR4, 0x6, URZ ;  /* 0x00000006040d7899 */ /* 0x000fe2000800063f */
[----:B------:R-:W0:Y:S01]  /*1980*/  LDGDEPBAR ;  /* 0x00000000000079af */ /* 0x000e220000000000 */
[----:B------:R-:W-:Y:S01]  /*1990*/  IMAD.WIDE.U32 R218, R220, c[0x0][0x178], R218 ;  /* 0x00005e00dcda7a25 */ /* 0x000fe200078e00da */
[----:B------:R-:W-:Y:S01]  /*19a0*/  USHF.L.U64.HI UR8, UR4, UR8, UR5 ;  /* 0x0000000804087299 */ /* 0x000fe20008010205 */
[----:B------:R-:W-:Y:S01]  /*19b0*/  LOP3.LUT R28, R28, 0x8, R17, 0xf8, !PT ;  /* 0x000000081c1c7812 */ /* 0x000fe200078ef811 */
[----:B------:R-:W-:Y:S01]  /*19c0*/  USHF.L.U32 UR5, UR6, 0x5, URZ ;  /* 0x0000000506057899 */ /* 0x000fe2000800063f */
[----:B------:R-:W-:Y:S01]  /*19d0*/  IMAD.IADD R196, R196, 0x1, R5 ;  /* 0x00000001c4c47824 */ /* 0x000fe200078e0205 */
[----:B------:R-:W-:Y:S01]  /*19e0*/  UMOV UR4, 0x5 ;  /* 0x0000000500047882 */ /* 0x000fe20000000000 */
[----:B------:R-:W-:Y:S01]  /*19f0*/  IMAD.IADD R5, R31, 0x1, R2 ;  /* 0x000000011f057824 */ /* 0x000fe200078e0202 */
[----:B------:R-:W-:Y:S01]  /*1a00*/  SHF.R.S32.HI R2, RZ, 0x1f, R235 ;  /* 0x0000001fff027819 */ /* 0x000fe200000114eb */
[----:B------:R-:W-:Y:S01]  /*1a10*/  IMAD.IADD R205, R219, 0x1, R205 ;  /* 0x00000001dbcd7824 */ /* 0x000fe200078e02cd */
[----:B------:R-:W-:Y:S01]  /*1a20*/  LOP3.LUT R195, R28, R195, RZ, 0x3c, !PT ;  /* 0x000000c31cc37212 */ /* 0x000fe200078e3cff */
[----:B------:R-:W-:Y:S01]  /*1a30*/  IMAD.MOV.U32 R4, RZ, RZ, R30 ;  /* 0x000000ffff047224 */ /* 0x000fe200078e001e */
[----:B------:R-:W-:Y:S01]  /*1a40*/  USHF.L.U64.HI UR4, UR6, UR4, UR7 ;  /* 0x0000000406047299 */ /* 0x000fe20008010207 */
[C---:B------:R-:W-:Y:S01]  /*1a50*/  IMAD R14, R2.reuse, UR12, R21 ;  /* 0x0000000c020e7c24 */ /* 0x040fe2000f8e0215 */
[----:B------:R-:W-:Y:S01]  /*1a60*/  USHF.L.U32 UR6, UR5, 0x1, URZ ;  /* 0x0000000105067899 */ /* 0x000fe2000800063f */
[----:B------:R-:W-:Y:S01]  /*1a70*/  IMAD R2, R2, c[0x0][0x178], RZ ;  /* 0x00005e0002027a24 */ /* 0x000fe200078e02ff */
[----:B------:R-:W-:Y:S01]  /*1a80*/  USHF.L.U64.HI UR4, UR5, 0x1, UR4 ;  /* 0x0000000105047899 */ /* 0x000fe20008010204 */
[----:B------:R-:W-:-:S04]  /*1a90*/  IMAD.WIDE.U32 R20, R235, c[0x0][0x178], RZ ;  /* 0x00005e00eb147a25 */ /* 0x000fc800078e00ff */
[----:B------:R-:W-:Y:S01]  /*1aa0*/  IMAD R2, R235, c[0x0][0x17c], R2 ;  /* 0x00005f00eb027a24 */ /* 0x000fe200078e0202 */
[----:B------:R-:W-:Y:S01]  /*1ab0*/  LEA R0, P0, R20, R218, 0x6 ;  /* 0x000000da14007211 */ /* 0x000fe200078030ff */
[----:B------:R-:W-:Y:S01]  /*1ac0*/  IMAD.MOV.U32 R192, RZ, RZ, 0x20 ;  /* 0x00000020ffc07424 */ /* 0x000fe200078e00ff */
[----:B------:R-:W-:-:S04]  /*1ad0*/  DEPBAR.LE SB0, 0x1 ;  /* 0x000080400000791a */ /* 0x000fc80000000000 */
[----:B------:R-:W-:Y:S02]  /*1ae0*/  IMAD.IADD R2, R21, 0x1, R2 ;  /* 0x0000000115027824 */ /* 0x000fe400078e0202 */
[----:B------:R-:W-:Y:S01]  /*1af0*/  IMAD.SHL.U32 R196, R196, 0x2, RZ ;  /* 0x00000002c4c47824 */ /* 0x000fe200078e00ff */
[----:B------:R-:W-:Y:S01]  /*1b00*/  BAR.SYNC.DEFER_BLOCKING 0x0 ;  /* 0x0000000000007b1d */ /* 0x000fe20000010000 */
[----:B------:R-:W-:Y:S01]  /*1b10*/  IMAD R227, R220, c[0x0][0x20c], R227 ;  /* 0x00008300dce37a24 */ /* 0x000fe200078e02e3 */
[----:B------:R-:W-:Y:S01]  /*1b20*/  LEA.HI.X R3, R20, R205, R2, 0x6, P0 ;  /* 0x000000cd14037211 */ /* 0x000fe200000f3402 */
[----:B------:R-:W-:Y:S01]  /*1b30*/  IMAD.WIDE.U32 R220, R220, c[0x0][0x208], R4 ;  /* 0x00008200dcdc7a25 */ /* 0x000fe200078e0004 */
[----:B--2---:R-:W-:Y:S02]  /*1b40*/  LEA R22, P0, R0, c[0x0][0x160], 0x1 ;  /* 0x0000580000167a11 */ /* 0x004fe400078008ff */
[----:B------:R-:W-:Y:S01]  /*1b50*/  SEL R5, R192, 0xffffffe0, !P1 ;  /* 0xffffffe0c0057807 */ /* 0x000fe20004800000 */
[----:B------:R-:W-:Y:S01]  /*1b60*/  IMAD.SHL.U32 R18, R235, 0x40, RZ ;  /* 0x00000040eb127824 */ /* 0x000fe200078e00ff */
[----:B------:R-:W-:Y:S01]  /*1b70*/  LEA.HI.X R23, R0, c[0x0][0x164], R3, 0x1, P0 ;  /* 0x0000590000177a11 */ /* 0x000fe200000f0c03 */
[----:B------:R-:W-:Y:S01]  /*1b80*/  IMAD.IADD R227, R221, 0x1, R227 ;  /* 0x00000001dde37824 */ /* 0x000fe200078e02e3 */
[----:B------:R-:W-:Y:S01]  /*1b90*/  SEL R3, R199, 0xffffffc0, !P2 ;  /* 0xffffffc0c7037807 */ /* 0x000fe20005000000 */
[----:B------:R-:W-:Y:S01]  /*1ba0*/  IMAD.MOV.U32 R226, RZ, RZ, R220 ;  /* 0x000000ffffe27224 */ /* 0x000fe200078e00dc */
[----:B------:R-:W-:Y:S01]  /*1bb0*/  IADD3 R4, -R212, R215, -R18 ;  /* 0x000000d7d4047210 */ /* 0x000fe20007ffe912 */
[C---:B------:R-:W-:Y:S01]  /*1bc0*/  IMAD.IADD R19, R8.reuse, 0x1, -R19 ;  /* 0x0000000108137824 */ /* 0x040fe200078e0a13 */
[----:B------:R-:W-:Y:S01]  /*1bd0*/  ISETP.GT.AND P2, PT, R8, 0xf, PT ;  /* 0x0000000f0800780c */ /* 0x000fe20003f44270 */
[----:B------:R-:W-:Y:S01]  /*1be0*/  IMAD.IADD R2, R196, 0x1, R3 ;  /* 0x00000001c4027824 */ /* 0x000fe200078e0203 */
[----:B------:R-:W-:Y:S01]  /*1bf0*/  ISETP.LT.OR P0, PT, R4, 0x1, P4 ;  /* 0x000000010400780c */ /* 0x000fe20002701670 */
[----:B------:R-:W-:Y:S01]  /*1c00*/  IMAD.IADD R3, R196, 0x1, R5 ;  /* 0x00000001c4037824 */ /* 0x000fe200078e0205 */
[C---:B------:R-:W-:Y:S01]  /*1c10*/  ISETP.LT.OR P6, PT, R4.reuse, 0x21, P4 ;  /* 0x000000210400780c */ /* 0x040fe200027c1670 */
[----:B------:R-:W-:Y:S01]  /*1c20*/  IMAD.IADD R0, R5, 0x1, R2 ;  /* 0x0000000105007824 */ /* 0x000fe200078e0202 */
[C---:B------:R-:W-:Y:S01]  /*1c30*/  ISETP.LT.OR P5, PT, R4.reuse, 0x1, P3 ;  /* 0x000000010400780c */ /* 0x040fe20001fa1670 */
[----:B------:R-:W-:Y:S01]  /*1c40*/  IMAD.WIDE.U32 R20, R235, UR12, R226 ;  /* 0x0000000ceb147c25 */ /* 0x000fe2000f8e00e2 */
[----:B------:R-:W-:Y:S01]  /*1c50*/  ISETP.LT.OR P1, PT, R4, 0x21, P3 ;  /* 0x000000210400780c */ /* 0x000fe20001f21670 */
[----:B------:R2:W4:Y:S02]  /*1c60*/  LDSM.16.M88.4 R144, [R196+0x4080] ;  /* 0x00408000c490783b */ /* 0x0005240000000200 */
[----:B------:R-:W-:Y:S01]  /*1c70*/  IMAD.IADD R14, R21, 0x1, R14 ;  /* 0x00000001150e7824 */ /* 0x000fe200078e020e */
[----:B------:R-:W-:Y:S01]  /*1c80*/  SHF.R.S32.HI R4, RZ, 0x1f, R19 ;  /* 0x0000001fff047819 */ /* 0x000fe20000011413 */
[----:B------:R-:W-:Y:S01]  /*1c90*/  IMAD.SHL.U32 R21, R16, 0x20, RZ ;  /* 0x0000002010157824 */ /* 0x000fe200078e00ff */
[----:B------:R2:W1:Y:S01]  /*1ca0*/  LDSM.16.M88.4 R148, [R196+0x6080] ;  /* 0x00608000c494783b */ /* 0x0004620000000200 */
[----:B------:R-:W-:Y:S01]  /*1cb0*/  SHF.R.S32.HI R17, RZ, 0x1f, R18 ;  /* 0x0000001fff117819 */ /* 0x000fe20000011412 */
[----:B------:R-:W-:Y:S01]  /*1cc0*/  IMAD.IADD R13, R8, 0x1, -R13 ;  /* 0x00000001080d7824 */ /* 0x000fe200078e0a0d */
[----:B------:R-:W-:Y:S01]  /*1cd0*/  LEA.HI R5, R4, R19, RZ, 0x3 ;  /* 0x0000001304057211 */ /* 0x000fe200078f18ff */
[----:B------:R2:W1:Y:S01]  /*1ce0*/  LDSM.16.M88.4 R152, [R3+0x4080] ;  /* 0x004080000398783b */ /* 0x0004620000000200 */
[----:B------:R-:W-:-:S02]  /*1cf0*/  IMAD R195, R16, 0x200, R195 ;  /* 0x0000020010c37824 */ /* 0x000fc400078e02c3 */
[C---:B------:R-:W-:Y:S01]  /*1d00*/  LOP3.LUT R4, R5.reuse, 0xfffffff8, RZ, 0xc0, !PT ;  /* 0xfffffff805047812 */ /* 0x040fe200078ec0ff */
[----:B------:R2:W1:Y:S01]  /*1d10*/  LDSM.16.M88.4 R160, [R3+0x6080] ;  /* 0x0060800003a0783b */ /* 0x0004620000000200 */
[----:B------:R-:W-:Y:S02]  /*1d20*/  IMAD.SHL.U32 R194, R5, 0x40, RZ ;  /* 0x0000004005c27824 */ /* 0x000fe400078e00ff */
[----:B------:R-:W-:Y:S01]  /*1d30*/  IMAD.SHL.U32 R5, R16, 0x8, RZ ;  /* 0x0000000810057824 */ /* 0x000fe200078e00ff */
[----:B------:R2:W1:Y:S01]  /*1d40*/  LDSM.16.M88.4 R164, [R2+0x4080] ;  /* 0x0040800002a4783b */ /* 0x0004620000000200 */
[----:B------:R-:W-:Y:S01]  /*1d50*/  IMAD.IADD R4, R19, 0x1, -R4 ;  /* 0x0000000113047824 */ /* 0x000fe200078e0a04 */
[----:B------:R-:W-:Y:S01]  /*1d60*/  LOP3.LUT R194, R194, 0xfffffe00, RZ, 0xc0, !PT ;  /* 0xfffffe00c2c27812 */ /* 0x000fe200078ec0ff */
[----:B------:R-:W-:Y:S01]  /*1d70*/  IMAD.SHL.U32 R19, R10, 0x40, RZ ;  /* 0x000000400a137824 */ /* 0x000fe200078e00ff */
[----:B------:R2:W2:Y:S04]  /*1d80*/  LDSM.16.M88.4 R168, [R2+0x6080] ;  /* 0x0060800002a8783b */ /* 0x0004a80000000200 */
[----:B------:R1:W2:Y:S01]  /*1d90*/  LDSM.16.M88.4 R172, [R0+0x4080] ;  /* 0x0040800000ac783b */ /* 0x0002a20000000200 */
[----:B------:R-:W-:-:S03]  /*1da0*/  LOP3.LUT R19, R19, 0x1c0, RZ, 0xc0, !PT ;  /* 0x000001c013137812 */ /* 0x000fc600078ec0ff */
[----:B------:R1:W2:Y:S04]  /*1db0*/  LDSM.16.M88.4 R176, [R0+0x6080] ;  /* 0x0060800000b0783b */ /* 0x0002a80000000200 */
[----:B------:R-:W-:Y:S06]  /*1dc0*/  BAR.SYNC.DEFER_BLOCKING 0x0 ;  /* 0x0000000000007b1d */ /* 0x000fec0000010000 */
[----:B------:R-:W-:Y:S01]  /*1dd0*/  @!PT LDS RZ, [RZ] ;  /* 0x00000000fffff984 */ /* 0x000fe20000000800 */
[----:B------:R-:W-:Y:S01]  /*1de0*/  @!PT LDS RZ, [RZ] ;  /* 0x00000000fffff984 */ /* 0x000fe20000000800 */
[----:B------:R-:W-:Y:S01]  /*1df0*/  @!PT LDS RZ, [RZ] ;  /* 0x00000000fffff984 */ /* 0x000fe20000000800 */
[----:B------:R5:W-:Y:S01]  /*1e00*/  LDGSTS.E.BYPASS.LTC128B.128 [R6+0x4080], [R22.64], !P0 ;  /* 0x0408000016067fae */ /* 0x000be2000c101d4a */
[----:B-1----:R-:W-:-:S04]  /*1e10*/  IADD3 R26, P0, R22, UR13, RZ ;  /* 0x0000000d161a7c10 */ /* 0x002fc8000ff1e0ff */
[----:B------:R-:W-:-:S05]  /*1e20*/  IADD3.X R27, R23, UR8, RZ, P0, !PT ;  /* 0x00000008171b7c10 */ /* 0x000fca00087fe4ff */
[----:B------:R1:W-:Y:S01]  /*1e30*/  LDGSTS.E.BYPASS.LTC128B.128 [R6+0x5080], [R26.64], !P6 ;  /* 0x050800001a067fae */ /* 0x0003e2000f101d4a */
[----:B-----5:R-:W-:-:S04]  /*1e40*/  LEA R22, P0, R20, c[0x0][0x1f0], 0x1 ;  /* 0x00007c0014167a11 */ /* 0x020fc800078008ff */
[----:B------:R-:W-:Y:S01]  /*1e50*/  LEA.HI.X R23, R20, c[0x0][0x1f4], R14, 0x1, P0 ;  /* 0x00007d0014177a11 */ /* 0x000fe200000f0c0e */
[----:B------:R-:W-:Y:S01]  /*1e60*/  IMAD.SHL.U32 R20, R16, 0x10, RZ ;  /* 0x0000001010147824 */ /* 0x000fe200078e00ff */
[----:B------:R-:W-:Y:S02]  /*1e70*/  @!P2 IADD3 R15, P0, R18, R209, RZ ;  /* 0x000000d1120fa210 */ /* 0x000fe40007f1e0ff */
[----:B------:R-:W-:Y:S02]  /*1e80*/  IADD3 R16, R235, 0x1, RZ ;  /* 0x00000001eb107810 */ /* 0x000fe40007ffe0ff */
[----:B------:R-:W-:Y:S01]  /*1e90*/  LOP3.LUT R20, R20, 0x10, RZ, 0xc0, !PT ;  /* 0x0000001014147812 */ /* 0x000fe200078ec0ff */
[----:B------:R-:W-:Y:S01]  /*1ea0*/  @!P2 IMAD.X R14, R17, 0x1, R208, P0 ;  /* 0x00000001110ea824 */ /* 0x000fe200000e06d0 */
[----:B---3--:R-:W-:Y:S02]  /*1eb0*/  @!P2 LEA R24, P0, R15, c[0x0][0x258], 0x2 ;  /* 0x000096000f18aa11 */ /* 0x008fe400078010ff */
[----:B------:R-:W-:Y:S01]  /*1ec0*/  LOP3.LUT R197, R20, 0x8, R197, 0xf8, !PT ;  /* 0x0000000814c57812 */ /* 0x000fe200078ef8c5 */
[----:B------:R-:W-:Y:S01]  /*1ed0*/  IMAD.SHL.U32 R20, R11, 0x8, RZ ;  /* 0x000000080b147824 */ /* 0x000fe200078e00ff */
[----:B------:R-:W-:-:S02]  /*1ee0*/  @!P2 LEA.HI.X R25, R15, c[0x0][0x25c], R14, 0x2, P0 ;  /* 0x000097000f19aa11 */ /* 0x000fc400000f140e */
[----:B------:R-:W-:Y:S02]  /*1ef0*/  IADD3 R18, P0, R18, R207, RZ ;  /* 0x000000cf12127210 */ /* 0x000fe40007f1e0ff */
[----:B------:R-:W-:Y:S02]  /*1f00*/  LOP3.LUT R20, R20, 0x18, RZ, 0xc0, !PT ;  /* 0x0000001814147812 */ /* 0x000fe400078ec0ff */
[----:B------:R-:W-:Y:S01]  /*1f10*/  SHF.R.U32.HI R15, RZ, 0x3, R19 ;  /* 0x00000003ff0f7819 */ /* 0x000fe20000011613 */
[----:B------:R-:W-:Y:S01]  /*1f20*/  IMAD.X R17, R17, 0x1, R206, P0 ;  /* 0x0000000111117824 */ /* 0x000fe200000e06ce */
[----:B------:R-:W-:Y:S02]  /*1f30*/  LEA R28, P0, R18, c[0x0][0x280], 0x2 ;  /* 0x0000a000121c7a11 */ /* 0x000fe400078010ff */
[----:B------:R-:W-:Y:S02]  /*1f40*/  LOP3.LUT R14, R20, 0x20, R21, 0xf8, !PT ;  /* 0x00000020140e7812 */ /* 0x000fe400078ef815 */
[----:B------:R-:W-:-:S02]  /*1f50*/  LOP3.LUT R21, R12, 0x7ffffffc, RZ, 0xc0, !PT ;  /* 0x7ffffffc0c157812 */ /* 0x000fc400078ec0ff */
[----:B------:R-:W-:Y:S01]  /*1f60*/  LEA.HI.X R29, R18, c[0x0][0x284], R17, 0x2, P0 ;  /* 0x0000a100121d7a11 */ /* 0x000fe200000f1411 */
[----:B------:R-:W-:Y:S01]  /*1f70*/  @!P2 IMAD.SHL.U32 R17, R8, 0x10, RZ ;  /* 0x000000100811a824 */ /* 0x000fe200078e00ff */
[----:B------:R-:W-:Y:S01]  /*1f80*/  SHF.R.S32.HI R12, RZ, 0x1f, R13 ;  /* 0x0000001fff0c7819 */ /* 0x000fe2000001140d */
[----:B------:R-:W-:Y:S01]  /*1f90*/  IMAD.SHL.U32 R18, R4, 0x40, RZ ;  /* 0x0000004004127824 */ /* 0x000fe200078e00ff */
[----:B------:R-:W-:Y:S02]  /*1fa0*/  IADD3 R30, P0, R22, UR6, RZ ;  /* 0x00000006161e7c10 */ /* 0x000fe4000ff1e0ff */
[----:B------:R-:W-:Y:S01]  /*1fb0*/  LEA.HI R12, R12, R13, RZ, 0x2 ;  /* 0x0000000d0c0c7211 */ /* 0x000fe200078f10ff */
[----:B------:R3:W-:Y:S01]  /*1fc0*/  @!P2 LDGSTS.E.BYPASS.LTC128B.128 [R17+0xc080], [R24.64] ;  /* 0x0c0800001811afae */ /* 0x0007e2000b901d4a */
[----:B------:R-:W-:Y:S01]  /*1fd0*/  LOP3.LUT R15, R15, R19, R20, 0x1e, !PT ;  /* 0x000000130f0f7212 */ /* 0x000fe200078e1e14 */
[----:B------:R-:W-:Y:S01]  /*1fe0*/  @!P2 IMAD.SHL.U32 R19, R8, 0x10, RZ ;  /* 0x000000100813a824 */ /* 0x000fe200078e00ff */
[----:B------:R-:W-:Y:S01]  /*1ff0*/  IADD3.X R31, R23, UR4, RZ, P0, !PT ;  /* 0x00000004171f7c10 */ /* 0x000fe200087fe4ff */
[----:B------:R-:W0:Y:S01]  /*2000*/  LDGDEPBAR ;  /* 0x00000000000079af */ /* 0x000e220000000000 */
[----:B------:R-:W-:-:S02]  /*2010*/  ISETP.GE.AND P0, PT, R16, R211, PT ;  /* 0x000000d31000720c */ /* 0x000fc40003f06270 */
[----:B------:R-:W-:Y:S01]  /*2020*/  LOP3.LUT R18, R18, 0x1c0, RZ, 0xc0, !PT ;  /* 0x000001c012127812 */ /* 0x000fe200078ec0ff */
[----:B------:R5:W-:Y:S04]  /*2030*/  LDGSTS.E.BYPASS.LTC128B.128 [R6+0x8080], [R22.64], !P5 ;  /* 0x0808000016067fae */ /* 0x000be8000e901d4a */
[----:B------:R1:W-:Y:S04]  /*2040*/  LDGSTS.E.BYPASS.LTC128B.128 [R6+0x9080], [R30.64], !P1 ;  /* 0x090800001e067fae */ /* 0x0003e8000c901d4a */
[----:B------:R1:W-:Y:S04]  /*2050*/  @!P2 LDGSTS.E.BYPASS.LTC128B.128 [R19+0xc280], [R28.64] ;  /* 0x0c2800001c13afae */ /* 0x0003e8000b901d4a */
[----:B------:R-:W0:Y:S04]  /*2060*/  LDGDEPBAR ;  /* 0x00000000000079af */ /* 0x000e280000000000 */
[----:B------:R-:W0:Y:S01]  /*2070*/  LDGDEPBAR ;  /* 0x00000000000079af */ /* 0x000e220000000000 */
[----:B---3--:R-:W-:Y:S01]  /*2080*/  IMAD.IADD R17, R8, 0x1, -R21 ;  /* 0x0000000108117824 */ /* 0x008fe200078e0a15 */
[----:B------:R-:W-:-:S05]  /*2090*/  SHF.R.S32.HI R21, RZ, 0x2, R12 ;  /* 0x00000002ff157819 */ /* 0x000fca000001140c */
[----:B------:R-:W-:Y:S01]  /*20a0*/  IMAD R224, R198, 0x10, R21 ;  /* 0x00000010c6e07824 */ /* 0x000fe200078e0215 */
[----:B-----5:R-:W-:Y:S01]  /*20b0*/  LOP3.LUT R22, R18, 0x8, R5, 0xf8, !PT ;  /* 0x0000000812167812 */ /* 0x020fe200078ef805 */
[----:B------:R-:W-:-:S04]  /*20c0*/  IMAD.SHL.U32 R198, R198, 0x400, RZ ;  /* 0x00000400c6c67824 */ /* 0x000fc800078e00ff */
[----:B------:R-:W-:Y:S01]  /*20d0*/  IMAD R20, R17, 0x2, R198 ;  /* 0x0000000211147824 */ /* 0x000fe200078e02c6 */
[----:B-1----:R-:W-:-:S03]  /*20e0*/  SHF.R.U32.HI R19, RZ, 0x3, R18 ;  /* 0x00000003ff137819 */ /* 0x002fc60000011612 */
[----:B------:R-:W-:Y:S01]  /*20f0*/  IMAD.IADD R15, R20, 0x1, R15 ;  /* 0x00000001140f7824 */ /* 0x000fe200078e020f */
[----:B------:R-:W-:Y:S02]  /*2100*/  LOP3.LUT R5, R22, R19, RZ, 0x3c, !PT ;  /* 0x0000001316057212 */ /* 0x000fe400078e3cff */
[C-C-:B------:R-:W-:Y:S02]  /*2110*/  LOP3.LUT R197, R19.reuse, R197, R18.reuse, 0x1e, !PT ;  /* 0x000000c513c57212 */ /* 0x140fe400078e1e12 */
[----:B------:R-:W-:Y:S02]  /*2120*/  LOP3.LUT R19, R19, R14, R18, 0x1e, !PT ;  /* 0x0000000e13137212 */ /* 0x000fe400078e1e12 */
[-C--:B------:R-:W-:Y:S02]  /*2130*/  IADD3 R198, R5, R194.reuse, R198 ;  /* 0x000000c205c67210 */ /* 0x080fe40007ffe0c6 */
[-C--:B------:R-:W-:Y:S02]  /*2140*/  LOP3.LUT R197, R197, R194.reuse, RZ, 0xfc, !PT ;  /* 0x000000c2c5c57212 */ /* 0x080fe400078efcff */
[----:B------:R-:W-:Y:S01]  /*2150*/  LOP3.LUT R194, R19, R194, RZ, 0xfc, !PT ;  /* 0x000000c213c27212 */ /* 0x000fe200078efcff */
[----:B------:R-:W-:Y:S05]  /*2160*/  @P0 BRA `(.L_x_737) ;  /* 0x0000018000000947 */ /* 0x000fea0003800000 */
[----:B--2-4-:R-:W-:Y:S01]  /*2170*/  SHF.R.S32.HI R14, RZ, 0x1f, R16 ;  /* 0x0000001fff0e7819 */ /* 0x014fe20000011410 */
        /* <DEDUP_REMOVED lines=22> */
.L_x_738:
[----:B------:R-:W-:Y:S05]  /*22e0*/  BSYNC B0 ;  /* 0x0000000000007941 */ /* 0x000fea0003800000 */
.L_x_737:
[----:B-12-4-:R-:W-:Y:S01]  /*22f0*/  SHF.R.S32.HI R6, RZ, 0x1f, R11 ;  /* 0x0000001fff067819 */ /* 0x016fe2000001140b */
[----:B------:R-:W0:Y:S01]  /*2300*/  LDGDEPBAR ;  /* 0x00000000000079af */ /* 0x000e220000000000 */
[----:B------:R-:W-:Y:S01]  /*2310*/  LOP3.LUT R12, R12, 0x7ffffffc, RZ, 0xc0, !PT ;  /* 0x7ffffffc0c0c7812 */ /* 0x000fe200078ec0ff */
[----:B------:R-:W-:Y:S01]  /*2320*/  IMAD.SHL.U32 R195, R195, 0x2, RZ ;  /* 0x00000002c3c37824 */ /* 0x000fe200078e00ff */
[----:B------:R-:W-:Y:S01]  /*2330*/  LEA.HI R5, R6, R11, RZ, 0x2 ;  /* 0x0000000b06057211 */ /* 0x000fe200078f10ff */
[----:B------:R-:W-:Y:S01]  /*2340*/  IMAD.MOV.U32 R231, RZ, RZ, 0x1 ;  /* 0x00000001ffe77424 */ /* 0x000fe200078e00ff */
[----:B------:R-:W-:Y:S01]  /*2350*/  LOP3.LUT P5, RZ, R10, 0x4, RZ, 0xc0, !PT ;  /* 0x000000040aff7812 */ /* 0x000fe200078ac0ff */
[----:B------:R-:W-:Y:S01]  /*2360*/  IMAD.IADD R12, R13, 0x1, -R12 ;  /* 0x000000010d0c7824 */ /* 0x000fe200078e0a0c */
[----:B------:R-:W-:Y:S01]  /*2370*/  LOP3.LUT R6, R5, 0x1ffffffc, RZ, 0xc0, !PT ;  /* 0x1ffffffc05067812 */ /* 0x000fe200078ec0ff */
[----:B------:R-:W-:Y:S01]  /*2380*/  IMAD.MOV.U32 R230, RZ, RZ, RZ ;  /* 0x000000ffffe67224 */ /* 0x000fe200078e00ff */
[----:B------:R-:W-:Y:S01]  /*2390*/  LEA R229, R15, 0xc480, 0x1 ;  /* 0x0000c4800fe57811 */ /* 0x000fe200078e08ff */
[----:B------:R-:W-:Y:S01]  /*23a0*/  IMAD.MOV.U32 R193, RZ, RZ, RZ ;  /* 0x000000ffffc17224 */ /* 0x000fe200078e00ff */
[C---:B------:R-:W-:Y:S01]  /*23b0*/  LOP3.LUT P1, RZ, R4.reuse, 0x2, RZ, 0xc0, !PT ;  /* 0x0000000204ff7812 */ /* 0x040fe2000782c0ff */
[----:B------:R-:W-:Y:S01]  /*23c0*/  IMAD.IADD R11, R11, 0x1, -R6 ;  /* 0x000000010b0b7824 */ /* 0x000fe200078e0a06 */
[----:B------:R-:W-:Y:S01]  /*23d0*/  LOP3.LUT P0, RZ, R4, 0x4, RZ, 0xc0, !PT ;  /* 0x0000000404ff7812 */ /* 0x000fe2000780c0ff */
[----:B------:R-:W-:Y:S01]  /*23e0*/  CS2R R126, SRZ ;  /* 0x00000000007e7805 */ /* 0x000fe2000001ff00 */
[----:B------:R-:W-:Y:S01]  /*23f0*/  IADD3 R233, R229, 0x40, RZ ;  /* 0x00000040e5e97810 */ /* 0x000fe20007ffe0ff */
[----:B------:R-:W-:Y:S01]  /*2400*/  IMAD R232, R11, 0x4, R12 ;  /* 0x000000040be87824 */ /* 0x000fe200078e020c */
[----:B------:R-:W-:Y:S01]  /*2410*/  LEA R194, R194, 0x80, 0x1 ;  /* 0x00000080c2c27811 */ /* 0x000fe200078e08ff */
[----:B------:R-:W-:Y:S01]  /*2420*/  CS2R R124, SRZ ;  /* 0x00000000007c7805 */ /* 0x000fe2000001ff00 */
[----:B------:R-:W-:Y:S01]  /*2430*/  CS2R R130, SRZ ;  /* 0x0000000000827805 */ /* 0x000fe2000001ff00 */
        /* <DEDUP_REMOVED lines=32> */
[----:B------:R-:W-:-:S02]  /*2640*/  SEL R199, R199, 0xffffffc0, !P0 ;  /* 0xffffffc0c7c77807 */ /* 0x000fc40004000000 */
[----:B------:R-:W-:Y:S02]  /*2650*/  @P5 IADD3 R233, R229, -0x40, RZ ;  /* 0xffffffc0e5e95810 */ /* 0x000fe40007ffe0ff */
.L_x_741:
        /* <DEDUP_REMOVED lines=100> */
.L_x_739:
[-C--:B-1----:R-:W-:Y:S01]  /*2ca0*/  HMMA.16816.F32.BF16 R36, R132, R144.reuse, RZ ;  /* 0x000000908424723c */ /* 0x082fe200000418ff */
[----:B------:R-:W0:Y:S03]  /*2cb0*/  LDGDEPBAR ;  /* 0x00000000000079af */ /* 0x000e260000000000 */
[----:B------:R-:W-:Y:S04]  /*2cc0*/  LEA R237, R235, 0x1, 0x6 ;  /* 0x00000001ebed7811 */ /* 0x000fe800078e30ff */
[C---:B------:R-:W-:Y:S04]  /*2cd0*/  HMMA.16816.F32.BF16 R40, R136.reuse, R144, RZ ;  /* 0x000000908828723c */ /* 0x040fe800000418ff */
[----:B------:R-:W-:Y:S04]  /*2ce0*/  IADD3 R237, R213, R237, -R210 ;  /* 0x000000edd5ed7210 */ /* 0x000fe80007ffe8d2 */
[-C--:B------:R-:W-:Y:S01]  /*2cf0*/  HMMA.16816.F32.BF16 R44, R136, R146.reuse, RZ ;  /* 0x00000092882c723c */ /* 0x080fe200000418ff */
[----:B------:R-:W-:Y:S05]  /*2d00*/  IADD3 R237, R224, R237, -R215 ;  /* 0x000000ede0ed7210 */ /* 0x000fea0007ffe8d7 */
[----:B------:R-:W-:Y:S02]  /*2d10*/  IMAD.IADD R237, R237, 0x1, -R232 ;  /* 0x00000001eded7824 */ /* 0x000fe400078e0ae8 */
[C---:B------:R-:W-:Y:S04]  /*2d20*/  HMMA.16816.F32.BF16 R48, R132.reuse, R146, RZ ;  /* 0x000000928430723c */ /* 0x040fe800000418ff */
[C---:B------:R-:W-:Y:S02]  /*2d30*/  IMNMX R199, R234.reuse, R237, PT ;  /* 0x000000edeac77217 */ /* 0x040fe40003800200 */
[----:B------:R-:W-:Y:S02]  /*2d40*/  IADD3 R239, R237, 0x8, RZ ;  /* 0x00000008edef7810 */ /* 0x000fe40007ffe0ff */
[-C--:B------:R-:W-:Y:S01]  /*2d50*/  HMMA.16816.F32.BF16 R52, R132, R148.reuse, RZ ;  /* 0x000000948434723c */ /* 0x080fe200000418ff */
[C---:B------:R-:W-:Y:S03]  /*2d60*/  ISETP.GT.AND P1, PT, R199.reuse, RZ, PT ;  /* 0x000000ffc700720c */ /* 0x040fe60003f24270 */
[----:B------:R-:W-:Y:S02]  /*2d70*/  IMNMX R238, R234, R239, PT ;  /* 0x000000efeaee7217 */ /* 0x000fe40003800200 */
[----:B------:R-:W-:Y:S02]  /*2d80*/  FSEL R189, R4, -INF , P1 ;  /* 0xff80000004bd7808 */ /* 0x000fe40000800000 */
        /* <DEDUP_REMOVED lines=41> */
[C---:B------:R-:W-:Y:S01]  /*3020*/  ISETP.GT.AND P1, PT, R238.reuse, 0x1, PT ;  /* 0x00000001ee00780c */ /* 0x040fe20003f24270 */
[-C--:B------:R-:W-:Y:S01]  /*3030*/  HMMA.16816.F32.BF16 R60, R156, R162.reuse, R60 ;  /* 0x000000a29c3c723c */ /* 0x080fe2000004183c */
[----:B------:R-:W-:Y:S03]  /*3040*/  MUFU.EX2 R6, R202 ;  /* 0x000000ca00067308 */ /* 0x000fe60000000800 */
[----:B------:R-:W-:Y:S01]  /*3050*/  FSEL R7, R7, -INF , P1 ;  /* 0xff80000007077808 */ /* 0x000fe20000800000 */
[--C-:B------:R-:W-:Y:S01]  /*3060*/  FFMA.FTZ R240, R199, c[0x0][0x29c], -R190.reuse ;  /* 0x0000a700c7f07a23 */ /* 0x100fe200000108be */
[----:B------:R-:W-:Y:S02]  /*3070*/  ISETP.GT.AND P1, PT, R238, 0x20, PT ;  /* 0x00000020ee00780c */ /* 0x000fe40003f24270 */
[----:B------:R-:W-:Y:S03]  /*3080*/  HMMA.16816.F32.BF16 R64, R140, R162, R64 ;  /* 0x000000a28c40723c */ /* 0x000fe60000041840 */
[----:B------:R2:W-:Y:S01]  /*3090*/  MUFU.EX2 R202, R240 ;  /* 0x000000f000ca7308 */ /* 0x0005e20000000800 */
[--C-:B------:R-:W-:Y:S01]  /*30a0*/  FFMA.FTZ R239, R7, c[0x0][0x29c], -R190.reuse ;  /* 0x0000a70007ef7a23 */ /* 0x100fe200000108be */
[----:B------:R-:W-:Y:S02]  /*30b0*/  FSEL R199, R18, -INF , P1 ;  /* 0xff80000012c77808 */ /* 0x000fe40000800000 */
[C---:B------:R-:W-:Y:S01]  /*30c0*/  ISETP.GT.AND P1, PT, R238.reuse, 0x21, PT ;  /* 0x00000021ee00780c */ /* 0x040fe20003f24270 */
[-C--:B-1----:R-:W-:Y:S05]  /*30d0*/  HMMA.16816.F32.BF16 R36, R132, R164.reuse, R36 ;  /* 0x000000a48424723c */ /* 0x082fea0000041824 */
[----:B------:R1:W-:Y:S01]  /*30e0*/  MUFU.EX2 R7, R239 ;  /* 0x000000ef00077308 */ /* 0x0003e20000000800 */
[----:B------:R-:W-:Y:S01]  /*30f0*/  FSEL R19, R19, -INF , P1 ;  /* 0xff80000013137808 */ /* 0x000fe20000800000 */
[--C-:B------:R-:W-:Y:S01]  /*3100*/  FFMA.FTZ R18, R199, c[0x0][0x29c], -R190.reuse ;  /* 0x0000a700c7127a23 */ /* 0x100fe200000108be */
[C---:B------:R-:W-:Y:S04]  /*3110*/  HMMA.16816.F32.BF16 R40, R136.reuse, R164, R40 ;  /* 0x000000a48828723c */ /* 0x040fe80000041828 */
[----:B------:R-:W-:Y:S03]  /*3120*/  ISETP.GT.AND P1, PT, R238, 0x40, PT ;  /* 0x00000040ee00780c */ /* 0x000fe60003f24270 */
[----:B------:R-:W3:Y:S01]  /*3130*/  MUFU.EX2 R201, R241 ;  /* 0x000000f100c97308 */ /* 0x000ee20000000800 */
[-C--:B------:R-:W-:Y:S04]  /*3140*/  HMMA.16816.F32.BF16 R44, R136, R166.reuse, R44 ;  /* 0x000000a6882c723c */ /* 0x080fe8000004182c */
[----:B------:R-:W-:Y:S01]  /*3150*/  FSEL R199, R22, -INF , P1 ;  /* 0xff80000016c77808 */ /* 0x000fe20000800000 */
[--C-:B--2---:R-:W-:Y:S01]  /*3160*/  FFMA.FTZ R240, R19, c[0x0][0x29c], -R190.reuse ;  /* 0x0000a70013f07a23 */ /* 0x104fe200000108be */
[C---:B------:R-:W-:Y:S02]  /*3170*/  ISETP.GT.AND P1, PT, R238.reuse, 0x41, PT ;  /* 0x00000041ee00780c */ /* 0x040fe40003f24270 */
[C---:B------:R-:W-:Y:S01]  /*3180*/  HMMA.16816.F32.BF16 R48, R132.reuse, R166, R48 ;  /* 0x000000a68430723c */ /* 0x040fe20000041830 */
[----:B------:R-:W-:Y:S03]  /*3190*/  MUFU.EX2 R19, R240 ;  /* 0x000000f000137308 */ /* 0x000fe60000000800 */
[----:B------:R-:W-:Y:S01]  /*31a0*/  FSEL R23, R23, -INF , P1 ;  /* 0xff80000017177808 */ /* 0x000fe20000800000 */
[--C-:B------:R-:W-:Y:S01]  /*31b0*/  FFMA.FTZ R22, R199, c[0x0][0x29c], -R190.reuse ;  /* 0x0000a700c7167a23 */ /* 0x100fe200000108be */
[----:B------:R-:W-:Y:S01]  /*31c0*/  ISETP.GT.AND P1, PT, R238, 0x60, PT ;  /* 0x00000060ee00780c */ /* 0x000fe20003f24270 */
[----:B------:R-:W-:Y:S01]  /*31d0*/  IMAD.MOV.U32 R199, RZ, RZ, 0x40 ;  /* 0x00000040ffc77424 */ /* 0x000fe200078e00ff */
[-C--:B------:R-:W-:Y:S03]  /*31e0*/  HMMA.16816.F32.BF16 R52, R132, R168.reuse, R52 ;  /* 0x000000a88434723c */ /* 0x080fe60000041834 */
[----:B------:R-:W2:Y:S01]  /*31f0*/  MUFU.EX2 R18, R18 ;  /* 0x0000001200127308 */ /* 0x000ea20000000800 */
[----:B------:R-:W-:Y:S01]  /*3200*/  FSEL R181, R34, -INF , P1 ;  /* 0xff80000022b57808 */ /* 0x000fe20000800000 */
[--C-:B-1----:R-:W-:Y:S01]  /*3210*/  FFMA.FTZ R239, R23, c[0x0][0x29c], -R190.reuse ;  /* 0x0000a70017ef7a23 */ /* 0x102fe200000108be */
[----:B------:R-:W-:Y:S02]  /*3220*/  ISETP.GT.AND P1, PT, R238, 0x61, PT ;  /* 0x00000061ee00780c */ /* 0x000fe40003f24270 */
[----:B------:R-:W-:Y:S01]  /*3230*/  SEL R199, R199, 0xffffffc0, !P0 ;  /* 0xffffffc0c7c77807 */ /* 0x000fe20004000000 */
[----:B------:R-:W-:Y:S01]  /*3240*/  FFMA.FTZ R34, R181, c[0x0][0x29c], -R190 ;  /* 0x0000a700b5227a23 */ /* 0x000fe200000108be */
[C---:B------:R-:W-:Y:S03]  /*3250*/  HMMA.16816.F32.BF16 R56, R136.reuse, R168, R56 ;  /* 0x000000a88838723c */ /* 0x040fe60000041838 */
[----:B------:R-:W-:Y:S01]  /*3260*/  MUFU.EX2 R23, R239 ;  /* 0x000000ef00177308 */ /* 0x000fe20000000800 */
[----:B------:R-:W-:Y:S02]  /*3270*/  FSEL R35, R35, -INF , P1 ;  /* 0xff80000023237808 */ /* 0x000fe40000800000 */
[----:B------:R-:W-:Y:S02]  /*3280*/  IADD3 R181, R237, 0x20, RZ ;  /* 0x00000020edb57810 */ /* 0x000fe40007ffe0ff */
[----:B------:R-:W-:Y:S01]  /*3290*/  IADD3 R180, R199, R180, R192 ;  /* 0x000000b4c7b47210 */ /* 0x000fe20007ffe0c0 */
[----:B------:R-:W-:Y:S01]  /*32a0*/  FFMA.FTZ R190, R35, c[0x0][0x29c], -R190 ;  /* 0x0000a70023be7a23 */ /* 0x000fe200000108be */
[-C--:B------:R-:W-:Y:S03]  /*32b0*/  HMMA.16816.F32.BF16 R60, R136, R170.reuse, R60 ;  /* 0x000000aa883c723c */ /* 0x080fe6000004183c */
[----:B------:R-:W1:Y:S01]  /*32c0*/  LDSM.16.M88.4 R140, [R180+0x8080] ;  /* 0x00808000b48c783b */ /* 0x000e620000000200 */
[----:B------:R4:W-:Y:S01]  /*32d0*/  MUFU.EX2 R35, R190 ;  /* 0x000000be00237308 */ /* 0x0009e20000000800 */
[----:B------:R-:W-:Y:S02]  /*32e0*/  IMNMX R181, R234, R181, PT ;  /* 0x000000b5eab57217 */ /* 0x000fe40003800200 */
[----:B---3--:R-:W-:Y:S01]  /*32f0*/  F2FP.BF16.PACK_AB R242, R6, R201 ;  /* 0x000000c906f2723e */ /* 0x008fe200000010ff */
[----:B------:R-:W-:Y:S03]  /*3300*/  HMMA.16816.F32.BF16 R64, R132, R170, R64 ;  /* 0x000000aa8440723c */ /* 0x000fe60000041840 */
[----:B------:R3:W5:Y:S01]  /*3310*/  LDSM.16.M88.4 R156, [R180+0x9080] ;  /* 0x00908000b49c783b */ /* 0x0007620000000200 */
[----:B------:R-:W-:Y:S02]  /*3320*/  ISETP.GT.AND P1, PT, R181, RZ, PT ;  /* 0x000000ffb500720c */ /* 0x000fe40003f24270 */
[----:B------:R-:W-:Y:S01]  /*3330*/  IADD3 R237, R237, 0x28, RZ ;  /* 0x00000028eded7810 */ /* 0x000fe20007ffe0ff */
[----:B------:R-:W1:Y:S01]  /*3340*/  MUFU.EX2 R34, R34 ;  /* 0x0000002200227308 */ /* 0x000e620000000800 */
[----:B------:R-:W-:Y:S02]  /*3350*/  FSEL R238, R8, -INF , P1 ;  /* 0xff80000008ee7808 */ /* 0x000fe40000800000 */
[C---:B------:R-:W-:Y:S02]  /*3360*/  ISETP.GT.AND P1, PT, R181.reuse, 0x1, PT ;  /* 0x00000001b500780c */ /* 0x040fe40003f24270 */
[----:B------:R-:W-:Y:S01]  /*3370*/  ISETP.GT.AND P6, PT, R181, 0x60, PT ;  /* 0x00000060b500780c */ /* 0x000fe20003fc4270 */
[--C-:B------:R-:W-:Y:S01]  /*3380*/  FFMA.FTZ R8, R238, c[0x0][0x29c], -R185.reuse ;  /* 0x0000a700ee087a23 */ /* 0x100fe200000108b9 */
[----:B------:R-:W-:Y:S02]  /*3390*/  FSEL R238, R9, -INF , P1 ;  /* 0xff80000009ee7808 */ /* 0x000fe40000800000 */
[C---:B------:R-:W-:Y:S01]  /*33a0*/  ISETP.GT.AND P1, PT, R181.reuse, 0x20, PT ;  /* 0x00000020b500780c */ /* 0x040fe20003f24270 */
[----:B------:R-:W-:Y:S01]  /*33b0*/  MUFU.EX2 R22, R22 ;  /* 0x0000001600167308 */ /* 0x000fe20000000800 */
[C---:B------:R-:W-:Y:S01]  /*33c0*/  ISETP.GT.AND P5, PT, R181.reuse, 0x61, PT ;  /* 0x00000061b500780c */ /* 0x040fe20003fa4270 */
[--C-:B------:R-:W-:Y:S01]  /*33d0*/  FFMA.FTZ R9, R238, c[0x0][0x29c], -R185.reuse ;  /* 0x0000a700ee097a23 */ /* 0x100fe200000108b9 */
[----:B------:R-:W-:Y:S02]  /*33e0*/  FSEL R12, R12, -INF , P1 ;  /* 0xff8000000c0c7808 */ /* 0x000fe40000800000 */
[----:B------:R-:W-:Y:S03]  /*33f0*/  ISETP.GT.AND P1, PT, R181, 0x21, PT ;  /* 0x00000021b500780c */ /* 0x000fe60003f24270 */
[--C-:B----4-:R-:W-:Y:S01]  /*3400*/  FFMA.FTZ R190, R12, c[0x0][0x29c], -R185.reuse ;  /* 0x0000a7000cbe7a23 */ /* 0x110fe200000108b9 */
[----:B---3--:R-:W-:Y:S01]  /*3410*/  FSEL R180, R13, -INF , P1 ;  /* 0xff8000000db47808 */ /* 0x008fe20000800000 */
[----:B------:R-:W3:Y:S01]  /*3420*/  MUFU.EX2 R8, R8 ;  /* 0x0000000800087308 */ /* 0x000ee20000000800 */
[C---:B------:R-:W-:Y:S03]  /*3430*/  ISETP.GT.AND P1, PT, R181.reuse, 0x40, PT ;  /* 0x00000040b500780c */ /* 0x040fe60003f24270 */
[--C-:B------:R-:W-:Y:S01]  /*3440*/  FFMA.FTZ R13, R180, c[0x0][0x29c], -R185.reuse ;  /* 0x0000a700b40d7a23 */ /* 0x100fe200000108b9 */
[----:B------:R-:W-:Y:S02]  /*3450*/  FSEL R180, R24, -INF , P1 ;  /* 0xff80000018b47808 */ /* 0x000fe40000800000 */
[----:B------:R-:W-:Y:S01]  /*3460*/  ISETP.GT.AND P1, PT, R181, 0x41, PT ;  /* 0x00000041b500780c */ /* 0x000fe20003f24270 */
[-C--:B-1----:R-:W-:Y:S02]  /*3470*/  HMMA.16816.F32.BF16 R36, R140, R172.reuse, R36 ;  /* 0x000000ac8c24723c */ /* 0x082fe40000041824 */
[----:B------:R1:W-:Y:S03]  /*3480*/  MUFU.EX2 R12, R190 ;  /* 0x000000be000c7308 */ /* 0x0003e60000000800 */
[--C-:B------:R-:W-:Y:S01]  /*3490*/  FFMA.FTZ R24, R180, c[0x0][0x29c], -R185.reuse ;  /* 0x0000a700b4187a23 */ /* 0x100fe200000108b9 */
[----:B------:R-:W-:Y:S02]  /*34a0*/  IMNMX R180, R234, R237, PT ;  /* 0x000000edeab47217 */ /* 0x000fe40003800200 */
[C---:B-----5:R-:W-:Y:S04]  /*34b0*/  HMMA.16816.F32.BF16 R40, R156.reuse, R172, R40 ;  /* 0x000000ac9c28723c */ /* 0x060fe80000041828 */
[----:B------:R-:W4:Y:S04]  /*34c0*/  MUFU.EX2 R9, R9 ;  /* 0x0000000900097308 */ /* 0x000f280000000800 */
[-C--:B------:R-:W-:Y:S06]  /*34d0*/  HMMA.16816.F32.BF16 R44, R156, R174.reuse, R44 ;  /* 0x000000ae9c2c723c */ /* 0x080fec000004182c */
[----:B------:R-:W5:Y:S02]  /*34e0*/  MUFU.EX2 R13, R13 ;  /* 0x0000000d000d7308 */ /* 0x000f640000000800 */
[C---:B------:R-:W-:Y:S04]  /*34f0*/  HMMA.16816.F32.BF16 R48, R140.reuse, R174, R48 ;  /* 0x000000ae8c30723c */ /* 0x040fe80000041830 */
[----:B-1----:R-:W-:Y:S02]  /*3500*/  FSEL R190, R25, -INF , P1 ;  /* 0xff80000019be7808 */ /* 0x002fe40000800000 */
[----:B------:R-:W1:Y:S01]  /*3510*/  LDS R25, [R183+0xc280] ;  /* 0x00c28000b7197984 */ /* 0x000e620000000800 */
        /* <DEDUP_REMOVED lines=13> */
[----:B------:R-:W2:Y:S02]  /*35f0*/  LDS R14, [R183+0xc2a0] ;  /* 0x00c2a000b70e7984 */ /* 0x000ea40000000800 */
[----:B------:R-:W-:Y:S01]  /*3600*/  ISETP.GT.AND P1, PT, R180, 0x21, PT ;  /* 0x00000021b400780c */ /* 0x000fe20003f24270 */
[----:B------:R-:W-:Y:S01]  /*3610*/  FFMA.FTZ R185, R28, c[0x0][0x29c], -R185 ;  /* 0x0000a7001cb97a23 */ /* 0x000fe200000108b9 */
[C---:B------:R-:W-:Y:S01]  /*3620*/  ISETP.GT.AND P6, PT, R180.reuse, 0x1, PT ;  /* 0x00000001b400780c */ /* 0x040fe20003fc4270 */
[--C-:B------:R-:W-:Y:S01]  /*3630*/  FFMA.FTZ R29, R29, c[0x0][0x29c], -R184.reuse ;  /* 0x0000a7001d1d7a23 */ /* 0x100fe200000108b8 */
[----:B------:R-:W-:Y:S01]  /*3640*/  FSEL R15, R15, -INF , P1 ;  /* 0xff8000000f0f7808 */ /* 0x000fe20000800000 */
[----:B------:R-:W-:Y:S01]  /*3650*/  HMMA.16816.F32.BF16 R64, R140, R178, R64 ;  /* 0x000000b28c40723c */ /* 0x000fe20000041840 */
[----:B------:R-:W2:Y:S03]  /*3660*/  MUFU.EX2 R10, R10 ;  /* 0x0000000a000a7308 */ /* 0x000ea60000000800 */
        /* <DEDUP_REMOVED lines=9> */
[--C-:B-1----:R-:W-:Y:S01]  /*3700*/  FADD.FTZ R26, R37, -R25.reuse ;  /* 0x80000019251a7221 */ /* 0x102fe20000010000 */
[----:B------:R-:W-:Y:S01]  /*3710*/  FSEL R241, R30, -INF , P5 ;  /* 0xff8000001ef17808 */ /* 0x000fe20002800000 */
[--C-:B------:R-:W-:Y:S01]  /*3720*/  FADD.FTZ R243, R36, -R25.reuse ;  /* 0x8000001924f37221 */ /* 0x100fe20000010000 */
[----:B------:R-:W-:Y:S01]  /*3730*/  ISETP.GT.AND P1, PT, R180, 0x61, PT ;  /* 0x00000061b400780c */ /* 0x000fe20003f24270 */
[----:B------:R-:W-:Y:S01]  /*3740*/  FMUL.FTZ R28, R187, R26 ;  /* 0x0000001abb1c7220 */ /* 0x000fe20000410000 */
[----:B------:R-:W-:Y:S01]  /*3750*/  FSEL R27, R27, -INF , P6 ;  /* 0xff8000001b1b7808 */ /* 0x000fe20003000000 */
[----:B------:R-:W1:Y:S01]  /*3760*/  LDS R26, [R183+0xc300] ;  /* 0x00c30000b71a7984 */ /* 0x000e620000000800 */
[----:B------:R2:W-:Y:S01]  /*3770*/  MUFU.EX2 R30, R11 ;  /* 0x0000000b001e7308 */ /* 0x0005e20000000800 */
[----:B------:R-:W-:Y:S01]  /*3780*/  FSEL R31, R31, -INF , P1 ;  /* 0xff8000001f1f7808 */ /* 0x000fe20000800000 */
[--C-:B------:R-:W-:Y:S01]  /*3790*/  FADD.FTZ R180, R49, -R25.reuse ;  /* 0x8000001931b47221 */ /* 0x100fe20000010000 */
[----:B------:R-:W1:Y:S01]  /*37a0*/  LDS R183, [R183+0xc320] ;  /* 0x00c32000b7b77984 */ /* 0x000e620000000800 */
[--C-:B------:R-:W-:Y:S02]  /*37b0*/  FFMA.FTZ R27, R27, c[0x0][0x29c], -R184.reuse ;  /* 0x0000a7001b1b7a23 */ /* 0x100fe400000108b8 */
[--C-:B------:R-:W-:Y:S02]  /*37c0*/  FFMA.FTZ R239, R239, c[0x0][0x29c], -R184.reuse ;  /* 0x0000a700efef7a23 */ /* 0x100fe400000108b8 */
[--C-:B------:R-:W-:Y:S02]  /*37d0*/  FFMA.FTZ R241, R241, c[0x0][0x29c], -R184.reuse ;  /* 0x0000a700f1f17a23 */ /* 0x100fe400000108b8 */
[----:B------:R-:W1:Y:S01]  /*37e0*/  MUFU.EX2 R185, R185 ;  /* 0x000000b900b97308 */ /* 0x000e620000000800 */
[----:B------:R-:W-:Y:S02]  /*37f0*/  FFMA.FTZ R184, R31, c[0x0][0x29c], -R184 ;  /* 0x0000a7001fb87a23 */ /* 0x000fe400000108b8 */
[--C-:B------:R-:W-:Y:S02]  /*3800*/  FADD.FTZ R31, R48, -R25.reuse ;  /* 0x80000019301f7221 */ /* 0x100fe40000010000 */
[----:B------:R-:W-:Y:S01]  /*3810*/  FMUL.FTZ R243, R182, R243 ;  /* 0x000000f3b6f37220 */ /* 0x000fe20000410000 */
[----:B------:R-:W-:Y:S01]  /*3820*/  F2FP.BF16.PACK_AB R182, R187, R182 ;  /* 0x000000b6bbb6723e */ /* 0x000fe200000010ff */
[--C-:B------:R-:W-:Y:S02]  /*3830*/  FADD.FTZ R187, R52, -R25.reuse ;  /* 0x8000001934bb7221 */ /* 0x100fe40000010000 */
[--C-:B------:R-:W-:Y:S01]  /*3840*/  FADD.FTZ R190, R53, -R25.reuse ;  /* 0x8000001935be7221 */ /* 0x100fe20000010000 */
[----:B------:R-:W1:Y:S01]  /*3850*/  MUFU.EX2 R29, R29 ;  /* 0x0000001d001d7308 */ /* 0x000e620000000800 */
[----:B------:R-:W-:Y:S01]  /*3860*/  STS [R229], R182 ;  /* 0x000000b6e5007388 */ /* 0x000fe20000000800 */
[--C-:B------:R-:W-:Y:S01]  /*3870*/  FADD.FTZ R238, R64, -R25.reuse ;  /* 0x8000001940ee7221 */ /* 0x100fe20000010000 */
[----:B------:R-:W-:Y:S01]  /*3880*/  F2FP.BF16.PACK_AB R28, R28, R243 ;  /* 0x000000f31c1c723e */ /* 0x000fe200000010ff */
[----:B------:R-:W-:Y:S02]  /*3890*/  FADD.FTZ R25, R65, -R25 ;  /* 0x8000001941197221 */ /* 0x000fe40000010000 */
[--C-:B--2---:R-:W-:Y:S02]  /*38a0*/  FADD.FTZ R11, R38, -R14.reuse ;  /* 0x8000000e260b7221 */ /* 0x104fe40000010000 */
[--C-:B------:R-:W-:Y:S02]  /*38b0*/  FADD.FTZ R240, R39, -R14.reuse ;  /* 0x8000000e27f07221 */ /* 0x100fe40000010000 */
[C---:B------:R-:W-:Y:S01]  /*38c0*/  FMUL.FTZ R180, R189.reuse, R180 ;  /* 0x000000b4bdb47220 */ /* 0x040fe20000410000 */
[----:B------:R-:W2:Y:S01]  /*38d0*/  MUFU.EX2 R237, R237 ;  /* 0x000000ed00ed7308 */ /* 0x000ea20000000800 */
[----:B------:R-:W-:Y:S01]  /*38e0*/  FMUL.FTZ R31, R186, R31 ;  /* 0x0000001fba1f7220 */ /* 0x000fe20000410000 */
[----:B------:R-:W-:Y:S01]  /*38f0*/  F2FP.BF16.PACK_AB R186, R189, R186 ;  /* 0x000000babdba723e */ /* 0x000fe200000010ff */
[----:B------:R-:W-:Y:S02]  /*3900*/  FMUL.FTZ R25, R6, R25 ;  /* 0x0000001906197220 */ /* 0x000fe40000410000 */
[----:B------:R-:W-:Y:S01]  /*3910*/  FMUL.FTZ R11, R202, R11 ;  /* 0x0000000bca0b7220 */ /* 0x000fe20000410000 */
        /* <DEDUP_REMOVED lines=22> */
[--C-:B-1----:R-:W-:Y:S01]  /*3a80*/  FADD.FTZ R7, R40, -R26.reuse ;  /* 0x8000001a28077221 */ /* 0x102fe20000010000 */
[----:B------:R-:W-:Y:S01]  /*3a90*/  MUFU.EX2 R241, R241 ;  /* 0x000000f100f17308 */ /* 0x000fe20000000800 */
[--C-:B------:R-:W-:Y:S01]  /*3aa0*/  FADD.FTZ R250, R41, -R26.reuse ;  /* 0x8000001a29fa7221 */ /* 0x100fe20000010000 */
[----:B------:R-:W-:Y:S01]  /*3ab0*/  F2FP.BF16.PACK_AB R248, R14, R19 ;  /* 0x000000130ef8723e */ /* 0x000fe200000010ff */
[--C-:B------:R-:W-:Y:S02]  /*3ac0*/  FADD.FTZ R11, R44, -R26.reuse ;  /* 0x8000001a2c0b7221 */ /* 0x100fe40000010000 */
[--C-:B------:R-:W-:Y:S02]  /*3ad0*/  FADD.FTZ R252, R45, -R26.reuse ;  /* 0x8000001a2dfc7221 */ /* 0x100fe40000010000 */
[----:B---3--:R-:W-:Y:S01]  /*3ae0*/  FMUL.FTZ R7, R8, R7 ;  /* 0x0000000708077220 */ /* 0x008fe20000410000 */
[C---:B----4-:R-:W-:Y:S01]  /*3af0*/  F2FP.BF16.PACK_AB R8, R9.reuse, R8 ;  /* 0x000000080908723e */ /* 0x050fe200000010ff */
[----:B------:R-:W-:Y:S01]  /*3b00*/  FMUL.FTZ R250, R9, R250 ;  /* 0x000000fa09fa7220 */ /* 0x000fe20000410000 */
[----:B------:R-:W1:Y:S01]  /*3b10*/  MUFU.EX2 R14, R27 ;  /* 0x0000001b000e7308 */ /* 0x000e620000000800 */
[----:B------:R-:W-:Y:S01]  /*3b20*/  FMUL.FTZ R11, R12, R11 ;  /* 0x0000000b0c0b7220 */ /* 0x000fe20000410000 */
[C---:B-----5:R-:W-:Y:S01]  /*3b30*/  F2FP.BF16.PACK_AB R12, R13.reuse, R12 ;  /* 0x0000000c0d0c723e */ /* 0x060fe200000010ff */
[----:B------:R3:W-:Y:S01]  /*3b40*/  STS [R229+0x1000], R8 ;  /* 0x00100008e5007388 */ /* 0x0007e20000000800 */
[----:B------:R-:W-:Y:S01]  /*3b50*/  FMUL.FTZ R252, R13, R252 ;  /* 0x000000fc0dfc7220 */ /* 0x000fe20000410000 */
[----:B------:R-:W-:Y:S01]  /*3b60*/  F2FP.BF16.PACK_AB R250, R250, R7 ;  /* 0x00000007fafa723e */ /* 0x000fe200000010ff */
[--C-:B------:R-:W-:Y:S02]  /*3b70*/  FADD.FTZ R13, R57, -R26.reuse ;  /* 0x8000001a390d7221 */ /* 0x100fe40000010000 */
        /* <DEDUP_REMOVED lines=15> */
[----:B--2---:R-:W-:Y:S01]  /*3c70*/  F2FP.BF16.PACK_AB R9, R244, R237 ;  /* 0x000000edf409723e */ /* 0x004fe200000010ff */
[----:B------:R-:W-:Y:S01]  /*3c80*/  STS [R229+0x1400], R26 ;  /* 0x0014001ae5007388 */ /* 0x000fe20000000800 */
[----:B------:R-:W-:Y:S01]  /*3c90*/  F2FP.BF16.PACK_AB R22, R23, R22 ;  /* 0x000000161716723e */ /* 0x000fe200000010ff */
[--C-:B------:R-:W-:Y:S01]  /*3ca0*/  FADD.FTZ R186, R42, -R183.reuse ;  /* 0x800000b72aba7221 */ /* 0x100fe20000010000 */
[----:B------:R-:W-:Y:S01]  /*3cb0*/  F2FP.BF16.PACK_AB R188, R191, R188 ;  /* 0x000000bcbfbc723e */ /* 0x000fe200000010ff */
[----:B------:R2:W-:Y:S01]  /*3cc0*/  STS [R233+0x1000], R12 ;  /* 0x0010000ce9007388 */ /* 0x0005e20000000800 */
[----:B------:R-:W-:Y:S01]  /*3cd0*/  F2FP.BF16.PACK_AB R24, R181, R24 ;  /* 0x00000018b518723e */ /* 0x000fe200000010ff */
[----:B------:R-:W-:Y:S01]  /*3ce0*/  FMUL.FTZ R186, R29, R186 ;  /* 0x000000ba1dba7220 */ /* 0x000fe20000410000 */
[----:B-1----:R-:W-:Y:S01]  /*3cf0*/  F2FP.BF16.PACK_AB R182, R14, R239 ;  /* 0x000000ef0eb6723e */ /* 0x002fe200000010ff */
        /* <DEDUP_REMOVED lines=13> */
[----:B------:R-:W-:Y:S01]  /*3dd0*/  FADD.FTZ R18, R58, -R183 ;  /* 0x800000b73a127221 */ /* 0x000fe20000010000 */
[----:B------:R-:W-:Y:S01]  /*3de0*/  F2FP.BF16.PACK_AB R238, R25, R238 ;  /* 0x000000ee19ee723e */ /* 0x000fe200000010ff */
[----:B------:R-:W-:Y:S01]  /*3df0*/  STS [R233+0x2400], R34 ;  /* 0x00240022e9007388 */ /* 0x000fe20000000800 */
[----:B------:R-:W-:Y:S02]  /*3e00*/  IMAD.IADD R202, R192, 0x1, R201 ;  /* 0x00000001c0ca7824 */ /* 0x000fe400078e02c9 */
[----:B------:R-:W-:Y:S01]  /*3e10*/  FMUL.FTZ R18, R239, R18 ;  /* 0x00000012ef127220 */ /* 0x000fe20000410000 */
[----:B------:R-:W-:Y:S01]  /*3e20*/  STS [R229+0x3000], R24 ;  /* 0x00300018e5007388 */ /* 0x000fe20000000800 */
[--C-:B--2---:R-:W-:Y:S03]  /*3e30*/  FADD.FTZ R12, R46, -R183.reuse ;  /* 0x800000b72e0c7221 */ /* 0x104fe60000010000 */
[----:B------:R-:W-:Y:S01]  /*3e40*/  STS [R229+0x3400], R182 ;  /* 0x003400b6e5007388 */ /* 0x000fe20000000800 */
[----:B------:R-:W-:Y:S02]  /*3e50*/  FMUL.FTZ R12, R237, R12 ;  /* 0x0000000ced0c7220 */ /* 0x000fe40000410000 */
[--C-:B-1----:R-:W-:Y:S01]  /*3e60*/  FADD.FTZ R9, R47, -R183.reuse ;  /* 0x800000b72f097221 */ /* 0x102fe20000010000 */
        /* <DEDUP_REMOVED lines=120> */
.L_x_740:
        /* <DEDUP_REMOVED lines=174> */
.L_x_736:
        /* <DEDUP_REMOVED lines=23> */
[----:B--2---:R-:W-:Y:S02]  /*5240*/  LEA.HI R6, R4, R5, RZ, 0x3 ;  /* 0x0000000504067211 */ /* 0x004fe400078f18ff */
        /* <DEDUP_REMOVED lines=94> */
.L_x_743:
[----:B---3--:R-:W-:Y:S01]  /*5830*/  LEA.HI R2, R3, R0, RZ, 0x3 ;  /* 0x0000000003027211 */ /* 0x008fe200078f18ff */
[----:B-----5:R-:W-:Y:S01]  /*5840*/  IMAD.IADD R210, R33, 0x1, -R210 ;  /* 0x0000000121d27824 */ /* 0x020fe200078e0ad2 */
[----:B------:R-:W-:Y:S01]  /*5850*/  SHF.R.S32.HI R36, RZ, 0x1f, R214 ;  /* 0x0000001fff247819 */ /* 0x000fe200000114d6 */
[----:B------:R-:W-:Y:S01]  /*5860*/  BSSY B0, `(.L_x_744) ;  /* 0x0000031000007945 */ /* 0x000fe20003800000 */
[----:B------:R-:W-:-:S02]  /*5870*/  LOP3.LUT R5, R2, 0x1ffffff8, RZ, 0xc0, !PT ;  /* 0x1ffffff802057812 */ /* 0x000fc400078ec0ff */
[----:B------:R-:W-:Y:S02]  /*5880*/  SHF.R.S32.HI R2, RZ, 0x3, R2 ;  /* 0x00000003ff027819 */ /* 0x000fe40000011402 */
[----:B------:R-:W-:Y:S01]  /*5890*/  SEL R36, R36, RZ, !P1 ;  /* 0x000000ff24247207 */ /* 0x000fe20004800000 */
[----:B------:R-:W-:Y:S01]  /*58a0*/  IMAD.IADD R38, R0, 0x1, -R5 ;  /* 0x0000000100267824 */ /* 0x000fe200078e0a05 */
[----:B------:R-:W-:Y:S01]  /*58b0*/  LEA.HI R0, R3, R0, RZ, 0x6 ;  /* 0x0000000003007211 */ /* 0x000fe200078f30ff */
[C---:B------:R-:W-:Y:S01]  /*58c0*/  IMAD.SHL.U32 R5, R2.reuse, 0x40, RZ ;  /* 0x0000004002057824 */ /* 0x040fe200078e00ff */
[----:B------:R-:W-:Y:S01]  /*58d0*/  IADD3 R42, P0, R2, R34, RZ ;  /* 0x00000022022a7210 */ /* 0x000fe20007f1e0ff */
[----:B------:R-:W-:Y:S01]  /*58e0*/  IMAD.SHL.U32 R38, R38, 0x8, RZ ;  /* 0x0000000826267824 */ /* 0x000fe200078e00ff */
[----:B------:R-:W-:Y:S01]  /*58f0*/  SEL R214, R214, RZ, !P1 ;  /* 0x000000ffd6d67207 */ /* 0x000fe20004800000 */
[----:B------:R-:W-:Y:S01]  /*5900*/  IMAD.SHL.U32 R0, R0, 0x8, RZ ;  /* 0x0000000800007824 */ /* 0x000fe200078e00ff */
[----:B------:R-:W-:-:S02]  /*5910*/  LOP3.LUT R5, R5, 0x1c0, RZ, 0xc0, !PT ;  /* 0x000001c005057812 */ /* 0x000fc400078ec0ff */
[--C-:B------:R-:W-:Y:S02]  /*5920*/  SHF.R.S32.HI R39, RZ, 0x1f, R38.reuse ;  /* 0x0000001fff277819 */ /* 0x100fe40000011426 */
[--C-:B------:R-:W-:Y:S02]  /*5930*/  LOP3.LUT R3, R5, 0x38, R38.reuse, 0xf8, !PT ;  /* 0x0000003805037812 */ /* 0x100fe400078ef826 */
[----:B------:R-:W-:Y:S01]  /*5940*/  SHF.R.U32.HI R4, RZ, 0x3, R5 ;  /* 0x00000003ff047819 */ /* 0x000fe20000011605 */
[----:B------:R-:W-:Y:S01]  /*5950*/  IMAD.WIDE.U32 R40, R216, c[0x0][0x338], R38 ;  /* 0x0000ce00d8287a25 */ /* 0x000fe200078e0026 */
[----:B------:R-:W-:Y:S02]  /*5960*/  LEA.HI.X.SX32 R43, R2, R35, 0x1, P0 ;  /* 0x00000023022b7211 */ /* 0x000fe400000f0eff */
[----:B------:R-:W-:-:S03]  /*5970*/  LOP3.LUT R3, R3, R4, RZ, 0x3c, !PT ;  /* 0x0000000403037212 */ /* 0x000fc600078e3cff */
[----:B------:R-:W-:Y:S01]  /*5980*/  IMAD.WIDE R42, R217, 0x80, R42 ;  /* 0x00000080d92a7825 */ /* 0x000fe200078e022a */
[----:B------:R-:W-:-:S05]  /*5990*/  LOP3.LUT R0, R3, 0x7ffffe00, R0, 0xf8, !PT ;  /* 0x7ffffe0003007812 */ /* 0x000fca00078ef800 */
[----:B------:R-:W-:Y:S01]  /*59a0*/  IMAD.SHL.U32 R32, R0, 0x2, RZ ;  /* 0x0000000200207824 */ /* 0x000fe200078e00ff */
[----:B------:R-:W-:-:S04]  /*59b0*/  SHF.R.S32.HI R0, RZ, 0x1f, R216 ;  /* 0x0000001fff007819 */ /* 0x000fc800000114d8 */
[----:B------:R1:W2:Y:S01]  /*59c0*/  LDS.128 R28, [R32+0x5080] ;  /* 0x00508000201c7984 */ /* 0x0002a20000000c00 */
[----:B------:R-:W-:-:S03]  /*59d0*/  IMAD R3, R0, c[0x0][0x338], RZ ;  /* 0x0000ce0000037a24 */ /* 0x000fc600078e02ff */
[----:B------:R1:W3:Y:S01]  /*59e0*/  LDS.128 R24, [R32+0x6080] ;  /* 0x0060800020187984 */ /* 0x0002e20000000c00 */
[----:B------:R-:W-:Y:S01]  /*59f0*/  IMAD R33, R216, c[0x0][0x33c], R3 ;  /* 0x0000cf00d8217a24 */ /* 0x000fe200078e0203 */
[----:B------:R-:W-:Y:S02]  /*5a00*/  IMNMX R3, R210, 0x80, PT ;  /* 0x00000080d2037817 */ /* 0x000fe40003800200 */
[----:B------:R1:W4:Y:S01]  /*5a10*/  LDS.128 R20, [R32+0x7080] ;  /* 0x0070800020147984 */ /* 0x0003220000000c00 */
[----:B------:R-:W-:Y:S01]  /*5a20*/  IMAD.IADD R41, R41, 0x1, R33 ;  /* 0x0000000129297824 */ /* 0x000fe200078e0221 */
[----:B------:R-:W-:Y:S01]  /*5a30*/  ISETP.GE.AND P3, PT, R2, R3, PT ;  /* 0x000000030200720c */ /* 0x000fe20003f66270 */
[----:B------:R-:W-:Y:S01]  /*5a40*/  IMAD R33, R36, c[0x0][0x340], RZ ;  /* 0x0000d00024217a24 */ /* 0x000fe200078e02ff */
[----:B------:R1:W1:Y:S01]  /*5a50*/  LDS.128 R16, [R32+0x80] ;  /* 0x0000800020107984 */ /* 0x0002620000000c00 */
[----:B------:R-:W-:Y:S01]  /*5a60*/  IMAD.WIDE.U32 R40, R214, c[0x0][0x340], R40 ;  /* 0x0000d000d6287a25 */ /* 0x000fe200078e0028 */
[----:B------:R-:W-:-:S02]  /*5a70*/  ISETP.GE.OR P0, PT, R38, c[0x0][0x324], P3 ;  /* 0x0000c90026007a0c */ /* 0x000fc40001f06670 */
[----:B------:R1:W1:Y:S01]  /*5a80*/  LDS.128 R12, [R32+0x1080] ;  /* 0x00108000200c7984 */ /* 0x0002620000000c00 */
[----:B------:R-:W-:-:S03]  /*5a90*/  IMAD R33, R214, c[0x0][0x344], R33 ;  /* 0x0000d100d6217a24 */ /* 0x000fc600078e0221 */
[----:B------:R1:W1:Y:S01]  /*5aa0*/  LDS.128 R8, [R32+0x2080] ;  /* 0x0020800020087984 */ /* 0x0002620000000c00 */
[----:B------:R-:W-:-:S03]  /*5ab0*/  IMAD.IADD R45, R41, 0x1, R33 ;  /* 0x00000001292d7824 */ /* 0x000fc600078e0221 */
[----:B------:R1:W1:Y:S03]  /*5ac0*/  LDS.128 R4, [R32+0x3080] ;  /* 0x0030800020047984 */ /* 0x0002660000000c00 */
        /* <DEDUP_REMOVED lines=10> */
.L_x_745:
[----:B------:R-:W-:Y:S05]  /*5b70*/  BSYNC B0 ;  /* 0x0000000000007941 */ /* 0x000fea0003800000 */
.L_x_744:
        /* <DEDUP_REMOVED lines=16> */
.L_x_747:
[----:B------:R-:W-:Y:S05]  /*5c80*/  BSYNC B0 ;  /* 0x0000000000007941 */ /* 0x000fea0003800000 */
.L_x_746:
        /* <DEDUP_REMOVED lines=16> */
.L_x_749:
[----:B------:R-:W-:Y:S05]  /*5d90*/  BSYNC B0 ;  /* 0x0000000000007941 */ /* 0x000fea0003800000 */
.L_x_748:
        /* <DEDUP_REMOVED lines=16> */
.L_x_751:
[----:B------:R-:W-:Y:S05]  /*5ea0*/  BSYNC B0 ;  /* 0x0000000000007941 */ /* 0x000fea0003800000 */
.L_x_750:
        /* <DEDUP_REMOVED lines=19> */
.L_x_753:
[----:B------:R-:W-:Y:S05]  /*5fe0*/  BSYNC B0 ;  /* 0x0000000000007941 */ /* 0x000fea0003800000 */
.L_x_752:
        /* <DEDUP_REMOVED lines=14> */
.L_x_755:
[----:B------:R-:W-:Y:S05]  /*60d0*/  BSYNC B0 ;  /* 0x0000000000007941 */ /* 0x000fea0003800000 */
.L_x_754:
        /* <DEDUP_REMOVED lines=14> */
.L_x_757:
[----:B------:R-:W-:Y:S05]  /*61c0*/  BSYNC B0 ;  /* 0x0000000000007941 */ /* 0x000fea0003800000 */
.L_x_756:
        /* <DEDUP_REMOVED lines=14> */
.L_x_742:
[----:B------:R-:W-:Y:S01]  /*62b0*/  ISETP.NE.U32.AND P0, PT, RZ, c[0x0][0x360], PT ;  /* 0x0000d800ff007a0c */ /* 0x000fe20003f05070 */
[----:B------:R-:W-:Y:S01]  /*62c0*/  IMAD.MOV.U32 R9, RZ, RZ, 0x4 ;  /* 0x00000004ff097424 */ /* 0x000fe200078e00ff */
[----:B------:R-:W-:Y:S02]  /*62d0*/  ISETP.NE.U32.AND P1, PT, RZ, c[0x0][0x358], PT ;  /* 0x0000d600ff007a0c */ /* 0x000fe40003f25070 */
[----:B------:R-:W-:Y:S01]  /*62e0*/  ISETP.NE.AND.EX P0, PT, RZ, c[0x0][0x364], PT, P0 ;  /* 0x0000d900ff007a0c */ /* 0x000fe20003f05300 */
[----:B------:R-:W-:Y:S01]  /*62f0*/  IMAD.WIDE R4, R214, R9, c[0x0][0x358] ;  /* 0x0000d600d6047625 */ /* 0x000fe200078e0209 */
[----:B------:R-:W-:-:S03]  /*6300*/  ISETP.NE.AND.EX P1, PT, RZ, c[0x0][0x35c], PT, P1 ;  /* 0x0000d700ff007a0c */ /* 0x000fc60003f25310 */
[----:B--2---:R-:W-:-:S08]  /*6310*/  IMAD.MOV.U32 R7, RZ, RZ, c[0x0][0x2f0] ;  /* 0x0000bc00ff077624 */ /* 0x004fd000078e00ff */
        /* <DEDUP_REMOVED lines=11> */
.L_x_758:
[----:B-1----:R-:W1:Y:S01]  /*63d0*/  S2R R3, SR_TID.X ;  /* 0x0000000000037919 */ /* 0x002e620000002100 */
[----:B-----5:R-:W-:Y:S01]  /*63e0*/  IMAD.IADD R7, R7, 0x1, -R210 ;  /* 0x0000000107077824 */ /* 0x020fe200078e0ad2 */
[----:B------:R-:W-:Y:S01]  /*63f0*/  SHF.R.S32.HI R0, RZ, 0x1f, R216 ;  /* 0x0000001fff007819 */ /* 0x000fe200000114d8 */
[----:B------:R-:W-:Y:S04]  /*6400*/  BSSY B0, `(.L_x_759) ;  /* 0x0000021000007945 */ /* 0x000fe80003800000 */
[----:B------:R-:W-:-:S04]  /*6410*/  IMAD R9, R0, c[0x0][0x308], RZ ;  /* 0x0000c20000097a24 */ /* 0x000fc800078e02ff */
[----:B------:R-:W-:Y:S01]  /*6420*/  IMAD R6, R216, c[0x0][0x30c], R9 ;  /* 0x0000c300d8067a24 */ /* 0x000fe200078e0209 */
[----:B-1----:R-:W-:-:S04]  /*6430*/  SHF.R.S32.HI R2, RZ, 0x1f, R3 ;  /* 0x0000001fff027819 */ /* 0x002fc80000011403 */
[----:B------:R-:W-:-:S04]  /*6440*/  LEA.HI R2, R2, R3, RZ, 0x3 ;  /* 0x0000000302027211 */ /* 0x000fc800078f18ff */
[----:B------:R-:W-:Y:S02]  /*6450*/  LOP3.LUT R4, R2, 0x1ffffff8, RZ, 0xc0, !PT ;  /* 0x1ffffff802047812 */ /* 0x000fe400078ec0ff */
[----:B------:R-:W-:-:S03]  /*6460*/  SHF.R.S32.HI R2, RZ, 0x3, R2 ;  /* 0x00000003ff027819 */ /* 0x000fc60000011402 */
[----:B------:R-:W-:Y:S01]  /*6470*/  IMAD.IADD R4, R3, 0x1, -R4 ;  /* 0x0000000103047824 */ /* 0x000fe200078e0a04 */
[C---:B------:R-:W-:Y:S02]  /*6480*/  IADD3 R12, P0, R2.reuse, R10, RZ ;  /* 0x0000000a020c7210 */ /* 0x040fe40007f1e0ff */
[----:B------:R-:W-:Y:S01]  /*6490*/  ISETP.GE.AND P3, PT, R2, R7, PT ;  /* 0x000000070200720c */ /* 0x000fe20003f66270 */
[----:B------:R-:W-:Y:S01]  /*64a0*/  IMAD.SHL.U32 R4, R4, 0x8, RZ ;  /* 0x0000000804047824 */ /* 0x000fe200078e00ff */
[----:B------:R-:W-:Y:S02]  /*64b0*/  SHF.R.S32.HI R3, RZ, 0x1f, R214 ;  /* 0x0000001fff037819 */ /* 0x000fe400000114d6 */
[----:B------:R-:W-:Y:S02]  /*64c0*/  LEA.HI.X.SX32 R13, R2, R11, 0x1, P0 ;  /* 0x0000000b020d7211 */ /* 0x000fe400000f0eff */
[----:B------:R-:W-:Y:S02]  /*64d0*/  SHF.R.S32.HI R5, RZ, 0x1f, R4 ;  /* 0x0000001fff057819 */ /* 0x000fe40000011404 */
[----:B------:R-:W-:Y:S01]  /*64e0*/  ISETP.GE.OR P0, PT, R4, c[0x0][0x2f4], P3 ;  /* 0x0000bd0004007a0c */ /* 0x000fe20001f06670 */
[----:B------:R-:W-:Y:S01]  /*64f0*/  IMAD.WIDE R12, R217, 0x80, R12 ;  /* 0x00000080d90c7825 */ /* 0x000fe200078e020c */
[----:B------:R-:W-:-:S02]  /*6500*/  SEL R3, R3, RZ, !P1 ;  /* 0x000000ff03037207 */ /* 0x000fc40004800000 */
[----:B------:R-:W-:Y:S01]  /*6510*/  SEL R214, R214, RZ, !P1 ;  /* 0x000000ffd6d67207 */ /* 0x000fe20004800000 */
[----:B------:R-:W-:-:S04]  /*6520*/  IMAD.WIDE.U32 R8, R216, c[0x0][0x308], R4 ;  /* 0x0000c200d8087a25 */ /* 0x000fc800078e0004 */
[----:B------:R-:W-:Y:S02]  /*6530*/  IMAD.IADD R9, R9, 0x1, R6 ;  /* 0x0000000109097824 */ /* 0x000fe400078e0206 */
[----:B------:R-:W-:Y:S02]  /*6540*/  IMAD R15, R3, c[0x0][0x310], RZ ;  /* 0x0000c400030f7a24 */ /* 0x000fe400078e02ff */
[----:B------:R-:W-:-:S04]  /*6550*/  IMAD.WIDE.U32 R10, R214, c[0x0][0x310], R8 ;  /* 0x0000c400d60a7a25 */ /* 0x000fc800078e0008 */
[----:B------:R-:W-:-:S04]  /*6560*/  IMAD R15, R214, c[0x0][0x314], R15 ;  /* 0x0000c500d60f7a24 */ /* 0x000fc800078e020f */
        /* <DEDUP_REMOVED lines=10> */
.L_x_760:
[----:B------:R-:W-:Y:S05]  /*6610*/  BSYNC B0 ;  /* 0x0000000000007941 */ /* 0x000fea0003800000 */
.L_x_759:
        /* <DEDUP_REMOVED lines=16> */
.L_x_762:
[----:B------:R-:W-:Y:S05]  /*6720*/  BSYNC B0 ;  /* 0x0000000000007941 */ /* 0x000fea0003800000 */
.L_x_761:
        /* <DEDUP_REMOVED lines=16> */
.L_x_764:
[----:B------:R-:W-:Y:S05]  /*6830*/  BSYNC B0 ;  /* 0x0000000000007941 */ /* 0x000fea0003800000 */
.L_x_763:
        /* <DEDUP_REMOVED lines=16> */
.L_x_766:
[----:B------:R-:W-:Y:S05]  /*6940*/  BSYNC B0 ;  /* 0x0000000000007941 */ /* 0x000fea0003800000 */
.L_x_765:
[----:B-1----:R-:W-:Y:S01]  /*6950*/  IMAD R7, R0, c[0x0][0x338], RZ ;  /* 0x0000ce0000077a24 */ /* 0x002fe200078e02ff */
        /* <DEDUP_REMOVED lines=18> */
.L_x_768:
[----:B------:R-:W-:Y:S05]  /*6a80*/  BSYNC B0 ;  /* 0x0000000000007941 */ /* 0x000fea0003800000 */
.L_x_767:
        /* <DEDUP_REMOVED lines=14> */
.L_x_770:
[----:B------:R-:W-:Y:S05]  /*6b70*/  BSYNC B0 ;  /* 0x0000000000007941 */ /* 0x000fea0003800000 */
.L_x_769:
        /* <DEDUP_REMOVED lines=14> */
.L_x_772:
[----:B------:R-:W-:Y:S05]  /*6c60*/  BSYNC B0 ;  /* 0x0000000000007941 */ /* 0x000fea0003800000 */
.L_x_771:
        /* <DEDUP_REMOVED lines=14> */
.L_x_773:
        /* <DEDUP_REMOVED lines=11> */
.L_x_1818:


//--------------------- .text._ZN7cutlass13device_kernelIN5flash19enable_sm80_to_sm89INS1_16FlashAttnBwdSm80INS1_25CollectiveMainloopBwdSm80ILi2ELi2EN4cute5tupleIJNS5_1CILi64EEENS7_ILi128EEES8_EEENS_10bfloat16_tEfNS_4arch4Sm80ELb1ELb0ELb0ELb1ELb1ELb0ELb0ELb0ELi2ELi2ELi4ELi2ELb1EEENS1_21CollectiveEpilogueBwdISA_SB_SD_Li256ELb1ELb0ELi2EEENS1_25SingleTileBwdLPTSchedulerILb1ELi128ELb1EEEEEEEEEvNT_6ParamsE --------------------------
	.section	.text._ZN7cutlass13device_kernelIN5flash19enable_sm80_to_sm89INS1_16FlashAttnBwdSm80INS1_25CollectiveMainloopBwdSm80ILi2ELi2EN4cute5tupleIJNS5_1CILi64EEENS7_ILi128EEES8_EEENS_10bfloat16_tEfNS_4arch4Sm80ELb1ELb0ELb0ELb1ELb1ELb0ELb0ELb0ELi2ELi2ELi4ELi2ELb1EEENS1_21CollectiveEpilogueBwdISA_SB_SD_Li256ELb1ELb0ELi2EEENS1_25SingleTileBwdLPTSchedulerILb1ELi128ELb1EEEEEEEEEvNT_6ParamsE,"ax",@progbits
	.sectioninfo	@"SHI_REGISTERS=255"
	.align	128
.text._ZN7cutlass13device_kernelIN5flash19enable_sm80_to_sm89INS1_16FlashAttnBwdSm80INS1_25CollectiveMainloopBwdSm80ILi2ELi2EN4cute5tupleIJNS5_1CILi64EEENS7_ILi128EEES8_EEENS_10bfloat16_tEfNS_4arch4Sm80ELb1ELb0ELb0ELb1ELb1ELb0ELb0ELb0ELi2ELi2ELi4ELi2ELb1EEENS1_21CollectiveEpilogueBwdISA_SB_SD_Li256ELb1ELb0ELi2EEENS1_25SingleTileBwdLPTSchedulerILb1ELi128ELb1EEEEEEEEEvNT_6ParamsE:
        .type           _ZN7cutlass13device_kernelIN5flash19enable_sm80_to_sm89INS1_16FlashAttnBwdSm80INS1_25CollectiveMainloopBwdSm80ILi2ELi2EN4cute5tupleIJNS5_1CILi64EEENS7_ILi128EEES8_EEENS_10bfloat16_tEfNS_4arch4Sm80ELb1ELb0ELb0ELb1ELb1ELb0ELb0ELb0ELi2ELi2ELi4ELi2ELb1EEENS1_21CollectiveEpilogueBwdISA_SB_SD_Li256ELb1ELb0ELi2EEENS1_25SingleTileBwdLPTSchedulerILb1ELi128ELb1EEEEEEEEEvNT_6ParamsE,@function
        .size           _ZN7cutlass13device_kernelIN5flash19enable_sm80_to_sm89INS1_16FlashAttnBwdSm80INS1_25CollectiveMainloopBwdSm80ILi2ELi2EN4cute5tupleIJNS5_1CILi64EEENS7_ILi128EEES8_EEENS_10bfloat16_tEfNS_4arch4Sm80ELb1ELb0ELb0ELb1ELb1ELb0ELb0ELb0ELi2ELi2ELi4ELi2ELb1EEENS1_21CollectiveEpilogueBwdISA_SB_SD_Li256ELb1ELb0ELi2EEENS1_25SingleTileBwdLPTSchedulerILb1ELi128ELb1EEEEEEEEEvNT_6ParamsE,(.L_x_1819 - _ZN7cutlass13device_kernelIN5flash19enable_sm80_to_sm89INS1_16FlashAttnBwdSm80INS1_25CollectiveMainloopBwdSm80ILi2ELi2EN4cute5tupleIJNS5_1CILi64EEENS7_ILi128EEES8_EEENS_10bfloat16_tEfNS_4arch4Sm80ELb1ELb0ELb0ELb1ELb1ELb0ELb0ELb0ELi2ELi2ELi4ELi2ELb1EEENS1_21CollectiveEpilogueBwdISA_SB_SD_Li256ELb1ELb0ELi2EEENS1_25SingleTileBwdLPTSchedulerILb1ELi128ELb1EEEEEEEEEvNT_6ParamsE)
        .other          _ZN7cutlass13device_kernelIN5flash19enable_sm80_to_sm89INS1_16FlashAttnBwdSm80INS1_25CollectiveMainloopBwdSm80ILi2ELi2EN4cute5tupleIJNS5_1CILi64EEENS7_ILi128EEES8_EEENS_10bfloat16_tEfNS_4arch4Sm80ELb1ELb0ELb0ELb1ELb1ELb0ELb0ELb0ELi2ELi2ELi4ELi2ELb1EEENS1_21CollectiveEpilogueBwdISA_SB_SD_Li256ELb1ELb0ELi2EEENS1_25SingleTileBwdLPTSchedulerILb1ELi128ELb1EEEEEEEEEvNT_6ParamsE,@"STO_CUDA_ENTRY STV_DEFAULT"
_ZN7cutlass13device_kernelIN5flash19enable_sm80_to_sm89INS1_16FlashAttnBwdSm80INS1_25CollectiveMainloopBwdSm80ILi2ELi2EN4cute5tupleIJNS5_1CILi64EEENS7_ILi128EEES8_EEENS_10bfloat16_tEfNS_4arch4Sm80ELb1ELb0ELb0ELb1ELb1ELb0ELb0ELb0ELi2ELi2ELi4ELi2ELb1EEENS1_21CollectiveEpilogueBwdISA_SB_SD_Li256ELb1ELb0ELi2EEENS1_25SingleTileBwdLPTSchedulerILb1ELi128ELb1EEEEEEEEEvNT_6ParamsE:
        /* <DEDUP_REMOVED lines=24> */
.L_x_775:
[----:B------:R-:W-:-:S04]  /*0180*/  MOV R2, c[0x0][0x3ac] ;  /* 0x0000eb0000027a02 */ /* 0x000fc80000000f00 */
[----:B------:R-:W-:Y:S02]  /*0190*/  ISETP.NE.AND P0, PT, R2, 0x1, PT ;  /* 0x000000010200780c */ /* 0x000fe40003f05270 */
[----:B------:R-:W-:-:S11]  /*01a0*/  MOV R2, R0 ;  /* 0x0000000000027202 */ /* 0x000fd60000000f00 */
[----:B------:R-:W-:-:S05]  /*01b0*/  @P0 IMAD.HI.U32 R3, R0, c[0x0][0x3b0], RZ ;  /* 0x0000ec0000030a27 */ /* 0x000fca00078e00ff */
[----:B------:R-:W-:-:S05]  /*01c0*/  @P0 SHF.R.U32.HI R2, RZ, c[0x0][0x3b4], R3 ;  /* 0x0000ed00ff020a19 */ /* 0x000fca0000011603 */
[----:B------:R-:W-:Y:S02]  /*01d0*/  IMAD R5, R2, c[0x0][0x3ac], RZ ;  /* 0x0000eb0002057a24 */ /* 0x000fe400078e02ff */
.L_x_776:
        /* <DEDUP_REMOVED lines=13> */
[----:B------:R-:W-:-:S05]  /*02b0*/  IMAD.WIDE R4, R214, R3, c[0x0][0x3e0] ;  /* 0x0000f800d6047625 */ /* 0x000fca00078e0203 */
[----:B------:R1:W5:Y:S01]  /*02c0*/  LDG.E R3, [R4.64] ;  /* 0x0000000a04037981 */ /* 0x000362000c1e1900 */
[----:B------:R-:W-:Y:S05]  /*02d0*/  BRA `(.L_x_778) ;  /* 0x000000a000007947 */ /* 0x000fea0003800000 */
.L_x_777:
        /* <DEDUP_REMOVED lines=9> */
.L_x_779:
[----:B------:R-:W-:-:S04]  /*0370*/  MOV R3, c[0x0][0x3d4] ;  /* 0x0000f50000037a02 */ /* 0x000fc80000000f00 */
.L_x_778:
[----:B-----5:R-:W-:-:S04]  /*0380*/  IADD3 R3, R3, 0x7f, RZ ;  /* 0x0000007f03037810 */ /* 0x020fc80007ffe0ff */
[----:B------:R-:W-:-:S04]  /*0390*/  SHF.R.S32.HI R0, RZ, 0x1f, R3 ;  /* 0x0000001fff007819 */ /* 0x000fc80000011403 */
[----:B------:R-:W-:-:S04]  /*03a0*/  LEA.HI R3, R0, R3, RZ, 0x7 ;  /* 0x0000000300037211 */ /* 0x000fc800078f38ff */
[----:B------:R-:W-:-:S04]  /*03b0*/  SHF.R.S32.HI R3, RZ, 0x7, R3 ;  /* 0x00000007ff037819 */ /* 0x000fc80000011403 */
[-C--:B------:R-:W-:Y:S02]  /*03c0*/  ISETP.GT.AND P0, PT, R3, R2.reuse, PT ;  /* 0x000000020300720c */ /* 0x080fe40003f04270 */
[----:B------:R-:W-:Y:S02]  /*03d0*/  LOP3.LUT R2, RZ, R2, RZ, 0x33, !PT ;  /* 0x00000002ff027212 */ /* 0x000fe400078e33ff */
[----:B------:R-:W-:-:S03]  /*03e0*/  SEL R214, R214, 0xffffffff, P0 ;  /* 0xffffffffd6d67807 */ /* 0x000fc60000000000 */
[----:B------:R-:W-:Y:S01]  /*03f0*/  IMAD.IADD R216, R3, 0x1, R2 ;  /* 0x0000000103d87824 */ /* 0x000fe200078e0202 */
[----:B------:R-:W-:Y:S05]  /*0400*/  BRA `(.L_x_780) ;  /* 0x0000038000007947 */ /* 0x000fea0003800000 */
.L_x_774:
        /* <DEDUP_REMOVED lines=16> */
.L_x_781:
[----:B------:R-:W-:Y:S02]  /*0510*/  MOV R0, c[0x0][0x3ac] ;  /* 0x0000eb0000007a02 */ /* 0x000fe40000000f00 */
[----:B------:R-:W-:Y:S02]  /*0520*/  MOV R2, R3 ;  /* 0x0000000300027202 */ /* 0x000fe40000000f00 */
[----:B------:R-:W-:-:S13]  /*0530*/  ISETP.NE.AND P0, PT, R0, 0x1, PT ;  /* 0x000000010000780c */ /* 0x000fda0003f05270 */
[----:B------:R-:W-:-:S05]  /*0540*/  @P0 IMAD.HI.U32 R0, R3, c[0x0][0x3b0], RZ ;  /* 0x0000ec0003000a27 */ /* 0x000fca00078e00ff */
[----:B------:R-:W-:-:S05]  /*0550*/  @P0 SHF.R.U32.HI R2, RZ, c[0x0][0x3b4], R0 ;  /* 0x0000ed00ff020a19 */ /* 0x000fca0000011600 */
[----:B------:R-:W-:Y:S02]  /*0560*/  IMAD R4, R2, c[0x0][0x3ac], RZ ;  /* 0x0000eb0002047a24 */ /* 0x000fe400078e02ff */
.L_x_782:
        /* <DEDUP_REMOVED lines=16> */
.L_x_783:
        /* <DEDUP_REMOVED lines=9> */
.L_x_785:
[----:B------:R-:W-:-:S04]  /*0700*/  MOV R3, c[0x0][0x3d4] ;  /* 0x0000f50000037a02 */ /* 0x000fc80000000f00 */
.L_x_784:
[----:B-----5:R-:W-:-:S04]  /*0710*/  IADD3 R3, R3, 0x7f, RZ ;  /* 0x0000007f03037810 */ /* 0x020fc80007ffe0ff */
[----:B------:R-:W-:-:S04]  /*0720*/  SHF.R.S32.HI R0, RZ, 0x1f, R3 ;  /* 0x0000001fff007819 */ /* 0x000fc80000011403 */
[----:B------:R-:W-:-:S04]  /*0730*/  LEA.HI R3, R0, R3, RZ, 0x7 ;  /* 0x0000000300037211 */ /* 0x000fc800078f38ff */
[----:B------:R-:W-:-:S04]  /*0740*/  SHF.R.S32.HI R3, RZ, 0x7, R3 ;  /* 0x00000007ff037819 */ /* 0x000fc80000011403 */
[-C--:B------:R-:W-:Y:S02]  /*0750*/  ISETP.GT.AND P0, PT, R3, R2.reuse, PT ;  /* 0x000000020300720c */ /* 0x080fe40003f04270 */
[----:B------:R-:W-:Y:S02]  /*0760*/  LOP3.LUT R2, RZ, R2, RZ, 0x33, !PT ;  /* 0x00000002ff027212 */ /* 0x000fe400078e33ff */
[----:B------:R-:W-:-:S03]  /*0770*/  SEL R214, R214, 0xffffffff, P0 ;  /* 0xffffffffd6d67807 */ /* 0x000fc60000000000 */
[----:B------:R-:W-:Y:S02]  /*0780*/  IMAD.IADD R216, R3, 0x1, R2 ;  /* 0x0000000103d87824 */ /* 0x000fe400078e0202 */
.L_x_780:
        /* <DEDUP_REMOVED lines=12> */
[----:B-1----:R-:W-:Y:S01]  /*0850*/  MOV R5, RZ ;  /* 0x000000ff00057202 */ /* 0x002fe20000000f00 */
        /* <DEDUP_REMOVED lines=17> */
.L_x_786:
[----:B-1----:R-:W-:-:S04]  /*0970*/  ISETP.NE.U32.AND P0, PT, RZ, c[0x0][0x2e0], PT ;  /* 0x0000b800ff007a0c */ /* 0x002fc80003f05070 */
[----:B------:R-:W-:-:S13]  /*0980*/  ISETP.NE.AND.EX P0, PT, RZ, c[0x0][0x2e4], PT, P0 ;  /* 0x0000b900ff007a0c */ /* 0x000fda0003f05300 */
[----:B------:R-:W-:Y:S05]  /*0990*/  @!P0 BRA `(.L_x_787) ;  /* 0x0000003000008947 */ /* 0x000fea0003800000 */
[----:B------:R-:W-:-:S05]  /*09a0*/  IMAD.WIDE R6, R214, R7, c[0x0][0x2e0] ;  /* 0x0000b800d6067625 */ /* 0x000fca00078e0207 */
[----:B------:R1:W5:Y:S01]  /*09b0*/  LDG.E R213, [R6.64] ;  /* 0x0000000a06d57981 */ /* 0x000362000c1e1900 */
[----:B------:R-:W-:Y:S05]  /*09c0*/  BRA `(.L_x_788) ;  /* 0x0000004000007947 */ /* 0x000fea0003800000 */
.L_x_787:
[----:B------:R-:W-:Y:S05]  /*09d0*/  @!P1 BRA `(.L_x_788) ;  /* 0x0000003000009947 */ /* 0x000fea0003800000 */
[----:B------:R-:W2:Y:S04]  /*09e0*/  LDG.E R213, [R10.64] ;  /* 0x0000000a0ad57981 */ /* 0x000ea8000c1e1900 */
[----:B------:R-:W2:Y:S02]  /*09f0*/  LDG.E R0, [R10.64+0x4] ;  /* 0x0000040a0a007981 */ /* 0x000ea4000c1e1900 */
[----:B--2---:R-:W-:Y:S02]  /*0a00*/  IADD3 R213, -R213, R0, RZ ;  /* 0x00000000d5d57210 */ /* 0x004fe40007ffe1ff */
.L_x_788:
[----:B------:R-:W-:Y:S01]  /*0a10*/  IMAD.SHL.U32 R210, R216, 0x80, RZ ;  /* 0x00000080d8d27824 */ /* 0x000fe200078e00ff */
[----:B-----5:R-:W-:Y:S01]  /*0a20*/  IADD3 R2, R215, 0x3f, RZ ;  /* 0x0000003fd7027810 */ /* 0x020fe20007ffe0ff */
        /* <DEDUP_REMOVED lines=50> */
[----:B------:R-:W-:Y:S01]  /*0d50*/  IMAD.SHL.U32 R204, R207, 0x40, RZ ;  /* 0x00000040cfcc7824 */ /* 0x000fe200078e00ff */
[-C--:B------:R-:W-:Y:S01]  /*0d60*/  LEA.HI R17, R15, R8.reuse, RZ, 0x3 ;  /* 0x000000080f117211 */ /* 0x080fe200078f18ff */
[C---:B------:R-:W-:Y:S01]  /*0d70*/  IMAD R0, R2.reuse, c[0x0][0x238], RZ ;  /* 0x00008e0002007a24 */ /* 0x040fe200078e02ff */
[----:B------:R-:W-:Y:S01]  /*0d80*/  SHF.R.S32.HI R9, RZ, 0x1f, R8 ;  /* 0x0000001fff097819 */ /* 0x000fe20000011408 */
[----:B------:R-:W-:Y:S01]  /*0d90*/  IMAD R28, R2, c[0x0][0x288], RZ ;  /* 0x0000a200021c7a24 */ /* 0x000fe200078e02ff */
[----:B-1----:R-:W-:Y:S01]  /*0da0*/  LOP3.LUT R7, R17, 0xfffffff8, RZ, 0xc0, !PT ;  /* 0xfffffff811077812 */ /* 0x002fe200078ec0ff */
[C---:B------:R-:W-:Y:S01]  /*0db0*/  IMAD R11, R217.reuse, c[0x0][0x23c], R0 ;  /* 0x00008f00d90b7a24 */ /* 0x040fe200078e0200 */
[----:B------:R-:W-:Y:S01]  /*0dc0*/  SHF.R.S32.HI R212, RZ, 0x3, R17 ;  /* 0x00000003ffd47819 */ /* 0x000fe20000011411 */
[----:B------:R-:W-:Y:S01]  /*0dd0*/  IMAD.WIDE.U32 R26, R217, c[0x0][0x238], R8 ;  /* 0x00008e00d91a7a25 */ /* 0x000fe200078e0008 */
[----:B------:R-:W-:Y:S01]  /*0de0*/  LEA.HI R19, R15, R8, RZ, 0x4 ;  /* 0x000000080f137211 */ /* 0x000fe200078f20ff */
[----:B------:R-:W-:Y:S01]  /*0df0*/  ULDC.64 UR4, c[0x0][0x1d8] ;  /* 0x0000760000047ab9 */ /* 0x000fe20000000a00 */
[----:B------:R-:W-:Y:S01]  /*0e00*/  SHF.R.S32.HI R6, RZ, 0x1f, R212 ;  /* 0x0000001fff067819 */ /* 0x000fe200000114d4 */
[----:B------:R-:W-:Y:S01]  /*0e10*/  @P0 IMAD.HI.U32 R4, R217, c[0x0][0x24c], RZ ;  /* 0x00009300d9040a27 */ /* 0x000fe200078e00ff */
[----:B------:R-:W-:Y:S01]  /*0e20*/  IADD3 R220, P2, R212, R3, RZ ;  /* 0x00000003d4dc7210 */ /* 0x000fe20007f5e0ff */
[----:B------:R-:W-:Y:S01]  /*0e30*/  USHF.L.U32 UR6, UR4, 0x6, URZ ;  /* 0x0000000604067899 */ /* 0x000fe2000800063f */
[----:B------:R-:W-:Y:S01]  /*0e40*/  SHF.R.S32.HI R223, RZ, 0x1f, R222 ;  /* 0x0000001fffdf7819 */ /* 0x000fe200000114de */
[----:B------:R-:W-:Y:S01]  /*0e50*/  IMAD.IADD R27, R27, 0x1, R11 ;  /* 0x000000011b1b7824 */ /* 0x000fe200078e020b */
[----:B------:R-:W-:Y:S01]  /*0e60*/  @P0 SHF.R.U32.HI R13, RZ, c[0x0][0x250], R4 ;  /* 0x00009400ff0d0a19 */ /* 0x000fe20000011604 */
[----:B------:R-:W-:Y:S01]  /*0e70*/  IMAD.IADD R4, R8, 0x1, -R7 ;  /* 0x0000000108047824 */ /* 0x000fe200078e0a07 */
[----:B------:R-:W-:Y:S01]  /*0e80*/  IADD3 R24, P0, R212, R5, RZ ;  /* 0x00000005d4187210 */ /* 0x000fe20007f1e0ff */
[----:B------:R-:W-:Y:S01]  /*0e90*/  IMAD.IADD R7, R213, 0x1, -R210 ;  /* 0x00000001d5077824 */ /* 0x000fe200078e0ad2 */
[----:B------:R-:W-:Y:S01]  /*0ea0*/  SHF.R.S32.HI R12, RZ, 0x1f, R13 ;  /* 0x0000001fff0c7819 */ /* 0x000fe2000001140d */
[----:B------:R-:W-:Y:S01]  /*0eb0*/  IMAD.SHL.U32 R20, R4, 0x8, RZ ;  /* 0x0000000804147824 */ /* 0x000fe200078e00ff */
[-C--:B------:R-:W-:Y:S01]  /*0ec0*/  LEA.HI.X.SX32 R3, R3, R6.reuse, 0x1, P2 ;  /* 0x0000000603037211 */ /* 0x080fe200010f0eff */
[----:B------:R-:W-:Y:S01]  /*0ed0*/  IMAD.IADD R0, R7, 0x1, -R212 ;  /* 0x0000000107007824 */ /* 0x000fe200078e0ad4 */
[----:B------:R-:W-:Y:S01]  /*0ee0*/  LEA.HI.X.SX32 R25, R5, R6, 0x1, P0 ;  /* 0x0000000605197211 */ /* 0x000fe200000f0eff */
[----:B------:R-:W-:Y:S01]  /*0ef0*/  IMAD R22, R12, c[0x0][0x1e0], RZ ;  /* 0x000078000c167a24 */ /* 0x000fe200078e02ff */
[----:B------:R-:W-:Y:S01]  /*0f00*/  SHF.R.S32.HI R6, RZ, 0x1f, R214 ;  /* 0x0000001fff067819 */ /* 0x000fe200000114d6 */
[----:B------:R-:W-:Y:S01]  /*0f10*/  IMAD R34, R2, c[0x0][0x270], RZ ;  /* 0x00009c0002227a24 */ /* 0x000fe200078e02ff */
[----:B------:R-:W-:Y:S01]  /*0f20*/  SHF.R.S32.HI R21, RZ, 0x1f, R20 ;  /* 0x0000001fff157819 */ /* 0x000fe20000011414 */
[----:B------:R-:W-:Y:S01]  /*0f30*/  IMAD R22, R13, c[0x0][0x1e4], R22 ;  /* 0x000079000d167a24 */ /* 0x000fe200078e0216 */
[C---:B------:R-:W-:Y:S01]  /*0f40*/  ISETP.GE.AND P2, PT, R0.reuse, 0x1, PT ;  /* 0x000000010000780c */ /* 0x040fe20003f46270 */
[----:B------:R-:W-:Y:S01]  /*0f50*/  IMAD R28, R217, c[0x0][0x28c], R28 ;  /* 0x0000a300d91c7a24 */ /* 0x000fe200078e021c */
[C---:B------:R-:W-:Y:S01]  /*0f60*/  ISETP.GE.AND P0, PT, R0.reuse, 0x21, PT ;  /* 0x000000210000780c */ /* 0x040fe20003f06270 */
[----:B------:R-:W-:Y:S01]  /*0f70*/  IMAD.WIDE.U32 R10, R13, c[0x0][0x1e0], R20 ;  /* 0x000078000d0a7a25 */ /* 0x000fe200078e0014 */
[C---:B------:R-:W-:Y:S01]  /*0f80*/  ISETP.GE.AND P6, PT, R0.reuse, 0x41, PT ;  /* 0x000000410000780c */ /* 0x040fe20003fc6270 */
[----:B------:R-:W-:Y:S01]  /*0f90*/  UMOV UR8, 0x6 ;  /* 0x0000000600087882 */ /* 0x000fe20000000000 */
[----:B------:R-:W-:Y:S01]  /*0fa0*/  ISETP.GE.AND P5, PT, R0, 0x61, PT ;  /* 0x000000610000780c */ /* 0x000fe20003fa6270 */
[----:B------:R-:W-:Y:S01]  /*0fb0*/  IMAD.IADD R23, R11, 0x1, R22 ;  /* 0x000000010b177824 */ /* 0x000fe200078e0216 */
[----:B------:R-:W-:Y:S01]  /*0fc0*/  SEL R0, R214, RZ, !P3 ;  /* 0x000000ffd6007207 */ /* 0x000fe20005800000 */
[----:B------:R-:W-:Y:S01]  /*0fd0*/  IMAD.MOV.U32 R22, RZ, RZ, R10 ;  /* 0x000000ffff167224 */ /* 0x000fe200078e000a */
[----:B------:R-:W-:Y:S01]  /*0fe0*/  SEL R14, R6, RZ, !P3 ;  /* 0x000000ff060e7207 */ /* 0x000fe20005800000 */
[----:B------:R-:W-:Y:S01]  /*0ff0*/  IMAD.WIDE.U32 R30, R217, c[0x0][0x288], R222 ;  /* 0x0000a200d91e7a25 */ /* 0x000fe200078e00de */
[----:B------:R-:W-:Y:S01]  /*1000*/  SEL R10, R214, RZ, !P1 ;  /* 0x000000ffd60a7207 */ /* 0x000fe20004800000 */
[----:B------:R-:W-:Y:S01]  /*1010*/  USHF.L.U64.HI UR5, UR4, UR8, UR5 ;  /* 0x0000000804057299 */ /* 0x000fe20008010205 */
[----:B------:R-:W-:Y:S01]  /*1020*/  SEL R6, R6, RZ, !P1 ;  /* 0x000000ff06067207 */ /* 0x000fe20004800000 */
[----:B------:R-:W-:Y:S01]  /*1030*/  IMAD R203, R14, c[0x0][0x240], RZ ;  /* 0x000090000ecb7a24 */ /* 0x000fe200078e02ff */
[----:B------:R-:W-:Y:S01]  /*1040*/  SHF.R.S32.HI R18, RZ, 0x1f, R204 ;  /* 0x0000001fff127819 */ /* 0x000fe200000114cc */
[----:B------:R-:W-:Y:S01]  /*1050*/  IMAD.WIDE.U32 R26, R0, c[0x0][0x240], R26 ;  /* 0x00009000001a7a25 */ /* 0x000fe200078e001a */
[----:B------:R-:W-:-:S02]  /*1060*/  SHF.R.S32.HI R5, RZ, 0x4, R19 ;  /* 0x00000004ff057819 */ /* 0x000fc40000011413 */
[----:B------:R-:W-:Y:S01]  /*1070*/  ISETP.GE.OR P4, PT, R20, c[0x0][0x1cc], !P2 ;  /* 0x0000730014007a0c */ /* 0x000fe20005786670 */
[----:B------:R-:W-:Y:S01]  /*1080*/  IMAD R203, R0, c[0x0][0x244], R203 ;  /* 0x0000910000cb7a24 */ /* 0x000fe200078e02cb */
[----:B------:R-:W-:Y:S01]  /*1090*/  IADD3 R204, P1, R204, R26, RZ ;  /* 0x0000001acccc7210 */ /* 0x000fe20007f3e0ff */
[----:B------:R-:W-:Y:S01]  /*10a0*/  IMAD R34, R217, c[0x0][0x274], R34 ;  /* 0x00009d00d9227a24 */ /* 0x000fe200078e0222 */
[----:B------:R-:W-:Y:S01]  /*10b0*/  LEA.HI R16, R19, R5, RZ, 0x1 ;  /* 0x0000000513107211 */ /* 0x000fe200078f08ff */
[----:B------:R-:W-:Y:S01]  /*10c0*/  IMAD R11, R6, c[0x0][0x1e8], RZ ;  /* 0x00007a00060b7a24 */ /* 0x000fe200078e02ff */
[----:B------:R-:W-:Y:S01]  /*10d0*/  IADD3.X R203, R18, R27, R203, P1, !PT ;  /* 0x0000001b12cb7210 */ /* 0x000fe20000ffe4cb */
[----:B------:R-:W-:Y:S01]  /*10e0*/  IMAD.WIDE.U32 R36, R217, c[0x0][0x270], R222 ;  /* 0x00009c00d9247a25 */ /* 0x000fe200078e00de */
[----:B------:R-:W-:Y:S02]  /*10f0*/  LOP3.LUT R16, R16, 0xfffffffe, RZ, 0xc0, !PT ;  /* 0xfffffffe10107812 */ /* 0x000fe400078ec0ff */
[----:B------:R-:W-:Y:S01]  /*1100*/  ISETP.GE.OR P2, PT, R20, c[0x0][0x19c], !P2 ;  /* 0x0000670014007a0c */ /* 0x000fe20005746670 */
[----:B------:R-:W-:Y:S01]  /*1110*/  IMAD.SHL.U32 R27, R212, 0x40, RZ ;  /* 0x00000040d41b7824 */ /* 0x000fe200078e00ff */
[----:B------:R-:W-:Y:S01]  /*1120*/  LOP3.LUT R19, R19, 0xfffffff0, RZ, 0xc0, !PT ;  /* 0xfffffff013137812 */ /* 0x000fe200078ec0ff */
[----:B------:R-:W-:Y:S01]  /*1130*/  IMAD.IADD R29, R31, 0x1, R28 ;  /* 0x000000011f1d7824 */ /* 0x000fe200078e021c */
[-C--:B------:R-:W-:Y:S01]  /*1140*/  LEA.HI R197, R15, R8.reuse, RZ, 0x7 ;  /* 0x000000080fc57211 */ /* 0x080fe200078f38ff */
[C---:B------:R-:W-:Y:S01]  /*1150*/  IMAD R32, R10.reuse, c[0x0][0x1ec], R11 ;  /* 0x00007b000a207a24 */ /* 0x040fe200078e020b */
[----:B------:R-:W-:Y:S01]  /*1160*/  LOP3.LUT R27, R27, 0x1c0, RZ, 0xc0, !PT ;  /* 0x000001c01b1b7812 */ /* 0x000fe200078ec0ff */
[----:B------:R-:W-:Y:S01]  /*1170*/  IMAD.WIDE.U32 R22, R10, c[0x0][0x1e8], R22 ;  /* 0x00007a000a167a25 */ /* 0x000fe200078e0016 */
[----:B------:R-:W-:-:S02]  /*1180*/  LEA.HI R11, R15, R8, RZ, 0x6 ;  /* 0x000000080f0b7211 */ /* 0x000fc400078f30ff */
[----:B------:R-:W-:Y:S01]  /*1190*/  SHF.R.U32.HI R18, RZ, 0x3, R27 ;  /* 0x00000003ff127819 */ /* 0x000fe2000001161b */
[----:B------:R-:W-:Y:S01]  /*11a0*/  IMAD.IADD R35, R37, 0x1, R34 ;  /* 0x0000000125237824 */ /* 0x000fe200078e0222 */
[----:B------:R-:W-:Y:S01]  /*11b0*/  SHF.R.S32.HI R11, RZ, 0x6, R11 ;  /* 0x00000006ff0b7819 */ /* 0x000fe2000001140b */
[----:B------:R-:W-:Y:S01]  /*11c0*/  IMAD R31, R14, c[0x0][0x278], RZ ;  /* 0x00009e000e1f7a24 */ /* 0x000fe200078e02ff */
[----:B------:R-:W-:Y:S01]  /*11d0*/  SHF.R.U32.HI R197, RZ, 0x4, R197 ;  /* 0x00000004ffc57819 */ /* 0x000fe200000116c5 */
[----:B------:R-:W-:Y:S02]  /*11e0*/  IMAD.MOV.U32 R34, RZ, RZ, R36 ;  /* 0x000000ffff227224 */ /* 0x000fe400078e0024 */
        /* <DEDUP_REMOVED lines=31> */
[C---:B------:R-:W-:Y:S01]  /*13e0*/  IMAD.WIDE.U32 R34, R10.reuse, c[0x0][0x1b8], R34 ;  /* 0x00006e000a227a25 */ /* 0x040fe200078e0022 */
[----:B------:R-:W-:Y:S02]  /*13f0*/  LOP3.LUT R18, R5, R22, R18, 0xf6, !PT ;  /* 0x0000001605127212 */ /* 0x000fe400078ef612 */
[--C-:B------:R-:W-:Y:S01]  /*1400*/  SHF.R.S32.HI R23, RZ, 0x2, R12.reuse ;  /* 0x00000002ff177819 */ /* 0x100fe2000001140c */
[----:B------:R-:W-:Y:S01]  /*1410*/  IMAD R13, R10, c[0x0][0x1bc], R13 ;  /* 0x00006f000a0d7a24 */ /* 0x000fe200078e020d */
[----:B------:R-:W-:Y:S01]  /*1420*/  IADD3 R28, P1, R26, UR6, RZ ;  /* 0x000000061a1c7c10 */ /* 0x000fe2000ff3e0ff */
        /* <DEDUP_REMOVED lines=13> */
[----:B------:R-:W-:Y:S01]  /*1500*/  IMAD.WIDE.U32 R34, R24, c[0x0][0x1a8], R34 ;  /* 0x00006a0018227a25 */ /* 0x000fe200078e0022 */
[----:B------:R-:W-:Y:S01]  /*1510*/  ISETP.GE.OR P4, PT, R20, c[0x0][0x1cc], !P6 ;  /* 0x0000730014007a0c */ /* 0x000fe20007786670 */
[----:B------:R2:W-:Y:S01]  /*1520*/  LDGSTS.E.BYPASS.LTC128B.128 [R6+0x5080], [R28.64], !P3 ;  /* 0x050800001c067fae */ /* 0x0005e2000d901d4a */
        /* <DEDUP_REMOVED lines=8> */
[C---:B------:R-:W-:Y:S01]  /*15b0*/  IMAD.WIDE.U32 R24, R217.reuse, c[0x0][0x180], R20 ;  /* 0x00006000d9187a25 */ /* 0x040fe200078e0014 */
[----:B------:R-:W-:Y:S01]  /*15c0*/  USHF.L.U32 UR13, UR4, 0x6, URZ ;  /* 0x00000006040d7899 */ /* 0x000fe2000800063f */
[C---:B------:R-:W-:Y:S01]  /*15d0*/  ISETP.GE.OR P6, PT, R20.reuse, c[0x0][0x19c], !P6 ;  /* 0x0000670014007a0c */ /* 0x040fe200077c6670 */
[----:B------:R3:W-:Y:S01]  /*15e0*/  LDGSTS.E.BYPASS.LTC128B.128 [R6+0x6080], [R30.64], !P4 ;  /* 0x060800001e067fae */ /* 0x0007e2000e101d4a */
[----:B------:R-:W-:Y:S01]  /*15f0*/  USHF.L.U64.HI UR5, UR4, UR8, UR5 ;  /* 0x0000000804057299 */ /* 0x000fe20008010205 */
[----:B------:R-:W-:Y:S01]  /*1600*/  IMAD R18, R217, c[0x0][0x184], R18 ;  /* 0x00006100d9127a24 */ /* 0x000fe200078e0212 */
[----:B------:R-:W-:Y:S01]  /*1610*/  ISETP.GE.OR P5, PT, R20, c[0x0][0x19c], !P5 ;  /* 0x0000670014007a0c */ /* 0x000fe20006fa6670 */
[----:B------:R-:W-:Y:S01]  /*1620*/  IMAD R196, R16, 0x800, R5 ;  /* 0x0000080010c47824 */ /* 0x000fe200078e0205 */
[C---:B------:R-:W-:Y:S01]  /*1630*/  ISETP.GE.AND P4, PT, R20.reuse, c[0x0][0x16c], PT ;  /* 0x00005b0014007a0c */ /* 0x040fe20003f86270 */
[----:B------:R4:W-:Y:S01]  /*1640*/  LDGSTS.E.BYPASS.LTC128B.128 [R6+0x7080], [R22.64], !P3 ;  /* 0x0708000016067fae */ /* 0x0009e2000d901d4a */
[----:B------:R-:W-:Y:S01]  /*1650*/  IMAD.IADD R25, R25, 0x1, R18 ;  /* 0x0000000119197824 */ /* 0x000fe200078e0212 */
[----:B------:R-:W-:Y:S01]  /*1660*/  ISETP.GE.AND P3, PT, R20, c[0x0][0x1fc], PT ;  /* 0x00007f0014007a0c */ /* 0x000fe20003f66270 */
[----:B------:R-:W-:Y:S01]  /*1670*/  IMAD.WIDE.U32 R20, R217, c[0x0][0x210], R20 ;  /* 0x00008400d9147a25 */ /* 0x000fe200078e0014 */
[----:B------:R-:W0:Y:S01]  /*1680*/  LDGDEPBAR ;  /* 0x00000000000079af */ /* 0x000e220000000000 */
[----:B------:R-:W-:Y:S01]  /*1690*/  ULDC.64 UR6, c[0x0][0x208] ;  /* 0x0000820000067ab9 */ /* 0x000fe20000000a00 */
[----:B------:R-:W-:Y:S01]  /*16a0*/  IADD3 R228, R6, 0x4080, RZ ;  /* 0x0000408006e47810 */ /* 0x000fe20007ffe0ff */
[----:B------:R-:W-:Y:S01]  /*16b0*/  IMAD.WIDE.U32 R218, R0, c[0x0][0x188], R24 ;  /* 0x0000620000da7a25 */ /* 0x000fe200078e0018 */
[----:B------:R-:W-:Y:S01]  /*16c0*/  USHF.L.U64.HI UR9, UR6, UR8, UR7 ;  /* 0x0000000806097299 */ /* 0x000fe20008010207 */
[----:B--2---:R-:W-:Y:S01]  /*16d0*/  LEA R28, P1, R34, c[0x0][0x190], 0x1 ;  /* 0x00006400221c7a11 */ /* 0x004fe200078208ff */
[----:B------:R-:W-:Y:S01]  /*16e0*/  USHF.L.U32 UR12, UR6, 0x6, URZ ;  /* 0x00000006060c7899 */ /* 0x000fe2000800063f */
[C---:B------:R-:W-:Y:S01]  /*16f0*/  IMAD R205, R3.reuse, c[0x0][0x178], RZ ;  /* 0x00005e0003cd7a24 */ /* 0x040fe200078e02ff */
[----:B------:R-:W-:Y:S01]  /*1700*/  IADD3 R225, R6, 0x8080, RZ ;  /* 0x0000808006e17810 */ /* 0x000fe20007ffe0ff */
[----:B------:R-:W-:Y:S01]  /*1710*/  IMAD R227, R3, c[0x0][0x208], RZ ;  /* 0x0000820003e37a24 */ /* 0x000fe200078e02ff */
[----:B------:R-:W-:Y:S01]  /*1720*/  LEA.HI.X R29, R34, c[0x0][0x194], R13, 0x1, P1 ;  /* 0x00006500221d7a11 */ /* 0x000fe200008f0c0d */
[----:B------:R-:W-:Y:S01]  /*1730*/  IMAD R205, R220, c[0x0][0x17c], R205 ;  /* 0x00005f00dccd7a24 */ /* 0x000fe200078e02cd */
[----:B------:R-:W-:Y:S01]  /*1740*/  LEA.HI R13, R15, R8, RZ, 0x5 ;  /* 0x000000080f0d7211 */ /* 0x000fe200078f28ff */
[----:B------:R-:W-:-:S02]  /*1750*/  IMAD.MOV.U32 R199, RZ, RZ, 0x40 ;  /* 0x00000040ffc77424 */ /* 0x000fc400078e00ff */
[----:B------:R2:W-:Y:S01]  /*1760*/  LDGSTS.E.BYPASS.LTC128B.128 [R6+0x80], [R28.64], !P2 ;  /* 0x000800001c067fae */ /* 0x0005e2000d101d4a */
[----:B------:R-:W-:Y:S01]  /*1770*/  LOP3.LUT P2, RZ, R4, 0x4, RZ, 0xc0, !PT ;  /* 0x0000000404ff7812 */ /* 0x000fe2000784c0ff */
[----:B---3--:R-:W-:Y:S01]  /*1780*/  IMAD R30, R2, c[0x0][0x210], RZ ;  /* 0x00008400021e7a24 */ /* 0x008fe200078e02ff */
[----:B------:R-:W-:Y:S01]  /*1790*/  SHF.R.S32.HI R2, RZ, 0x5, R13 ;  /* 0x00000005ff027819 */ /* 0x000fe2000001140d */
[----:B------:R-:W-:Y:S02]  /*17a0*/  IMAD.MOV.U32 R192, RZ, RZ, 0x20 ;  /* 0x00000020ffc07424 */ /* 0x000fe400078e00ff */
[----:B------:R-:W-:Y:S01]  /*17b0*/  IMAD R30, R217, c[0x0][0x214], R30 ;  /* 0x00008500d91e7a24 */ /* 0x000fe200078e021e */
[----:B-1----:R-:W-:Y:S01]  /*17c0*/  LEA.HI R27, R13, R2, RZ, 0x1 ;  /* 0x000000020d1b7211 */ /* 0x002fe200078f08ff */
[----:B------:R-:W-:Y:S01]  /*17d0*/  IMAD R227, R220, c[0x0][0x20c], R227 ;  /* 0x00008300dce37a24 */ /* 0x000fe200078e02e3 */
[----:B----4-:R-:W-:Y:S01]  /*17e0*/  IADD3 R22, P1, R28, UR13, RZ ;  /* 0x0000000d1c167c10 */ /* 0x010fe2000ff3e0ff */
[----:B------:R-:W-:Y:S01]  /*17f0*/  IMAD.IADD R31, R21, 0x1, R30 ;  /* 0x00000001151f7824 */ /* 0x000fe200078e021e */
[----:B------:R-:W-:Y:S01]  /*1800*/  LOP3.LUT R27, R27, 0xfffffffe, RZ, 0xc0, !PT ;  /* 0xfffffffe1b1b7812 */ /* 0x000fe200078ec0ff */
[----:B------:R-:W-:Y:S01]  /*1810*/  IMAD R21, R14, c[0x0][0x218], RZ ;  /* 0x000086000e157a24 */ /* 0x000fe200078e02ff */
[----:B------:R-:W-:Y:S01]  /*1820*/  IADD3.X R23, R29, UR5, RZ, P1, !PT ;  /* 0x000000051d177c10 */ /* 0x000fe20008ffe4ff */
[----:B------:R-:W-:Y:S01]  /*1830*/  IMAD.MOV.U32 R30, RZ, RZ, R20 ;  /* 0x000000ffff1e7224 */ /* 0x000fe200078e0014 */
[C---:B------:R-:W-:Y:S01]  /*1840*/  LOP3.LUT P1, RZ, R4.reuse, 0x2, RZ, 0xc0, !PT ;  /* 0x0000000204ff7812 */ /* 0x040fe2000782c0ff */
[----:B------:R-:W-:Y:S01]  /*1850*/  IMAD.SHL.U32 R4, R4, 0x40, RZ ;  /* 0x0000004004047824 */ /* 0x000fe200078e00ff */
[----:B------:R-:W-:Y:S01]  /*1860*/  LOP3.LUT R13, R13, 0xffffffe0, RZ, 0xc0, !PT ;  /* 0xffffffe00d0d7812 */ /* 0x000fe200078ec0ff */
[C---:B------:R-:W-:Y:S01]  /*1870*/  IMAD.IADD R198, R2.reuse, 0x1, -R27 ;  /* 0x0000000102c67824 */ /* 0x040fe200078e0a1b */
[----:B------:R1:W-:Y:S01]  /*1880*/  LDGSTS.E.BYPASS.LTC128B.128 [R6+0x1080], [R22.64], !P0 ;  /* 0x0108000016067fae */ /* 0x0003e2000c101d4a */
[----:B------:R-:W-:Y:S01]  /*1890*/  IMAD.SHL.U32 R27, R2, 0x10, RZ ;  /* 0x00000010021b7824 */ /* 0x000fe200078e00ff */
[----:B------:R-:W-:Y:S01]  /*18a0*/  LOP3.LUT R2, R4, 0x1c0, RZ, 0xc0, !PT ;  /* 0x000001c004027812 */ /* 0x000fe200078ec0ff */
[----:B------:R-:W-:Y:S01]  /*18b0*/  IMAD.WIDE.U32 R30, R0, c[0x0][0x218], R30 ;  /* 0x00008600001e7a25 */ /* 0x000fe200078e001e */
[----:B------:R-:W-:-:S02]  /*18c0*/  IADD3 R26, P0, R22, UR13, RZ ;  /* 0x0000000d161a7c10 */ /* 0x000fc4000ff1e0ff */
[----:B------:R-:W-:Y:S01]  /*18d0*/  SHF.R.U32.HI R195, RZ, 0x3, R2 ;  /* 0x00000003ffc37819 */ /* 0x000fe20000011602 */
[----:B------:R-:W-:Y:S01]  /*18e0*/  IMAD.SHL.U32 R18, R235, 0x40, RZ ;  /* 0x00000040eb127824 */ /* 0x000fe200078e00ff */
[----:B--2---:R-:W-:Y:S01]  /*18f0*/  LOP3.LUT R28, R2, 0x30, R27, 0xf8, !PT ;  /* 0x00000030021c7812 */ /* 0x004fe200078ef81b */
[----:B------:R-:W-:Y:S01]  /*1900*/  IMAD R29, R14, c[0x0][0x188], RZ ;  /* 0x000062000e1d7a24 */ /* 0x000fe200078e02ff */
[----:B------:R-:W-:Y:S01]  /*1910*/  IADD3.X R27, R23, UR5, RZ, P0, !PT ;  /* 0x00000005171b7c10 */ /* 0x000fe200087fe4ff */
[----:B------:R-:W-:Y:S01]  /*1920*/  IMAD.IADD R19, R8, 0x1, -R19 ;  /* 0x0000000108137824 */ /* 0x000fe200078e0a13 */
[----:B------:R-:W-:Y:S01]  /*1930*/  IADD3 R24, P0, R26, UR13, RZ ;  /* 0x0000000d1a187c10 */ /* 0x000fe2000ff1e0ff */
[----:B------:R-:W-:Y:S01]  /*1940*/  IMAD R4, R0, c[0x0][0x18c], R29 ;  /* 0x0000630000047a24 */ /* 0x000fe200078e021d */
[----:B------:R-:W-:Y:S01]  /*1950*/  LOP3.LUT R14, R2, 0x8, R17, 0xf8, !PT ;  /* 0x00000008020e7812 */ /* 0x000fe200078ef811 */
[----:B------:R2:W-:Y:S01]  /*1960*/  LDGSTS.E.BYPASS.LTC128B.128 [R6+0x2080], [R26.64], !P6 ;  /* 0x020800001a067fae */ /* 0x0005e2000f101d4a */
[----:B------:R-:W-:Y:S01]  /*1970*/  IADD3.X R25, R27, UR5, RZ, P0, !PT ;  /* 0x000000051b197c10 */ /* 0x000fe200087fe4ff */
[----:B------:R-:W-:Y:S01]  /*1980*/  IMAD R2, R0, c[0x0][0x21c], R21 ;  /* 0x0000870000027a24 */ /* 0x000fe200078e0215 */
[-C--:B------:R-:W-:Y:S01]  /*1990*/  LOP3.LUT R5, R14, R195.reuse, RZ, 0x3c, !PT ;  /* 0x000000c30e057212 */ /* 0x080fe200078e3cff */
[----:B------:R-:W-:Y:S01]  /*19a0*/  IMAD R21, R235, UR9, RZ ;  /* 0x00000009eb157c24 */ /* 0x000fe2000f8e02ff */
[----:B------:R-:W-:Y:S01]  /*19b0*/  ULDC.64 UR4, c[0x0][0x178] ;  /* 0x00005e0000047ab9 */ /* 0x000fe20000000a00 */
[----:B------:R3:W-:Y:S01]  /*19c0*/  LDGSTS.E.BYPASS.LTC128B.128 [R6+0x3080], [R24.64], !P5 ;  /* 0x0308000018067fae */ /* 0x0007e2000e901d4a */
[----:B------:R-:W-:Y:S01]  /*19d0*/  IMAD.IADD R219, R219, 0x1, R4 ;  /* 0x00000001dbdb7824 */ /* 0x000fe200078e0204 */
[----:B------:R-:W-:Y:S01]  /*19e0*/  USHF.L.U32 UR13, UR4, 0x6, URZ ;  /* 0x00000006040d7899 */ /* 0x000fe2000800063f */
[----:B------:R-:W-:Y:S01]  /*19f0*/  IMAD.IADD R196, R196, 0x1, R5 ;  /* 0x00000001c4c47824 */ /* 0x000fe200078e0205 */
[----:B------:R-:W0:Y:S01]  /*1a00*/  LDGDEPBAR ;  /* 0x00000000000079af */ /* 0x000e220000000000 */
[----:B------:R-:W-:Y:S01]  /*1a10*/  IMAD.IADD R5, R31, 0x1, R2 ;  /* 0x000000011f057824 */ /* 0x000fe200078e0202 */
[----:B------:R-:W-:Y:S01]  /*1a20*/  SHF.R.S32.HI R2, RZ, 0x1f, R235 ;  /* 0x0000001fff027819 */ /* 0x000fe200000114eb */
[----:B------:R-:W-:Y:S01]  /*1a30*/  IMAD.WIDE.U32 R218, R220, c[0x0][0x178], R218 ;  /* 0x00005e00dcda7a25 */ /* 0x000fe200078e00da */
[----:B------:R-:W-:Y:S01]  /*1a40*/  USHF.L.U64.HI UR8, UR4, UR8, UR5 ;  /* 0x0000000804087299 */ /* 0x000fe20008010205 */
[----:B------:R-:W-:Y:S01]  /*1a50*/  LOP3.LUT R28, R28, 0x8, R17, 0xf8, !PT ;  /* 0x000000081c1c7812 */ /* 0x000fe200078ef811 */
[----:B------:R-:W-:Y:S01]  /*1a60*/  USHF.L.U32 UR5, UR6, 0x5, URZ ;  /* 0x0000000506057899 */ /* 0x000fe2000800063f */
[C---:B------:R-:W-:Y:S01]  /*1a70*/  IMAD R14, R2.reuse, UR12, R21 ;  /* 0x0000000c020e7c24 */ /* 0x040fe2000f8e0215 */
[----:B------:R-:W-:Y:S01]  /*1a80*/  SHF.R.S32.HI R17, RZ, 0x1f, R18 ;  /* 0x0000001fff117819 */ /* 0x000fe20000011412 */
[----:B------:R-:W-:Y:S01]  /*1a90*/  IMAD R2, R2, c[0x0][0x178], RZ ;  /* 0x00005e0002027a24 */ /* 0x000fe200078e02ff */
[----:B------:R-:W-:Y:S01]  /*1aa0*/  UMOV UR4, 0x5 ;  /* 0x0000000500047882 */ /* 0x000fe20000000000 */
[----:B------:R-:W-:Y:S01]  /*1ab0*/  IMAD.WIDE.U32 R20, R235, c[0x0][0x178], RZ ;  /* 0x00005e00eb147a25 */ /* 0x000fe200078e00ff */
[----:B------:R-:W-:Y:S01]  /*1ac0*/  LOP3.LUT R195, R28, R195, RZ, 0x3c, !PT ;  /* 0x000000c31cc37212 */ /* 0x000fe200078e3cff */
[----:B------:R-:W-:-:S02]  /*1ad0*/  USHF.L.U64.HI UR4, UR6, UR4, UR7 ;  /* 0x0000000406047299 */ /* 0x000fc40008010207 */
[----:B------:R-:W-:Y:S01]  /*1ae0*/  IMAD R2, R235, c[0x0][0x17c], R2 ;  /* 0x00005f00eb027a24 */ /* 0x000fe200078e0202 */
[----:B------:R-:W-:Y:S01]  /*1af0*/  LEA R0, P0, R20, R218, 0x6 ;  /* 0x000000da14007211 */ /* 0x000fe200078030ff */
[----:B------:R-:W-:Y:S01]  /*1b00*/  IMAD.IADD R205, R219, 0x1, R205 ;  /* 0x00000001dbcd7824 */ /* 0x000fe200078e02cd */
[----:B------:R-:W-:Y:S01]  /*1b10*/  USHF.L.U32 UR6, UR5, 0x1, URZ ;  /* 0x0000000105067899 */ /* 0x000fe2000800063f */
[----:B------:R-:W-:Y:S01]  /*1b20*/  IMAD.IADD R2, R21, 0x1, R2 ;  /* 0x0000000115027824 */ /* 0x000fe200078e0202 */
[----:B------:R-:W-:Y:S01]  /*1b30*/  USHF.L.U64.HI UR4, UR5, 0x1, UR4 ;  /* 0x0000000105047899 */ /* 0x000fe20008010204 */
[----:B------:R-:W-:Y:S02]  /*1b40*/  IMAD.MOV.U32 R4, RZ, RZ, R30 ;  /* 0x000000ffff047224 */ /* 0x000fe400078e001e */
[----:B------:R-:W-:Y:S01]  /*1b50*/  IMAD.SHL.U32 R196, R196, 0x2, RZ ;  /* 0x00000002c4c47824 */ /* 0x000fe200078e00ff */
[----:B------:R-:W-:-:S04]  /*1b60*/  DEPBAR.LE SB0, 0x1 ;  /* 0x000080400000791a */ /* 0x000fc80000000000 */
[----:B------:R-:W-:Y:S01]  /*1b70*/  BAR.SYNC.DEFER_BLOCKING 0x0 ;  /* 0x0000000000007b1d */ /* 0x000fe20000010000 */
[----:B------:R-:W-:Y:S01]  /*1b80*/  LEA.HI.X R3, R20, R205, R2, 0x6, P0 ;  /* 0x000000cd14037211 */ /* 0x000fe200000f3402 */
[----:B------:R-:W-:Y:S01]  /*1b90*/  IMAD.WIDE.U32 R220, R220, c[0x0][0x208], R4 ;  /* 0x00008200dcdc7a25 */ /* 0x000fe200078e0004 */
[----:B-1----:R-:W-:Y:S02]  /*1ba0*/  LEA R22, P0, R0, c[0x0][0x160], 0x1 ;  /* 0x0000580000167a11 */ /* 0x002fe400078008ff */
[----:B------:R-:W-:Y:S01]  /*1bb0*/  SEL R5, R192, 0xffffffe0, !P1 ;  /* 0xffffffe0c0057807 */ /* 0x000fe20004800000 */
[----:B------:R-:W-:Y:S01]  /*1bc0*/  IMAD.IADD R227, R221, 0x1, R227 ;  /* 0x00000001dde37824 */ /* 0x000fe200078e02e3 */
[----:B------:R-:W-:Y:S01]  /*1bd0*/  LEA.HI.X R23, R0, c[0x0][0x164], R3, 0x1, P0 ;  /* 0x0000590000177a11 */ /* 0x000fe200000f0c03 */
[----:B------:R-:W-:Y:S01]  /*1be0*/  IMAD.MOV.U32 R226, RZ, RZ, R220 ;  /* 0x000000ffffe27224 */ /* 0x000fe200078e00dc */
[----:B------:R-:W-:Y:S01]  /*1bf0*/  SEL R3, R199, 0xffffffc0, !P2 ;  /* 0xffffffc0c7037807 */ /* 0x000fe20005000000 */
[----:B------:R-:W-:Y:S01]  /*1c00*/  IMAD.IADD R13, R8, 0x1, -R13 ;  /* 0x00000001080d7824 */ /* 0x000fe200078e0a0d */
[----:B------:R-:W-:Y:S01]  /*1c10*/  IADD3 R4, -R212, R215, -R18 ;  /* 0x000000d7d4047210 */ /* 0x000fe20007ffe912 */
[----:B------:R-:W-:Y:S01]  /*1c20*/  IMAD.WIDE.U32 R20, R235, UR12, R226 ;  /* 0x0000000ceb147c25 */ /* 0x000fe2000f8e00e2 */
[----:B------:R-:W-:-:S02]  /*1c30*/  ISETP.GT.AND P2, PT, R8, 0xf, PT ;  /* 0x0000000f0800780c */ /* 0x000fc40003f44270 */
[----:B------:R-:W-:Y:S01]  /*1c40*/  ISETP.LT.OR P0, PT, R4, 0x1, P4 ;  /* 0x000000010400780c */ /* 0x000fe20002701670 */
[----:B------:R-:W-:Y:S01]  /*1c50*/  IMAD.IADD R2, R196, 0x1, R3 ;  /* 0x00000001c4027824 */ /* 0x000fe200078e0203 */
[----:B------:R-:W-:Y:S01]  /*1c60*/  ISETP.LT.OR P6, PT, R4, 0x21, P4 ;  /* 0x000000210400780c */ /* 0x000fe200027c1670 */
[----:B------:R-:W-:Y:S01]  /*1c70*/  IMAD.IADD R3, R196, 0x1, R5 ;  /* 0x00000001c4037824 */ /* 0x000fe200078e0205 */
[C---:B------:R-:W-:Y:S01]  /*1c80*/  ISETP.LT.OR P5, PT, R4.reuse, 0x1, P3 ;  /* 0x000000010400780c */ /* 0x040fe20001fa1670 */
[----:B------:R-:W-:Y:S01]  /*1c90*/  IMAD.IADD R0, R5, 0x1, R2 ;  /* 0x0000000105007824 */ /* 0x000fe200078e0202 */
[----:B------:R-:W-:Y:S01]  /*1ca0*/  ISETP.LT.OR P1, PT, R4, 0x21, P3 ;  /* 0x000000210400780c */ /* 0x000fe20001f21670 */
[----:B------:R-:W-:Y:S01]  /*1cb0*/  IMAD.IADD R14, R21, 0x1, R14 ;  /* 0x00000001150e7824 */ /* 0x000fe200078e020e */
[----:B------:R-:W-:Y:S01]  /*1cc0*/  SHF.R.S32.HI R4, RZ, 0x1f, R19 ;  /* 0x0000001fff047819 */ /* 0x000fe20000011413 */
[----:B------:R1:W4:Y:S01]  /*1cd0*/  LDSM.16.M88.4 R144, [R196+0x4080] ;  /* 0x00408000c490783b */ /* 0x0003220000000200 */
[----:B------:R-:W-:-:S02]  /*1ce0*/  IMAD.SHL.U32 R21, R16, 0x20, RZ ;  /* 0x0000002010157824 */ /* 0x000fc400078e00ff */
[----:B------:R-:W-:Y:S01]  /*1cf0*/  LEA.HI R5, R4, R19, RZ, 0x3 ;  /* 0x0000001304057211 */ /* 0x000fe200078f18ff */
[----:B------:R1:W1:Y:S01]  /*1d00*/  LDSM.16.M88.4 R148, [R196+0x6080] ;  /* 0x00608000c494783b */ /* 0x0002620000000200 */
[C---:B------:R-:W-:Y:S02]  /*1d10*/  IMAD R195, R16.reuse, 0x200, R195 ;  /* 0x0000020010c37824 */ /* 0x040fe400078e02c3 */
        /* <DEDUP_REMOVED lines=8> */
[----:B------:R1:W1:Y:S04]  /*1da0*/  LDSM.16.M88.4 R164, [R2+0x4080] ;  /* 0x0040800002a4783b */ /* 0x0002680000000200 */
[----:B------:R1:W1:Y:S01]  /*1db0*/  LDSM.16.M88.4 R168, [R2+0x6080] ;  /* 0x0060800002a8783b */ /* 0x0002620000000200 */
[----:B------:R-:W-:-:S03]  /*1dc0*/  LOP3.LUT R19, R19, 0x1c0, RZ, 0xc0, !PT ;  /* 0x000001c013137812 */ /* 0x000fc600078ec0ff */
[----:B------:R1:W1:Y:S04]  /*1dd0*/  LDSM.16.M88.4 R172, [R0+0x4080] ;  /* 0x0040800000ac783b */ /* 0x0002680000000200 */
[----:B------:R1:W1:Y:S04]  /*1de0*/  LDSM.16.M88.4 R176, [R0+0x6080] ;  /* 0x0060800000b0783b */ /* 0x0002680000000200 */
        /* <DEDUP_REMOVED lines=82> */
.L_x_791:
[----:B------:R-:W-:Y:S05]  /*2310*/  BSYNC B0 ;  /* 0x0000000000007941 */ /* 0x000fea0003800000 */
.L_x_790:
        /* <DEDUP_REMOVED lines=55> */
.L_x_794:
        /* <DEDUP_REMOVED lines=100> */
.L_x_792:
        /* <DEDUP_REMOVED lines=405> */
.L_x_793:
        /* <DEDUP_REMOVED lines=174> */
.L_x_789:
[----:B------:R-:W-:Y:S05]  /*5100*/  @P2 BRA `(.L_x_795) ;  /* 0x000011d000002947 */ /* 0x000fea0003800000 */
[----:B------:R-:W2:Y:S01]  /*5110*/  S2R R0, SR_TID.X ;  /* 0x0000000000007919 */ /* 0x000ea20000002100 */
        /* <DEDUP_REMOVED lines=14> */
[----:B--2---:R-:W-:Y:S02]  /*5200*/  SHF.R.S32.HI R3, RZ, 0x1f, R0 ;  /* 0x0000001fff037819 */ /* 0x004fe40000011400 */
[----:B------:R-:W-:Y:S02]  /*5210*/  F2FP.BF16.PACK_AB R88, R89, R88 ;  /* 0x000000585958723e */ /* 0x000fe400000010ff */
[----:B------:R-:W-:-:S02]  /*5220*/  LEA.HI R2, R3, R0, RZ, 0x2 ;  /* 0x0000000003027211 */ /* 0x000fc400078f10ff */
[----:B------:R-:W-:Y:S02]  /*5230*/  F2FP.BF16.PACK_AB R90, R91, R90 ;  /* 0x0000005a5b5a723e */ /* 0x000fe400000010ff */
[--C-:B------:R-:W-:Y:S02]  /*5240*/  SHF.R.S32.HI R5, RZ, 0x2, R2.reuse ;  /* 0x00000002ff057819 */ /* 0x100fe40000011402 */
[----:B------:R-:W-:Y:S02]  /*5250*/  SHF.R.S32.HI R4, RZ, 0x1f, R2 ;  /* 0x0000001fff047819 */ /* 0x000fe40000011402 */
[----:B------:R-:W-:Y:S02]  /*5260*/  LOP3.LUT R9, R2, 0x3ffffffc, RZ, 0xc0, !PT ;  /* 0x3ffffffc02097812 */ /* 0x000fe400078ec0ff */
[----:B-1----:R-:W-:Y:S02]  /*5270*/  LEA.HI R6, R4, R5, RZ, 0x3 ;  /* 0x0000000504067211 */ /* 0x002fe400078f18ff */
        /* <DEDUP_REMOVED lines=94> */
.L_x_796:
[----:B---3--:R-:W-:Y:S01]  /*5860*/  LEA.HI R2, R3, R0, RZ, 0x3 ;  /* 0x0000000003027211 */ /* 0x008fe200078f18ff */
[----:B------:R-:W-:Y:S01]  /*5870*/  BSSY B0, `(.L_x_797) ;  /* 0x0000033000007945 */ /* 0x000fe20003800000 */
[----:B------:R-:W-:-:S02]  /*5880*/  SHF.R.S32.HI R36, RZ, 0x1f, R214 ;  /* 0x0000001fff247819 */ /* 0x000fc400000114d6 */
[----:B------:R-:W-:Y:S02]  /*5890*/  LOP3.LUT R5, R2, 0x1ffffff8, RZ, 0xc0, !PT ;  /* 0x1ffffff802057812 */ /* 0x000fe400078ec0ff */
        /* <DEDUP_REMOVED lines=11> */
[----:B------:R-:W-:Y:S02]  /*5950*/  LOP3.LUT R3, R5, 0x38, R38, 0xf8, !PT ;  /* 0x0000003805037812 */ /* 0x000fe400078ef826 */
[----:B------:R-:W-:Y:S02]  /*5960*/  SHF.R.U32.HI R4, RZ, 0x3, R5 ;  /* 0x00000003ff047819 */ /* 0x000fe40000011605 */
[----:B------:R-:W-:Y:S02]  /*5970*/  LEA.HI.X.SX32 R43, R2, R41, 0x1, P0 ;  /* 0x00000029022b7211 */ /* 0x000fe400000f0eff */
[----:B------:R-:W-:-:S03]  /*5980*/  LOP3.LUT R3, R3, R4, RZ, 0x3c, !PT ;  /* 0x0000000403037212 */ /* 0x000fc600078e3cff */
[----:B------:R-:W-:Y:S01]  /*5990*/  IMAD.WIDE R42, R216, 0x80, R42 ;  /* 0x00000080d82a7825 */ /* 0x000fe200078e022a */
[----:B------:R-:W-:-:S03]  /*59a0*/  LOP3.LUT R0, R3, 0x7ffffe00, R0, 0xf8, !PT ;  /* 0x7ffffe0003007812 */ /* 0x000fc600078ef800 */
[----:B-----5:R-:W-:Y:S02]  /*59b0*/  IMAD.IADD R3, R33, 0x1, -R210 ;  /* 0x0000000121037824 */ /* 0x020fe400078e0ad2 */
[----:B------:R-:W-:Y:S01]  /*59c0*/  IMAD.SHL.U32 R32, R0, 0x2, RZ ;  /* 0x0000000200207824 */ /* 0x000fe200078e00ff */
[----:B------:R-:W-:Y:S02]  /*59d0*/  SHF.R.S32.HI R0, RZ, 0x1f, R217 ;  /* 0x0000001fff007819 */ /* 0x000fe400000114d9 */
[----:B------:R-:W-:Y:S02]  /*59e0*/  IMNMX R3, R3, 0x80, PT ;  /* 0x0000008003037817 */ /* 0x000fe40003800200 */
[----:B------:R1:W2:Y:S01]  /*59f0*/  LDS.128 R28, [R32+0x5080] ;  /* 0x00508000201c7984 */ /* 0x0002a20000000c00 */
[----:B------:R-:W-:Y:S01]  /*5a00*/  IMAD R34, R0, c[0x0][0x338], RZ ;  /* 0x0000ce0000227a24 */ /* 0x000fe200078e02ff */
[----:B------:R-:W-:Y:S02]  /*5a10*/  ISETP.GE.AND P3, PT, R2, R3, PT ;  /* 0x000000030200720c */ /* 0x000fe40003f66270 */
[----:B------:R1:W3:Y:S01]  /*5a20*/  LDS.128 R24, [R32+0x6080] ;  /* 0x0060800020187984 */ /* 0x0002e20000000c00 */
[C---:B------:R-:W-:Y:S01]  /*5a30*/  IMAD R33, R217.reuse, c[0x0][0x33c], R34 ;  /* 0x0000cf00d9217a24 */ /* 0x040fe200078e0222 */
[----:B------:R-:W-:Y:S01]  /*5a40*/  ISETP.GE.OR P0, PT, R38, c[0x0][0x324], P3 ;  /* 0x0000c90026007a0c */ /* 0x000fe20001f06670 */
[----:B------:R-:W-:Y:S01]  /*5a50*/  IMAD.WIDE.U32 R34, R217, c[0x0][0x338], R38 ;  /* 0x0000ce00d9227a25 */ /* 0x000fe200078e0026 */
[----:B------:R1:W4:Y:S03]  /*5a60*/  LDS.128 R20, [R32+0x7080] ;  /* 0x0070800020147984 */ /* 0x0003260000000c00 */
[----:B------:R-:W-:Y:S01]  /*5a70*/  IMAD.IADD R35, R35, 0x1, R33 ;  /* 0x0000000123237824 */ /* 0x000fe200078e0221 */
[----:B------:R1:W1:Y:S01]  /*5a80*/  LDS.128 R16, [R32+0x80] ;  /* 0x0000800020107984 */ /* 0x0002620000000c00 */
[----:B------:R-:W-:-:S02]  /*5a90*/  IMAD R33, R36, c[0x0][0x340], RZ ;  /* 0x0000d00024217a24 */ /* 0x000fc400078e02ff */
[C---:B------:R-:W-:Y:S01]  /*5aa0*/  IMAD.WIDE.U32 R40, R214.reuse, c[0x0][0x340], R34 ;  /* 0x0000d000d6287a25 */ /* 0x040fe200078e0022 */
[----:B------:R1:W1:Y:S03]  /*5ab0*/  LDS.128 R12, [R32+0x1080] ;  /* 0x00108000200c7984 */ /* 0x0002660000000c00 */
[----:B------:R-:W-:Y:S01]  /*5ac0*/  IMAD R33, R214, c[0x0][0x344], R33 ;  /* 0x0000d100d6217a24 */ /* 0x000fe200078e0221 */
[----:B------:R1:W1:Y:S03]  /*5ad0*/  LDS.128 R8, [R32+0x2080] ;  /* 0x0020800020087984 */ /* 0x0002660000000c00 */
[----:B------:R-:W-:Y:S01]  /*5ae0*/  IMAD.IADD R45, R41, 0x1, R33 ;  /* 0x00000001292d7824 */ /* 0x000fe200078e0221 */
        /* <DEDUP_REMOVED lines=11> */
.L_x_798:
[----:B------:R-:W-:Y:S05]  /*5ba0*/  BSYNC B0 ;  /* 0x0000000000007941 */ /* 0x000fea0003800000 */
.L_x_797:
        /* <DEDUP_REMOVED lines=16> */
.L_x_800:
[----:B------:R-:W-:Y:S05]  /*5cb0*/  BSYNC B0 ;  /* 0x0000000000007941 */ /* 0x000fea0003800000 */
.L_x_799:
        /* <DEDUP_REMOVED lines=16> */
.L_x_802:
[----:B------:R-:W-:Y:S05]  /*5dc0*/  BSYNC B0 ;  /* 0x0000000000007941 */ /* 0x000fea0003800000 */
.L_x_801:
        /* <DEDUP_REMOVED lines=16> */
.L_x_804:
[----:B------:R-:W-:Y:S05]  /*5ed0*/  BSYNC B0 ;  /* 0x0000000000007941 */ /* 0x000fea0003800000 */
.L_x_803:
        /* <DEDUP_REMOVED lines=19> */
.L_x_806:
[----:B------:R-:W-:Y:S05]  /*6010*/  BSYNC B0 ;  /* 0x0000000000007941 */ /* 0x000fea0003800000 */
.L_x_805:
        /* <DEDUP_REMOVED lines=14> */
.L_x_808:
[----:B------:R-:W-:Y:S05]  /*6100*/  BSYNC B0 ;  /* 0x0000000000007941 */ /* 0x000fea0003800000 */
.L_x_807:
        /* <DEDUP_REMOVED lines=14> */
.L_x_810:
[----:B------:R-:W-:Y:S05]  /*61f0*/  BSYNC B0 ;  /* 0x0000000000007941 */ /* 0x000fea0003800000 */
.L_x_809:
        /* <DEDUP_REMOVED lines=14> */
.L_x_795:
[----:B------:R-:W-:Y:S01]  /*62e0*/  ISETP.NE.U32.AND P0, PT, RZ, c[0x0][0x360], PT ;  /* 0x0000d800ff007a0c */ /* 0x000fe20003f05070 */
[----:B------:R-:W-:Y:S01]  /*62f0*/  IMAD.MOV.U32 R9, RZ, RZ, 0x4 ;  /* 0x00000004ff097424 */ /* 0x000fe200078e00ff */
[----:B------:R-:W-:Y:S02]  /*6300*/  ISETP.NE.U32.AND P1, PT, RZ, c[0x0][0x358], PT ;  /* 0x0000d600ff007a0c */ /* 0x000fe40003f25070 */
[----:B------:R-:W-:Y:S01]  /*6310*/  ISETP.NE.AND.EX P0, PT, RZ, c[0x0][0x364], PT, P0 ;  /* 0x0000d900ff007a0c */ /* 0x000fe20003f05300 */
[----:B------:R-:W-:Y:S01]  /*6320*/  IMAD.WIDE R4, R214, R9, c[0x0][0x358] ;  /* 0x0000d600d6047625 */ /* 0x000fe200078e0209 */
[----:B------:R-:W-:-:S03]  /*6330*/  ISETP.NE.AND.EX P1, PT, RZ, c[0x0][0x35c], PT, P1 ;  /* 0x0000d700ff007a0c */ /* 0x000fc60003f25310 */
[----:B-1----:R-:W-:-:S08]  /*6340*/  IMAD.MOV.U32 R7, RZ, RZ, c[0x0][0x2f0] ;  /* 0x0000bc00ff077624 */ /* 0x002fd000078e00ff */
        /* <DEDUP_REMOVED lines=11> */
.L_x_811:
        /* <DEDUP_REMOVED lines=36> */
.L_x_813:
[----:B------:R-:W-:Y:S05]  /*6640*/  BSYNC B0 ;  /* 0x0000000000007941 */ /* 0x000fea0003800000 */
.L_x_812:
        /* <DEDUP_REMOVED lines=16> */
.L_x_815:
[----:B------:R-:W-:Y:S05]  /*6750*/  BSYNC B0 ;  /* 0x0000000000007941 */ /* 0x000fea0003800000 */
.L_x_814:
        /* <DEDUP_REMOVED lines=16> */
.L_x_817:
[----:B------:R-:W-:Y:S05]  /*6860*/  BSYNC B0 ;  /* 0x0000000000007941 */ /* 0x000fea0003800000 */
.L_x_816:
        /* <DEDUP_REMOVED lines=16> */
.L_x_819:
[----:B------:R-:W-:Y:S05]  /*6970*/  BSYNC B0 ;  /* 0x0000000000007941 */ /* 0x000fea0003800000 */
.L_x_818:
        /* <DEDUP_REMOVED lines=20> */
.L_x_821:
[----:B------:R-:W-:Y:S05]  /*6ac0*/  BSYNC B0 ;  /* 0x0000000000007941 */ /* 0x000fea0003800000 */
.L_x_820:
        /* <DEDUP_REMOVED lines=14> */
.L_x_823:
[----:B------:R-:W-:Y:S05]  /*6bb0*/  BSYNC B0 ;  /* 0x0000000000007941 */ /* 0x000fea0003800000 */
.L_x_822:
        /* <DEDUP_REMOVED lines=14> */
.L_x_825:
[----:B------:R-:W-:Y:S05]  /*6ca0*/  BSYNC B0 ;  /* 0x0000000000007941 */ /* 0x000fea0003800000 */
.L_x_824:
        /* <DEDUP_REMOVED lines=14> */
.L_x_826:
        /* <DEDUP_REMOVED lines=15> */
.L_x_1819:


//--------------------- .text._ZN7cutlass13device_kernelIN5flash19enable_sm80_to_sm89INS1_16FlashAttnBwdSm80INS1_25CollectiveMainloopBwdSm80ILi2ELi2EN4cute5tupleIJNS5_1CILi64EEENS7_ILi128EEES8_EEENS_10bfloat16_tEfNS_4arch4Sm80ELb1ELb0ELb0ELb1ELb0ELb0ELb0ELb0ELi2ELi2ELi4ELi2ELb1EEENS1_24CollectiveEpilogueBwdGQAISA_fSD_Li256ELb1ELb0EEENS1_25SingleTileBwdLPTSchedulerILb1ELi128ELb0EEEEEEEEEvNT_6ParamsE --------------------------
	.section	.text._ZN7cutlass13device_kernelIN5flash19enable_sm80_to_sm89INS1_16FlashAttnBwdSm80INS1_25CollectiveMainloopBwdSm80ILi2ELi2EN4cute5tupleIJNS5_1CILi64EEENS7_ILi128EEES8_EEENS_10bfloat16_tEfNS_4arch4Sm80ELb1ELb0ELb0ELb1ELb0ELb0ELb0ELb0ELi2ELi2ELi4ELi2ELb1EEENS1_24CollectiveEpilogueBwdGQAISA_fSD_Li256ELb1ELb0EEENS1_25SingleTileBwdLPTSchedulerILb1ELi128ELb0EEEEEEEEEvNT_6ParamsE,"ax",@progbits
	.sectioninfo	@"SHI_REGISTERS=255"
	.align	128
.text._ZN7cutlass13device_kernelIN5flash19enable_sm80_to_sm89INS1_16FlashAttnBwdSm80INS1_25CollectiveMainloopBwdSm80ILi2ELi2EN4cute5tupleIJNS5_1CILi64EEENS7_ILi128EEES8_EEENS_10bfloat16_tEfNS_4arch4Sm80ELb1ELb0ELb0ELb1ELb0ELb0ELb0ELb0ELi2ELi2ELi4ELi2ELb1EEENS1_24CollectiveEpilogueBwdGQAISA_fSD_Li256ELb1ELb0EEENS1_25SingleTileBwdLPTSchedulerILb1ELi128ELb0EEEEEEEEEvNT_6ParamsE:
        .type           _ZN7cutlass13device_kernelIN5flash19enable_sm80_to_sm89INS1_16FlashAttnBwdSm80INS1_25CollectiveMainloopBwdSm80ILi2ELi2EN4cute5tupleIJNS5_1CILi64EEENS7_ILi128EEES8_EEENS_10bfloat16_tEfNS_4arch4Sm80ELb1ELb0ELb0ELb1ELb0ELb0ELb0ELb0ELi2ELi2ELi4ELi2ELb1EEENS1_24CollectiveEpilogueBwdGQAISA_fSD_Li256ELb1ELb0EEENS1_25SingleTileBwdLPTSchedulerILb1ELi128ELb0EEEEEEEEEvNT_6ParamsE,@function
        .size           _ZN7cutlass13device_kernelIN5flash19enable_sm80_to_sm89INS1_16FlashAttnBwdSm80INS1_25CollectiveMainloopBwdSm80ILi2ELi2EN4cute5tupleIJNS5_1CILi64EEENS7_ILi128EEES8_EEENS_10bfloat16_tEfNS_4arch4Sm80ELb1ELb0ELb0ELb1ELb0ELb0ELb0ELb0ELi2ELi2ELi4ELi2ELb1EEENS1_24CollectiveEpilogueBwdGQAISA_fSD_Li256ELb1ELb0EEENS1_25SingleTileBwdLPTSchedulerILb1ELi128ELb0EEEEEEEEEvNT_6ParamsE,(.L_x_1820 - _ZN7cutlass13device_kernelIN5flash19enable_sm80_to_sm89INS1_16FlashAttnBwdSm80INS1_25CollectiveMainloopBwdSm80ILi2ELi2EN4cute5tupleIJNS5_1CILi64EEENS7_ILi128EEES8_EEENS_10bfloat16_tEfNS_4arch4Sm80ELb1ELb0ELb0ELb1ELb0ELb0ELb0ELb0ELi2ELi2ELi4ELi2ELb1EEENS1_24CollectiveEpilogueBwdGQAISA_fSD_Li256ELb1ELb0EEENS1_25SingleTileBwdLPTSchedulerILb1ELi128ELb0EEEEEEEEEvNT_6ParamsE)
        .other          _ZN7cutlass13device_kernelIN5flash19enable_sm80_to_sm89INS1_16FlashAttnBwdSm80INS1_25CollectiveMainloopBwdSm80ILi2ELi2EN4cute5tupleIJNS5_1CILi64EEENS7_ILi128EEES8_EEENS_10bfloat16_tEfNS_4arch4Sm80ELb1ELb0ELb0ELb1ELb0ELb0ELb0ELb0ELi2ELi2ELi4ELi2ELb1EEENS1_24CollectiveEpilogueBwdGQAISA_fSD_Li256ELb1ELb0EEENS1_25SingleTileBwdLPTSchedulerILb1ELi128ELb0EEEEEEEEEvNT_6ParamsE,@"STO_CUDA_ENTRY STV_DEFAULT"
_ZN7cutlass13device_kernelIN5flash19enable_sm80_to_sm89INS1_16FlashAttnBwdSm80INS1_25CollectiveMainloopBwdSm80ILi2ELi2EN4cute5tupleIJNS5_1CILi64EEENS7_ILi128EEES8_EEENS_10bfloat16_tEfNS_4arch4Sm80ELb1ELb0ELb0ELb1ELb0ELb0ELb0ELb0ELi2ELi2ELi4ELi2ELb1EEENS1_24CollectiveEpilogueBwdGQAISA_fSD_Li256ELb1ELb0EEENS1_25SingleTileBwdLPTSchedulerILb1ELi128ELb0EEEEEEEEEvNT_6ParamsE:
        /* <DEDUP_REMOVED lines=24> */
.L_x_828:
[----:B------:R-:W-:Y:S02]  /*0180*/  MOV R2, c[0x0][0x3b4] ;  /* 0x0000ed0000027a02 */ /* 0x000fe40000000f00 */
[----:B------:R-:W-:Y:S02]  /*0190*/  MOV R217, R0 ;  /* 0x0000000000d97202 */ /* 0x000fe40000000f00 */
[----:B------:R-:W-:-:S13]  /*01a0*/  ISETP.NE.AND P0, PT, R2, 0x1, PT ;  /* 0x000000010200780c */ /* 0x000fda0003f05270 */
[----:B------:R-:W-:-:S05]  /*01b0*/  @P0 IMAD.HI.U32 R2, R0, c[0x0][0x3b8], RZ ;  /* 0x0000ee0000020a27 */ /* 0x000fca00078e00ff */
[----:B------:R-:W-:-:S05]  /*01c0*/  @P0 SHF.R.U32.HI R217, RZ, c[0x0][0x3bc], R2 ;  /* 0x0000ef00ffd90a19 */ /* 0x000fca0000011602 */
[----:B------:R-:W-:Y:S02]  /*01d0*/  IMAD R3, R217, c[0x0][0x3b4], RZ ;  /* 0x0000ed00d9037a24 */ /* 0x000fe400078e02ff */
.L_x_829:
        /* <DEDUP_REMOVED lines=16> */
.L_x_830:
        /* <DEDUP_REMOVED lines=9> */
.L_x_832:
[----:B------:R-:W-:-:S04]  /*0370*/  MOV R3, c[0x0][0x3dc] ;  /* 0x0000f70000037a02 */ /* 0x000fc80000000f00 */
.L_x_831:
[----:B-----5:R-:W-:-:S04]  /*0380*/  IADD3 R3, R3, 0x7f, RZ ;  /* 0x0000007f03037810 */ /* 0x020fc80007ffe0ff */
[----:B------:R-:W-:-:S04]  /*0390*/  SHF.R.S32.HI R0, RZ, 0x1f, R3 ;  /* 0x0000001fff007819 */ /* 0x000fc80000011403 */
[----:B------:R-:W-:-:S04]  /*03a0*/  LEA.HI R0, R0, R3, RZ, 0x7 ;  /* 0x0000000300007211 */ /* 0x000fc800078f38ff */
[----:B------:R-:W-:-:S04]  /*03b0*/  SHF.R.S32.HI R0, RZ, 0x7, R0 ;  /* 0x00000007ff007819 */ /* 0x000fc80000011400 */
[----:B------:R-:W-:-:S04]  /*03c0*/  ISETP.GE.AND P0, PT, R217, R0, PT ;  /* 0x00000000d900720c */ /* 0x000fc80003f06270 */
[----:B------:R-:W-:Y:S01]  /*03d0*/  SEL R214, R214, 0xffffffff, !P0 ;  /* 0xffffffffd6d67807 */ /* 0x000fe20004000000 */
[----:B------:R-:W-:Y:S05]  /*03e0*/  BRA `(.L_x_833) ;  /* 0x0000036000007947 */ /* 0x000fea0003800000 */
.L_x_827:
        /* <DEDUP_REMOVED lines=16> */
.L_x_834:
[----:B------:R-:W-:Y:S02]  /*04f0*/  MOV R0, c[0x0][0x3b4] ;  /* 0x0000ed0000007a02 */ /* 0x000fe40000000f00 */
[----:B------:R-:W-:Y:S02]  /*0500*/  MOV R217, R2 ;  /* 0x0000000200d97202 */ /* 0x000fe40000000f00 */
[----:B------:R-:W-:-:S13]  /*0510*/  ISETP.NE.AND P0, PT, R0, 0x1, PT ;  /* 0x000000010000780c */ /* 0x000fda0003f05270 */
[----:B------:R-:W-:-:S05]  /*0520*/  @P0 IMAD.HI.U32 R0, R2, c[0x0][0x3b8], RZ ;  /* 0x0000ee0002000a27 */ /* 0x000fca00078e00ff */
[----:B------:R-:W-:-:S05]  /*0530*/  @P0 SHF.R.U32.HI R217, RZ, c[0x0][0x3bc], R0 ;  /* 0x0000ef00ffd90a19 */ /* 0x000fca0000011600 */
[----:B------:R-:W-:Y:S02]  /*0540*/  IMAD R3, R217, c[0x0][0x3b4], RZ ;  /* 0x0000ed00d9037a24 */ /* 0x000fe400078e02ff */
.L_x_835:
        /* <DEDUP_REMOVED lines=16> */
.L_x_836:
        /* <DEDUP_REMOVED lines=9> */
.L_x_838:
[----:B------:R-:W-:-:S04]  /*06e0*/  MOV R3, c[0x0][0x3dc] ;  /* 0x0000f70000037a02 */ /* 0x000fc80000000f00 */
.L_x_837:
[----:B-----5:R-:W-:-:S04]  /*06f0*/  IADD3 R3, R3, 0x7f, RZ ;  /* 0x0000007f03037810 */ /* 0x020fc80007ffe0ff */
[----:B------:R-:W-:-:S04]  /*0700*/  SHF.R.S32.HI R0, RZ, 0x1f, R3 ;  /* 0x0000001fff007819 */ /* 0x000fc80000011403 */
[----:B------:R-:W-:-:S04]  /*0710*/  LEA.HI R0, R0, R3, RZ, 0x7 ;  /* 0x0000000300007211 */ /* 0x000fc800078f38ff */
[----:B------:R-:W-:-:S04]  /*0720*/  SHF.R.S32.HI R0, RZ, 0x7, R0 ;  /* 0x00000007ff007819 */ /* 0x000fc80000011400 */
[----:B------:R-:W-:-:S04]  /*0730*/  ISETP.GE.AND P0, PT, R217, R0, PT ;  /* 0x00000000d900720c */ /* 0x000fc80003f06270 */
[----:B------:R-:W-:-:S04]  /*0740*/  SEL R214, R214, 0xffffffff, !P0 ;  /* 0xffffffffd6d67807 */ /* 0x000fc80004000000 */
.L_x_833:
[----:B------:R-:W-:-:S13]  /*0750*/  ISETP.GE.AND P0, PT, R214, RZ, PT ;  /* 0x000000ffd600720c */ /* 0x000fda0003f06270 */
[----:B------:R-:W-:Y:S05]  /*0760*/  @!P0 EXIT ;  /* 0x000000000000894d */ /* 0x000fea0003800000 */
[----:B------:R-:W-:Y:S01]  /*0770*/  ISETP.NE.U32.AND P3, PT, RZ, c[0x0][0x2c8], PT ;  /* 0x0000b200ff007a0c */ /* 0x000fe20003f65070 */
[----:B------:R-:W-:Y:S01]  /*0780*/  IMAD.MOV.U32 R7, RZ, RZ, 0x4 ;  /* 0x00000004ff077424 */ /* 0x000fe200078e00ff */
[----:B------:R-:W-:Y:S02]  /*0790*/  ISETP.NE.U32.AND P1, PT, RZ, c[0x0][0x2d0], PT ;  /* 0x0000b400ff007a0c */ /* 0x000fe40003f25070 */
[----:B------:R-:W-:Y:S01]  /*07a0*/  ISETP.NE.AND.EX P3, PT, RZ, c[0x0][0x2cc], PT, P3 ;  /* 0x0000b300ff007a0c */ /* 0x000fe20003f65330 */
[----:B------:R-:W-:Y:S01]  /*07b0*/  IMAD.WIDE R16, R214, R7, c[0x0][0x2c8] ;  /* 0x0000b200d6107625 */ /* 0x000fe200078e0207 */
[----:B------:R-:W-:Y:S02]  /*07c0*/  ISETP.NE.U32.AND P0, PT, RZ, c[0x0][0x2d8], PT ;  /* 0x0000b600ff007a0c */ /* 0x000fe40003f05070 */
[----:B------:R-:W-:Y:S02]  /*07d0*/  ISETP.NE.AND.EX P1, PT, RZ, c[0x0][0x2d4], PT, P1 ;  /* 0x0000b500ff007a0c */ /* 0x000fe40003f25310 */
[----:B------:R-:W-:-:S07]  /*07e0*/  ISETP.NE.AND.EX P0, PT, RZ, c[0x0][0x2dc], PT, P0 ;  /* 0x0000b700ff007a0c */ /* 0x000fce0003f05300 */
[----:B------:R-:W2:Y:S01]  /*07f0*/  @P3 LDG.E R3, [R16.64] ;  /* 0x0000000a10033981 */ /* 0x000ea2000c1e1900 */
        /* <DEDUP_REMOVED lines=14> */
[----:B-1----:R-:W-:Y:S02]  /*08e0*/  CS2R R2, SRZ ;  /* 0x0000000000027805 */ /* 0x002fe4000001ff00 */
[--C-:B---3--:R-:W-:Y:S01]  /*08f0*/  @P3 SHF.R.S32.HI R3, RZ, 0x1f, R13.reuse ;  /* 0x0000001fff033819 */ /* 0x108fe2000001140d */
[----:B------:R-:W-:Y:S01]  /*0900*/  @P3 IMAD.MOV.U32 R2, RZ, RZ, R13 ;  /* 0x000000ffff023224 */ /* 0x000fe200078e000d */
[----:B------:R-:W-:Y:S01]  /*0910*/  @P3 LOP3.LUT R207, R0, 0xffffffc0, RZ, 0xc0, !PT ;  /* 0xffffffc000cf3812 */ /* 0x000fe200078ec0ff */
[----:B------:R-:W-:Y:S05]  /*0920*/  @P0 BRA `(.L_x_839) ;  /* 0x0000004000000947 */ /* 0x000fea0003800000 */
[----:B------:R-:W-:Y:S05]  /*0930*/  @!P3 BRA `(.L_x_839) ;  /* 0x000000300000b947 */ /* 0x000fea0003800000 */
[----:B-----5:R-:W2:Y:S04]  /*0940*/  LDG.E R215, [R16.64] ;  /* 0x0000000a10d77981 */ /* 0x020ea8000c1e1900 */
[----:B------:R-:W2:Y:S02]  /*0950*/  LDG.E R0, [R16.64+0x4] ;  /* 0x0000040a10007981 */ /* 0x000ea4000c1e1900 */
[----:B--2---:R-:W-:-:S02]  /*0960*/  IADD3 R215, -R215, R0, RZ ;  /* 0x00000000d7d77210 */ /* 0x004fc40007ffe1ff */
.L_x_839:
[----:B------:R-:W-:-:S04]  /*0970*/  ISETP.NE.U32.AND P0, PT, RZ, c[0x0][0x2e0], PT ;  /* 0x0000b800ff007a0c */ /* 0x000fc80003f05070 */
[----:B------:R-:W-:-:S13]  /*0980*/  ISETP.NE.AND.EX P0, PT, RZ, c[0x0][0x2e4], PT, P0 ;  /* 0x0000b900ff007a0c */ /* 0x000fda0003f05300 */
[----:B------:R-:W-:Y:S05]  /*0990*/  @!P0 BRA `(.L_x_840) ;  /* 0x0000003000008947 */ /* 0x000fea0003800000 */
[----:B------:R-:W-:-:S05]  /*09a0*/  IMAD.WIDE R6, R214, R7, c[0x0][0x2e0] ;  /* 0x0000b800d6067625 */ /* 0x000fca00078e0207 */
[----:B------:R1:W5:Y:S01]  /*09b0*/  LDG.E R213, [R6.64] ;  /* 0x0000000a06d57981 */ /* 0x000362000c1e1900 */
[----:B------:R-:W-:Y:S05]  /*09c0*/  BRA `(.L_x_841) ;  /* 0x0000004000007947 */ /* 0x000fea0003800000 */
.L_x_840:
[----:B------:R-:W-:Y:S05]  /*09d0*/  @!P1 BRA `(.L_x_841) ;  /* 0x0000003000009947 */ /* 0x000fea0003800000 */
[----:B------:R-:W2:Y:S04]  /*09e0*/  LDG.E R213, [R14.64] ;  /* 0x0000000a0ed57981 */ /* 0x000ea8000c1e1900 */
[----:B------:R-:W2:Y:S02]  /*09f0*/  LDG.E R0, [R14.64+0x4] ;  /* 0x0000040a0e007981 */ /* 0x000ea4000c1e1900 */
[----:B--2---:R-:W-:Y:S02]  /*0a00*/  IADD3 R213, -R213, R0, RZ ;  /* 0x00000000d5d57210 */ /* 0x004fe40007ffe1ff */
.L_x_841:
        /* <DEDUP_REMOVED lines=50> */
[----:B------:R-:W-:Y:S01]  /*0d30*/  IMAD.SHL.U32 R222, R8, 0x4, RZ ;  /* 0x0000000408de7824 */ /* 0x000fe200078e00ff */
[----:B------:R-:W-:Y:S01]  /*0d40*/  ISETP.NE.AND P0, PT, R0, 0x1, PT ;  /* 0x000000010000780c */ /* 0x000fe20003f05270 */
[----:B------:R-:W-:Y:S01]  /*0d50*/  IMAD.SHL.U32 R204, R207, 0x40, RZ ;  /* 0x00000040cfcc7824 */ /* 0x000fe200078e00ff */
[----:B------:R-:W-:Y:S01]  /*0d60*/  SHF.R.S32.HI R0, RZ, 0x1f, R216 ;  /* 0x0000001fff007819 */ /* 0x000fe200000114d8 */
[----:B------:R-:W-:Y:S01]  /*0d70*/  IMAD.WIDE.U32 R26, R216, c[0x0][0x238], R8 ;  /* 0x00008e00d81a7a25 */ /* 0x000fe200078e0008 */
[----:B------:R-:W-:Y:S01]  /*0d80*/  LEA.HI R17, R15, R8, RZ, 0x3 ;  /* 0x000000080f117211 */ /* 0x000fe200078f18ff */
[----:B------:R-:W-:Y:S01]  /*0d90*/  ULDC.64 UR4, c[0x0][0x1d8] ;  /* 0x0000760000047ab9 */ /* 0x000fe20000000a00 */
[----:B------:R-:W-:Y:S01]  /*0da0*/  SEL R10, R214, RZ, !P1 ;  /* 0x000000ffd60a7207 */ /* 0x000fe20004800000 */
[----:B------:R-:W-:Y:S01]  /*0db0*/  IMAD R11, R0, c[0x0][0x238], RZ ;  /* 0x00008e00000b7a24 */ /* 0x000fe200078e02ff */
[----:B------:R-:W-:Y:S01]  /*0dc0*/  LOP3.LUT R7, R17, 0xfffffff8, RZ, 0xc0, !PT ;  /* 0xfffffff811077812 */ /* 0x000fe200078ec0ff */
[----:B------:R-:W-:Y:S01]  /*0dd0*/  USHF.L.U32 UR6, UR4, 0x6, URZ ;  /* 0x0000000604067899 */ /* 0x000fe2000800063f */
[----:B------:R-:W-:Y:S01]  /*0de0*/  SHF.R.S32.HI R212, RZ, 0x3, R17 ;  /* 0x00000003ffd47819 */ /* 0x000fe20000011411 */
[C---:B------:R-:W-:Y:S01]  /*0df0*/  IMAD R11, R216.reuse, c[0x0][0x23c], R11 ;  /* 0x00008f00d80b7a24 */ /* 0x040fe200078e020b */
[----:B------:R-:W-:Y:S01]  /*0e00*/  SHF.R.S32.HI R223, RZ, 0x1f, R222 ;  /* 0x0000001fffdf7819 */ /* 0x000fe200000114de */
[----:B------:R-:W-:Y:S01]  /*0e10*/  @P0 IMAD.HI.U32 R6, R216, c[0x0][0x24c], RZ ;  /* 0x00009300d8060a27 */ /* 0x000fe200078e00ff */
[----:B------:R-:W-:Y:S01]  /*0e20*/  IADD3 R220, P2, R212, R2, RZ ;  /* 0x00000002d4dc7210 */ /* 0x000fe20007f5e0ff */
[----:B------:R-:W-:Y:S01]  /*0e30*/  UMOV UR8, 0x6 ;  /* 0x0000000600087882 */ /* 0x000fe20000000000 */
[----:B------:R-:W-:Y:S01]  /*0e40*/  LEA.HI R197, R15, R8, RZ, 0x7 ;  /* 0x000000080fc57211 */ /* 0x000fe200078f38ff */
[----:B------:R-:W-:Y:S01]  /*0e50*/  IMAD.IADD R27, R27, 0x1, R11 ;  /* 0x000000011b1b7824 */ /* 0x000fe200078e020b */
[----:B------:R-:W-:Y:S01]  /*0e60*/  SHF.R.S32.HI R11, RZ, 0x1f, R212 ;  /* 0x0000001fff0b7819 */ /* 0x000fe200000114d4 */
[----:B------:R-:W-:Y:S01]  /*0e70*/  IMAD.IADD R14, R8, 0x1, -R7 ;  /* 0x00000001080e7824 */ /* 0x000fe200078e0a07 */
[----:B------:R-:W-:Y:S01]  /*0e80*/  @P0 SHF.R.U32.HI R13, RZ, c[0x0][0x250], R6 ;  /* 0x00009400ff0d0a19 */ /* 0x000fe20000011606 */
[----:B------:R-:W-:Y:S01]  /*0e90*/  IMAD.IADD R7, R213, 0x1, -R210 ;  /* 0x00000001d5077824 */ /* 0x000fe200078e0ad2 */
[----:B------:R-:W-:Y:S01]  /*0ea0*/  IADD3 R24, P0, R212, R4, RZ ;  /* 0x00000004d4187210 */ /* 0x000fe20007f1e0ff */
[----:B------:R-:W-:Y:S01]  /*0eb0*/  IMAD.SHL.U32 R20, R14, 0x8, RZ ;  /* 0x000000080e147824 */ /* 0x000fe200078e00ff */
[----:B------:R-:W-:Y:S01]  /*0ec0*/  SHF.R.S32.HI R12, RZ, 0x1f, R13 ;  /* 0x0000001fff0c7819 */ /* 0x000fe2000001140d */
[----:B------:R-:W-:Y:S01]  /*0ed0*/  IMAD.X R2, R11, 0x1, R3, P2 ;  /* 0x000000010b027824 */ /* 0x000fe200010e0603 */
[----:B------:R-:W-:Y:S01]  /*0ee0*/  SHF.R.S32.HI R6, RZ, 0x1f, R214 ;  /* 0x0000001fff067819 */ /* 0x000fe200000114d6 */
[----:B------:R-:W-:Y:S01]  /*0ef0*/  IMAD.IADD R3, R7, 0x1, -R212 ;  /* 0x0000000107037824 */ /* 0x000fe200078e0ad4 */
[--C-:B------:R-:W-:Y:S01]  /*0f00*/  SHF.R.S32.HI R21, RZ, 0x1f, R20.reuse ;  /* 0x0000001fff157819 */ /* 0x100fe20000011414 */
[----:B------:R-:W-:Y:S01]  /*0f10*/  IMAD.X R25, R11, 0x1, R5, P0 ;  /* 0x000000010b197824 */ /* 0x000fe200000e0605 */
[----:B------:R-:W-:Y:S01]  /*0f20*/  SEL R4, R6, RZ, !P3 ;  /* 0x000000ff06047207 */ /* 0x000fe20005800000 */
[----:B------:R-:W-:Y:S01]  /*0f30*/  IMAD R22, R12, c[0x0][0x1e0], RZ ;  /* 0x000078000c167a24 */ /* 0x000fe200078e02ff */
[----:B------:R-:W-:Y:S01]  /*0f40*/  ISETP.GE.AND P2, PT, R3, 0x1, PT ;  /* 0x000000010300780c */ /* 0x000fe20003f46270 */
[----:B------:R-:W-:Y:S01]  /*0f50*/  IMAD.WIDE.U32 R18, R13, c[0x0][0x1e0], R20 ;  /* 0x000078000d127a25 */ /* 0x000fe200078e0014 */
[C---:B------:R-:W-:Y:S01]  /*0f60*/  ISETP.GE.AND P0, PT, R3.reuse, 0x21, PT ;  /* 0x000000210300780c */ /* 0x040fe20003f06270 */
[----:B------:R-:W-:Y:S01]  /*0f70*/  USHF.L.U64.HI UR5, UR4, UR8, UR5 ;  /* 0x0000000804057299 */ /* 0x000fe20008010205 */
[----:B------:R-:W-:Y:S01]  /*0f80*/  ISETP.GE.AND P6, PT, R3, 0x41, PT ;  /* 0x000000410300780c */ /* 0x000fe20003fc6270 */
[----:B------:R-:W-:Y:S01]  /*0f90*/  IMAD R22, R13, c[0x0][0x1e4], R22 ;  /* 0x000079000d167a24 */ /* 0x000fe200078e0216 */
[----:B------:R-:W-:Y:S01]  /*0fa0*/  ISETP.GE.AND P5, PT, R3, 0x61, PT ;  /* 0x000000610300780c */ /* 0x000fe20003fa6270 */
[----:B------:R-:W-:Y:S01]  /*0fb0*/  IMAD R16, R4, c[0x0][0x240], RZ ;  /* 0x0000900004107a24 */ /* 0x000fe200078e02ff */
[----:B------:R-:W-:Y:S01]  /*0fc0*/  SEL R3, R214, RZ, !P3 ;  /* 0x000000ffd6037207 */ /* 0x000fe20005800000 */
[----:B------:R-:W-:Y:S01]  /*0fd0*/  IMAD.IADD R23, R19, 0x1, R22 ;  /* 0x0000000113177824 */ /* 0x000fe200078e0216 */
[----:B------:R-:W-:Y:S01]  /*0fe0*/  SEL R6, R6, RZ, !P1 ;  /* 0x000000ff06067207 */ /* 0x000fe20004800000 */
[----:B------:R-:W-:Y:S01]  /*0ff0*/  IMAD.MOV.U32 R22, RZ, RZ, R18 ;  /* 0x000000ffff167224 */ /* 0x000fe200078e0012 */
[----:B------:R-:W-:Y:S01]  /*1000*/  SHF.R.S32.HI R18, RZ, 0x1f, R204 ;  /* 0x0000001fff127819 */ /* 0x000fe200000114cc */
[----:B------:R-:W-:Y:S01]  /*1010*/  IMAD.WIDE.U32 R26, R3, c[0x0][0x240], R26 ;  /* 0x00009000031a7a25 */ /* 0x000fe200078e001a */
[----:B------:R-:W-:-:S02]  /*1020*/  LEA.HI R19, R15, R8, RZ, 0x4 ;  /* 0x000000080f137211 */ /* 0x000fc400078f20ff */
[----:B------:R-:W-:Y:S01]  /*1030*/  ISETP.GE.OR P4, PT, R20, c[0x0][0x1cc], !P2 ;  /* 0x0000730014007a0c */ /* 0x000fe20005786670 */
[----:B------:R-:W-:Y:S01]  /*1040*/  IMAD R11, R0, c[0x0][0x270], RZ ;  /* 0x00009c00000b7a24 */ /* 0x000fe200078e02ff */
[----:B------:R-:W-:Y:S01]  /*1050*/  IADD3 R204, P1, R204, R26, RZ ;  /* 0x0000001acccc7210 */ /* 0x000fe20007f3e0ff */
[----:B------:R-:W-:Y:S01]  /*1060*/  IMAD R203, R3, c[0x0][0x244], R16 ;  /* 0x0000910003cb7a24 */ /* 0x000fe200078e0210 */
[----:B------:R-:W-:Y:S01]  /*1070*/  ISETP.GE.OR P2, PT, R20, c[0x0][0x19c], !P2 ;  /* 0x0000670014007a0c */ /* 0x000fe20005746670 */
[----:B------:R-:W-:Y:S01]  /*1080*/  IMAD R5, R0, c[0x0][0x288], RZ ;  /* 0x0000a20000057a24 */ /* 0x000fe200078e02ff */
[----:B------:R-:W-:Y:S01]  /*1090*/  SHF.R.U32.HI R197, RZ, 0x4, R197 ;  /* 0x00000004ffc57819 */ /* 0x000fe200000116c5 */
[----:B------:R-:W-:Y:S01]  /*10a0*/  IMAD R30, R216, c[0x0][0x274], R11 ;  /* 0x00009d00d81e7a24 */ /* 0x000fe200078e020b */
[----:B------:R-:W-:Y:S01]  /*10b0*/  IADD3.X R203, R18, R27, R203, P1, !PT ;  /* 0x0000001b12cb7210 */ /* 0x000fe20000ffe4cb */
[----:B------:R-:W-:Y:S02]  /*10c0*/  IMAD R11, R6, c[0x0][0x1e8], RZ ;  /* 0x00007a00060b7a24 */ /* 0x000fe400078e02ff */
[----:B------:R-:W-:-:S04]  /*10d0*/  IMAD.WIDE.U32 R36, R216, c[0x0][0x270], R222 ;  /* 0x00009c00d8247a25 */ /* 0x000fc800078e00de */
[C---:B------:R-:W-:Y:S01]  /*10e0*/  IMAD R28, R216.reuse, c[0x0][0x28c], R5 ;  /* 0x0000a300d81c7a24 */ /* 0x040fe200078e0205 */
[----:B------:R-:W-:Y:S01]  /*10f0*/  SHF.R.S32.HI R5, RZ, 0x4, R19 ;  /* 0x00000004ff057819 */ /* 0x000fe20000011413 */
[----:B------:R-:W-:-:S03]  /*1100*/  IMAD.WIDE.U32 R34, R216, c[0x0][0x288], R222 ;  /* 0x0000a200d8227a25 */ /* 0x000fc600078e00de */
[C---:B------:R-:W-:Y:S01]  /*1110*/  LEA.HI R16, R19.reuse, R5, RZ, 0x1 ;  /* 0x0000000513107211 */ /* 0x040fe200078f08ff */
[----:B------:R-:W-:Y:S01]  /*1120*/  IMAD.SHL.U32 R27, R212, 0x40, RZ ;  /* 0x00000040d41b7824 */ /* 0x000fe200078e00ff */
[----:B------:R-:W-:Y:S01]  /*1130*/  LOP3.LUT R19, R19, 0xfffffff0, RZ, 0xc0, !PT ;  /* 0xfffffff013137812 */ /* 0x000fe200078ec0ff */
[C---:B------:R-:W-:Y:S01]  /*1140*/  IMAD R32, R10.reuse, c[0x0][0x1ec], R11 ;  /* 0x00007b000a207a24 */ /* 0x040fe200078e020b */
[----:B------:R-:W-:Y:S01]  /*1150*/  LEA.HI R11, R15, R8, RZ, 0x6 ;  /* 0x000000080f0b7211 */ /* 0x000fe200078f30ff */
[----:B------:R-:W-:Y:S01]  /*1160*/  IMAD.WIDE.U32 R22, R10, c[0x0][0x1e8], R22 ;  /* 0x00007a000a167a25 */ /* 0x000fe200078e0016 */
[----:B------:R-:W-:Y:S02]  /*1170*/  LOP3.LUT R27, R27, 0x1c0, RZ, 0xc0, !PT ;  /* 0x000001c01b1b7812 */ /* 0x000fe400078ec0ff */
[----:B------:R-:W-:Y:S01]  /*1180*/  LOP3.LUT R16, R16, 0xfffffffe, RZ, 0xc0, !PT ;  /* 0xfffffffe10107812 */ /* 0x000fe200078ec0ff */
[----:B------:R-:W-:Y:S01]  /*1190*/  IMAD.IADD R31, R37, 0x1, R30 ;  /* 0x00000001251f7824 */ /* 0x000fe200078e021e */
[----:B------:R-:W-:Y:S01]  /*11a0*/  SHF.R.U32.HI R18, RZ, 0x3, R27 ;  /* 0x00000003ff127819 */ /* 0x000fe2000001161b */
[----:B------:R-:W-:Y:S01]  /*11b0*/  IMAD.IADD R29, R35, 0x1, R28 ;  /* 0x00000001231d7824 */ /* 0x000fe200078e021c */
[----:B------:R-:W-:Y:S01]  /*11c0*/  SHF.R.S32.HI R11, RZ, 0x6, R11 ;  /* 0x00000006ff0b7819 */ /* 0x000fe2000001140b */
[----:B------:R-:W-:-:S02]  /*11d0*/  IMAD.MOV.U32 R30, RZ, RZ, R36 ;  /* 0x000000ffff1e7224 */ /* 0x000fc400078e0024 */
[----:B------:R-:W-:Y:S02]  /*11e0*/  IMAD.MOV.U32 R28, RZ, RZ, R34 ;  /* 0x000000ffff1c7224 */ /* 0x000fe400078e0022 */
[----:B------:R-:W-:-:S04]  /*11f0*/  IMAD.WIDE R24, R217, 0x80, R24 ;  /* 0x00000080d9187825 */ /* 0x000fc800078e0218 */
[----:B------:R-:W-:Y:S01]  /*1200*/  IMAD.IADD R33, R23, 0x1, R32 ;  /* 0x0000000117217824 */ /* 0x000fe200078e0220 */
[----:B------:R-:W-:Y:S01]  /*1210*/  SHF.R.S32.HI R23, RZ, 0x1f, R207 ;  /* 0x0000001fff177819 */ /* 0x000fe200000114cf */
[----:B------:R-:W-:Y:S01]  /*1220*/  IMAD.MOV.U32 R32, RZ, RZ, R22 ;  /* 0x000000ffff207224 */ /* 0x000fe200078e0016 */
[----:B------:R-:W-:Y:S01]  /*1230*/  LOP3.LUT R22, R27, 0x38, R20, 0xf8, !PT ;  /* 0x000000381b167812 */ /* 0x000fe200078ef814 */
[----:B------:R-:W-:-:S04]  /*1240*/  IMAD.WIDE.U32 R30, R3, c[0x0][0x278], R30 ;  /* 0x00009e00031e7a25 */ /* 0x000fc800078e001e */
[----:B------:R-:W-:Y:S01]  /*1250*/  IMAD R206, R4, c[0x0][0x290], RZ ;  /* 0x0000a40004ce7a24 */ /* 0x000fe200078e02ff */
[----:B------:R-:W-:Y:S01]  /*1260*/  IADD3 R209, P3, R207, R30, RZ ;  /* 0x0000001ecfd17210 */ /* 0x000fe20007f7e0ff */
[----:B------:R-:W-:Y:S02]  /*1270*/  IMAD R12, R12, c[0x0][0x1b0], RZ ;  /* 0x00006c000c0c7a24 */ /* 0x000fe400078e02ff */
[----:B------:R-:W-:-:S04]  /*1280*/  IMAD.WIDE.U32 R28, R3, c[0x0][0x290], R28 ;  /* 0x0000a400031c7a25 */ /* 0x000fc800078e001c */
[----:B------:R-:W-:Y:S01]  /*1290*/  IMAD R27, R25, c[0x0][0x1d8], RZ ;  /* 0x00007600191b7a24 */ /* 0x000fe200078e02ff */
[----:B------:R-:W-:Y:S01]  /*12a0*/  IADD3 R207, P1, R207, R28, RZ ;  /* 0x0000001ccfcf7210 */ /* 0x000fe20007f3e0ff */
[----:B------:R-:W-:Y:S02]  /*12b0*/  IMAD R208, R4, c[0x0][0x278], RZ ;  /* 0x00009e0004d07a24 */ /* 0x000fe400078e02ff */
[----:B------:R-:W-:Y:S02]  /*12c0*/  IMAD R206, R3, c[0x0][0x294], R206 ;  /* 0x0000a50003ce7a24 */ /* 0x000fe400078e02ce */
[C---:B------:R-:W-:Y:S02]  /*12d0*/  IMAD R12, R13.reuse, c[0x0][0x1b4], R12 ;  /* 0x00006d000d0c7a24 */ /* 0x040fe400078e020c */
[----:B------:R-:W-:Y:S01]  /*12e0*/  IMAD.WIDE.U32 R34, R13, c[0x0][0x1b0], R20 ;  /* 0x00006c000d227a25 */ /* 0x000fe200078e0014 */
[----:B------:R-:W-:-:S03]  /*12f0*/  IADD3.X R206, R23, R29, R206, P1, !PT ;  /* 0x0000001d17ce7210 */ /* 0x000fc60000ffe4ce */
[C---:B------:R-:W-:Y:S02]  /*1300*/  IMAD R13, R24.reuse, c[0x0][0x1dc], R27 ;  /* 0x00007700180d7a24 */ /* 0x040fe400078e021b */
[----:B------:R-:W-:-:S04]  /*1310*/  IMAD.WIDE.U32 R32, R24, c[0x0][0x1d8], R32 ;  /* 0x0000760018207a25 */ /* 0x000fc800078e0020 */
[----:B------:R-:W-:Y:S01]  /*1320*/  IMAD R208, R3, c[0x0][0x27c], R208 ;  /* 0x00009f0003d07a24 */ /* 0x000fe200078e02d0 */
[----:B------:R-:W-:Y:S01]  /*1330*/  LEA R26, P1, R32, c[0x0][0x1c0], 0x1 ;  /* 0x00007000201a7a11 */ /* 0x000fe200078208ff */
[----:B------:R-:W-:Y:S02]  /*1340*/  IMAD.IADD R16, R5, 0x1, -R16 ;  /* 0x0000000105107824 */ /* 0x000fe400078e0a10 */
[----:B------:R-:W-:Y:S01]  /*1350*/  IMAD.IADD R13, R33, 0x1, R13 ;  /* 0x00000001210d7824 */ /* 0x000fe200078e020d */
[----:B------:R-:W-:Y:S01]  /*1360*/  IADD3.X R208, R23, R31, R208, P3, !PT ;  /* 0x0000001f17d07210 */ /* 0x000fe20001ffe4d0 */
[----:B------:R-:W-:Y:S01]  /*1370*/  IMAD.SHL.U32 R5, R11, 0x200, RZ ;  /* 0x000002000b057824 */ /* 0x000fe200078e00ff */
[----:B------:R-:W-:Y:S01]  /*1380*/  ISETP.GE.OR P3, PT, R20, c[0x0][0x1cc], !P0 ;  /* 0x0000730014007a0c */ /* 0x000fe20004766670 */
[----:B------:R-:W-:Y:S01]  /*1390*/  IMAD.IADD R35, R35, 0x1, R12 ;  /* 0x0000000123237824 */ /* 0x000fe200078e020c */
[----:B------:R-:W-:Y:S01]  /*13a0*/  LEA.HI.X R27, R32, c[0x0][0x1c4], R13, 0x1, P1 ;  /* 0x00007100201b7a11 */ /* 0x000fe200008f0c0d */
[----:B------:R-:W-:Y:S01]  /*13b0*/  IMAD R13, R6, c[0x0][0x1b8], RZ ;  /* 0x00006e00060d7a24 */ /* 0x000fe200078e02ff */
[----:B------:R-:W-:Y:S01]  /*13c0*/  LEA.HI R12, R15, R8, RZ, 0x2 ;  /* 0x000000080f0c7211 */ /* 0x000fe200078f10ff */
[----:B------:R-:W-:Y:S01]  /*13d0*/  IMAD.WIDE.U32 R34, R10, c[0x0][0x1b8], R34 ;  /* 0x00006e000a227a25 */ /* 0x000fe200078e0022 */
[----:B------:R-:W-:-:S02]  /*13e0*/  LOP3.LUT R18, R5, R22, R18, 0xf6, !PT ;  /* 0x0000001605127212 */ /* 0x000fc400078ef612 */
        /* <DEDUP_REMOVED lines=28> */
[----:B------:R-:W-:Y:S01]  /*15b0*/  LEA R30, P1, R34, c[0x0][0x190], 0x1 ;  /* 0x00006400221e7a11 */ /* 0x000fe200078208ff */
[----:B------:R3:W-:Y:S01]  /*15c0*/  LDGSTS.E.BYPASS.LTC128B.128 [R6+0x6080], [R32.64], !P4 ;  /* 0x0608000020067fae */ /* 0x0007e2000e101d4a */
[----:B------:R-:W-:Y:S01]  /*15d0*/  USHF.L.U32 UR13, UR4, 0x6, URZ ;  /* 0x00000006040d7899 */ /* 0x000fe2000800063f */
[----:B------:R-:W-:Y:S01]  /*15e0*/  IMAD R25, R216, c[0x0][0x184], R25 ;  /* 0x00006100d8197a24 */ /* 0x000fe200078e0219 */
[----:B------:R-:W-:Y:S01]  /*15f0*/  LEA.HI.X R31, R34, c[0x0][0x194], R13, 0x1, P1 ;  /* 0x00006500221f7a11 */ /* 0x000fe200008f0c0d */
[----:B------:R4:W-:Y:S01]  /*1600*/  LDGSTS.E.BYPASS.LTC128B.128 [R6+0x7080], [R22.64], !P3 ;  /* 0x0708000016067fae */ /* 0x0009e2000d901d4a */
[----:B------:R-:W-:Y:S01]  /*1610*/  LEA.HI R13, R15, R8, RZ, 0x5 ;  /* 0x000000080f0d7211 */ /* 0x000fe200078f28ff */
[----:B------:R-:W-:Y:S01]  /*1620*/  USHF.L.U64.HI UR5, UR4, UR8, UR5 ;  /* 0x0000000804057299 */ /* 0x000fe20008010205 */
[----:B------:R-:W-:Y:S01]  /*1630*/  ISETP.GE.OR P6, PT, R20, c[0x0][0x19c], !P6 ;  /* 0x0000670014007a0c */ /* 0x000fe200077c6670 */
[----:B------:R-:W-:Y:S01]  /*1640*/  IMAD.SHL.U32 R18, R14, 0x40, RZ ;  /* 0x000000400e127824 */ /* 0x000fe200078e00ff */
[----:B------:R-:W-:Y:S01]  /*1650*/  ISETP.GE.OR P5, PT, R20, c[0x0][0x19c], !P5 ;  /* 0x0000670014007a0c */ /* 0x000fe20006fa6670 */
[----:B-1----:R-:W-:Y:S01]  /*1660*/  IMAD.WIDE.U32 R26, R216, c[0x0][0x180], R20 ;  /* 0x00006000d81a7a25 */ /* 0x002fe200078e0014 */
[C---:B------:R-:W-:Y:S01]  /*1670*/  ISETP.GE.AND P4, PT, R20.reuse, c[0x0][0x16c], PT ;  /* 0x00005b0014007a0c */ /* 0x040fe20003f86270 */
[----:B------:R-:W0:Y:S01]  /*1680*/  LDGDEPBAR ;  /* 0x00000000000079af */ /* 0x000e220000000000 */
[----:B------:R-:W-:Y:S01]  /*1690*/  ISETP.GE.AND P3, PT, R20, c[0x0][0x1fc], PT ;  /* 0x00007f0014007a0c */ /* 0x000fe20003f66270 */
[----:B------:R-:W-:Y:S01]  /*16a0*/  IMAD.MOV.U32 R24, RZ, RZ, R26 ;  /* 0x000000ffff187224 */ /* 0x000fe200078e001a */
[----:B------:R-:W-:Y:S01]  /*16b0*/  LOP3.LUT R18, R18, 0x1c0, RZ, 0xc0, !PT ;  /* 0x000001c012127812 */ /* 0x000fe200078ec0ff */
[----:B------:R-:W-:Y:S01]  /*16c0*/  IMAD.WIDE.U32 R20, R216, c[0x0][0x210], R20 ;  /* 0x00008400d8147a25 */ /* 0x000fe200078e0014 */
[----:B------:R1:W-:Y:S01]  /*16d0*/  LDGSTS.E.BYPASS.LTC128B.128 [R6+0x80], [R30.64], !P2 ;  /* 0x000800001e067fae */ /* 0x0003e2000d101d4a */
[----:B------:R-:W-:Y:S01]  /*16e0*/  LOP3.LUT P2, RZ, R14, 0x4, RZ, 0xc0, !PT ;  /* 0x000000040eff7812 */ /* 0x000fe2000784c0ff */
[----:B------:R-:W-:Y:S01]  /*16f0*/  ULDC.64 UR6, c[0x0][0x208] ;  /* 0x0000820000067ab9 */ /* 0x000fe20000000a00 */
[----:B------:R-:W-:Y:S01]  /*1700*/  IMAD.IADD R25, R27, 0x1, R25 ;  /* 0x000000011b197824 */ /* 0x000fe200078e0219 */
[----:B------:R-:W-:Y:S01]  /*1710*/  SHF.R.U32.HI R195, RZ, 0x3, R18 ;  /* 0x00000003ffc37819 */ /* 0x000fe20000011612 */
[----:B------:R-:W-:Y:S01]  /*1720*/  IMAD R196, R16, 0x800, R5 ;  /* 0x0000080010c47824 */ /* 0x000fe200078e0205 */
[----:B------:R-:W-:Y:S01]  /*1730*/  USHF.L.U64.HI UR9, UR6, UR8, UR7 ;  /* 0x0000000806097299 */ /* 0x000fe20008010207 */
[----:B------:R-:W-:Y:S01]  /*1740*/  IMAD.WIDE.U32 R218, R3, c[0x0][0x188], R24 ;  /* 0x0000620003da7a25 */ /* 0x000fe200078e0018 */
[----:B------:R-:W-:Y:S01]  /*1750*/  USHF.L.U32 UR12, UR6, 0x6, URZ ;  /* 0x00000006060c7899 */ /* 0x000fe2000800063f */
[----:B------:R-:W-:-:S02]  /*1760*/  IADD3 R228, R6, 0x4080, RZ ;  /* 0x0000408006e47810 */ /* 0x000fc40007ffe0ff */
[----:B------:R-:W-:Y:S01]  /*1770*/  IMAD R205, R2, c[0x0][0x178], RZ ;  /* 0x00005e0002cd7a24 */ /* 0x000fe200078e02ff */
[----:B------:R-:W-:Y:S01]  /*1780*/  IADD3 R225, R6, 0x8080, RZ ;  /* 0x0000808006e17810 */ /* 0x000fe20007ffe0ff */
[----:B------:R-:W-:Y:S01]  /*1790*/  IMAD.MOV.U32 R199, RZ, RZ, 0x40 ;  /* 0x00000040ffc77424 */ /* 0x000fe200078e00ff */
[----:B----4-:R-:W-:Y:S01]  /*17a0*/  IADD3 R22, P1, R30, UR13, RZ ;  /* 0x0000000d1e167c10 */ /* 0x010fe2000ff3e0ff */
[----:B------:R-:W-:Y:S01]  /*17b0*/  IMAD R23, R0, c[0x0][0x210], RZ ;  /* 0x0000840000177a24 */ /* 0x000fe200078e02ff */
[----:B------:R-:W-:Y:S01]  /*17c0*/  SHF.R.S32.HI R0, RZ, 0x5, R13 ;  /* 0x00000005ff007819 */ /* 0x000fe2000001140d */
[----:B------:R-:W-:Y:S02]  /*17d0*/  IMAD R205, R220, c[0x0][0x17c], R205 ;  /* 0x00005f00dccd7a24 */ /* 0x000fe400078e02cd */
[----:B------:R-:W-:Y:S01]  /*17e0*/  IMAD R26, R216, c[0x0][0x214], R23 ;  /* 0x00008500d81a7a24 */ /* 0x000fe200078e0217 */
[----:B--2---:R-:W-:Y:S01]  /*17f0*/  LEA.HI R29, R13, R0, RZ, 0x1 ;  /* 0x000000000d1d7211 */ /* 0x004fe200078f08ff */
[----:B------:R-:W-:Y:S01]  /*1800*/  IMAD R227, R2, c[0x0][0x208], RZ ;  /* 0x0000820002e37a24 */ /* 0x000fe200078e02ff */
[----:B------:R-:W-:Y:S01]  /*1810*/  IADD3.X R23, R31, UR5, RZ, P1, !PT ;  /* 0x000000051f177c10 */ /* 0x000fe20008ffe4ff */
[----:B------:R-:W-:Y:S01]  /*1820*/  IMAD.IADD R27, R21, 0x1, R26 ;  /* 0x00000001151b7824 */ /* 0x000fe200078e021a */
[----:B------:R-:W-:Y:S01]  /*1830*/  LOP3.LUT R29, R29, 0xfffffffe, RZ, 0xc0, !PT ;  /* 0xfffffffe1d1d7812 */ /* 0x000fe200078ec0ff */
[----:B------:R-:W-:Y:S01]  /*1840*/  IMAD.SHL.U32 R21, R0, 0x10, RZ ;  /* 0x0000001000157824 */ /* 0x000fe200078e00ff */
[----:B------:R-:W-:Y:S01]  /*1850*/  LOP3.LUT P1, RZ, R14, 0x2, RZ, 0xc0, !PT ;  /* 0x000000020eff7812 */ /* 0x000fe2000782c0ff */
[----:B------:R-:W-:Y:S01]  /*1860*/  IMAD R14, R4, c[0x0][0x188], RZ ;  /* 0x00006200040e7a24 */ /* 0x000fe200078e02ff */
[----:B------:R2:W-:Y:S01]  /*1870*/  LDGSTS.E.BYPASS.LTC128B.128 [R6+0x1080], [R22.64], !P0 ;  /* 0x0108000016067fae */ /* 0x0005e2000c101d4a */
[----:B------:R-:W-:Y:S01]  /*1880*/  IMAD.IADD R198, R0, 0x1, -R29 ;  /* 0x0000000100c67824 */ /* 0x000fe200078e0a1d */
[----:B------:R-:W-:Y:S01]  /*1890*/  LOP3.LUT R28, R18, 0x30, R21, 0xf8, !PT ;  /* 0x00000030121c7812 */ /* 0x000fe200078ef815 */
[----:B------:R-:W-:Y:S01]  /*18a0*/  IMAD.MOV.U32 R26, RZ, RZ, R20 ;  /* 0x000000ffff1a7224 */ /* 0x000fe200078e0014 */
[----:B------:R-:W-:Y:S01]  /*18b0*/  LOP3.LUT R13, R13, 0xffffffe0, RZ, 0xc0, !PT ;  /* 0xffffffe00d0d7812 */ /* 0x000fe200078ec0ff */
[----:B------:R-:W-:Y:S01]  /*18c0*/  IMAD R0, R4, c[0x0][0x218], RZ ;  /* 0x0000860004007a24 */ /* 0x000fe200078e02ff */
[--C-:B------:R-:W-:Y:S01]  /*18d0*/  LOP3.LUT R28, R28, 0x8, R17.reuse, 0xf8, !PT ;  /* 0x000000081c1c7812 */ /* 0x100fe200078ef811 */
[C---:B------:R-:W-:Y:S01]  /*18e0*/  IMAD R4, R3.reuse, c[0x0][0x18c], R14 ;  /* 0x0000630003047a24 */ /* 0x040fe200078e020e */
[----:B------:R-:W-:Y:S01]  /*18f0*/  LOP3.LUT R14, R18, 0x8, R17, 0xf8, !PT ;  /* 0x00000008120e7812 */ /* 0x000fe200078ef811 */
[----:B------:R-:W-:Y:S01]  /*1900*/  IMAD.WIDE.U32 R26, R3, c[0x0][0x218], R26 ;  /* 0x00008600031a7a25 */ /* 0x000fe200078e001a */
[----:B------:R-:W-:-:S02]  /*1910*/  SHF.R.S32.HI R18, RZ, 0x1f, R235 ;  /* 0x0000001fff127819 */ /* 0x000fc400000114eb */
[-C--:B------:R-:W-:Y:S01]  /*1920*/  LOP3.LUT R5, R14, R195.reuse, RZ, 0x3c, !PT ;  /* 0x000000c30e057212 */ /* 0x080fe200078e3cff */
[----:B------:R-:W-:Y:S01]  /*1930*/  IMAD.IADD R219, R219, 0x1, R4 ;  /* 0x00000001dbdb7824 */ /* 0x000fe200078e0204 */
[----:B------:R-:W-:Y:S01]  /*1940*/  LOP3.LUT R195, R28, R195, RZ, 0x3c, !PT ;  /* 0x000000c31cc37212 */ /* 0x000fe200078e3cff */
[----:B------:R-:W-:Y:S02]  /*1950*/  IMAD R0, R3, c[0x0][0x21c], R0 ;  /* 0x0000870003007a24 */ /* 0x000fe400078e0200 */
[----:B------:R-:W-:Y:S01]  /*1960*/  IMAD.MOV.U32 R4, RZ, RZ, R26 ;  /* 0x000000ffff047224 */ /* 0x000fe200078e001a */
[----:B------:R-:W-:Y:S01]  /*1970*/  IADD3 R26, P0, R22, UR13, RZ ;  /* 0x0000000d161a7c10 */ /* 0x000fe2000ff1e0ff */
[----:B------:R-:W-:Y:S02]  /*1980*/  IMAD.IADD R196, R196, 0x1, R5 ;  /* 0x00000001c4c47824 */ /* 0x000fe400078e0205 */
[----:B------:R-:W-:Y:S01]  /*1990*/  IMAD.IADD R5, R27, 0x1, R0 ;  /* 0x000000011b057824 */ /* 0x000fe200078e0200 */
[----:B------:R-:W-:Y:S01]  /*19a0*/  IADD3.X R27, R23, UR5, RZ, P0, !PT ;  /* 0x00000005171b7c10 */ /* 0x000fe200087fe4ff */
[C---:B------:R-:W-:Y:S01]  /*19b0*/  IMAD R3, R235.reuse, UR9, RZ ;  /* 0x00000009eb037c24 */ /* 0x040fe2000f8e02ff */
[----:B------:R-:W-:Y:S01]  /*19c0*/  IADD3 R24, P0, R26, UR13, RZ ;  /* 0x0000000d1a187c10 */ /* 0x000fe2000ff1e0ff */
[----:B------:R-:W-:-:S02]  /*19d0*/  IMAD.WIDE.U32 R20, R235, c[0x0][0x178], RZ ;  /* 0x00005e00eb147a25 */ /* 0x000fc400078e00ff */
[----:B------:R4:W-:Y:S01]  /*19e0*/  LDGSTS.E.BYPASS.LTC128B.128 [R6+0x2080], [R26.64], !P6 ;  /* 0x020800001a067fae */ /* 0x0009e2000f101d4a */
[----:B------:R-:W-:Y:S01]  /*19f0*/  IADD3.X R25, R27, UR5, RZ, P0, !PT ;  /* 0x000000051b197c10 */ /* 0x000fe200087fe4ff */
[C---:B------:R-:W-:Y:S01]  /*1a00*/  IMAD R14, R18.reuse, UR12, R3 ;  /* 0x0000000c120e7c24 */ /* 0x040fe2000f8e0203 */
[----:B------:R-:W-:Y:S01]  /*1a10*/  ULDC.64 UR4, c[0x0][0x178] ;  /* 0x00005e0000047ab9 */ /* 0x000fe20000000a00 */
[----:B------:R-:W-:Y:S01]  /*1a20*/  IMAD R18, R18, c[0x0][0x178], RZ ;  /* 0x00005e0012127a24 */ /* 0x000fe200078e02ff */
[----:B------:R-:W-:Y:S01]  /*1a30*/  USHF.L.U32 UR13, UR4, 0x6, URZ ;  /* 0x00000006040d7899 */ /* 0x000fe2000800063f */
[----:B------:R5:W-:Y:S01]  /*1a40*/  LDGSTS.E.BYPASS.LTC128B.128 [R6+0x3080], [R24.64], !P5 ;  /* 0x0308000018067fae */ /* 0x000be2000e901d4a */
[----:B------:R-:W-:Y:S01]  /*1a50*/  IMAD.WIDE.U32 R218, R220, c[0x0][0x178], R218 ;  /* 0x00005e00dcda7a25 */ /* 0x000fe200078e00da */
[----:B------:R-:W-:Y:S02]  /*1a60*/  USHF.L.U64.HI UR8, UR4, UR8, UR5 ;  /* 0x0000000804087299 */ /* 0x000fe40008010205 */
[----:B------:R-:W0:Y:S01]  /*1a70*/  LDGDEPBAR ;  /* 0x00000000000079af */ /* 0x000e220000000000 */
[----:B------:R-:W-:Y:S01]  /*1a80*/  IMAD R18, R235, c[0x0][0x17c], R18 ;  /* 0x00005f00eb127a24 */ /* 0x000fe200078e0212 */
[----:B------:R-:W-:Y:S01]  /*1a90*/  LEA R0, P0, R20, R218, 0x6 ;  /* 0x000000da14007211 */ /* 0x000fe200078030ff */
[----:B------:R-:W-:Y:S01]  /*1aa0*/  IMAD.IADD R205, R219, 0x1, R205 ;  /* 0x00000001dbcd7824 */ /* 0x000fe200078e02cd */
[----:B------:R-:W-:Y:S01]  /*1ab0*/  USHF.L.U32 UR5, UR6, 0x5, URZ ;  /* 0x0000000506057899 */ /* 0x000fe2000800063f */
[----:B------:R-:W-:Y:S01]  /*1ac0*/  IMAD.IADD R18, R21, 0x1, R18 ;  /* 0x0000000115127824 */ /* 0x000fe200078e0212 */
[----:B------:R-:W-:Y:S01]  /*1ad0*/  UMOV UR4, 0x5 ;  /* 0x0000000500047882 */ /* 0x000fe20000000000 */
[----:B------:R-:W-:Y:S01]  /*1ae0*/  IMAD.MOV.U32 R192, RZ, RZ, 0x20 ;  /* 0x00000020ffc07424 */ /* 0x000fe200078e00ff */
[----:B------:R-:W-:Y:S01]  /*1af0*/  USHF.L.U64.HI UR4, UR6, UR4, UR7 ;  /* 0x0000000406047299 */ /* 0x000fe20008010207 */
[----:B------:R-:W-:Y:S01]  /*1b00*/  IMAD.SHL.U32 R196, R196, 0x2, RZ ;  /* 0x00000002c4c47824 */ /* 0x000fe200078e00ff */
[----:B------:R-:W-:Y:S01]  /*1b10*/  LEA.HI.X R3, R20, R205, R18, 0x6, P0 ;  /* 0x000000cd14037211 */ /* 0x000fe200000f3412 */
[----:B------:R-:W-:Y:S01]  /*1b20*/  IMAD R227, R220, c[0x0][0x20c], R227 ;  /* 0x00008300dce37a24 */ /* 0x000fe200078e02e3 */
[----:B--2---:R-:W-:Y:S01]  /*1b30*/  LEA R22, P0, R0, c[0x0][0x160], 0x1 ;  /* 0x0000580000167a11 */ /* 0x004fe200078008ff */
[----:B------:R-:W-:Y:S01]  /*1b40*/  IMAD.WIDE.U32 R220, R220, c[0x0][0x208], R4 ;  /* 0x00008200dcdc7a25 */ /* 0x000fe200078e0004 */
[----:B------:R-:W-:Y:S01]  /*1b50*/  SEL R5, R192, 0xffffffe0, !P1 ;  /* 0xffffffe0c0057807 */ /* 0x000fe20004800000 */
[----:B------:R-:W-:Y:S01]  /*1b60*/  USHF.L.U32 UR6, UR5, 0x1, URZ ;  /* 0x0000000105067899 */ /* 0x000fe2000800063f */
[----:B------:R-:W-:Y:S01]  /*1b70*/  LEA.HI.X R23, R0, c[0x0][0x164], R3, 0x1, P0 ;  /* 0x0000590000177a11 */ /* 0x000fe200000f0c03 */
[----:B------:R-:W-:Y:S01]  /*1b80*/  IMAD.SHL.U32 R18, R235, 0x40, RZ ;  /* 0x00000040eb127824 */ /* 0x000fe200078e00ff */
[----:B------:R-:W-:Y:S01]  /*1b90*/  SEL R3, R199, 0xffffffc0, !P2 ;  /* 0xffffffc0c7037807 */ /* 0x000fe20005000000 */
[----:B------:R-:W-:Y:S01]  /*1ba0*/  IMAD.IADD R227, R221, 0x1, R227 ;  /* 0x00000001dde37824 */ /* 0x000fe200078e02e3 */
[----:B------:R-:W-:Y:S01]  /*1bb0*/  ISETP.GT.AND P2, PT, R8, 0xf, PT ;  /* 0x0000000f0800780c */ /* 0x000fe20003f44270 */
[----:B------:R-:W-:Y:S01]  /*1bc0*/  IMAD.MOV.U32 R226, RZ, RZ, R220 ;  /* 0x000000ffffe27224 */ /* 0x000fe200078e00dc */
[----:B------:R-:W-:Y:S01]  /*1bd0*/  IADD3 R4, -R212, R215, -R18 ;  /* 0x000000d7d4047210 */ /* 0x000fe20007ffe912 */
[----:B------:R-:W-:Y:S01]  /*1be0*/  IMAD.IADD R2, R196, 0x1, R3 ;  /* 0x00000001c4027824 */ /* 0x000fe200078e0203 */
[----:B------:R-:W-:-:S04]  /*1bf0*/  DEPBAR.LE SB0, 0x1 ;  /* 0x000080400000791a */ /* 0x000fc80000000000 */
[----:B------:R-:W-:Y:S01]  /*1c00*/  BAR.SYNC.DEFER_BLOCKING 0x0 ;  /* 0x0000000000007b1d */ /* 0x000fe20000010000 */
[----:B------:R-:W-:Y:S01]  /*1c10*/  IMAD.IADD R3, R196, 0x1, R5 ;  /* 0x00000001c4037824 */ /* 0x000fe200078e0205 */
[C---:B------:R-:W-:Y:S01]  /*1c20*/  ISETP.LT.OR P0, PT, R4.reuse, 0x1, P4 ;  /* 0x000000010400780c */ /* 0x040fe20002701670 */
[----:B------:R-:W-:Y:S01]  /*1c30*/  IMAD.IADD R0, R5, 0x1, R2 ;  /* 0x0000000105007824 */ /* 0x000fe200078e0202 */
[C---:B------:R-:W-:Y:S01]  /*1c40*/  ISETP.LT.OR P6, PT, R4.reuse, 0x21, P4 ;  /* 0x000000210400780c */ /* 0x040fe200027c1670 */
[----:B------:R-:W-:Y:S01]  /*1c50*/  IMAD.WIDE.U32 R20, R235, UR12, R226 ;  /* 0x0000000ceb147c25 */ /* 0x000fe2000f8e00e2 */
[C---:B------:R-:W-:Y:S01]  /*1c60*/  ISETP.LT.OR P5, PT, R4.reuse, 0x1, P3 ;  /* 0x000000010400780c */ /* 0x040fe20001fa1670 */
[----:B------:R-:W-:Y:S01]  /*1c70*/  USHF.L.U64.HI UR4, UR5, 0x1, UR4 ;  /* 0x0000000105047899 */ /* 0x000fe20008010204 */
[----:B------:R-:W-:Y:S01]  /*1c80*/  ISETP.LT.OR P1, PT, R4, 0x21, P3 ;  /* 0x000000210400780c */ /* 0x000fe20001f21670 */
[----:B------:R-:W-:Y:S01]  /*1c90*/  IMAD.IADD R14, R21, 0x1, R14 ;  /* 0x00000001150e7824 */ /* 0x000fe200078e020e */
[----:B------:R-:W-:Y:S01]  /*1ca0*/  SHF.R.S32.HI R17, RZ, 0x1f, R18 ;  /* 0x0000001fff117819 */ /* 0x000fe20000011412 */
[----:B------:R-:W-:-:S02]  /*1cb0*/  IMAD.IADD R19, R8, 0x1, -R19 ;  /* 0x0000000108137824 */ /* 0x000fc400078e0a13 */
[----:B------:R-:W-:Y:S02]  /*1cc0*/  IMAD.SHL.U32 R21, R16, 0x20, RZ ;  /* 0x0000002010157824 */ /* 0x000fe400078e00ff */
[----:B------:R-:W-:Y:S01]  /*1cd0*/  IMAD.IADD R13, R8, 0x1, -R13 ;  /* 0x00000001080d7824 */ /* 0x000fe200078e0a0d */
[----:B------:R-:W-:Y:S01]  /*1ce0*/  SHF.R.S32.HI R4, RZ, 0x1f, R19 ;  /* 0x0000001fff047819 */ /* 0x000fe20000011413 */
[----:B------:R-:W-:-:S03]  /*1cf0*/  IMAD R195, R16, 0x200, R195 ;  /* 0x0000020010c37824 */ /* 0x000fc600078e02c3 */
[----:B------:R-:W-:Y:S01]  /*1d00*/  LEA.HI R5, R4, R19, RZ, 0x3 ;  /* 0x0000001304057211 */ /* 0x000fe200078f18ff */
[----:B------:R3:W2:Y:S03]  /*1d10*/  LDSM.16.M88.4 R144, [R196+0x4080] ;  /* 0x00408000c490783b */ /* 0x0006a60000000200 */
[C---:B------:R-:W-:Y:S01]  /*1d20*/  LOP3.LUT R4, R5.reuse, 0xfffffff8, RZ, 0xc0, !PT ;  /* 0xfffffff805047812 */ /* 0x040fe200078ec0ff */
[----:B------:R-:W-:Y:S01]  /*1d30*/  IMAD.SHL.U32 R194, R5, 0x40, RZ ;  /* 0x0000004005c27824 */ /* 0x000fe200078e00ff */
[----:B------:R3:W1:Y:S01]  /*1d40*/  LDSM.16.M88.4 R148, [R196+0x6080] ;  /* 0x00608000c494783b */ /* 0x0006620000000200 */
[----:B------:R-:W-:Y:S02]  /*1d50*/  IMAD.SHL.U32 R5, R16, 0x8, RZ ;  /* 0x0000000810057824 */ /* 0x000fe400078e00ff */
[----:B------:R-:W-:Y:S01]  /*1d60*/  IMAD.IADD R4, R19, 0x1, -R4 ;  /* 0x0000000113047824 */ /* 0x000fe200078e0a04 */
[----:B------:R3:W1:Y:S01]  /*1d70*/  LDSM.16.M88.4 R152, [R3+0x4080] ;  /* 0x004080000398783b */ /* 0x0006620000000200 */
[----:B------:R-:W-:Y:S01]  /*1d80*/  IMAD.SHL.U32 R19, R10, 0x40, RZ ;  /* 0x000000400a137824 */ /* 0x000fe200078e00ff */
[----:B------:R-:W-:-:S02]  /*1d90*/  LOP3.LUT R194, R194, 0xfffffe00, RZ, 0xc0, !PT ;  /* 0xfffffe00c2c27812 */ /* 0x000fc400078ec0ff */
[----:B------:R3:W1:Y:S02]  /*1da0*/  LDSM.16.M88.4 R160, [R3+0x6080] ;  /* 0x0060800003a0783b */ /* 0x0006640000000200 */
[----:B------:R-:W-:Y:S02]  /*1db0*/  LOP3.LUT R19, R19, 0x1c0, RZ, 0xc0, !PT ;  /* 0x000001c013137812 */ /* 0x000fe400078ec0ff */
        /* <DEDUP_REMOVED lines=9> */
[----:B----4-:R-:W-:-:S04]  /*1e50*/  IADD3 R26, P0, R22, UR13, RZ ;  /* 0x0000000d161a7c10 */ /* 0x010fc8000ff1e0ff */
[----:B------:R-:W-:-:S05]  /*1e60*/  IADD3.X R27, R23, UR8, RZ, P0, !PT ;  /* 0x00000008171b7c10 */ /* 0x000fca00087fe4ff */
[----:B------:R3:W-:Y:S01]  /*1e70*/  LDGSTS.E.BYPASS.LTC128B.128 [R6+0x5080], [R26.64], !P6 ;  /* 0x050800001a067fae */ /* 0x0007e2000f101d4a */
[----:B-1----:R-:W-:-:S04]  /*1e80*/  LEA R22, P0, R20, c[0x0][0x1f0], 0x1 ;  /* 0x00007c0014167a11 */ /* 0x002fc800078008ff */
[----:B------:R-:W-:Y:S01]  /*1e90*/  LEA.HI.X R23, R20, c[0x0][0x1f4], R14, 0x1, P0 ;  /* 0x00007d0014177a11 */ /* 0x000fe200000f0c0e */
[----:B------:R-:W-:Y:S01]  /*1ea0*/  IMAD.SHL.U32 R20, R16, 0x10, RZ ;  /* 0x0000001010147824 */ /* 0x000fe200078e00ff */
[----:B------:R-:W-:Y:S02]  /*1eb0*/  @!P2 IADD3 R15, P0, R18, R209, RZ ;  /* 0x000000d1120fa210 */ /* 0x000fe40007f1e0ff */
[----:B------:R-:W-:Y:S02]  /*1ec0*/  IADD3 R16, R235, 0x1, RZ ;  /* 0x00000001eb107810 */ /* 0x000fe40007ffe0ff */
[----:B------:R-:W-:Y:S01]  /*1ed0*/  LOP3.LUT R20, R20, 0x10, RZ, 0xc0, !PT ;  /* 0x0000001014147812 */ /* 0x000fe200078ec0ff */
[----:B------:R-:W-:Y:S01]  /*1ee0*/  @!P2 IMAD.X R14, R17, 0x1, R208, P0 ;  /* 0x00000001110ea824 */ /* 0x000fe200000e06d0 */
[----:B-----5:R-:W-:Y:S02]  /*1ef0*/  @!P2 LEA R24, P0, R15, c[0x0][0x258], 0x2 ;  /* 0x000096000f18aa11 */ /* 0x020fe400078010ff */
        /* <DEDUP_REMOVED lines=28> */
[----:B-1----:R-:W-:Y:S01]  /*20c0*/  IMAD.IADD R17, R8, 0x1, -R21 ;  /* 0x0000000108117824 */ /* 0x002fe200078e0a15 */
[----:B------:R-:W-:-:S05]  /*20d0*/  SHF.R.S32.HI R21, RZ, 0x2, R12 ;  /* 0x00000002ff157819 */ /* 0x000fca000001140c */
[----:B------:R-:W-:Y:S01]  /*20e0*/  IMAD R224, R198, 0x10, R21 ;  /* 0x00000010c6e07824 */ /* 0x000fe200078e0215 */
[----:B----4-:R-:W-:Y:S01]  /*20f0*/  LOP3.LUT R22, R18, 0x8, R5, 0xf8, !PT ;  /* 0x0000000812167812 */ /* 0x010fe200078ef805 */
[----:B------:R-:W-:-:S04]  /*2100*/  IMAD.SHL.U32 R198, R198, 0x400, RZ ;  /* 0x00000400c6c67824 */ /* 0x000fc800078e00ff */
[----:B------:R-:W-:Y:S01]  /*2110*/  IMAD R20, R17, 0x2, R198 ;  /* 0x0000000211147824 */ /* 0x000fe200078e02c6 */
[----:B-----5:R-:W-:-:S03]  /*2120*/  SHF.R.U32.HI R19, RZ, 0x3, R18 ;  /* 0x00000003ff137819 */ /* 0x020fc60000011612 */
        /* <DEDUP_REMOVED lines=8> */
[----:B--23--:R-:W-:Y:S01]  /*21b0*/  SHF.R.S32.HI R14, RZ, 0x1f, R16 ;  /* 0x0000001fff0e7819 */ /* 0x00cfe20000011410 */
        /* <DEDUP_REMOVED lines=22> */
.L_x_844:
[----:B------:R-:W-:Y:S05]  /*2320*/  BSYNC B0 ;  /* 0x0000000000007941 */ /* 0x000fea0003800000 */
.L_x_843:
[----:B-123--:R-:W-:Y:S01]  /*2330*/  SHF.R.S32.HI R6, RZ, 0x1f, R11 ;  /* 0x0000001fff067819 */ /* 0x00efe2000001140b */
        /* <DEDUP_REMOVED lines=54> */
.L_x_847:
        /* <DEDUP_REMOVED lines=100> */
.L_x_845:
        /* <DEDUP_REMOVED lines=405> */
.L_x_846:
        /* <DEDUP_REMOVED lines=174> */
.L_x_842:
[----:B------:R-:W-:Y:S05]  /*5110*/  @P2 EXIT ;  /* 0x000000000000294d */ /* 0x000fea0003800000 */
[----:B------:R-:W-:-:S04]  /*5120*/  ISETP.NE.U32.AND P2, PT, RZ, c[0x0][0x360], PT ;  /* 0x0000d800ff007a0c */ /* 0x000fc80003f45070 */
[----:B------:R-:W-:-:S13]  /*5130*/  ISETP.NE.AND.EX P2, PT, RZ, c[0x0][0x364], PT, P2 ;  /* 0x0000d900ff007a0c */ /* 0x000fda0003f45320 */
[----:B------:R-:W-:-:S04]  /*5140*/  @P2 IMAD.MOV.U32 R3, RZ, RZ, 0x4 ;  /* 0x00000004ff032424 */ /* 0x000fc800078e00ff */
[----:B------:R-:W-:-:S05]  /*5150*/  @P2 IMAD.WIDE R6, R214, R3, c[0x0][0x360] ;  /* 0x0000d800d6062625 */ /* 0x000fca00078e0203 */
[----:B------:R1:W2:Y:S01]  /*5160*/  @P2 LDG.E R3, [R6.64] ;  /* 0x0000000a06032981 */ /* 0x0002a2000c1e1900 */
[----:B------:R-:W-:Y:S02]  /*5170*/  IMAD.MOV.U32 R0, RZ, RZ, 0x1 ;  /* 0x00000001ff007424 */ /* 0x000fe400078e00ff */
[----:B------:R-:W-:Y:S01]  /*5180*/  IMAD.SHL.U32 R217, R217, 0x2000, RZ ;  /* 0x00002000d9d97824 */ /* 0x000fe200078e00ff */
[----:B------:R-:W-:Y:S02]  /*5190*/  BAR.SYNC.DEFER_BLOCKING 0x1, 0x100 ;  /* 0x0044000000007b1d */ /* 0x000fe40000010000 */
[----:B------:R-:W-:-:S04]  /*51a0*/  ISETP.NE.AND P0, PT, R0, c[0x0][0x338], PT ;  /* 0x0000ce0000007a0c */ /* 0x000fc80003f05270 */
[----:B------:R-:W1:Y:S02]  /*51b0*/  S2R R0, SR_TID.X ;  /* 0x0000000000007919 */ /* 0x000e640000002100 */
[----:B-1----:R-:W-:Y:S01]  /*51c0*/  SHF.R.S32.HI R7, RZ, 0x1f, R0 ;  /* 0x0000001fff077819 */ /* 0x002fe20000011400 */
[----:B--2---:R-:W-:-:S05]  /*51d0*/  @P2 IMAD R3, R214, 0x80, R3 ;  /* 0x00000080d6032824 */ /* 0x004fca00078e0203 */
[----:B------:R-:W-:-:S04]  /*51e0*/  @P2 SHF.R.S32.HI R2, RZ, 0x1f, R3 ;  /* 0x0000001fff022819 */ /* 0x000fc80000011403 */
[----:B------:R-:W-:-:S04]  /*51f0*/  @P2 LEA.HI R2, R2, R3, RZ, 0x7 ;  /* 0x0000000302022211 */ /* 0x000fc800078f38ff */
[----:B------:R-:W-:Y:S01]  /*5200*/  @P2 SHF.L.U32 R4, R2, 0x6, RZ ;  /* 0x0000000602042819 */ /* 0x000fe200000006ff */
[----:B------:R-:W-:-:S03]  /*5210*/  @P0 IMAD.HI.U32 R2, R216, c[0x0][0x33c], RZ ;  /* 0x0000cf00d8020a27 */ /* 0x000fc600078e00ff */
[----:B------:R-:W-:Y:S02]  /*5220*/  @P2 LOP3.LUT R4, R4, 0xffffe000, RZ, 0xc0, !PT ;  /* 0xffffe00004042812 */ /* 0x000fe400078ec0ff */
[----:B------:R-:W-:Y:S02]  /*5230*/  @P0 SHF.R.U32.HI R216, RZ, c[0x0][0x340], R2 ;  /* 0x0000d000ffd80a19 */ /* 0x000fe40000011602 */
[----:B------:R-:W-:Y:S02]  /*5240*/  @P2 SHF.R.S32.HI R5, RZ, 0x1f, R4 ;  /* 0x0000001fff052819 */ /* 0x000fe40000011404 */
[----:B------:R-:W-:Y:S01]  /*5250*/  @!P2 CS2R R4, SRZ ;  /* 0x000000000004a805 */ /* 0x000fe2000001ff00 */
[----:B------:R-:W-:Y:S02]  /*5260*/  SHF.R.S32.HI R3, RZ, 0x1f, R216 ;  /* 0x0000001fff037819 */ /* 0x000fe400000114d8 */
[----:B------:R-:W-:-:S03]  /*5270*/  SHF.R.S32.HI R2, RZ, 0x1f, R217 ;  /* 0x0000001fff027819 */ /* 0x000fc600000114d9 */
[----:B------:R-:W-:Y:S01]  /*5280*/  IADD3 R4, P1, P0, R4, R217, R0 ;  /* 0x000000d904047210 */ /* 0x000fe2000783e000 */
[C---:B------:R-:W-:Y:S01]  /*5290*/  IMAD R9, R3.reuse, c[0x0][0x328], RZ ;  /* 0x0000ca0003097a24 */ /* 0x040fe200078e02ff */
[----:B------:R-:W-:Y:S01]  /*52a0*/  SHF.R.S32.HI R0, RZ, 0x1f, R214 ;  /* 0x0000001fff007819 */ /* 0x000fe200000114d6 */
[----:B------:R-:W-:Y:S01]  /*52b0*/  IMAD R3, R3, c[0x0][0x300], RZ ;  /* 0x0000c00003037a24 */ /* 0x000fe200078e02ff */
[----:B------:R-:W-:Y:S01]  /*52c0*/  IADD3.X R5, R5, R2, R7, P1, P0 ;  /* 0x0000000205057210 */ /* 0x000fe20000fe0407 */
[----:B------:R-:W-:Y:S01]  /*52d0*/  IMAD R9, R216, c[0x0][0x32c], R9 ;  /* 0x0000cb00d8097a24 */ /* 0x000fe200078e0209 */
[----:B------:R-:W-:Y:S01]  /*52e0*/  SEL R0, R0, RZ, !P2 ;  /* 0x000000ff00007207 */ /* 0x000fe20005000000 */
[C---:B------:R-:W-:Y:S02]  /*52f0*/  IMAD R3, R216.reuse, c[0x0][0x304], R3 ;  /* 0x0000c100d8037a24 */ /* 0x040fe400078e0203 */
[----:B------:R-:W-:-:S04]  /*5300*/  IMAD.WIDE.U32 R6, R216, c[0x0][0x328], R4 ;  /* 0x0000ca00d8067a25 */ /* 0x000fc800078e0004 */
[----:B------:R-:W-:-:S04]  /*5310*/  IMAD.WIDE.U32 R4, R216, c[0x0][0x300], R4 ;  /* 0x0000c000d8047a25 */ /* 0x000fc800078e0004 */
[----:B------:R-:W-:Y:S01]  /*5320*/  IMAD.IADD R7, R7, 0x1, R9 ;  /* 0x0000000107077824 */ /* 0x000fe200078e0209 */
[----:B------:R-:W-:Y:S01]  /*5330*/  IADD3 R5, R5, R3, RZ ;  /* 0x0000000305057210 */ /* 0x000fe20007ffe0ff */
[----:B------:R-:W-:Y:S01]  /*5340*/  IMAD R2, R0, c[0x0][0x330], RZ ;  /* 0x0000cc0000027a24 */ /* 0x000fe200078e02ff */
[----:B------:R-:W-:Y:S01]  /*5350*/  SEL R3, R214, RZ, !P2 ;  /* 0x000000ffd6037207 */ /* 0x000fe20005000000 */
[----:B------:R-:W-:-:S04]  /*5360*/  IMAD R0, R0, c[0x0][0x308], RZ ;  /* 0x0000c20000007a24 */ /* 0x000fc800078e02ff */
[C---:B------:R-:W-:Y:S02]  /*5370*/  IMAD R2, R3.reuse, c[0x0][0x334], R2 ;  /* 0x0000cd0003027a24 */ /* 0x040fe400078e0202 */
[----:B------:R-:W-:-:S04]  /*5380*/  IMAD.WIDE.U32 R6, R3, c[0x0][0x330], R6 ;  /* 0x0000cc0003067a25 */ /* 0x000fc800078e0006 */
[C---:B------:R-:W-:Y:S01]  /*5390*/  IMAD R0, R3.reuse, c[0x0][0x30c], R0 ;  /* 0x0000c30003007a24 */ /* 0x040fe200078e0200 */
[----:B------:R-:W-:Y:S01]  /*53a0*/  LEA R8, P1, R6, c[0x0][0x310], 0x2 ;  /* 0x0000c40006087a11 */ /* 0x000fe200078210ff */
[----:B------:R-:W-:-:S04]  /*53b0*/  IMAD.WIDE.U32 R4, R3, c[0x0][0x308], R4 ;  /* 0x0000c20003047a25 */ /* 0x000fc800078e0004 */
[----:B------:R-:W-:Y:S01]  /*53c0*/  IMAD.IADD R3, R7, 0x1, R2 ;  /* 0x0000000107037824 */ /* 0x000fe200078e0202 */
[----:B------:R-:W-:Y:S02]  /*53d0*/  IADD3 R5, R5, R0, RZ ;  /* 0x0000000005057210 */ /* 0x000fe40007ffe0ff */
[----:B------:R-:W-:Y:S02]  /*53e0*/  LEA R2, P0, R4, c[0x0][0x2e8], 0x2 ;  /* 0x0000ba0004027a11 */ /* 0x000fe400078010ff */
[----:B------:R-:W-:Y:S02]  /*53f0*/  LEA.HI.X R9, R6, c[0x0][0x314], R3, 0x2, P1 ;  /* 0x0000c50006097a11 */ /* 0x000fe400008f1403 */
[----:B------:R-:W-:-:S03]  /*5400*/  LEA.HI.X R3, R4, c[0x0][0x2ec], R5, 0x2, P0 ;  /* 0x0000bb0004037a11 */ /* 0x000fc600000f1405 */
        /* <DEDUP_REMOVED lines=65> */
.L_x_848:
        /* <DEDUP_REMOVED lines=14> */
.L_x_1820:


//--------------------- .text._ZN7cutlass13device_kernelIN5flash32FlashAttnBwdPostprocessConvertdQIN4cute5tupleIJNS3_1CILi64EEES6_EEENS_10bfloat16_tEfNS_4arch4Sm80ELi256ENS3_8TiledMMAINS3_8MMA_AtomIJNS3_30SM80_16x8x16_F32BF16BF16F32_TNEEEENS3_6LayoutINS4_IJNS5_ILi2EEENS5_ILi4EEENS5_ILi1EEEEEENS4_IJSI_SG_NS5_ILi0EEEEEEEENS4_IJNS5_ILi32EEES6_NS5_ILi16EEEEEEEELb0EEEEEvNT_6ParamsE --------------------------
	.section	.text._ZN7cutlass13device_kernelIN5flash32FlashAttnBwdPostprocessConvertdQIN4cute5tupleIJNS3_1CILi64EEES6_EEENS_10bfloat16_tEfNS_4arch4Sm80ELi256ENS3_8TiledMMAINS3_8MMA_AtomIJNS3_30SM80_16x8x16_F32BF16BF16F32_TNEEEENS3_6LayoutINS4_IJNS5_ILi2EEENS5_ILi4EEENS5_ILi1EEEEEENS4_IJSI_SG_NS5_ILi0EEEEEEEENS4_IJNS5_ILi32EEES6_NS5_ILi16EEEEEEEELb0EEEEEvNT_6ParamsE,"ax",@progbits
	.sectioninfo	@"SHI_REGISTERS=40"
	.align	128
.text._ZN7cutlass13device_kernelIN5flash32FlashAttnBwdPostprocessConvertdQIN4cute5tupleIJNS3_1CILi64EEES6_EEENS_10bfloat16_tEfNS_4arch4Sm80ELi256ENS3_8TiledMMAINS3_8MMA_AtomIJNS3_30SM80_16x8x16_F32BF16BF16F32_TNEEEENS3_6LayoutINS4_IJNS5_ILi2EEENS5_ILi4EEENS5_ILi1EEEEEENS4_IJSI_SG_NS5_ILi0EEEEEEEENS4_IJNS5_ILi32EEES6_NS5_ILi16EEEEEEEELb0EEEEEvNT_6ParamsE:
        .type           _ZN7cutlass13device_kernelIN5flash32FlashAttnBwdPostprocessConvertdQIN4cute5tupleIJNS3_1CILi64EEES6_EEENS_10bfloat16_tEfNS_4arch4Sm80ELi256ENS3_8TiledMMAINS3_8MMA_AtomIJNS3_30SM80_16x8x16_F32BF16BF16F32_TNEEEENS3_6LayoutINS4_IJNS5_ILi2EEENS5_ILi4EEENS5_ILi1EEEEEENS4_IJSI_SG_NS5_ILi0EEEEEEEENS4_IJNS5_ILi32EEES6_NS5_ILi16EEEEEEEELb0EEEEEvNT_6ParamsE,@function
        .size           _ZN7cutlass13device_kernelIN5flash32FlashAttnBwdPostprocessConvertdQIN4cute5tupleIJNS3_1CILi64EEES6_EEENS_10bfloat16_tEfNS_4arch4Sm80ELi256ENS3_8TiledMMAINS3_8MMA_AtomIJNS3_30SM80_16x8x16_F32BF16BF16F32_TNEEEENS3_6LayoutINS4_IJNS5_ILi2EEENS5_ILi4EEENS5_ILi1EEEEEENS4_IJSI_SG_NS5_ILi0EEEEEEEENS4_IJNS5_ILi32EEES6_NS5_ILi16EEEEEEEELb0EEEEEvNT_6ParamsE,(.L_x_1821 - _ZN7cutlass13device_kernelIN5flash32FlashAttnBwdPostprocessConvertdQIN4cute5tupleIJNS3_1CILi64EEES6_EEENS_10bfloat16_tEfNS_4arch4Sm80ELi256ENS3_8TiledMMAINS3_8MMA_AtomIJNS3_30SM80_16x8x16_F32BF16BF16F32_TNEEEENS3_6LayoutINS4_IJNS5_ILi2EEENS5_ILi4EEENS5_ILi1EEEEEENS4_IJSI_SG_NS5_ILi0EEEEEEEENS4_IJNS5_ILi32EEES6_NS5_ILi16EEEEEEEELb0EEEEEvNT_6ParamsE)
        .other          _ZN7cutlass13device_kernelIN5flash32FlashAttnBwdPostprocessConvertdQIN4cute5tupleIJNS3_1CILi64EEES6_EEENS_10bfloat16_tEfNS_4arch4Sm80ELi256ENS3_8TiledMMAINS3_8MMA_AtomIJNS3_30SM80_16x8x16_F32BF16BF16F32_TNEEEENS3_6LayoutINS4_IJNS5_ILi2EEENS5_ILi4EEENS5_ILi1EEEEEENS4_IJSI_SG_NS5_ILi0EEEEEEEENS4_IJNS5_ILi32EEES6_NS5_ILi16EEEEEEEELb0EEEEEvNT_6ParamsE,@"STO_CUDA_ENTRY STV_DEFAULT"
_ZN7cutlass13device_kernelIN5flash32FlashAttnBwdPostprocessConvertdQIN4cute5tupleIJNS3_1CILi64EEES6_EEENS_10bfloat16_tEfNS_4arch4Sm80ELi256ENS3_8TiledMMAINS3_8MMA_AtomIJNS3_30SM80_16x8x16_F32BF16BF16F32_TNEEEENS3_6LayoutINS4_IJNS5_ILi2EEENS5_ILi4EEENS5_ILi1EEEEEENS4_IJSI_SG_NS5_ILi0EEEEEEEENS4_IJNS5_ILi32EEES6_NS5_ILi16EEEEEEEELb0EEEEEvNT_6ParamsE:
[----:B------:R-:W-:Y:S02]  /*0000*/  IMAD.MOV.U32 R1, RZ, RZ, c[0x0][0x28] ;  /* 0x00000a00ff017624 */ /* 0x000fe400078e00ff */
[----:B------:R-:W0:Y:S01]  /*0010*/  S2R R9, SR_CTAID.Z ;  /* 0x0000000000097919 */ /* 0x000e220000002700 */
[----:B------:R-:W-:Y:S01]  /*0020*/  ISETP.NE.U32.AND P1, PT, RZ, c[0x0][0x1c8], PT ;  /* 0x00007200ff007a0c */ /* 0x000fe20003f25070 */
[----:B------:R-:W-:Y:S01]  /*0030*/  IMAD.MOV.U32 R6, RZ, RZ, 0x4 ;  /* 0x00000004ff067424 */ /* 0x000fe200078e00ff */
[----:B------:R-:W-:Y:S01]  /*0040*/  ISETP.NE.U32.AND P0, PT, RZ, c[0x0][0x1c0], PT ;  /* 0x00007000ff007a0c */ /* 0x000fe20003f05070 */
[----:B------:R-:W-:Y:S01]  /*0050*/  ULDC.64 UR4, c[0x0][0x118] ;  /* 0x0000460000047ab9 */ /* 0x000fe20000000a00 */
[----:B------:R-:W-:Y:S02]  /*0060*/  ISETP.NE.AND.EX P1, PT, RZ, c[0x0][0x1cc], PT, P1 ;  /* 0x00007300ff007a0c */ /* 0x000fe40003f25310 */
[----:B------:R-:W-:Y:S01]  /*0070*/  ISETP.NE.AND.EX P0, PT, RZ, c[0x0][0x1c4], PT, P0 ;  /* 0x00007100ff007a0c */ /* 0x000fe20003f05300 */
[----:B------:R-:W-:Y:S02]  /*0080*/  IMAD.MOV.U32 R21, RZ, RZ, c[0x0][0x190] ;  /* 0x00006400ff157624 */ /* 0x000fe400078e00ff */
[----:B0-----:R-:W-:-:S08]  /*0090*/  IMAD.WIDE R4, R9, R6, c[0x0][0x1c0] ;  /* 0x0000700009047625 */ /* 0x001fd000078e0206 */
[----:B------:R-:W-:Y:S02]  /*00a0*/  @P1 IMAD.WIDE R6, R9, R6, c[0x0][0x1c8] ;  /* 0x0000720009061625 */ /* 0x000fe400078e0206 */
[----:B------:R0:W5:Y:S01]  /*00b0*/  @P0 LDG.E R24, [R4.64] ;  /* 0x0000000404180981 */ /* 0x000162000c1e1900 */
[----:B------:R-:W-:-:S03]  /*00c0*/  ISETP.NE.U32.AND P2, PT, RZ, c[0x0][0x1c0], PT ;  /* 0x00007000ff007a0c */ /* 0x000fc60003f45070 */
[----:B------:R0:W5:Y:S04]  /*00d0*/  @P1 LDG.E R21, [R6.64] ;  /* 0x0000000406151981 */ /* 0x000168000c1e1900 */
[----:B------:R-:W1:Y:S02]  /*00e0*/  S2R R20, SR_CTAID.X ;  /* 0x0000000000147919 */ /* 0x000e640000002500 */
[----:B-1----:R-:W-:Y:S01]  /*00f0*/  IMAD.SHL.U32 R2, R20, 0x40, RZ ;  /* 0x0000004014027824 */ /* 0x002fe200078e00ff */
[----:B------:R-:W-:Y:S05]  /*0100*/  @P1 BRA `(.L_x_849) ;  /* 0x0000004000001947 */ /* 0x000fea0003800000 */
[----:B0-----:R-:W-:Y:S05]  /*0110*/  @!P0 BRA `(.L_x_849) ;  /* 0x0000003000008947 */ /* 0x001fea0003800000 */
[----:B------:R-:W2:Y:S04]  /*0120*/  LDG.E R0, [R4.64] ;  /* 0x0000000404007981 */ /* 0x000ea8000c1e1900 */
[----:B-----5:R-:W2:Y:S02]  /*0130*/  LDG.E R21, [R4.64+0x4] ;  /* 0x0000040404157981 */ /* 0x020ea4000c1e1900 */
[----:B--2---:R-:W-:-:S03]  /*0140*/  IMAD.IADD R21, R21, 0x1, -R0 ;  /* 0x0000000115157824 */ /* 0x004fc600078e0a00 */
.L_x_849:
[----:B0-----:R-:W-:Y:S01]  /*0150*/  ISETP.NE.AND.EX P1, PT, RZ, c[0x0][0x1c4], PT, P2 ;  /* 0x00007100ff007a0c */ /* 0x001fe20003f25320 */
[----:B-----5:R-:W-:Y:S01]  /*0160*/  @P0 IMAD R0, R9, 0x40, R24 ;  /* 0x0000004009000824 */ /* 0x020fe200078e0218 */
[----:B------:R-:W-:-:S13]  /*0170*/  ISETP.LE.AND P2, PT, R21, R2, PT ;  /* 0x000000021500720c */ /* 0x000fda0003f43270 */
[----:B------:R-:W-:Y:S05]  /*0180*/  @P1 EXIT P2 ;  /* 0x000000000000194d */ /* 0x000fea0001000000 */
[----:B------:R-:W0:Y:S01]  /*0190*/  S2R R29, SR_TID.X ;  /* 0x00000000001d7919 */ /* 0x000e220000002100 */
[----:B------:R-:W-:Y:S01]  /*01a0*/  @P0 SHF.R.S32.HI R3, RZ, 0x1f, R0 ;  /* 0x0000001fff030819 */ /* 0x000fe20000011400 */
[----:B------:R-:W-:Y:S01]  /*01b0*/  CS2R R4, SRZ ;  /* 0x0000000000047805 */ /* 0x000fe2000001ff00 */
[----:B------:R-:W-:Y:S01]  /*01c0*/  IMAD.SHL.U32 R7, R20, 0x1000, RZ ;  /* 0x0000100014077824 */ /* 0x000fe200078e00ff */
[----:B------:R-:W1:Y:S01]  /*01d0*/  S2R R25, SR_CTAID.Y ;  /* 0x0000000000197919 */ /* 0x000e620000002600 */
[----:B------:R-:W-:Y:S02]  /*01e0*/  @P0 LEA.HI R3, R3, R0, RZ, 0x6 ;  /* 0x0000000003030211 */ /* 0x000fe400078f30ff */
[----:B------:R-:W-:Y:S02]  /*01f0*/  SEL R22, R9, RZ, !P1 ;  /* 0x000000ff09167207 */ /* 0x000fe40004800000 */
[----:B------:R-:W-:Y:S01]  /*0200*/  SHF.R.S32.HI R11, RZ, 0x1f, R7 ;  /* 0x0000001fff0b7819 */ /* 0x000fe20000011407 */
[----:B------:R-:W-:-:S05]  /*0210*/  @P0 IMAD.SHL.U32 R3, R3, 0x40, RZ ;  /* 0x0000004003030824 */ /* 0x000fca00078e00ff */
[----:B------:R-:W-:-:S04]  /*0220*/  @P0 LOP3.LUT R3, R3, 0xfffff000, RZ, 0xc0, !PT ;  /* 0xfffff00003030812 */ /* 0x000fc800078ec0ff */
[--C-:B------:R-:W-:Y:S01]  /*0230*/  @P0 SHF.R.S32.HI R5, RZ, 0x1f, R3.reuse ;  /* 0x0000001fff050819 */ /* 0x100fe20000011403 */
[----:B------:R-:W-:Y:S01]  /*0240*/  @P0 IMAD.MOV.U32 R4, RZ, RZ, R3 ;  /* 0x000000ffff040224 */ /* 0x000fe200078e0003 */
[----:B------:R-:W-:Y:S01]  /*0250*/  SHF.R.S32.HI R3, RZ, 0x1f, R9 ;  /* 0x0000001fff037819 */ /* 0x000fe20000011409 */
[----:B0-----:R-:W-:-:S03]  /*0260*/  IMAD.SHL.U32 R6, R29, 0x4, RZ ;  /* 0x000000041d067824 */ /* 0x001fc600078e00ff */
[----:B------:R-:W-:Y:S02]  /*0270*/  SEL R3, R3, RZ, !P1 ;  /* 0x000000ff03037207 */ /* 0x000fe40004800000 */
[----:B-1----:R-:W-:Y:S02]  /*0280*/  SHF.R.S32.HI R0, RZ, 0x1f, R25 ;  /* 0x0000001fff007819 */ /* 0x002fe40000011419 */
[----:B------:R-:W-:Y:S01]  /*0290*/  IADD3 R4, P2, P3, R4, R6, R7 ;  /* 0x0000000604047210 */ /* 0x000fe20007b5e007 */
[----:B------:R-:W-:Y:S01]  /*02a0*/  IMAD R9, R3, c[0x0][0x180], RZ ;  /* 0x0000600003097a24 */ /* 0x000fe200078e02ff */
[----:B------:R-:W-:Y:S01]  /*02b0*/  SHF.R.S32.HI R6, RZ, 0x1f, R6 ;  /* 0x0000001fff067819 */ /* 0x000fe20000011406 */
[----:B------:R-:W-:Y:S02]  /*02c0*/  IMAD R8, R0, c[0x0][0x178], RZ ;  /* 0x00005e0000087a24 */ /* 0x000fe400078e02ff */
[----:B------:R-:W-:Y:S01]  /*02d0*/  IMAD R9, R22, c[0x0][0x184], R9 ;  /* 0x0000610016097a24 */ /* 0x000fe200078e0209 */
[----:B------:R-:W-:Y:S01]  /*02e0*/  IADD3.X R5, R5, R6, R11, P2, P3 ;  /* 0x0000000605057210 */ /* 0x000fe200017e640b */
[----:B------:R-:W-:-:S04]  /*02f0*/  IMAD R7, R25, c[0x0][0x17c], R8 ;  /* 0x00005f0019077a24 */ /* 0x000fc800078e0208 */
[----:B------:R-:W-:-:S04]  /*0300*/  IMAD.WIDE.U32 R4, R25, c[0x0][0x178], R4 ;  /* 0x00005e0019047a25 */ /* 0x000fc800078e0004 */
[----:B------:R-:W-:-:S04]  /*0310*/  IMAD.IADD R5, R5, 0x1, R7 ;  /* 0x0000000105057824 */ /* 0x000fc800078e0207 */
[----:B------:R-:W-:-:S04]  /*0320*/  IMAD.WIDE.U32 R4, R22, c[0x0][0x180], R4 ;  /* 0x0000600016047a25 */ /* 0x000fc800078e0004 */
[----:B------:R-:W-:Y:S01]  /*0330*/  IMAD.IADD R5, R5, 0x1, R9 ;  /* 0x0000000105057824 */ /* 0x000fe200078e0209 */
[----:B------:R-:W-:-:S04]  /*0340*/  LEA R32, P1, R4, c[0x0][0x160], 0x2 ;  /* 0x0000580004207a11 */ /* 0x000fc800078210ff */
[----:B------:R-:W-:-:S05]  /*0350*/  LEA.HI.X R33, R4, c[0x0][0x164], R5, 0x2, P1 ;  /* 0x0000590004217a11 */ /* 0x000fca00008f1405 */
[----:B------:R0:W2:Y:S04]  /*0360*/  LDG.E.128 R4, [R32.64] ;  /* 0x0000000420047981 */ /* 0x0000a8000c1e1d00 */
[----:B------:R0:W3:Y:S04]  /*0370*/  LDG.E.128 R8, [R32.64+0x1000] ;  /* 0x0010000420087981 */ /* 0x0000e8000c1e1d00 */
[----:B------:R0:W4:Y:S04]  /*0380*/  LDG.E.128 R12, [R32.64+0x2000] ;  /* 0x00200004200c7981 */ /* 0x000128000c1e1d00 */
[----:B------:R0:W5:Y:S01]  /*0390*/  LDG.E.128 R16, [R32.64+0x3000] ;  /* 0x0030000420107981 */ /* 0x000162000c1e1d00 */
[----:B------:R-:W-:Y:S01]  /*03a0*/  SHF.R.S32.HI R30, RZ, 0x1f, R29 ;  /* 0x0000001fff1e7819 */ /* 0x000fe2000001141d */
[----:B------:R-:W-:Y:S01]  /*03b0*/  IMAD R0, R0, c[0x0][0x1a8], RZ ;  /* 0x00006a0000007a24 */ /* 0x000fe200078e02ff */
[----:B------:R-:W-:Y:S01]  /*03c0*/  IADD3 R2, -R2, R21, RZ ;  /* 0x0000001502027210 */ /* 0x000fe20007ffe1ff */
[----:B------:R-:W-:Y:S01]  /*03d0*/  BSSY B0, `(.L_x_850) ;  /* 0x000008c000007945 */ /* 0x000fe20003800000 */
[----:B------:R-:W-:-:S02]  /*03e0*/  LEA.HI R23, R30, R29, RZ, 0x2 ;  /* 0x0000001d1e177211 */ /* 0x000fc400078f10ff */
[CC--:B------:R-:W-:Y:S02]  /*03f0*/  LEA.HI R27, R30.reuse, R29.reuse, RZ, 0x7 ;  /* 0x0000001d1e1b7211 */ /* 0x0c0fe400078f38ff */
[----:B------:R-:W-:Y:S02]  /*0400*/  LOP3.LUT R34, R23, 0x7ffffffc, RZ, 0xc0, !PT ;  /* 0x7ffffffc17227812 */ /* 0x000fe400078ec0ff */
[CC--:B------:R-:W-:Y:S01]  /*0410*/  LEA.HI R31, R30.reuse, R29.reuse, RZ, 0x3 ;  /* 0x0000001d1e1f7211 */ /* 0x0c0fe200078f18ff */
[----:B------:R-:W-:Y:S01]  /*0420*/  IMAD.SHL.U32 R37, R27, 0x8, RZ ;  /* 0x000000081b257824 */ /* 0x000fe200078e00ff */
[----:B------:R-:W-:Y:S01]  /*0430*/  LEA.HI R28, R30, R29, RZ, 0x5 ;  /* 0x0000001d1e1c7211 */ /* 0x000fe200078f28ff */
[----:B0-----:R-:W-:Y:S01]  /*0440*/  IMAD.IADD R32, R29, 0x1, -R34 ;  /* 0x000000011d207824 */ /* 0x001fe200078e0a22 */
[--C-:B------:R-:W-:Y:S02]  /*0450*/  SHF.R.S32.HI R26, RZ, 0x2, R23.reuse ;  /* 0x00000002ff1a7819 */ /* 0x100fe40000011417 */
[----:B------:R-:W-:-:S02]  /*0460*/  SHF.R.S32.HI R35, RZ, 0x1f, R23 ;  /* 0x0000001fff237819 */ /* 0x000fc40000011417 */
[--C-:B------:R-:W-:Y:S02]  /*0470*/  SHF.R.S32.HI R23, RZ, 0x3, R31.reuse ;  /* 0x00000003ff177819 */ /* 0x100fe4000001141f */
[----:B------:R-:W-:Y:S02]  /*0480*/  SHF.R.S32.HI R34, RZ, 0x1f, R31 ;  /* 0x0000001fff227819 */ /* 0x000fe4000001141f */
[----:B------:R-:W-:Y:S02]  /*0490*/  SHF.R.S32.HI R27, RZ, 0x5, R28 ;  /* 0x00000005ff1b7819 */ /* 0x000fe4000001141c */
[----:B------:R-:W-:Y:S02]  /*04a0*/  LOP3.LUT R37, R37, 0x7ffffc00, RZ, 0xc0, !PT ;  /* 0x7ffffc0025257812 */ /* 0x000fe400078ec0ff */
[----:B------:R-:W-:Y:S02]  /*04b0*/  LEA.HI R34, R34, R23, RZ, 0x2 ;  /* 0x0000001722227211 */ /* 0x000fe400078f10ff */
[----:B------:R-:W-:Y:S01]  /*04c0*/  LEA.HI R36, R28, R27, RZ, 0x1 ;  /* 0x0000001b1c247211 */ /* 0x000fe200078f08ff */
[----:B------:R-:W-:Y:S01]  /*04d0*/  IMAD R28, R32, 0x2, R37 ;  /* 0x00000002201c7824 */ /* 0x000fe200078e0225 */
[----:B------:R-:W-:-:S02]  /*04e0*/  LEA.HI R30, R30, R29, RZ, 0x6 ;  /* 0x0000001d1e1e7211 */ /* 0x000fc400078f30ff */
[----:B------:R-:W-:Y:S02]  /*04f0*/  LOP3.LUT R32, R34, 0xffffffc, RZ, 0xc0, !PT ;  /* 0x0ffffffc22207812 */ /* 0x000fe400078ec0ff */
[----:B------:R-:W-:Y:S02]  /*0500*/  SHF.R.S32.HI R34, RZ, 0x6, R30 ;  /* 0x00000006ff227819 */ /* 0x000fe4000001141e */
[----:B------:R-:W-:Y:S01]  /*0510*/  LOP3.LUT R30, R31, 0xfffffff8, RZ, 0xc0, !PT ;  /* 0xfffffff81f1e7812 */ /* 0x000fe200078ec0ff */
[----:B------:R-:W-:Y:S01]  /*0520*/  IMAD.IADD R31, R23, 0x1, -R32 ;  /* 0x00000001171f7824 */ /* 0x000fe200078e0a20 */
[----:B------:R-:W-:Y:S02]  /*0530*/  LEA.HI R35, R35, R26, RZ, 0x3 ;  /* 0x0000001a23237211 */ /* 0x000fe400078f18ff */
[----:B------:R-:W-:Y:S01]  /*0540*/  LOP3.LUT R36, R36, 0xfffffffe, RZ, 0xc0, !PT ;  /* 0xfffffffe24247812 */ /* 0x000fe200078ec0ff */
[----:B------:R-:W-:Y:S01]  /*0550*/  IMAD.IADD R33, R29, 0x1, -R30 ;  /* 0x000000011d217824 */ /* 0x000fe200078e0a1e */
[----:B------:R-:W-:Y:S01]  /*0560*/  LOP3.LUT R35, R35, 0xfffffff8, RZ, 0xc0, !PT ;  /* 0xfffffff823237812 */ /* 0x000fe200078ec0ff */
[----:B------:R-:W-:-:S02]  /*0570*/  IMAD R32, R34, 0x8, R31 ;  /* 0x0000000822207824 */ /* 0x000fc400078e021f */
[----:B------:R-:W-:Y:S02]  /*0580*/  IMAD.IADD R27, R27, 0x1, -R36 ;  /* 0x000000011b1b7824 */ /* 0x000fe400078e0a24 */
[----:B------:R-:W-:-:S03]  /*0590*/  IMAD.IADD R26, R26, 0x1, -R35 ;  /* 0x000000011a1a7824 */ /* 0x000fc600078e0a23 */
[C---:B------:R-:W-:Y:S01]  /*05a0*/  LEA R28, R27.reuse, R28, 0x8 ;  /* 0x0000001c1b1c7211 */ /* 0x040fe200078e40ff */
[----:B------:R-:W-:Y:S01]  /*05b0*/  IMAD.SHL.U32 R27, R27, 0x40, RZ ;  /* 0x000000401b1b7824 */ /* 0x000fe200078e00ff */
[----:B------:R-:W-:-:S04]  /*05c0*/  SHF.R.S32.HI R35, RZ, 0x1f, R26 ;  /* 0x0000001fff237819 */ /* 0x000fc8000001141a */
[----:B------:R-:W-:Y:S01]  /*05d0*/  LOP3.LUT R27, R27, 0x40, RZ, 0xc0, !PT ;  /* 0x000000401b1b7812 */ /* 0x000fe200078ec0ff */
[----:B--2---:R-:W-:Y:S04]  /*05e0*/  STS.128 [R29.X16], R4 ;  /* 0x000000041d007388 */ /* 0x004fe8000000cc00 */
[----:B---3--:R0:W-:Y:S04]  /*05f0*/  STS.128 [R29.X16+0x1000], R8 ;  /* 0x001000081d007388 */ /* 0x0081e8000000cc00 */
[----:B----4-:R-:W-:Y:S04]  /*0600*/  STS.128 [R29.X16+0x2000], R12 ;  /* 0x0020000c1d007388 */ /* 0x010fe8000000cc00 */
[----:B-----5:R-:W-:Y:S04]  /*0610*/  STS.128 [R29.X16+0x3000], R16 ;  /* 0x003000101d007388 */ /* 0x020fe8000000cc00 */
[----:B------:R-:W-:Y:S01]  /*0620*/  BAR.SYNC.DEFER_BLOCKING 0x0 ;  /* 0x0000000000007b1d */ /* 0x000fe20000010000 */
[----:B0-----:R-:W-:Y:S01]  /*0630*/  LEA.HI R8, R33, R33, RZ, 0x1 ;  /* 0x0000002121087211 */ /* 0x001fe200078f08ff */
[----:B------:R-:W-:Y:S01]  /*0640*/  IMAD.SHL.U32 R11, R34, 0x8, RZ ;  /* 0x00000008220b7824 */ /* 0x000fe200078e00ff */
[----:B------:R-:W-:-:S03]  /*0650*/  LEA.HI R34, R35, R26, RZ, 0x2 ;  /* 0x0000001a23227211 */ /* 0x000fc600078f10ff */
[----:B------:R-:W-:Y:S02]  /*0660*/  IMAD.SHL.U32 R36, R8, 0x200, RZ ;  /* 0x0000020008247824 */ /* 0x000fe400078e00ff */
[----:B------:R-:W-:Y:S01]  /*0670*/  IMAD.SHL.U32 R8, R33, 0x8, RZ ;  /* 0x0000000821087824 */ /* 0x000fe200078e00ff */
[----:B------:R-:W-:Y:S02]  /*0680*/  LOP3.LUT R33, R34, 0x7fffffc, RZ, 0xc0, !PT ;  /* 0x07fffffc22217812 */ /* 0x000fe400078ec0ff */
[----:B------:R-:W-:Y:S01]  /*0690*/  LOP3.LUT R35, R36, 0x7ffffc00, RZ, 0xc0, !PT ;  /* 0x7ffffc0024237812 */ /* 0x000fe200078ec0ff */
[----:B------:R-:W-:Y:S01]  /*06a0*/  IMAD.SHL.U32 R36, R34, 0x10, RZ ;  /* 0x0000001022247824 */ /* 0x000fe200078e00ff */
[----:B------:R-:W-:Y:S01]  /*06b0*/  LOP3.LUT R34, R27, 0x8, R8, 0xf8, !PT ;  /* 0x000000081b227812 */ /* 0x000fe200078ef808 */
[----:B------:R-:W-:Y:S01]  /*06c0*/  IMAD.IADD R33, R26, 0x1, -R33 ;  /* 0x000000011a217824 */ /* 0x000fe200078e0a21 */
[----:B------:R-:W-:Y:S01]  /*06d0*/  SHF.R.U32.HI R27, RZ, 0x3, R27 ;  /* 0x00000003ff1b7819 */ /* 0x000fe2000001161b */
[----:B------:R-:W-:Y:S01]  /*06e0*/  IMAD.U32 R32, R32, 0x10, R35 ;  /* 0x0000001020207824 */ /* 0x000fe200078e0023 */
[----:B------:R-:W-:Y:S01]  /*06f0*/  LOP3.LUT R36, R36, 0x40, RZ, 0xc0, !PT ;  /* 0x0000004024247812 */ /* 0x000fe200078ec0ff */
[----:B------:R-:W-:Y:S01]  /*0700*/  IMAD R28, R33, 0x10, R28 ;  /* 0x00000010211c7824 */ /* 0x000fe200078e021c */
[----:B------:R-:W-:Y:S01]  /*0710*/  ISETP.GE.AND P1, PT, R8, c[0x0][0x194], PT ;  /* 0x0000650008007a0c */ /* 0x000fe20003f26270 */
[----:B------:R-:W0:Y:S04]  /*0720*/  LDS R5, [R29.X4+0x800] ;  /* 0x000800001d057984 */ /* 0x000e280000004800 */
[----:B------:R-:W1:Y:S04]  /*0730*/  LDS R10, [R29.X4+0xc00] ;  /* 0x000c00001d0a7984 */ /* 0x000e680000004800 */
[----:B------:R-:W2:Y:S04]  /*0740*/  LDS R4, [R29.X4+0x1000] ;  /* 0x001000001d047984 */ /* 0x000ea80000004800 */
[----:B------:R-:W-:Y:S04]  /*0750*/  LDS R9, [R29.X4+0x1400] ;  /* 0x001400001d097984 */ /* 0x000fe80000004800 */
[----:B------:R-:W3:Y:S04]  /*0760*/  LDS R31, [R29.X4] ;  /* 0x000000001d1f7984 */ /* 0x000ee80000004800 */
[----:B------:R-:W4:Y:S04]  /*0770*/  LDS R30, [R29.X4+0x400] ;  /* 0x000400001d1e7984 */ /* 0x000f280000004800 */
[----:B------:R-:W5:Y:S04]  /*0780*/  LDS R6, [R29.X4+0x1800] ;  /* 0x001800001d067984 */ /* 0x000f680000004800 */
[----:B------:R-:W5:Y:S04]  /*0790*/  LDS R7, [R29.X4+0x1c00] ;  /* 0x001c00001d077984 */ /* 0x000f680000004800 */
[----:B------:R-:W5:Y:S04]  /*07a0*/  LDS R12, [R29.X4+0x2000] ;  /* 0x002000001d0c7984 */ /* 0x000f680000004800 */
[----:B------:R-:W5:Y:S04]  /*07b0*/  LDS R18, [R29.X4+0x2400] ;  /* 0x002400001d127984 */ /* 0x000f680000004800 */
[----:B------:R-:W5:Y:S01]  /*07c0*/  LDS R13, [R29.X4+0x2800] ;  /* 0x002800001d0d7984 */ /* 0x000f620000004800 */
[----:B0-----:R-:W-:-:S03]  /*07d0*/  FMUL.FTZ R5, R5, c[0x0][0x1b8] ;  /* 0x00006e0005057a20 */ /* 0x001fc60000410000 */
[----:B------:R-:W0:Y:S01]  /*07e0*/  LDS R17, [R29.X4+0x2c00] ;  /* 0x002c00001d117984 */ /* 0x000e220000004800 */
[----:B-1----:R-:W-:-:S03]  /*07f0*/  FMUL.FTZ R10, R10, c[0x0][0x1b8] ;  /* 0x00006e000a0a7a20 */ /* 0x002fc60000410000 */
[----:B------:R-:W1:Y:S01]  /*0800*/  LDS R15, [R29.X4+0x3000] ;  /* 0x003000001d0f7984 */ /* 0x000e620000004800 */
[----:B--2---:R-:W-:-:S03]  /*0810*/  FMUL.FTZ R4, R4, c[0x0][0x1b8] ;  /* 0x00006e0004047a20 */ /* 0x004fc60000410000 */
[----:B------:R-:W2:Y:S04]  /*0820*/  LDS R16, [R29.X4+0x3400] ;  /* 0x003400001d107984 */ /* 0x000ea80000004800 */
[----:B------:R-:W2:Y:S01]  /*0830*/  LDS R14, [R29.X4+0x3800] ;  /* 0x003800001d0e7984 */ /* 0x000ea20000004800 */
[----:B---3--:R-:W-:-:S03]  /*0840*/  FMUL.FTZ R31, R31, c[0x0][0x1b8] ;  /* 0x00006e001f1f7a20 */ /* 0x008fc60000410000 */
[----:B------:R3:W2:Y:S01]  /*0850*/  LDS R19, [R29.X4+0x3c00] ;  /* 0x003c00001d137984 */ /* 0x0006a20000004800 */
[----:B----4-:R-:W-:Y:S02]  /*0860*/  FMUL.FTZ R30, R30, c[0x0][0x1b8] ;  /* 0x00006e001e1e7a20 */ /* 0x010fe40000410000 */
[----:B-----5:R-:W-:-:S03]  /*0870*/  FMUL.FTZ R6, R6, c[0x0][0x1b8] ;  /* 0x00006e0006067a20 */ /* 0x020fc60000410000 */
[----:B------:R-:W-:Y:S02]  /*0880*/  F2FP.BF16.PACK_AB R31, R30, R31 ;  /* 0x0000001f1e1f723e */ /* 0x000fe400000010ff */
[----:B---3--:R-:W-:Y:S01]  /*0890*/  LOP3.LUT R29, R34, R27, RZ, 0x3c, !PT ;  /* 0x0000001b221d7212 */ /* 0x008fe200078e3cff */
[----:B------:R-:W-:Y:S01]  /*08a0*/  FMUL.FTZ R7, R7, c[0x0][0x1b8] ;  /* 0x00006e0007077a20 */ /* 0x000fe20000410000 */
[----:B------:R-:W-:Y:S02]  /*08b0*/  LOP3.LUT R27, R36, 0x8, R11, 0xf8, !PT ;  /* 0x00000008241b7812 */ /* 0x000fe400078ef80b */
[----:B------:R-:W-:Y:S01]  /*08c0*/  SHF.R.U32.HI R36, RZ, 0x3, R36 ;  /* 0x00000003ff247819 */ /* 0x000fe20000011624 */
[----:B------:R-:W-:Y:S01]  /*08d0*/  IMAD.IADD R11, R32, 0x1, R29 ;  /* 0x00000001200b7824 */ /* 0x000fe200078e021d */
[----:B------:R-:W-:Y:S01]  /*08e0*/  F2FP.BF16.PACK_AB R26, R7, R6 ;  /* 0x00000006071a723e */ /* 0x000fe200000010ff */
[----:B------:R-:W-:Y:S01]  /*08f0*/  FMUL.FTZ R29, R9, c[0x0][0x1b8] ;  /* 0x00006e00091d7a20 */ /* 0x000fe20000410000 */
[----:B------:R-:W-:Y:S01]  /*0900*/  LOP3.LUT R27, R27, R36, RZ, 0x3c, !PT ;  /* 0x000000241b1b7212 */ /* 0x000fe200078e3cff */
[----:B------:R-:W-:Y:S01]  /*0910*/  FMUL.FTZ R12, R12, c[0x0][0x1b8] ;  /* 0x00006e000c0c7a20 */ /* 0x000fe20000410000 */
[----:B------:R-:W-:Y:S01]  /*0920*/  F2FP.BF16.PACK_AB R9, R10, R5 ;  /* 0x000000050a09723e */ /* 0x000fe200000010ff */
[----:B------:R-:W-:Y:S01]  /*0930*/  FMUL.FTZ R5, R18, c[0x0][0x1b8] ;  /* 0x00006e0012057a20 */ /* 0x000fe20000410000 */
[----:B------:R-:W-:Y:S01]  /*0940*/  F2FP.BF16.PACK_AB R10, R29, R4 ;  /* 0x000000041d0a723e */ /* 0x000fe200000010ff */
[----:B------:R-:W-:-:S02]  /*0950*/  FMUL.FTZ R13, R13, c[0x0][0x1b8] ;  /* 0x00006e000d0d7a20 */ /* 0x000fc40000410000 */
[----:B------:R-:W-:Y:S01]  /*0960*/  IMAD.IADD R27, R27, 0x1, R28 ;  /* 0x000000011b1b7824 */ /* 0x000fe200078e021c */
[----:B------:R-:W-:Y:S01]  /*0970*/  F2FP.BF16.PACK_AB R12, R5, R12 ;  /* 0x0000000c050c723e */ /* 0x000fe200000010ff */
[----:B0-----:R-:W-:Y:S02]  /*0980*/  FMUL.FTZ R4, R17, c[0x0][0x1b8] ;  /* 0x00006e0011047a20 */ /* 0x001fe40000410000 */
[----:B------:R-:W-:Y:S02]  /*0990*/  IMAD.SHL.U32 R27, R27, 0x2, RZ ;  /* 0x000000021b1b7824 */ /* 0x000fe400078e00ff */
[----:B-1----:R-:W-:Y:S01]  /*09a0*/  FMUL.FTZ R15, R15, c[0x0][0x1b8] ;  /* 0x00006e000f0f7a20 */ /* 0x002fe20000410000 */
[----:B------:R-:W-:Y:S01]  /*09b0*/  F2FP.BF16.PACK_AB R13, R4, R13 ;  /* 0x0000000d040d723e */ /* 0x000fe200000010ff */
[C---:B------:R-:W-:Y:S01]  /*09c0*/  IMAD.SHL.U32 R4, R11.reuse, 0x2, RZ ;  /* 0x000000020b047824 */ /* 0x040fe200078e00ff */
[----:B------:R-:W-:Y:S01]  /*09d0*/  STS [R27+0x4000], R31 ;  /* 0x0040001f1b007388 */ /* 0x000fe20000000800 */
[----:B--2---:R-:W-:Y:S01]  /*09e0*/  FMUL.FTZ R16, R16, c[0x0][0x1b8] ;  /* 0x00006e0010107a20 */ /* 0x004fe20000410000 */
[----:B------:R-:W-:Y:S01]  /*09f0*/  LEA R11, R11, 0x4000, 0x1 ;  /* 0x000040000b0b7811 */ /* 0x000fe200078e08ff */
[----:B------:R-:W-:Y:S01]  /*0a00*/  IMAD R17, R25, c[0x0][0x1ac], R0 ;  /* 0x00006b0019117a24 */ /* 0x000fe200078e0200 */
[----:B------:R0:W-:Y:S01]  /*0a10*/  STS [R27+0x4100], R9 ;  /* 0x004100091b007388 */ /* 0x0001e20000000800 */
[----:B------:R-:W-:Y:S01]  /*0a20*/  FMUL.FTZ R14, R14, c[0x0][0x1b8] ;  /* 0x00006e000e0e7a20 */ /* 0x000fe20000410000 */
[----:B------:R-:W-:Y:S01]  /*0a30*/  F2FP.BF16.PACK_AB R15, R16, R15 ;  /* 0x0000000f100f723e */ /* 0x000fe200000010ff */
[----:B------:R-:W-:Y:S01]  /*0a40*/  FMUL.FTZ R19, R19, c[0x0][0x1b8] ;  /* 0x00006e0013137a20 */ /* 0x000fe20000410000 */
[----:B------:R-:W-:Y:S01]  /*0a50*/  STS [R27+0x5000], R12 ;  /* 0x0050000c1b007388 */ /* 0x000fe20000000800 */
[----:B------:R-:W-:-:S03]  /*0a60*/  IADD3 R0, R23, 0x20, RZ ;  /* 0x0000002017007810 */ /* 0x000fc60007ffe0ff */
[----:B------:R-:W-:Y:S01]  /*0a70*/  F2FP.BF16.PACK_AB R14, R19, R14 ;  /* 0x0000000e130e723e */ /* 0x000fe200000010ff */
[----:B------:R1:W-:Y:S01]  /*0a80*/  STS [R27+0x5100], R13 ;  /* 0x0051000d1b007388 */ /* 0x0003e20000000800 */
[----:B0-----:R-:W-:-:S03]  /*0a90*/  SHF.R.S32.HI R9, RZ, 0x1f, R8 ;  /* 0x0000001fff097819 */ /* 0x001fc60000011408 */
[----:B------:R0:W-:Y:S04]  /*0aa0*/  STS [R27+0x4400], R10 ;  /* 0x0044000a1b007388 */ /* 0x0001e80000000800 */
[----:B------:R-:W-:Y:S01]  /*0ab0*/  STS [R27+0x4500], R26 ;  /* 0x0045001a1b007388 */ /* 0x000fe20000000800 */
[----:B-1----:R-:W-:-:S03]  /*0ac0*/  IMAD.WIDE.U32 R12, R25, c[0x0][0x1a8], R8 ;  /* 0x00006a00190c7a25 */ /* 0x002fc600078e0008 */
[----:B------:R1:W-:Y:S01]  /*0ad0*/  STS [R27+0x5400], R15 ;  /* 0x0054000f1b007388 */ /* 0x0003e20000000800 */
[----:B------:R-:W-:Y:S01]  /*0ae0*/  CS2R R8, SRZ ;  /* 0x0000000000087805 */ /* 0x000fe2000001ff00 */
[----:B0-----:R-:W-:Y:S01]  /*0af0*/  IMNMX R10, R2, 0x40, PT ;  /* 0x00000040020a7817 */ /* 0x001fe20003800200 */
[--C-:B------:R-:W-:Y:S01]  /*0b00*/  @P0 IMAD.MOV.U32 R8, RZ, RZ, R24.reuse ;  /* 0x000000ffff080224 */ /* 0x100fe200078e0018 */
[----:B------:R0:W-:Y:S01]  /*0b10*/  STS [R27+0x5500], R14 ;  /* 0x0055000e1b007388 */ /* 0x0001e20000000800 */
[----:B------:R-:W-:Y:S01]  /*0b20*/  @P0 SHF.R.S32.HI R9, RZ, 0x1f, R24 ;  /* 0x0000001fff090819 */ /* 0x000fe20000011418 */
[----:B------:R-:W-:Y:S02]  /*0b30*/  IMAD.IADD R13, R13, 0x1, R17 ;  /* 0x000000010d0d7824 */ /* 0x000fe400078e0211 */
[----:B------:R-:W-:Y:S01]  /*0b40*/  BAR.SYNC.DEFER_BLOCKING 0x0 ;  /* 0x0000000000007b1d */ /* 0x000fe20000010000 */
[-C--:B------:R-:W-:Y:S01]  /*0b50*/  ISETP.GE.OR P2, PT, R0, R10.reuse, P1 ;  /* 0x0000000a0000720c */ /* 0x080fe20000f46670 */
[----:B-1----:R-:W-:Y:S01]  /*0b60*/  IMAD R15, R3, c[0x0][0x1b0], RZ ;  /* 0x00006c00030f7a24 */ /* 0x002fe200078e02ff */
[----:B------:R-:W-:-:S02]  /*0b70*/  ISETP.GE.OR P1, PT, R23, R10, P1 ;  /* 0x0000000a1700720c */ /* 0x000fc40000f26670 */
[----:B------:R-:W-:Y:S01]  /*0b80*/  IADD3 R2, P0, R23, R8, RZ ;  /* 0x0000000817027210 */ /* 0x000fe20007f1e0ff */
[----:B------:R-:W-:-:S03]  /*0b90*/  IMAD R15, R22, c[0x0][0x1b4], R15 ;  /* 0x00006d00160f7a24 */ /* 0x000fc600078e020f */
[----:B------:R-:W-:Y:S01]  /*0ba0*/  LEA.HI.X.SX32 R3, R23, R9, 0x1, P0 ;  /* 0x0000000917037211 */ /* 0x000fe200000f0eff */
[----:B------:R-:W-:-:S04]  /*0bb0*/  IMAD.WIDE.U32 R22, R22, c[0x0][0x1b0], R12 ;  /* 0x00006c0016167a25 */ /* 0x000fc800078e000c */
[----:B------:R-:W-:-:S04]  /*0bc0*/  IMAD.WIDE R20, R20, 0x40, R2 ;  /* 0x0000004014147825 */ /* 0x000fc800078e0202 */
[----:B------:R-:W-:Y:S01]  /*0bd0*/  IMAD.IADD R13, R23, 0x1, R15 ;  /* 0x00000001170d7824 */ /* 0x000fe200078e020f */
[----:B------:R-:W1:Y:S01]  /*0be0*/  LDS.128 R4, [R4+0x4400] ;  /* 0x0044000004047984 */ /* 0x000e620000000c00 */
[----:B------:R-:W-:Y:S05]  /*0bf0*/  @P1 BRA `(.L_x_851) ;  /* 0x0000009000001947 */ /* 0x000fea0003800000 */
[----:B0-----:R-:W0:Y:S01]  /*0c00*/  LDS.128 R8, [R11] ;  /* 0x000000000b087984 */ /* 0x001e220000000c00 */
[----:B------:R-:W-:Y:S02]  /*0c10*/  IMAD R15, R21, c[0x0][0x1a0], RZ ;  /* 0x00006800150f7a24 */ /* 0x000fe400078e02ff */
[----:B------:R-:W-:Y:S02]  /*0c20*/  IMAD.MOV.U32 R12, RZ, RZ, R22 ;  /* 0x000000ffff0c7224 */ /* 0x000fe400078e0016 */
[C---:B------:R-:W-:Y:S02]  /*0c30*/  IMAD R15, R20.reuse, c[0x0][0x1a4], R15 ;  /* 0x00006900140f7a24 */ /* 0x040fe400078e020f */
[----:B------:R-:W-:-:S04]  /*0c40*/  IMAD.WIDE.U32 R2, R20, c[0x0][0x1a0], R12 ;  /* 0x0000680014027a25 */ /* 0x000fc800078e000c */
[----:B------:R-:W-:Y:S01]  /*0c50*/  IMAD.IADD R3, R3, 0x1, R15 ;  /* 0x0000000103037824 */ /* 0x000fe200078e020f */
[----:B------:R-:W-:-:S04]  /*0c60*/  LEA R14, P0, R2, c[0x0][0x188], 0x1 ;  /* 0x00006200020e7a11 */ /* 0x000fc800078008ff */
[----:B------:R-:W-:-:S05]  /*0c70*/  LEA.HI.X R15, R2, c[0x0][0x18c], R3, 0x1, P0 ;  /* 0x00006300020f7a11 */ /* 0x000fca00000f0c03 */
[----:B0-----:R0:W-:Y:S04]  /*0c80*/  STG.E.128 [R14.64], R8 ;  /* 0x000000080e007986 */ /* 0x0011e8000c101d04 */
.L_x_851:
[----:B0-----:R-:W-:Y:S05]  /*0c90*/  BSYNC B0 ;  /* 0x0000000000007941 */ /* 0x001fea0003800000 */
.L_x_850:
[----:B------:R-:W-:Y:S05]  /*0ca0*/  @P2 EXIT ;  /* 0x000000000000294d */ /* 0x000fea0003800000 */
[----:B------:R-:W-:Y:S01]  /*0cb0*/  IADD3 R9, P0, R20, 0x20, RZ ;  /* 0x0000002014097810 */ /* 0x000fe20007f1e0ff */
[----:B------:R-:W-:Y:S02]  /*0cc0*/  IMAD.MOV.U32 R2, RZ, RZ, R22 ;  /* 0x000000ffff027224 */ /* 0x000fe400078e0016 */
[----:B------:R-:W-:Y:S02]  /*0cd0*/  IMAD.MOV.U32 R3, RZ, RZ, R13 ;  /* 0x000000ffff037224 */ /* 0x000fe400078e000d */
[----:B------:R-:W-:Y:S02]  /*0ce0*/  IMAD.X R20, RZ, RZ, R21, P0 ;  /* 0x000000ffff147224 */ /* 0x000fe400000e0615 */
[----:B------:R-:W-:-:S04]  /*0cf0*/  IMAD.WIDE.U32 R2, R9, c[0x0][0x1a0], R2 ;  /* 0x0000680009027a25 */ /* 0x000fc800078e0002 */
[----:B------:R-:W-:Y:S01]  /*0d00*/  IMAD R20, R20, c[0x0][0x1a0], RZ ;  /* 0x0000680014147a24 */ /* 0x000fe200078e02ff */
[----:B------:R-:W-:-:S03]  /*0d10*/  LEA R8, P0, R2, c[0x0][0x188], 0x1 ;  /* 0x0000620002087a11 */ /* 0x000fc600078008ff */
[----:B------:R-:W-:-:S04]  /*0d20*/  IMAD R9, R9, c[0x0][0x1a4], R20 ;  /* 0x0000690009097a24 */ /* 0x000fc800078e0214 */
[----:B------:R-:W-:-:S05]  /*0d30*/  IMAD.IADD R3, R3, 0x1, R9 ;  /* 0x0000000103037824 */ /* 0x000fca00078e0209 */
[----:B------:R-:W-:-:S05]  /*0d40*/  LEA.HI.X R9, R2, c[0x0][0x18c], R3, 0x1, P0 ;  /* 0x0000630002097a11 */ /* 0x000fca00000f0c03 */
[----:B-1----:R-:W-:Y:S01]  /*0d50*/  STG.E.128 [R8.64], R4 ;  /* 0x0000000408007986 */ /* 0x002fe2000c101d04 */
[----:B------:R-:W-:Y:S05]  /*0d60*/  EXIT ;  /* 0x000000000000794d */ /* 0x000fea0003800000 */
.L_x_852:
        /* <DEDUP_REMOVED lines=9> */
.L_x_1821:


//--------------------- .text._ZN7cutlass13device_kernelIN5flash19enable_sm80_to_sm89INS1_16FlashAttnBwdSm80INS1_25CollectiveMainloopBwdSm80ILi2ELi2EN4cute5tupleIJNS5_1CILi64EEENS7_ILi128EEES8_EEENS_10bfloat16_tEfNS_4arch4Sm80ELb1ELb0ELb0ELb1ELb1ELb0ELb0ELb0ELi2ELi2ELi4ELi2ELb1EEENS1_24CollectiveEpilogueBwdGQAISA_fSD_Li256ELb1ELb1EEENS1_25SingleTileBwdLPTSchedulerILb1ELi128ELb1EEEEEEEEEvNT_6ParamsE --------------------------
	.section	.text._ZN7cutlass13device_kernelIN5flash19enable_sm80_to_sm89INS1_16FlashAttnBwdSm80INS1_25CollectiveMainloopBwdSm80ILi2ELi2EN4cute5tupleIJNS5_1CILi64EEENS7_ILi128EEES8_EEENS_10bfloat16_tEfNS_4arch4Sm80ELb1ELb0ELb0ELb1ELb1ELb0ELb0ELb0ELi2ELi2ELi4ELi2ELb1EEENS1_24CollectiveEpilogueBwdGQAISA_fSD_Li256ELb1ELb1EEENS1_25SingleTileBwdLPTSchedulerILb1ELi128ELb1EEEEEEEEEvNT_6ParamsE,"ax",@progbits
	.sectioninfo	@"SHI_REGISTERS=255"
	.align	128
.text._ZN7cutlass13device_kernelIN5flash19enable_sm80_to_sm89INS1_16FlashAttnBwdSm80INS1_25CollectiveMainloopBwdSm80ILi2ELi2EN4cute5tupleIJNS5_1CILi64EEENS7_ILi128EEES8_EEENS_10bfloat16_tEfNS_4arch4Sm80ELb1ELb0ELb0ELb1ELb1ELb0ELb0ELb0ELi2ELi2ELi4ELi2ELb1EEENS1_24CollectiveEpilogueBwdGQAISA_fSD_Li256ELb1ELb1EEENS1_25SingleTileBwdLPTSchedulerILb1ELi128ELb1EEEEEEEEEvNT_6ParamsE:
        .type           _ZN7cutlass13device_kernelIN5flash19enable_sm80_to_sm89INS1_16FlashAttnBwdSm80INS1_25CollectiveMainloopBwdSm80ILi2ELi2EN4cute5tupleIJNS5_1CILi64EEENS7_ILi128EEES8_EEENS_10bfloat16_tEfNS_4arch4Sm80ELb1ELb0ELb0ELb1ELb1ELb0ELb0ELb0ELi2ELi2ELi4ELi2ELb1EEENS1_24CollectiveEpilogueBwdGQAISA_fSD_Li256ELb1ELb1EEENS1_25SingleTileBwdLPTSchedulerILb1ELi128ELb1EEEEEEEEEvNT_6ParamsE,@function
        .size           _ZN7cutlass13device_kernelIN5flash19enable_sm80_to_sm89INS1_16FlashAttnBwdSm80INS1_25CollectiveMainloopBwdSm80ILi2ELi2EN4cute5tupleIJNS5_1CILi64EEENS7_ILi128EEES8_EEENS_10bfloat16_tEfNS_4arch4Sm80ELb1ELb0ELb0ELb1ELb1ELb0ELb0ELb0ELi2ELi2ELi4ELi2ELb1EEENS1_24CollectiveEpilogueBwdGQAISA_fSD_Li256ELb1ELb1EEENS1_25SingleTileBwdLPTSchedulerILb1ELi128ELb1EEEEEEEEEvNT_6ParamsE,(.L_x_1822 - _ZN7cutlass13device_kernelIN5flash19enable_sm80_to_sm89INS1_16FlashAttnBwdSm80INS1_25CollectiveMainloopBwdSm80ILi2ELi2EN4cute5tupleIJNS5_1CILi64EEENS7_ILi128EEES8_EEENS_10bfloat16_tEfNS_4arch4Sm80ELb1ELb0ELb0ELb1ELb1ELb0ELb0ELb0ELi2ELi2ELi4ELi2ELb1EEENS1_24CollectiveEpilogueBwdGQAISA_fSD_Li256ELb1ELb1EEENS1_25SingleTileBwdLPTSchedulerILb1ELi128ELb1EEEEEEEEEvNT_6ParamsE)
        .other          _ZN7cutlass13device_kernelIN5flash19enable_sm80_to_sm89INS1_16FlashAttnBwdSm80INS1_25CollectiveMainloopBwdSm80ILi2ELi2EN4cute5tupleIJNS5_1CILi64EEENS7_ILi128EEES8_EEENS_10bfloat16_tEfNS_4arch4Sm80ELb1ELb0ELb0ELb1ELb1ELb0ELb0ELb0ELi2ELi2ELi4ELi2ELb1EEENS1_24CollectiveEpilogueBwdGQAISA_fSD_Li256ELb1ELb1EEENS1_25SingleTileBwdLPTSchedulerILb1ELi128ELb1EEEEEEEEEvNT_6ParamsE,@"STO_CUDA_ENTRY STV_DEFAULT"
_ZN7cutlass13device_kernelIN5flash19enable_sm80_to_sm89INS1_16FlashAttnBwdSm80INS1_25CollectiveMainloopBwdSm80ILi2ELi2EN4cute5tupleIJNS5_1CILi64EEENS7_ILi128EEES8_EEENS_10bfloat16_tEfNS_4arch4Sm80ELb1ELb0ELb0ELb1ELb1ELb0ELb0ELb0ELi2ELi2ELi4ELi2ELb1EEENS1_24CollectiveEpilogueBwdGQAISA_fSD_Li256ELb1ELb1EEENS1_25SingleTileBwdLPTSchedulerILb1ELi128ELb1EEEEEEEEEvNT_6ParamsE:
        /* <DEDUP_REMOVED lines=24> */
.L_x_854:
[----:B------:R-:W-:-:S04]  /*0180*/  MOV R2, c[0x0][0x3b4] ;  /* 0x0000ed0000027a02 */ /* 0x000fc80000000f00 */
[----:B------:R-:W-:Y:S02]  /*0190*/  ISETP.NE.AND P0, PT, R2, 0x1, PT ;  /* 0x000000010200780c */ /* 0x000fe40003f05270 */
[----:B------:R-:W-:-:S11]  /*01a0*/  MOV R2, R0 ;  /* 0x0000000000027202 */ /* 0x000fd60000000f00 */
[----:B------:R-:W-:-:S05]  /*01b0*/  @P0 IMAD.HI.U32 R3, R0, c[0x0][0x3b8], RZ ;  /* 0x0000ee0000030a27 */ /* 0x000fca00078e00ff */
[----:B------:R-:W-:-:S05]  /*01c0*/  @P0 SHF.R.U32.HI R2, RZ, c[0x0][0x3bc], R3 ;  /* 0x0000ef00ff020a19 */ /* 0x000fca0000011603 */
[----:B------:R-:W-:Y:S02]  /*01d0*/  IMAD R5, R2, c[0x0][0x3b4], RZ ;  /* 0x0000ed0002057a24 */ /* 0x000fe400078e02ff */
.L_x_855:
        /* <DEDUP_REMOVED lines=16> */
.L_x_856:
        /* <DEDUP_REMOVED lines=9> */
.L_x_858:
[----:B------:R-:W-:-:S04]  /*0370*/  MOV R3, c[0x0][0x3dc] ;  /* 0x0000f70000037a02 */ /* 0x000fc80000000f00 */
.L_x_857:
        /* <DEDUP_REMOVED lines=9> */
.L_x_853:
        /* <DEDUP_REMOVED lines=16> */
.L_x_860:
[----:B------:R-:W-:Y:S02]  /*0510*/  MOV R0, c[0x0][0x3b4] ;  /* 0x0000ed0000007a02 */ /* 0x000fe40000000f00 */
[----:B------:R-:W-:Y:S02]  /*0520*/  MOV R2, R3 ;  /* 0x0000000300027202 */ /* 0x000fe40000000f00 */
[----:B------:R-:W-:-:S13]  /*0530*/  ISETP.NE.AND P0, PT, R0, 0x1, PT ;  /* 0x000000010000780c */ /* 0x000fda0003f05270 */
[----:B------:R-:W-:-:S05]  /*0540*/  @P0 IMAD.HI.U32 R0, R3, c[0x0][0x3b8], RZ ;  /* 0x0000ee0003000a27 */ /* 0x000fca00078e00ff */
[----:B------:R-:W-:-:S05]  /*0550*/  @P0 SHF.R.U32.HI R2, RZ, c[0x0][0x3bc], R0 ;  /* 0x0000ef00ff020a19 */ /* 0x000fca0000011600 */
[----:B------:R-:W-:Y:S02]  /*0560*/  IMAD R4, R2, c[0x0][0x3b4], RZ ;  /* 0x0000ed0002047a24 */ /* 0x000fe400078e02ff */
.L_x_861:
        /* <DEDUP_REMOVED lines=16> */
.L_x_862:
        /* <DEDUP_REMOVED lines=9> */
.L_x_864:
[----:B------:R-:W-:-:S04]  /*0700*/  MOV R3, c[0x0][0x3dc] ;  /* 0x0000f70000037a02 */ /* 0x000fc80000000f00 */
.L_x_863:
        /* <DEDUP_REMOVED lines=8> */
.L_x_859:
        /* <DEDUP_REMOVED lines=16> */
[----:B------:R1:W5:Y:S02]  /*0890*/  @P0 LDG.E R215, [R18.64] ;  /* 0x0000000a12d70981 */ /* 0x000364000c1e1900 */
[----:B-1----:R-:W-:Y:S01]  /*08a0*/  CS2R R4, SRZ ;  /* 0x0000000000047805 */ /* 0x002fe2000001ff00 */
        /* <DEDUP_REMOVED lines=16> */
.L_x_865:
[----:B------:R-:W-:-:S04]  /*09b0*/  ISETP.NE.U32.AND P0, PT, RZ, c[0x0][0x2e0], PT ;  /* 0x0000b800ff007a0c */ /* 0x000fc80003f05070 */
[----:B------:R-:W-:-:S13]  /*09c0*/  ISETP.NE.AND.EX P0, PT, RZ, c[0x0][0x2e4], PT, P0 ;  /* 0x0000b900ff007a0c */ /* 0x000fda0003f05300 */
[----:B------:R-:W-:Y:S05]  /*09d0*/  @!P0 BRA `(.L_x_866) ;  /* 0x0000003000008947 */ /* 0x000fea0003800000 */
[----:B------:R-:W-:-:S05]  /*09e0*/  IMAD.WIDE R6, R214, R7, c[0x0][0x2e0] ;  /* 0x0000b800d6067625 */ /* 0x000fca00078e0207 */
[----:B------:R1:W5:Y:S01]  /*09f0*/  LDG.E R213, [R6.64] ;  /* 0x0000000a06d57981 */ /* 0x000362000c1e1900 */
[----:B------:R-:W-:Y:S05]  /*0a00*/  BRA `(.L_x_867) ;  /* 0x0000004000007947 */ /* 0x000fea0003800000 */
.L_x_866:
[----:B------:R-:W-:Y:S05]  /*0a10*/  @!P1 BRA `(.L_x_867) ;  /* 0x0000003000009947 */ /* 0x000fea0003800000 */
[----:B------:R-:W2:Y:S04]  /*0a20*/  LDG.E R213, [R14.64] ;  /* 0x0000000a0ed57981 */ /* 0x000ea8000c1e1900 */
[----:B------:R-:W2:Y:S02]  /*0a30*/  LDG.E R0, [R14.64+0x4] ;  /* 0x0000040a0e007981 */ /* 0x000ea4000c1e1900 */
[----:B--2---:R-:W-:Y:S02]  /*0a40*/  IADD3 R213, -R213, R0, RZ ;  /* 0x00000000d5d57210 */ /* 0x004fe40007ffe1ff */
.L_x_867:
        /* <DEDUP_REMOVED lines=49> */
[--C-:B------:R-:W-:Y:S01]  /*0d60*/  SHF.R.S32.HI R9, RZ, 0x1f, R8.reuse ;  /* 0x0000001fff097819 */ /* 0x100fe20000011408 */
[----:B------:R-:W-:Y:S01]  /*0d70*/  IMAD.SHL.U32 R222, R8, 0x4, RZ ;  /* 0x0000000408de7824 */ /* 0x000fe200078e00ff */
[----:B------:R-:W-:Y:S01]  /*0d80*/  ISETP.NE.AND P0, PT, R0, 0x1, PT ;  /* 0x000000010000780c */ /* 0x000fe20003f05270 */
[----:B------:R-:W-:Y:S01]  /*0d90*/  IMAD.SHL.U32 R204, R207, 0x40, RZ ;  /* 0x00000040cfcc7824 */ /* 0x000fe200078e00ff */
[----:B------:R-:W-:Y:S01]  /*0da0*/  SHF.R.S32.HI R0, RZ, 0x1f, R217 ;  /* 0x0000001fff007819 */ /* 0x000fe200000114d9 */
[----:B------:R-:W-:Y:S01]  /*0db0*/  IMAD.WIDE.U32 R26, R217, c[0x0][0x238], R8 ;  /* 0x00008e00d91a7a25 */ /* 0x000fe200078e0008 */
[----:B------:R-:W-:Y:S01]  /*0dc0*/  LEA.HI R17, R15, R8, RZ, 0x3 ;  /* 0x000000080f117211 */ /* 0x000fe200078f18ff */
[----:B------:R-:W-:Y:S01]  /*0dd0*/  ULDC.64 UR4, c[0x0][0x1d8] ;  /* 0x0000760000047ab9 */ /* 0x000fe20000000a00 */
[----:B------:R-:W-:Y:S01]  /*0de0*/  SHF.R.S32.HI R223, RZ, 0x1f, R222 ;  /* 0x0000001fffdf7819 */ /* 0x000fe200000114de */
[C---:B------:R-:W-:Y:S01]  /*0df0*/  IMAD R6, R0.reuse, c[0x0][0x238], RZ ;  /* 0x00008e0000067a24 */ /* 0x040fe200078e02ff */
[----:B------:R-:W-:Y:S01]  /*0e00*/  LOP3.LUT R7, R17, 0xfffffff8, RZ, 0xc0, !PT ;  /* 0xfffffff811077812 */ /* 0x000fe200078ec0ff */
[----:B------:R-:W-:Y:S01]  /*0e10*/  IMAD R30, R0, c[0x0][0x270], RZ ;  /* 0x00009c00001e7a24 */ /* 0x000fe200078e02ff */
[----:B------:R-:W-:Y:S01]  /*0e20*/  SHF.R.S32.HI R212, RZ, 0x3, R17 ;  /* 0x00000003ffd47819 */ /* 0x000fe20000011411 */
[C---:B------:R-:W-:Y:S01]  /*0e30*/  IMAD R11, R217.reuse, c[0x0][0x23c], R6 ;  /* 0x00008f00d90b7a24 */ /* 0x040fe200078e0206 */
[----:B------:R-:W-:Y:S01]  /*0e40*/  SHF.R.S32.HI R6, RZ, 0x1f, R214 ;  /* 0x0000001fff067819 */ /* 0x000fe200000114d6 */
[----:B------:R-:W-:Y:S01]  /*0e50*/  @P0 IMAD.HI.U32 R10, R217, c[0x0][0x24c], RZ ;  /* 0x00009300d90a0a27 */ /* 0x000fe200078e00ff */
[----:B------:R-:W-:Y:S01]  /*0e60*/  IADD3 R220, P2, R212, R2, RZ ;  /* 0x00000002d4dc7210 */ /* 0x000fe20007f5e0ff */
[----:B------:R-:W-:Y:S01]  /*0e70*/  USHF.L.U32 UR6, UR4, 0x6, URZ ;  /* 0x0000000604067899 */ /* 0x000fe2000800063f */
        /* <DEDUP_REMOVED lines=10> */
[----:B------:R-:W-:Y:S01]  /*0f20*/  SEL R4, R6, RZ, !P3 ;  /* 0x000000ff06047207 */ /* 0x000fe20005800000 */
        /* <DEDUP_REMOVED lines=8> */
[----:B------:R-:W-:Y:S01]  /*0fb0*/  UMOV UR8, 0x6 ;  /* 0x0000000600087882 */ /* 0x000fe20000000000 */
        /* <DEDUP_REMOVED lines=10> */
[----:B------:R-:W-:Y:S01]  /*1060*/  LEA.HI R19, R15, R8, RZ, 0x4 ;  /* 0x000000080f137211 */ /* 0x000fe200078f20ff */
[----:B------:R-:W-:Y:S01]  /*1070*/  USHF.L.U64.HI UR5, UR4, UR8, UR5 ;  /* 0x0000000804057299 */ /* 0x000fe20008010205 */
[----:B------:R-:W-:Y:S01]  /*1080*/  ISETP.GE.OR P4, PT, R20, c[0x0][0x1cc], !P2 ;  /* 0x0000730014007a0c */ /* 0x000fe20005786670 */
[----:B------:R-:W-:Y:S01]  /*1090*/  IMAD R203, R3, c[0x0][0x244], R16 ;  /* 0x0000910003cb7a24 */ /* 0x000fe200078e0210 */
[----:B------:R-:W-:Y:S01]  /*10a0*/  IADD3 R204, P1, R204, R26, RZ ;  /* 0x0000001acccc7210 */ /* 0x000fe20007f3e0ff */
[----:B------:R-:W-:Y:S01]  /*10b0*/  IMAD R28, R0, c[0x0][0x288], RZ ;  /* 0x0000a200001c7a24 */ /* 0x000fe200078e02ff */
[----:B------:R-:W-:Y:S01]  /*10c0*/  SHF.R.S32.HI R5, RZ, 0x4, R19 ;  /* 0x00000004ff057819 */ /* 0x000fe20000011413 */
[----:B------:R-:W-:Y:S01]  /*10d0*/  IMAD R30, R217, c[0x0][0x274], R30 ;  /* 0x00009d00d91e7a24 */ /* 0x000fe200078e021e */
[----:B------:R-:W-:Y:S01]  /*10e0*/  IADD3.X R203, R18, R27, R203, P1, !PT ;  /* 0x0000001b12cb7210 */ /* 0x000fe20000ffe4cb */
[----:B------:R-:W-:Y:S01]  /*10f0*/  IMAD R11, R6, c[0x0][0x1e8], RZ ;  /* 0x00007a00060b7a24 */ /* 0x000fe200078e02ff */
[----:B------:R-:W-:Y:S01]  /*1100*/  LEA.HI R16, R19, R5, RZ, 0x1 ;  /* 0x0000000513107211 */ /* 0x000fe200078f08ff */
[----:B------:R-:W-:Y:S01]  /*1110*/  IMAD.WIDE.U32 R36, R217, c[0x0][0x270], R222 ;  /* 0x00009c00d9247a25 */ /* 0x000fe200078e00de */
[----:B------:R-:W-:-:S02]  /*1120*/  ISETP.GE.OR P2, PT, R20, c[0x0][0x19c], !P2 ;  /* 0x0000670014007a0c */ /* 0x000fc40005746670 */
[----:B------:R-:W-:Y:S01]  /*1130*/  LOP3.LUT R16, R16, 0xfffffffe, RZ, 0xc0, !PT ;  /* 0xfffffffe10107812 */ /* 0x000fe200078ec0ff */
[----:B------:R-:W-:Y:S01]  /*1140*/  IMAD R28, R217, c[0x0][0x28c], R28 ;  /* 0x0000a300d91c7a24 */ /* 0x000fe200078e021c */
[----:B------:R-:W-:Y:S01]  /*1150*/  LOP3.LUT R19, R19, 0xfffffff0, RZ, 0xc0, !PT ;  /* 0xfffffff013137812 */ /* 0x000fe200078ec0ff */
[----:B------:R-:W-:Y:S01]  /*1160*/  IMAD.WIDE.U32 R34, R217, c[0x0][0x288], R222 ;  /* 0x0000a200d9227a25 */ /* 0x000fe200078e00de */
[----:B------:R-:W-:-:S03]  /*1170*/  SHF.R.U32.HI R197, RZ, 0x4, R197 ;  /* 0x00000004ffc57819 */ /* 0x000fc600000116c5 */
[----:B------:R-:W-:Y:S02]  /*1180*/  IMAD.SHL.U32 R27, R212, 0x40, RZ ;  /* 0x00000040d41b7824 */ /* 0x000fe400078e00ff */
[C---:B------:R-:W-:Y:S01]  /*1190*/  IMAD R32, R10.reuse, c[0x0][0x1ec], R11 ;  /* 0x00007b000a207a24 */ /* 0x040fe200078e020b */
[----:B------:R-:W-:Y:S01]  /*11a0*/  LEA.HI R11, R15, R8, RZ, 0x6 ;  /* 0x000000080f0b7211 */ /* 0x000fe200078f30ff */
[----:B------:R-:W-:Y:S01]  /*11b0*/  IMAD.WIDE.U32 R22, R10, c[0x0][0x1e8], R22 ;  /* 0x00007a000a167a25 */ /* 0x000fe200078e0016 */
[----:B------:R-:W-:Y:S02]  /*11c0*/  LOP3.LUT R27, R27, 0x1c0, RZ, 0xc0, !PT ;  /* 0x000001c01b1b7812 */ /* 0x000fe400078ec0ff */
[----:B------:R-:W-:Y:S01]  /*11d0*/  SHF.R.S32.HI R11, RZ, 0x6, R11 ;  /* 0x00000006ff0b7819 */ /* 0x000fe2000001140b */
[----:B------:R-:W-:Y:S01]  /*11e0*/  IMAD.IADD R31, R37, 0x1, R30 ;  /* 0x00000001251f7824 */ /* 0x000fe200078e021e */
[----:B------:R-:W-:Y:S01]  /*11f0*/  SHF.R.U32.HI R18, RZ, 0x3, R27 ;  /* 0x00000003ff127819 */ /* 0x000fe2000001161b */
[----:B------:R-:W-:-:S02]  /*1200*/  IMAD.IADD R29, R35, 0x1, R28 ;  /* 0x00000001231d7824 */ /* 0x000fc400078e021c */
[----:B------:R-:W-:Y:S02]  /*1210*/  IMAD.MOV.U32 R30, RZ, RZ, R36 ;  /* 0x000000ffff1e7224 */ /* 0x000fe400078e0024 */
        /* <DEDUP_REMOVED lines=13> */
[----:B------:R-:W-:Y:S02]  /*12f0*/  IMAD R206, R3, c[0x0][0x294], R206 ;  /* 0x0000a50003ce7a24 */ /* 0x000fe400078e02ce */
[C---:B------:R-:W-:Y:S02]  /*1300*/  IMAD R12, R13.reuse, c[0x0][0x1b4], R12 ;  /* 0x00006d000d0c7a24 */ /* 0x040fe400078e020c */
[----:B------:R-:W-:Y:S01]  /*1310*/  IMAD.WIDE.U32 R34, R13, c[0x0][0x1b0], R20 ;  /* 0x00006c000d227a25 */ /* 0x000fe200078e0014 */
[----:B------:R-:W-:-:S03]  /*1320*/  IADD3.X R206, R23, R29, R206, P1, !PT ;  /* 0x0000001d17ce7210 */ /* 0x000fc60000ffe4ce */
[C---:B------:R-:W-:Y:S02]  /*1330*/  IMAD R13, R24.reuse, c[0x0][0x1dc], R27 ;  /* 0x00007700180d7a24 */ /* 0x040fe400078e021b */
[----:B------:R-:W-:-:S04]  /*1340*/  IMAD.WIDE.U32 R32, R24, c[0x0][0x1d8], R32 ;  /* 0x0000760018207a25 */ /* 0x000fc800078e0020 */
[----:B------:R-:W-:Y:S01]  /*1350*/  IMAD R208, R4, c[0x0][0x278], RZ ;  /* 0x00009e0004d07a24 */ /* 0x000fe200078e02ff */
[C---:B------:R-:W-:Y:S01]  /*1360*/  LEA R26, P1, R32.reuse, c[0x0][0x1c0], 0x1 ;  /* 0x00007000201a7a11 */ /* 0x040fe200078208ff */
[----:B------:R-:W-:Y:S02]  /*1370*/  IMAD.IADD R13, R33, 0x1, R13 ;  /* 0x00000001210d7824 */ /* 0x000fe400078e020d */
[----:B------:R-:W-:Y:S02]  /*1380*/  IMAD.IADD R16, R5, 0x1, -R16 ;  /* 0x0000000105107824 */ /* 0x000fe400078e0a10 */
[----:B------:R-:W-:Y:S01]  /*1390*/  IMAD R208, R3, c[0x0][0x27c], R208 ;  /* 0x00009f0003d07a24 */ /* 0x000fe200078e02d0 */
[----:B------:R-:W-:Y:S01]  /*13a0*/  LEA.HI.X R27, R32, c[0x0][0x1c4], R13, 0x1, P1 ;  /* 0x00007100201b7a11 */ /* 0x000fe200008f0c0d */
[----:B------:R-:W-:Y:S01]  /*13b0*/  IMAD.SHL.U32 R5, R11, 0x200, RZ ;  /* 0x000002000b057824 */ /* 0x000fe200078e00ff */
[----:B------:R-:W-:Y:S01]  /*13c0*/  IADD3 R28, P1, R26, UR6, RZ ;  /* 0x000000061a1c7c10 */ /* 0x000fe2000ff3e0ff */
[----:B------:R-:W-:Y:S01]  /*13d0*/  IMAD.IADD R35, R35, 0x1, R12 ;  /* 0x0000000123237824 */ /* 0x000fe200078e020c */
[----:B------:R-:W-:Y:S01]  /*13e0*/  LEA.HI R12, R15, R8, RZ, 0x2 ;  /* 0x000000080f0c7211 */ /* 0x000fe200078f10ff */
[----:B------:R-:W-:Y:S01]  /*13f0*/  IMAD R13, R6, c[0x0][0x1b8], RZ ;  /* 0x00006e00060d7a24 */ /* 0x000fe200078e02ff */
[----:B------:R-:W-:Y:S01]  /*1400*/  LOP3.LUT R18, R5, R22, R18, 0xf6, !PT ;  /* 0x0000001605127212 */ /* 0x000fe200078ef612 */
[----:B------:R-:W-:Y:S01]  /*1410*/  IMAD.WIDE.U32 R34, R10, c[0x0][0x1b8], R34 ;  /* 0x00006e000a227a25 */ /* 0x000fe200078e0022 */
[----:B------:R-:W-:-:S02]  /*1420*/  IADD3.X R208, R23, R31, R208, P3, !PT ;  /* 0x0000001f17d07210 */ /* 0x000fc40001ffe4d0 */
[--C-:B------:R-:W-:Y:S01]  /*1430*/  SHF.R.S32.HI R23, RZ, 0x2, R12.reuse ;  /* 0x00000002ff177819 */ /* 0x100fe2000001140c */
[----:B------:R-:W-:Y:S01]  /*1440*/  IMAD R13, R10, c[0x0][0x1bc], R13 ;  /* 0x00006f000a0d7a24 */ /* 0x000fe200078e020d */
[----:B------:R-:W-:Y:S01]  /*1450*/  SHF.R.S32.HI R22, RZ, 0x1f, R12 ;  /* 0x0000001fff167819 */ /* 0x000fe2000001140c */
[----:B------:R-:W-:Y:S01]  /*1460*/  IMAD.SHL.U32 R6, R18, 0x2, RZ ;  /* 0x0000000212067824 */ /* 0x000fe200078e00ff */
[----:B------:R-:W-:Y:S01]  /*1470*/  ISETP.GE.OR P3, PT, R20, c[0x0][0x1cc], !P0 ;  /* 0x0000730014007a0c */ /* 0x000fe20004766670 */
[----:B------:R-:W-:Y:S01]  /*1480*/  IMAD.IADD R35, R35, 0x1, R13 ;  /* 0x0000000123237824 */ /* 0x000fe200078e020d */
[----:B------:R-:W-:Y:S01]  /*1490*/  IADD3.X R29, R27, UR5, RZ, P1, !PT ;  /* 0x000000051b1d7c10 */ /* 0x000fe20008ffe4ff */
[----:B------:R-:W-:Y:S01]  /*14a0*/  IMAD R13, R25, c[0x0][0x1a8], RZ ;  /* 0x00006a00190d7a24 */ /* 0x000fe200078e02ff */
[----:B------:R-:W-:Y:S01]  /*14b0*/  LEA.HI R22, R22, R23, RZ, 0x3 ;  /* 0x0000001716167211 */ /* 0x000fe200078f18ff */
[----:B------:R-:W-:Y:S01]  /*14c0*/  IMAD.WIDE.U32 R34, R24, c[0x0][0x1a8], R34 ;  /* 0x00006a0018227a25 */ /* 0x000fe200078e0022 */
[----:B------:R-:W-:Y:S01]  /*14d0*/  IADD3 R32, P1, R28, UR6, RZ ;  /* 0x000000061c207c10 */ /* 0x000fe2000ff3e0ff */
[----:B------:R-:W-:Y:S01]  /*14e0*/  @!PT LDS RZ, [RZ] ;  /* 0x00000000fffff984 */ /* 0x000fe20000000800 */
[----:B------:R-:W-:Y:S01]  /*14f0*/  @!PT LDS RZ, [RZ] ;  /* 0x00000000fffff984 */ /* 0x000fe20000000800 */
[----:B------:R-:W-:Y:S01]  /*1500*/  @!PT LDS RZ, [RZ] ;  /* 0x00000000fffff984 */ /* 0x000fe20000000800 */
[----:B------:R1:W-:Y:S01]  /*1510*/  LDGSTS.E.BYPASS.LTC128B.128 [R6+0x4080], [R26.64], !P4 ;  /* 0x040800001a067fae */ /* 0x0003e2000e101d4a */
[----:B------:R-:W-:Y:S01]  /*1520*/  LOP3.LUT R10, R22, 0xfffffff8, RZ, 0xc0, !PT ;  /* 0xfffffff8160a7812 */ /* 0x000fe200078ec0ff */
[----:B------:R-:W-:Y:S01]  /*1530*/  IMAD R13, R24, c[0x0][0x1ac], R13 ;  /* 0x00006b00180d7a24 */ /* 0x000fe200078e020d */
[----:B------:R-:W-:Y:S01]  /*1540*/  IADD3.X R33, R29, UR5, RZ, P1, !PT ;  /* 0x000000051d217c10 */ /* 0x000fe20008ffe4ff */
[----:B------:R-:W-:Y:S01]  /*1550*/  IMAD R18, R0, c[0x0][0x180], RZ ;  /* 0x0000600000127a24 */ /* 0x000fe200078e02ff */
[----:B------:R-:W-:Y:S01]  /*1560*/  IADD3 R22, P1, R32, UR6, RZ ;  /* 0x0000000620167c10 */ /* 0x000fe2000ff3e0ff */
[----:B------:R-:W-:Y:S01]  /*1570*/  IMAD.IADD R10, R23, 0x1, -R10 ;  /* 0x00000001170a7824 */ /* 0x000fe200078e0a0a */
[----:B------:R2:W-:Y:S01]  /*1580*/  LDGSTS.E.BYPASS.LTC128B.128 [R6+0x5080], [R28.64], !P3 ;  /* 0x050800001c067fae */ /* 0x0005e2000d901d4a */
[C---:B------:R-:W-:Y:S01]  /*1590*/  ISETP.GE.OR P4, PT, R20.reuse, c[0x0][0x1cc], !P6 ;  /* 0x0000730014007a0c */ /* 0x040fe20007786670 */
[----:B------:R-:W-:Y:S01]  /*15a0*/  IMAD.IADD R13, R35, 0x1, R13 ;  /* 0x00000001230d7824 */ /* 0x000fe200078e020d */
[----:B------:R-:W-:Y:S01]  /*15b0*/  IADD3.X R23, R33, UR5, RZ, P1, !PT ;  /* 0x0000000521177c10 */ /* 0x000fe20008ffe4ff */
[----:B------:R-:W-:Y:S01]  /*15c0*/  ULDC.64 UR4, c[0x0][0x1a8] ;  /* 0x00006a0000047ab9 */ /* 0x000fe20000000a00 */
[----:B------:R-:W-:Y:S01]  /*15d0*/  ISETP.GE.OR P3, PT, R20, c[0x0][0x1cc], !P5 ;  /* 0x0000730014007a0c */ /* 0x000fe20006f66670 */
[----:B------:R-:W-:Y:S01]  /*15e0*/  USHF.L.U32 UR13, UR4, 0x6, URZ ;  /* 0x00000006040d7899 */ /* 0x000fe2000800063f */
[C---:B------:R-:W-:Y:S01]  /*15f0*/  LEA R30, P1, R34.reuse, c[0x0][0x190], 0x1 ;  /* 0x00006400221e7a11 */ /* 0x040fe200078208ff */
[C---:B------:R-:W-:Y:S01]  /*1600*/  IMAD R18, R217.reuse, c[0x0][0x184], R18 ;  /* 0x00006100d9127a24 */ /* 0x040fe200078e0212 */
[----:B------:R-:W-:Y:S01]  /*1610*/  USHF.L.U64.HI UR5, UR4, UR8, UR5 ;  /* 0x0000000804057299 */ /* 0x000fe20008010205 */
[----:B------:R-:W-:Y:S01]  /*1620*/  IMAD.WIDE.U32 R24, R217, c[0x0][0x180], R20 ;  /* 0x00006000d9187a25 */ /* 0x000fe200078e0014 */
[----:B------:R-:W-:Y:S01]  /*1630*/  LEA.HI.X R31, R34, c[0x0][0x194], R13, 0x1, P1 ;  /* 0x00006500221f7a11 */ /* 0x000fe200008f0c0d */
[----:B------:R-:W-:Y:S01]  /*1640*/  ULDC.64 UR6, c[0x0][0x208] ;  /* 0x0000820000067ab9 */ /* 0x000fe20000000a00 */
[----:B------:R-:W-:Y:S01]  /*1650*/  LEA.HI R13, R15, R8, RZ, 0x5 ;  /* 0x000000080f0d7211 */ /* 0x000fe200078f28ff */
[----:B------:R3:W-:Y:S01]  /*1660*/  LDGSTS.E.BYPASS.LTC128B.128 [R6+0x6080], [R32.64], !P4 ;  /* 0x0608000020067fae */ /* 0x0007e2000e101d4a */
[----:B------:R-:W-:Y:S01]  /*1670*/  IMAD.IADD R25, R25, 0x1, R18 ;  /* 0x0000000119197824 */ /* 0x000fe200078e0212 */
[----:B------:R-:W-:Y:S01]  /*1680*/  ISETP.GE.OR P0, PT, R20, c[0x0][0x19c], !P0 ;  /* 0x0000670014007a0c */ /* 0x000fe20004706670 */
[----:B------:R-:W-:Y:S01]  /*1690*/  IMAD.SHL.U32 R18, R14, 0x40, RZ ;  /* 0x000000400e127824 */ /* 0x000fe200078e00ff */
[----:B------:R4:W-:Y:S01]  /*16a0*/  LDGSTS.E.BYPASS.LTC128B.128 [R6+0x7080], [R22.64], !P3 ;  /* 0x0708000016067fae */ /* 0x0009e2000d901d4a */
[----:B------:R-:W-:Y:S01]  /*16b0*/  ISETP.GE.OR P6, PT, R20, c[0x0][0x19c], !P6 ;  /* 0x0000670014007a0c */ /* 0x000fe200077c6670 */
[----:B-1----:R-:W-:Y:S01]  /*16c0*/  IMAD R26, R0, c[0x0][0x210], RZ ;  /* 0x00008400001a7a24 */ /* 0x002fe200078e02ff */
[----:B------:R-:W-:Y:S01]  /*16d0*/  SHF.R.S32.HI R0, RZ, 0x5, R13 ;  /* 0x00000005ff007819 */ /* 0x000fe2000001140d */
[----:B------:R-:W0:Y:S01]  /*16e0*/  LDGDEPBAR ;  /* 0x00000000000079af */ /* 0x000e220000000000 */
[C---:B------:R-:W-:Y:S01]  /*16f0*/  ISETP.GE.OR P5, PT, R20.reuse, c[0x0][0x19c], !P5 ;  /* 0x0000670014007a0c */ /* 0x040fe20006fa6670 */
[----:B------:R-:W-:Y:S01]  /*1700*/  IMAD R26, R217, c[0x0][0x214], R26 ;  /* 0x00008500d91a7a24 */ /* 0x000fe200078e021a */
[C---:B------:R-:W-:Y:S01]  /*1710*/  ISETP.GE.AND P4, PT, R20.reuse, c[0x0][0x16c], PT ;  /* 0x00005b0014007a0c */ /* 0x040fe20003f86270 */
[----:B------:R1:W-:Y:S01]  /*1720*/  LDGSTS.E.BYPASS.LTC128B.128 [R6+0x80], [R30.64], !P2 ;  /* 0x000800001e067fae */ /* 0x0003e2000d101d4a */
[----:B--2---:R-:W-:Y:S01]  /*1730*/  LEA.HI R29, R13, R0, RZ, 0x1 ;  /* 0x000000000d1d7211 */ /* 0x004fe200078f08ff */
[----:B------:R-:W-:Y:S01]  /*1740*/  IMAD.WIDE.U32 R218, R3, c[0x0][0x188], R24 ;  /* 0x0000620003da7a25 */ /* 0x000fe200078e0018 */
[----:B------:R-:W-:Y:S01]  /*1750*/  ISETP.GE.AND P3, PT, R20, c[0x0][0x1fc], PT ;  /* 0x00007f0014007a0c */ /* 0x000fe20003f66270 */
[----:B------:R-:W-:Y:S01]  /*1760*/  USHF.L.U64.HI UR9, UR6, UR8, UR7 ;  /* 0x0000000806097299 */ /* 0x000fe20008010207 */
[----:B------:R-:W-:Y:S01]  /*1770*/  LOP3.LUT R29, R29, 0xfffffffe, RZ, 0xc0, !PT ;  /* 0xfffffffe1d1d7812 */ /* 0x000fe200078ec0ff */
[----:B------:R-:W-:Y:S01]  /*1780*/  IMAD.WIDE.U32 R20, R217, c[0x0][0x210], R20 ;  /* 0x00008400d9147a25 */ /* 0x000fe200078e0014 */
[----:B------:R-:W-:Y:S01]  /*1790*/  LOP3.LUT P2, RZ, R14, 0x4, RZ, 0xc0, !PT ;  /* 0x000000040eff7812 */ /* 0x000fe2000784c0ff */
[----:B------:R-:W-:Y:S01]  /*17a0*/  USHF.L.U32 UR12, UR6, 0x6, URZ ;  /* 0x00000006060c7899 */ /* 0x000fe2000800063f */
[----:B------:R-:W-:Y:S01]  /*17b0*/  LOP3.LUT R18, R18, 0x1c0, RZ, 0xc0, !PT ;  /* 0x000001c012127812 */ /* 0x000fe200078ec0ff */
[----:B------:R-:W-:Y:S01]  /*17c0*/  IMAD.IADD R27, R21, 0x1, R26 ;  /* 0x00000001151b7824 */ /* 0x000fe200078e021a */
[----:B------:R-:W-:Y:S01]  /*17d0*/  LOP3.LUT R13, R13, 0xffffffe0, RZ, 0xc0, !PT ;  /* 0xffffffe00d0d7812 */ /* 0x000fe200078ec0ff */
[C---:B------:R-:W-:Y:S01]  /*17e0*/  IMAD.IADD R198, R0.reuse, 0x1, -R29 ;  /* 0x0000000100c67824 */ /* 0x040fe200078e0a1d */
[----:B------:R-:W-:Y:S01]  /*17f0*/  SHF.R.U32.HI R195, RZ, 0x3, R18 ;  /* 0x00000003ffc37819 */ /* 0x000fe20000011612 */
[----:B------:R-:W-:Y:S01]  /*1800*/  IMAD.SHL.U32 R21, R0, 0x10, RZ ;  /* 0x0000001000157824 */ /* 0x000fe200078e00ff */
[C---:B------:R-:W-:Y:S01]  /*1810*/  IADD3 R228, R6.reuse, 0x4080, RZ ;  /* 0x0000408006e47810 */ /* 0x040fe20007ffe0ff */
[----:B------:R-:W-:Y:S01]  /*1820*/  IMAD.MOV.U32 R26, RZ, RZ, R20 ;  /* 0x000000ffff1a7224 */ /* 0x000fe200078e0014 */
[----:B------:R-:W-:Y:S01]  /*1830*/  IADD3 R225, R6, 0x8080, RZ ;  /* 0x0000808006e17810 */ /* 0x000fe20007ffe0ff */
[----:B------:R-:W-:Y:S01]  /*1840*/  IMAD R0, R4, c[0x0][0x218], RZ ;  /* 0x0000860004007a24 */ /* 0x000fe200078e02ff */
[----:B----4-:R-:W-:Y:S01]  /*1850*/  IADD3 R22, P1, R30, UR13, RZ ;  /* 0x0000000d1e167c10 */ /* 0x010fe2000ff3e0ff */
[----:B------:R-:W-:Y:S01]  /*1860*/  IMAD.WIDE.U32 R26, R3, c[0x0][0x218], R26 ;  /* 0x00008600031a7a25 */ /* 0x000fe200078e001a */
[----:B------:R-:W-:-:S02]  /*1870*/  LOP3.LUT R28, R18, 0x30, R21, 0xf8, !PT ;  /* 0x00000030121c7812 */ /* 0x000fc400078ef815 */
[----:B------:R-:W-:Y:S01]  /*1880*/  IADD3.X R23, R31, UR5, RZ, P1, !PT ;  /* 0x000000051f177c10 */ /* 0x000fe20008ffe4ff */
[----:B------:R-:W-:Y:S01]  /*1890*/  IMAD R196, R16, 0x800, R5 ;  /* 0x0000080010c47824 */ /* 0x000fe200078e0205 */
[----:B------:R-:W-:Y:S01]  /*18a0*/  LOP3.LUT P1, RZ, R14, 0x2, RZ, 0xc0, !PT ;  /* 0x000000020eff7812 */ /* 0x000fe2000782c0ff */
[----:B------:R-:W-:Y:S01]  /*18b0*/  IMAD R14, R4, c[0x0][0x188], RZ ;  /* 0x00006200040e7a24 */ /* 0x000fe200078e02ff */
[--C-:B------:R-:W-:Y:S01]  /*18c0*/  LOP3.LUT R28, R28, 0x8, R17.reuse, 0xf8, !PT ;  /* 0x000000081c1c7812 */ /* 0x100fe200078ef811 */
[C---:B------:R-:W-:Y:S01]  /*18d0*/  IMAD R0, R3.reuse, c[0x0][0x21c], R0 ;  /* 0x0000870003007a24 */ /* 0x040fe200078e0200 */
[----:B------:R2:W-:Y:S01]  /*18e0*/  LDGSTS.E.BYPASS.LTC128B.128 [R6+0x1080], [R22.64], !P0 ;  /* 0x0108000016067fae */ /* 0x0005e2000c101d4a */
[----:B------:R-:W-:Y:S01]  /*18f0*/  IMAD R4, R3, c[0x0][0x18c], R14 ;  /* 0x0000630003047a24 */ /* 0x000fe200078e020e */
[----:B------:R-:W-:Y:S01]  /*1900*/  LOP3.LUT R14, R18, 0x8, R17, 0xf8, !PT ;  /* 0x00000008120e7812 */ /* 0x000fe200078ef811 */
[----:B------:R-:W-:Y:S01]  /*1910*/  IMAD R3, R235, UR9, RZ ;  /* 0x00000009eb037c24 */ /* 0x000fe2000f8e02ff */
[----:B------:R-:W-:Y:S01]  /*1920*/  SHF.R.S32.HI R18, RZ, 0x1f, R235 ;  /* 0x0000001fff127819 */ /* 0x000fe200000114eb */
[----:B------:R-:W-:Y:S01]  /*1930*/  IMAD.IADD R219, R219, 0x1, R4 ;  /* 0x00000001dbdb7824 */ /* 0x000fe200078e0204 */
[-C--:B------:R-:W-:Y:S01]  /*1940*/  LOP3.LUT R5, R14, R195.reuse, RZ, 0x3c, !PT ;  /* 0x000000c30e057212 */ /* 0x080fe200078e3cff */
[----:B------:R-:W-:Y:S01]  /*1950*/  IMAD.MOV.U32 R4, RZ, RZ, R26 ;  /* 0x000000ffff047224 */ /* 0x000fe200078e001a */
[----:B------:R-:W-:Y:S01]  /*1960*/  IADD3 R26, P0, R22, UR13, RZ ;  /* 0x0000000d161a7c10 */ /* 0x000fe2000ff1e0ff */
[----:B------:R-:W-:Y:S01]  /*1970*/  IMAD R14, R18, UR12, R3 ;  /* 0x0000000c120e7c24 */ /* 0x000fe2000f8e0203 */
[----:B------:R-:W-:Y:S01]  /*1980*/  LOP3.LUT R195, R28, R195, RZ, 0x3c, !PT ;  /* 0x000000c31cc37212 */ /* 0x000fe200078e3cff */
[----:B------:R-:W-:-:S02]  /*1990*/  IMAD.IADD R196, R196, 0x1, R5 ;  /* 0x00000001c4c47824 */ /* 0x000fc400078e0205 */
[----:B------:R-:W-:Y:S01]  /*19a0*/  IMAD.IADD R5, R27, 0x1, R0 ;  /* 0x000000011b057824 */ /* 0x000fe200078e0200 */
[----:B------:R-:W-:Y:S01]  /*19b0*/  IADD3.X R27, R23, UR5, RZ, P0, !PT ;  /* 0x00000005171b7c10 */ /* 0x000fe200087fe4ff */
[----:B------:R-:W-:Y:S01]  /*19c0*/  IMAD R18, R18, c[0x0][0x178], RZ ;  /* 0x00005e0012127a24 */ /* 0x000fe200078e02ff */
[----:B------:R-:W-:Y:S01]  /*19d0*/  IADD3 R24, P0, R26, UR13, RZ ;  /* 0x0000000d1a187c10 */ /* 0x000fe2000ff1e0ff */
[----:B------:R-:W-:Y:S02]  /*19e0*/  IMAD R205, R2, c[0x0][0x178], RZ ;  /* 0x00005e0002cd7a24 */ /* 0x000fe400078e02ff */
[----:B------:R4:W-:Y:S01]  /*19f0*/  LDGSTS.E.BYPASS.LTC128B.128 [R6+0x2080], [R26.64], !P6 ;  /* 0x020800001a067fae */ /* 0x0009e2000f101d4a */
[----:B------:R-:W-:Y:S01]  /*1a00*/  IADD3.X R25, R27, UR5, RZ, P0, !PT ;  /* 0x000000051b197c10 */ /* 0x000fe200087fe4ff */
[C---:B------:R-:W-:Y:S01]  /*1a10*/  IMAD.WIDE.U32 R20, R235.reuse, c[0x0][0x178], RZ ;  /* 0x00005e00eb147a25 */ /* 0x040fe200078e00ff */
[----:B------:R-:W-:Y:S02]  /*1a20*/  ULDC.64 UR4, c[0x0][0x178] ;  /* 0x00005e0000047ab9 */ /* 0x000fe40000000a00 */
[----:B------:R-:W-:Y:S01]  /*1a30*/  USHF.L.U32 UR13, UR4, 0x6, URZ ;  /* 0x00000006040d7899 */ /* 0x000fe2000800063f */
[----:B------:R5:W-:Y:S01]  /*1a40*/  LDGSTS.E.BYPASS.LTC128B.128 [R6+0x3080], [R24.64], !P5 ;  /* 0x0308000018067fae */ /* 0x000be2000e901d4a */
[----:B------:R-:W-:Y:S01]  /*1a50*/  IMAD R18, R235, c[0x0][0x17c], R18 ;  /* 0x00005f00eb127a24 */ /* 0x000fe200078e0212 */
[----:B------:R-:W-:Y:S01]  /*1a60*/  USHF.L.U64.HI UR8, UR4, UR8, UR5 ;  /* 0x0000000804087299 */ /* 0x000fe20008010205 */
[C---:B------:R-:W-:Y:S01]  /*1a70*/  IMAD R205, R220.reuse, c[0x0][0x17c], R205 ;  /* 0x00005f00dccd7a24 */ /* 0x040fe200078e02cd */
[----:B------:R-:W0:Y:S01]  /*1a80*/  LDGDEPBAR ;  /* 0x00000000000079af */ /* 0x000e220000000000 */
[----:B------:R-:W-:Y:S01]  /*1a90*/  IMAD.WIDE.U32 R218, R220, c[0x0][0x178], R218 ;  /* 0x00005e00dcda7a25 */ /* 0x000fe200078e00da */
[----:B------:R-:W-:-:S02]  /*1aa0*/  USHF.L.U32 UR5, UR6, 0x5, URZ ;  /* 0x0000000506057899 */ /* 0x000fc4000800063f */
[----:B------:R-:W-:Y:S01]  /*1ab0*/  UMOV UR4, 0x5 ;  /* 0x0000000500047882 */ /* 0x000fe20000000000 */
[----:B------:R-:W-:Y:S01]  /*1ac0*/  IMAD.IADD R18, R21, 0x1, R18 ;  /* 0x0000000115127824 */ /* 0x000fe200078e0212 */
[----:B------:R-:W-:Y:S01]  /*1ad0*/  LEA R0, P0, R20, R218, 0x6 ;  /* 0x000000da14007211 */ /* 0x000fe200078030ff */
[----:B------:R-:W-:Y:S01]  /*1ae0*/  IMAD.IADD R205, R219, 0x1, R205 ;  /* 0x00000001dbcd7824 */ /* 0x000fe200078e02cd */
[----:B------:R-:W-:Y:S01]  /*1af0*/  USHF.L.U64.HI UR4, UR6, UR4, UR7 ;  /* 0x0000000406047299 */ /* 0x000fe20008010207 */
[----:B------:R-:W-:Y:S01]  /*1b00*/  IMAD.MOV.U32 R199, RZ, RZ, 0x40 ;  /* 0x00000040ffc77424 */ /* 0x000fe200078e00ff */
[----:B------:R-:W-:Y:S01]  /*1b10*/  USHF.L.U32 UR6, UR5, 0x1, URZ ;  /* 0x0000000105067899 */ /* 0x000fe2000800063f */
[----:B------:R-:W-:Y:S01]  /*1b20*/  IMAD R227, R2, c[0x0][0x208], RZ ;  /* 0x0000820002e37a24 */ /* 0x000fe200078e02ff */
[----:B------:R-:W-:Y:S01]  /*1b30*/  LEA.HI.X R3, R20, R205, R18, 0x6, P0 ;  /* 0x000000cd14037211 */ /* 0x000fe200000f3412 */
[----:B------:R-:W-:Y:S01]  /*1b40*/  IMAD.MOV.U32 R192, RZ, RZ, 0x20 ;  /* 0x00000020ffc07424 */ /* 0x000fe200078e00ff */
[----:B--2---:R-:W-:Y:S01]  /*1b50*/  LEA R22, P0, R0, c[0x0][0x160], 0x1 ;  /* 0x0000580000167a11 */ /* 0x004fe200078008ff */
[----:B------:R-:W-:Y:S01]  /*1b60*/  IMAD.SHL.U32 R196, R196, 0x2, RZ ;  /* 0x00000002c4c47824 */ /* 0x000fe200078e00ff */
[----:B------:R-:W-:Y:S01]  /*1b70*/  USHF.L.U64.HI UR4, UR5, 0x1, UR4 ;  /* 0x0000000105047899 */ /* 0x000fe20008010204 */
[----:B------:R-:W-:Y:S01]  /*1b80*/  IMAD R227, R220, c[0x0][0x20c], R227 ;  /* 0x00008300dce37a24 */ /* 0x000fe200078e02e3 */
[----:B------:R-:W-:Y:S01]  /*1b90*/  LEA.HI.X R23, R0, c[0x0][0x164], R3, 0x1, P0 ;  /* 0x0000590000177a11 */ /* 0x000fe200000f0c03 */
[----:B------:R-:W-:Y:S01]  /*1ba0*/  IMAD.WIDE.U32 R220, R220, c[0x0][0x208], R4 ;  /* 0x00008200dcdc7a25 */ /* 0x000fe200078e0004 */
[----:B------:R-:W-:-:S02]  /*1bb0*/  SEL R3, R199, 0xffffffc0, !P2 ;  /* 0xffffffc0c7037807 */ /* 0x000fc40005000000 */
[----:B------:R-:W-:Y:S01]  /*1bc0*/  SEL R5, R192, 0xffffffe0, !P1 ;  /* 0xffffffe0c0057807 */ /* 0x000fe20004800000 */
[----:B------:R-:W-:Y:S01]  /*1bd0*/  IMAD.SHL.U32 R18, R235, 0x40, RZ ;  /* 0x00000040eb127824 */ /* 0x000fe200078e00ff */
[----:B------:R-:W-:-:S04]  /*1be0*/  DEPBAR.LE SB0, 0x1 ;  /* 0x000080400000791a */ /* 0x000fc80000000000 */
[----:B------:R-:W-:Y:S01]  /*1bf0*/  BAR.SYNC.DEFER_BLOCKING 0x0 ;  /* 0x0000000000007b1d */ /* 0x000fe20000010000 */
[----:B------:R-:W-:Y:S01]  /*1c00*/  IMAD.IADD R2, R196, 0x1, R3 ;  /* 0x00000001c4027824 */ /* 0x000fe200078e0203 */
[----:B------:R-:W-:Y:S01]  /*1c10*/  IADD3 R4, -R212, R215, -R18 ;  /* 0x000000d7d4047210 */ /* 0x000fe20007ffe912 */
[----:B------:R-:W-:Y:S01]  /*1c20*/  IMAD.IADD R3, R196, 0x1, R5 ;  /* 0x00000001c4037824 */ /* 0x000fe200078e0205 */
[----:B------:R-:W-:Y:S01]  /*1c30*/  ISETP.GT.AND P2, PT, R8, 0xf, PT ;  /* 0x0000000f0800780c */ /* 0x000fe20003f44270 */
[----:B------:R-:W-:Y:S01]  /*1c40*/  IMAD.IADD R0, R5, 0x1, R2 ;  /* 0x0000000105007824 */ /* 0x000fe200078e0202 */
[C---:B------:R-:W-:Y:S01]  /*1c50*/  ISETP.LT.OR P0, PT, R4.reuse, 0x1, P4 ;  /* 0x000000010400780c */ /* 0x040fe20002701670 */
[----:B------:R-:W-:Y:S01]  /*1c60*/  IMAD.IADD R227, R221, 0x1, R227 ;  /* 0x00000001dde37824 */ /* 0x000fe200078e02e3 */
[C---:B------:R-:W-:Y:S01]  /*1c70*/  ISETP.LT.OR P6, PT, R4.reuse, 0x21, P4 ;  /* 0x000000210400780c */ /* 0x040fe200027c1670 */
[----:B------:R-:W-:Y:S01]  /*1c80*/  IMAD.MOV.U32 R226, RZ, RZ, R220 ;  /* 0x000000ffffe27224 */ /* 0x000fe200078e00dc */
[----:B------:R-:W-:Y:S01]  /*1c90*/  ISETP.LT.OR P5, PT, R4, 0x1, P3 ;  /* 0x000000010400780c */ /* 0x000fe20001fa1670 */
[----:B------:R-:W-:Y:S01]  /*1ca0*/  IMAD.IADD R19, R8, 0x1, -R19 ;  /* 0x0000000108137824 */ /* 0x000fe200078e0a13 */
[----:B------:R-:W-:Y:S01]  /*1cb0*/  ISETP.LT.OR P1, PT, R4, 0x21, P3 ;  /* 0x000000210400780c */ /* 0x000fe20001f21670 */
[----:B------:R-:W-:Y:S01]  /*1cc0*/  IMAD.WIDE.U32 R20, R235, UR12, R226 ;  /* 0x0000000ceb147c25 */ /* 0x000fe2000f8e00e2 */
[----:B------:R-:W-:-:S02]  /*1cd0*/  SHF.R.S32.HI R17, RZ, 0x1f, R18 ;  /* 0x0000001fff117819 */ /* 0x000fc40000011412 */
[----:B------:R-:W-:Y:S01]  /*1ce0*/  SHF.R.S32.HI R4, RZ, 0x1f, R19 ;  /* 0x0000001fff047819 */ /* 0x000fe20000011413 */
[----:B------:R-:W-:Y:S02]  /*1cf0*/  IMAD.IADD R14, R21, 0x1, R14 ;  /* 0x00000001150e7824 */ /* 0x000fe400078e020e */
[----:B------:R-:W-:Y:S01]  /*1d00*/  IMAD.SHL.U32 R21, R16, 0x20, RZ ;  /* 0x0000002010157824 */ /* 0x000fe200078e00ff */
[----:B------:R-:W-:Y:S01]  /*1d10*/  LEA.HI R5, R4, R19, RZ, 0x3 ;  /* 0x0000001304057211 */ /* 0x000fe200078f18ff */
[----:B------:R-:W-:Y:S02]  /*1d20*/  IMAD.IADD R13, R8, 0x1, -R13 ;  /* 0x00000001080d7824 */ /* 0x000fe400078e0a0d */
[----:B------:R-:W-:Y:S01]  /*1d30*/  IMAD R195, R16, 0x200, R195 ;  /* 0x0000020010c37824 */ /* 0x000fe200078e02c3 */
[----:B------:R3:W2:Y:S01]  /*1d40*/  LDSM.16.M88.4 R144, [R196+0x4080] ;  /* 0x00408000c490783b */ /* 0x0006a20000000200 */
[C---:B------:R-:W-:Y:S01]  /*1d50*/  LOP3.LUT R4, R5.reuse, 0xfffffff8, RZ, 0xc0, !PT ;  /* 0xfffffff805047812 */ /* 0x040fe200078ec0ff */
[----:B------:R-:W-:-:S02]  /*1d60*/  IMAD.SHL.U32 R194, R5, 0x40, RZ ;  /* 0x0000004005c27824 */ /* 0x000fc400078e00ff */
[----:B------:R3:W1:Y:S01]  /*1d70*/  LDSM.16.M88.4 R148, [R196+0x6080] ;  /* 0x00608000c494783b */ /* 0x0006620000000200 */
[----:B------:R-:W-:Y:S02]  /*1d80*/  IMAD.SHL.U32 R5, R16, 0x8, RZ ;  /* 0x0000000810057824 */ /* 0x000fe400078e00ff */
[----:B------:R-:W-:Y:S01]  /*1d90*/  IMAD.IADD R4, R19, 0x1, -R4 ;  /* 0x0000000113047824 */ /* 0x000fe200078e0a04 */
[----:B------:R3:W1:Y:S01]  /*1da0*/  LDSM.16.M88.4 R152, [R3+0x4080] ;  /* 0x004080000398783b */ /* 0x0006620000000200 */
[----:B------:R-:W-:Y:S01]  /*1db0*/  IMAD.SHL.U32 R19, R10, 0x40, RZ ;  /* 0x000000400a137824 */ /* 0x000fe200078e00ff */
[----:B------:R-:W-:Y:S02]  /*1dc0*/  LOP3.LUT R194, R194, 0xfffffe00, RZ, 0xc0, !PT ;  /* 0xfffffe00c2c27812 */ /* 0x000fe400078ec0ff */
[----:B------:R3:W1:Y:S02]  /*1dd0*/  LDSM.16.M88.4 R160, [R3+0x6080] ;  /* 0x0060800003a0783b */ /* 0x0006640000000200 */
[----:B------:R-:W-:-:S02]  /*1de0*/  LOP3.LUT R19, R19, 0x1c0, RZ, 0xc0, !PT ;  /* 0x000001c013137812 */ /* 0x000fc400078ec0ff */
        /* <DEDUP_REMOVED lines=86> */
.L_x_870:
[----:B------:R-:W-:Y:S05]  /*2350*/  BSYNC B0 ;  /* 0x0000000000007941 */ /* 0x000fea0003800000 */
.L_x_869:
        /* <DEDUP_REMOVED lines=55> */
.L_x_873:
        /* <DEDUP_REMOVED lines=100> */
.L_x_871:
        /* <DEDUP_REMOVED lines=405> */
.L_x_872:
        /* <DEDUP_REMOVED lines=174> */
.L_x_868:
[----:B------:R-:W-:Y:S05]  /*5140*/  @P2 EXIT ;  /* 0x000000000000294d */ /* 0x000fea0003800000 */
[----:B------:R-:W-:-:S04]  /*5150*/  ISETP.NE.U32.AND P1, PT, RZ, c[0x0][0x360], PT ;  /* 0x0000d800ff007a0c */ /* 0x000fc80003f25070 */
[----:B------:R-:W-:-:S13]  /*5160*/  ISETP.NE.AND.EX P1, PT, RZ, c[0x0][0x364], PT, P1 ;  /* 0x0000d900ff007a0c */ /* 0x000fda0003f25310 */
[----:B------:R-:W-:-:S04]  /*5170*/  @P1 IMAD.MOV.U32 R3, RZ, RZ, 0x4 ;  /* 0x00000004ff031424 */ /* 0x000fc800078e00ff */
[----:B------:R-:W-:-:S05]  /*5180*/  @P1 IMAD.WIDE R10, R214, R3, c[0x0][0x360] ;  /* 0x0000d800d60a1625 */ /* 0x000fca00078e0203 */
[----:B------:R1:W2:Y:S01]  /*5190*/  @P1 LDG.E R9, [R10.64] ;  /* 0x0000000a0a091981 */ /* 0x0002a2000c1e1900 */
[----:B------:R-:W-:Y:S01]  /*51a0*/  IMAD.MOV.U32 R0, RZ, RZ, 0x1 ;  /* 0x00000001ff007424 */ /* 0x000fe200078e00ff */
[----:B------:R-:W-:Y:S01]  /*51b0*/  BSSY B0, `(.L_x_874) ;  /* 0x0000026000007945 */ /* 0x000fe20003800000 */
[----:B------:R-:W-:Y:S01]  /*51c0*/  IMAD R4, R216, c[0x0][0x358], RZ ;  /* 0x0000d600d8047a24 */ /* 0x000fe200078e02ff */
[----:B------:R-:W3:Y:S01]  /*51d0*/  S2R R2, SR_TID.X ;  /* 0x0000000000027919 */ /* 0x000ee20000002100 */
[----:B------:R-:W-:-:S03]  /*51e0*/  IMAD R3, R214, c[0x0][0x2f4], RZ ;  /* 0x0000bd00d6037a24 */ /* 0x000fc600078e02ff */
[----:B------:R-:W-:Y:S01]  /*51f0*/  BAR.SYNC.DEFER_BLOCKING 0x1, 0x100 ;  /* 0x0044000000007b1d */ /* 0x000fe20000010000 */
[----:B------:R-:W-:Y:S01]  /*5200*/  ISETP.NE.AND P0, PT, R0, c[0x0][0x338], PT ;  /* 0x0000ce0000007a0c */ /* 0x000fe20003f05270 */
[----:B------:R-:W-:Y:S02]  /*5210*/  IMAD.MOV.U32 R7, RZ, RZ, R217 ;  /* 0x000000ffff077224 */ /* 0x000fe400078e00d9 */
[----:B------:R-:W-:-:S10]  /*5220*/  IMAD R4, R4, c[0x0][0x2f4], RZ ;  /* 0x0000bd0004047a24 */ /* 0x000fd400078e02ff */
[----:B------:R-:W-:-:S05]  /*5230*/  @P0 IMAD.HI.U32 R0, R217, c[0x0][0x33c], RZ ;  /* 0x0000cf00d9000a27 */ /* 0x000fca00078e00ff */
[----:B------:R-:W-:Y:S02]  /*5240*/  @P0 SHF.R.U32.HI R7, RZ, c[0x0][0x340], R0 ;  /* 0x0000d000ff070a19 */ /* 0x000fe40000011600 */
[----:B------:R-:W-:Y:S02]  /*5250*/  SHF.R.S32.HI R0, RZ, 0x1f, R3 ;  /* 0x0000001fff007819 */ /* 0x000fe40000011403 */
[--C-:B------:R-:W-:Y:S01]  /*5260*/  IADD3 R3, P2, P0, R4, R3, R7.reuse ;  /* 0x0000000304037210 */ /* 0x100fe2000785e007 */
[--C-:B------:R-:W-:Y:S01]  /*5270*/  IMAD.MOV R6, RZ, RZ, -R7.reuse ;  /* 0x000000ffff067224 */ /* 0x100fe200078e0a07 */
[----:B------:R-:W-:Y:S02]  /*5280*/  SHF.R.S32.HI R4, RZ, 0x1f, R4 ;  /* 0x0000001fff047819 */ /* 0x000fe40000011404 */
[----:B------:R-:W-:Y:S01]  /*5290*/  SHF.R.S32.HI R5, RZ, 0x1f, R7 ;  /* 0x0000001fff057819 */ /* 0x000fe20000011407 */
[----:B------:R-:W-:-:S03]  /*52a0*/  IMAD R6, R6, c[0x0][0x338], R217 ;  /* 0x0000ce0006067a24 */ /* 0x000fc600078e02d9 */
[----:B------:R-:W-:Y:S02]  /*52b0*/  IADD3.X R4, R4, R0, R5, P2, P0 ;  /* 0x0000000004047210 */ /* 0x000fe400017e0405 */
[----:B---3--:R-:W-:Y:S02]  /*52c0*/  ISETP.NE.AND P2, PT, R2, RZ, PT ;  /* 0x000000ff0200720c */ /* 0x008fe40003f45270 */
[C---:B------:R-:W-:Y:S01]  /*52d0*/  SHF.L.U64.HI R4, R3.reuse, 0x2, R4 ;  /* 0x0000000203047819 */ /* 0x040fe20000010204 */
[----:B------:R-:W-:Y:S01]  /*52e0*/  IMAD.SHL.U32 R3, R3, 0x4, RZ ;  /* 0x0000000403037824 */ /* 0x000fe200078e00ff */
[----:B------:R-:W-:-:S04]  /*52f0*/  SHF.R.S32.HI R0, RZ, 0x1f, R214 ;  /* 0x0000001fff007819 */ /* 0x000fc800000114d6 */
[----:B-1----:R-:W-:Y:S02]  /*5300*/  IADD3 R10, P0, R3, c[0x0][0x350], RZ ;  /* 0x0000d400030a7a10 */ /* 0x002fe40007f1e0ff */
        /* <DEDUP_REMOVED lines=11> */
.L_x_876:
[----:B------:R-:W2:Y:S01]  /*53c0*/  LDG.E.STRONG.GPU R13, [R10.64] ;  /* 0x0000000a0a0d7981 */ /* 0x000ea2000c1ef900 */
[----:B------:R-:W-:Y:S01]  /*53d0*/  YIELD ;  /* 0x0000000000007946 */ /* 0x000fe20003800000 */
[----:B--2---:R-:W-:Y:S01]  /*53e0*/  ISETP.NE.AND P0, PT, R13, R6, PT ;  /* 0x000000060d00720c */ /* 0x004fe20003f05270 */
[----:B------:R-:W-:-:S12]  /*53f0*/  CCTL.IVALL ;  /* 0x00000000ff00798f */ /* 0x000fd80002000000 */
[----:B------:R-:W-:Y:S05]  /*5400*/  @P0 BRA `(.L_x_876) ;  /* 0xffffffb000000947 */ /* 0x000fea000383ffff */
.L_x_875:
[----:B------:R-:W-:Y:S05]  /*5410*/  BSYNC B0 ;  /* 0x0000000000007941 */ /* 0x000fea0003800000 */
.L_x_874:
[----:B------:R-:W-:Y:S01]  /*5420*/  MOV R12, 0xffffffff ;  /* 0xffffffff000c7802 */ /* 0x000fe20000000f00 */
[----:B------:R-:W-:Y:S05]  /*5430*/  BRA.CONV ~URZ, `(.L_x_877) ;  /* 0x000000237f007947 */ /* 0x000fea000b800000 */
[----:B------:R-:W-:Y:S02]  /*5440*/  MOV R14, 0x5460 ;  /* 0x00005460000e7802 */ /* 0x000fe40000000f00 */
[----:B------:R-:W-:Y:S05]  /*5450*/  CALL.REL.NOINC `($__internal_5_$__cuda_sm70_warpsync) ;  /* 0x0000089000007944 */ /* 0x000fea0003c00000 */
.L_x_877:
        /* <DEDUP_REMOVED lines=50> */
[----:B-1----:R-:W-:Y:S05]  /*5780*/  CALL.REL.NOINC `($__internal_5_$__cuda_sm70_warpsync) ;  /* 0x0000056000007944 */ /* 0x002fea0003c00000 */
.L_x_878:
        /* <DEDUP_REMOVED lines=8> */
[----:B-1----:R-:W-:Y:S01]  /*5810*/  MOV R9, 0x1 ;  /* 0x0000000100097802 */ /* 0x002fe20000000f00 */
[----:B------:R-:W-:-:S00]  /*5820*/  ERRBAR ;  /* 0x00000000000079ab */ /* 0x000fc00000000000 */
[----:B012345:R-:W-:-:S05]  /*5830*/  CCTL.IVALL ;  /* 0x00000000ff00798f */ /* 0x03ffca0002000000 */
[----:B------:R1:W-:Y:S02]  /*5840*/  RED.E.ADD.S32.STRONG.GPU [R10.64], R9 ;  /* 0x000000090a00798e */ /* 0x0003e4000c10e38a */
.L_x_880:
[----:B------:R-:W-:Y:S05]  /*5850*/  BSYNC B0 ;  /* 0x0000000000007941 */ /* 0x000fea0003800000 */
.L_x_879:
[----:B------:R-:W-:Y:S01]  /*5860*/  IADD3 R2, P0, R3, c[0x0][0x348], RZ ;  /* 0x0000d20003027a10 */ /* 0x000fe20007f1e0ff */
[----:B------:R-:W-:Y:S03]  /*5870*/  BSSY B0, `(.L_x_881) ;  /* 0x0000008000007945 */ /* 0x000fe60003800000 */
[----:B------:R-:W-:Y:S01]  /*5880*/  IADD3.X R3, R4, c[0x0][0x34c], RZ, P0, !PT ;  /* 0x0000d30004037a10 */ /* 0x000fe200007fe4ff */
[----:B------:R-:W-:Y:S05]  /*5890*/  @P2 BRA `(.L_x_882) ;  /* 0x0000005000002947 */ /* 0x000fea0003800000 */
.L_x_883:
[----:B-1----:R-:W2:Y:S01]  /*58a0*/  LDG.E.STRONG.GPU R9, [R2.64] ;  /* 0x0000000a02097981 */ /* 0x002ea2000c1ef900 */
[----:B------:R-:W-:Y:S01]  /*58b0*/  YIELD ;  /* 0x0000000000007946 */ /* 0x000fe20003800000 */
[----:B--2---:R-:W-:Y:S01]  /*58c0*/  ISETP.NE.AND P0, PT, R9, R6, PT ;  /* 0x000000060900720c */ /* 0x004fe20003f05270 */
[----:B------:R-:W-:-:S12]  /*58d0*/  CCTL.IVALL ;  /* 0x00000000ff00798f */ /* 0x000fd80002000000 */
[----:B------:R-:W-:Y:S05]  /*58e0*/  @P0 BRA `(.L_x_883) ;  /* 0xffffffb000000947 */ /* 0x000fea000383ffff */
.L_x_882:
[----:B------:R-:W-:Y:S05]  /*58f0*/  BSYNC B0 ;  /* 0x0000000000007941 */ /* 0x000fea0003800000 */
.L_x_881:
[----:B------:R-:W-:Y:S05]  /*5900*/  BRA.CONV ~URZ, `(.L_x_884) ;  /* 0x000000237f007947 */ /* 0x000fea000b800000 */
[----:B------:R-:W-:Y:S02]  /*5910*/  MOV R14, 0x5930 ;  /* 0x00005930000e7802 */ /* 0x000fe40000000f00 */
[----:B-1----:R-:W-:Y:S05]  /*5920*/  CALL.REL.NOINC `($__internal_5_$__cuda_sm70_warpsync) ;  /* 0x000003c000007944 */ /* 0x002fea0003c00000 */
.L_x_884:
[----:B-1----:R-:W-:Y:S01]  /*5930*/  MOV R8, R16 ;  /* 0x0000001000087202 */ /* 0x002fe20000000f00 */
        /* <DEDUP_REMOVED lines=47> */
.L_x_885:
[----:B------:R-:W-:-:S06]  /*5c30*/  NOP ;  /* 0x0000000000007918 */ /* 0x000fcc0000000000 */
[----:B------:R-:W-:Y:S05]  /*5c40*/  @P2 EXIT ;  /* 0x000000000000294d */ /* 0x000fea0003800000 */
        /* <DEDUP_REMOVED lines=8> */
[----:B------:R-:W-:Y:S01]  /*5cd0*/  RED.E.ADD.S32.STRONG.GPU [R2.64], R5 ;  /* 0x000000050200798e */ /* 0x000fe2000c10e38a */
[----:B------:R-:W-:Y:S05]  /*5ce0*/  EXIT ;  /* 0x000000000000794d */ /* 0x000fea0003800000 */
        .weak           $__internal_5_$__cuda_sm70_warpsync
        .type           $__internal_5_$__cuda_sm70_warpsync,@function
        .size           $__internal_5_$__cuda_sm70_warpsync,(.L_x_1822 - $__internal_5_$__cuda_sm70_warpsync)
$__internal_5_$__cuda_sm70_warpsync:
[----:B------:R-:W-:Y:S01]  /*5cf0*/  MOV R15, 0x0 ;  /* 0x00000000000f7802 */ /* 0x000fe20000000f00 */
[----:B------:R-:W-:Y:S04]  /*5d00*/  WARPSYNC R12 ;  /* 0x0000000c00007348 */ /* 0x000fe80003800000 */
[----:B------:R-:W-:Y:S05]  /*5d10*/  RET.REL.NODEC R14 `(_ZN7cutlass13device_kernelIN5flash19enable_sm80_to_sm89INS1_16FlashAttnBwdSm80INS1_25CollectiveMainloopBwdSm80ILi2ELi2EN4cute5tupleIJNS5_1CILi64EEENS7_ILi128EEES8_EEENS_10bfloat16_tEfNS_4arch4Sm80ELb1ELb0ELb0ELb1ELb1ELb0ELb0ELb0ELi2ELi2ELi4ELi2ELb1EEENS1_24CollectiveEpilogueBwdGQAISA_fSD_Li256ELb1ELb1EEENS1_25SingleTileBwdLPTSchedulerILb1ELi128ELb1EEEEEEEEEvNT_6ParamsE) ;  /* 0xffffa2e00e007950 */ /* 0x000fea0003c3ffff */
.L_x_886:
        /* <DEDUP_REMOVED lines=14> */
.L_x_1822:


//--------------------- .text._ZN7cutlass13device_kernelIN5flash22FlashAttnBwdPreprocessIN4cute5tupleIJNS3_1CILi64EEES6_EEENS_10bfloat16_tEfNS_4arch4Sm80ELb1ELb1EEEEEvNT_6ParamsE --------------------------
	.section	.text._ZN7cutlass13device_kernelIN5flash22FlashAttnBwdPreprocessIN4cute5tupleIJNS3_1CILi64EEES6_EEENS_10bfloat16_tEfNS_4arch4Sm80ELb1ELb1EEEEEvNT_6ParamsE,"ax",@progbits
	.sectioninfo	@"SHI_REGISTERS=45"
	.align	128
.text._ZN7cutlass13device_kernelIN5flash22FlashAttnBwdPreprocessIN4cute5tupleIJNS3_1CILi64EEES6_EEENS_10bfloat16_tEfNS_4arch4Sm80ELb1ELb1EEEEEvNT_6ParamsE:
        .type           _ZN7cutlass13device_kernelIN5flash22FlashAttnBwdPreprocessIN4cute5tupleIJNS3_1CILi64EEES6_EEENS_10bfloat16_tEfNS_4arch4Sm80ELb1ELb1EEEEEvNT_6ParamsE,@function
        .size           _ZN7cutlass13device_kernelIN5flash22FlashAttnBwdPreprocessIN4cute5tupleIJNS3_1CILi64EEES6_EEENS_10bfloat16_tEfNS_4arch4Sm80ELb1ELb1EEEEEvNT_6ParamsE,(.L_x_1824 - _ZN7cutlass13device_kernelIN5flash22FlashAttnBwdPreprocessIN4cute5tupleIJNS3_1CILi64EEES6_EEENS_10bfloat16_tEfNS_4arch4Sm80ELb1ELb1EEEEEvNT_6ParamsE)
        .other          _ZN7cutlass13device_kernelIN5flash22FlashAttnBwdPreprocessIN4cute5tupleIJNS3_1CILi64EEES6_EEENS_10bfloat16_tEfNS_4arch4Sm80ELb1ELb1EEEEEvNT_6ParamsE,@"STO_CUDA_ENTRY STV_DEFAULT"
_ZN7cutlass13device_kernelIN5flash22FlashAttnBwdPreprocessIN4cute5tupleIJNS3_1CILi64EEES6_EEENS_10bfloat16_tEfNS_4arch4Sm80ELb1ELb1EEEEEvNT_6ParamsE:
[----:B------:R-:W-:Y:S02]  /*0000*/  IMAD.MOV.U32 R1, RZ, RZ, c[0x0][0x28] ;  /* 0x00000a00ff017624 */ /* 0x000fe400078e00ff */
[----:B------:R-:W0:Y:S01]  /*0010*/  S2R R0, SR_CTAID.Z ;  /* 0x0000000000007919 */ /* 0x000e220000002700 */
[----:B------:R-:W-:Y:S01]  /*0020*/  ISETP.NE.U32.AND P1, PT, RZ, c[0x0][0x248], PT ;  /* 0x00009200ff007a0c */ /* 0x000fe20003f25070 */
[----:B------:R-:W-:Y:S01]  /*0030*/  IMAD.MOV.U32 R3, RZ, RZ, 0x4 ;  /* 0x00000004ff037424 */ /* 0x000fe200078e00ff */
[----:B------:R-:W-:Y:S01]  /*0040*/  ISETP.NE.U32.AND P0, PT, RZ, c[0x0][0x240], PT ;  /* 0x00009000ff007a0c */ /* 0x000fe20003f05070 */
[----:B------:R-:W-:Y:S01]  /*0050*/  ULDC.64 UR4, c[0x0][0x118] ;  /* 0x0000460000047ab9 */ /* 0x000fe20000000a00 */
[----:B------:R-:W-:Y:S02]  /*0060*/  ISETP.NE.AND.EX P1, PT, RZ, c[0x0][0x24c], PT, P1 ;  /* 0x00009300ff007a0c */ /* 0x000fe40003f25310 */
[----:B------:R-:W-:Y:S02]  /*0070*/  ISETP.NE.AND.EX P0, PT, RZ, c[0x0][0x244], PT, P0 ;  /* 0x00009100ff007a0c */ /* 0x000fe40003f05300 */
[----:B------:R-:W-:Y:S01]  /*0080*/  MOV R2, c[0x0][0x168] ;  /* 0x00005a0000027a02 */ /* 0x000fe20000000f00 */
        /* <DEDUP_REMOVED lines=11> */
[----:B--2---:R-:W-:-:S02]  /*0140*/  IMAD.IADD R2, R2, 0x1, -R11 ;  /* 0x0000000102027824 */ /* 0x004fc400078e0a0b */
.L_x_887:
[----:B0-----:R-:W0:Y:S01]  /*0150*/  S2R R4, SR_TID.X ;  /* 0x0000000000047919 */ /* 0x001e220000002100 */
[----:B------:R-:W-:-:S02]  /*0160*/  ISETP.NE.AND.EX P1, PT, RZ, c[0x0][0x244], PT, P2 ;  /* 0x00009100ff007a0c */ /* 0x000fc40003f25320 */
[----:B-----5:R-:W-:-:S13]  /*0170*/  ISETP.LE.AND P2, PT, R2, R7, PT ;  /* 0x000000070200720c */ /* 0x020fda0003f43270 */
[----:B------:R-:W-:Y:S05]  /*0180*/  @P1 EXIT P2 ;  /* 0x000000000000194d */ /* 0x000fea0001000000 */
[----:B------:R-:W1:Y:S01]  /*0190*/  S2R R6, SR_CTAID.Y ;  /* 0x0000000000067919 */ /* 0x000e620000002600 */
[----:B0-----:R-:W-:Y:S01]  /*01a0*/  SHF.R.S32.HI R9, RZ, 0x1f, R4 ;  /* 0x0000001fff097819 */ /* 0x001fe20000011404 */
[----:B------:R-:W-:Y:S01]  /*01b0*/  CS2R R28, SRZ ;  /* 0x00000000001c7805 */ /* 0x000fe2000001ff00 */
[----:B------:R-:W-:Y:S01]  /*01c0*/  IADD3 R41, -R7, R2, RZ ;  /* 0x0000000207297210 */ /* 0x000fe20007ffe1ff */
[--C-:B------:R-:W-:Y:S01]  /*01d0*/  @P0 IMAD.MOV.U32 R28, RZ, RZ, R35.reuse ;  /* 0x000000ffff1c0224 */ /* 0x100fe200078e0023 */
[----:B------:R-:W-:Y:S02]  /*01e0*/  LEA.HI R9, R9, R4, RZ, 0x3 ;  /* 0x0000000409097211 */ /* 0x000fe400078f18ff */
[----:B------:R-:W-:Y:S02]  /*01f0*/  @P0 SHF.R.S32.HI R29, RZ, 0x1f, R35 ;  /* 0x0000001fff1d0819 */ /* 0x000fe40000011423 */
[----:B------:R-:W-:Y:S02]  /*0200*/  SHF.R.S32.HI R24, RZ, 0x3, R9 ;  /* 0x00000003ff187819 */ /* 0x000fe40000011409 */
[----:B------:R-:W-:-:S02]  /*0210*/  LOP3.LUT R9, R9, 0xfffffff8, RZ, 0xc0, !PT ;  /* 0xfffffff809097812 */ /* 0x000fc400078ec0ff */
[----:B------:R-:W-:Y:S02]  /*0220*/  IADD3 R8, R24, 0x20, RZ ;  /* 0x0000002018087810 */ /* 0x000fe40007ffe0ff */
[----:B------:R-:W-:Y:S01]  /*0230*/  SHF.R.S32.HI R26, RZ, 0x1f, R24 ;  /* 0x0000001fff1a7819 */ /* 0x000fe20000011418 */
[----:B------:R-:W-:Y:S01]  /*0240*/  IMAD.IADD R40, R4, 0x1, -R9 ;  /* 0x0000000104287824 */ /* 0x000fe200078e0a09 */
[----:B------:R-:W-:Y:S02]  /*0250*/  ISETP.GE.AND P2, PT, R8, R41, PT ;  /* 0x000000290800720c */ /* 0x000fe40003f46270 */
[----:B------:R-:W-:Y:S02]  /*0260*/  IADD3 R16, P5, R24, R28, RZ ;  /* 0x0000001c18107210 */ /* 0x000fe40007fbe0ff */
[----:B------:R-:W-:Y:S02]  /*0270*/  SHF.L.U32 R10, R40, 0x3, RZ ;  /* 0x00000003280a7819 */ /* 0x000fe400000006ff */
[----:B------:R-:W-:Y:S01]  /*0280*/  SHF.R.S32.HI R27, RZ, 0x1f, R0 ;  /* 0x0000001fff1b7819 */ /* 0x000fe20000011400 */
[----:B------:R-:W-:Y:S01]  /*0290*/  IMAD.X R17, R26, 0x1, R29, P5 ;  /* 0x000000011a117824 */ /* 0x000fe200028e061d */
[----:B-1----:R-:W-:-:S02]  /*02a0*/  SHF.R.S32.HI R25, RZ, 0x1f, R6 ;  /* 0x0000001fff197819 */ /* 0x002fc40000011406 */
[----:B------:R-:W-:Y:S01]  /*02b0*/  ISETP.LT.AND P4, PT, R10, c[0x0][0x16c], !P2 ;  /* 0x00005b000a007a0c */ /* 0x000fe20005781270 */
[----:B------:R-:W-:Y:S01]  /*02c0*/  IMAD.WIDE R16, R5, 0x40, R16 ;  /* 0x0000004005107825 */ /* 0x000fe200078e0210 */
[----:B------:R-:W-:Y:S02]  /*02d0*/  SHF.R.S32.HI R11, RZ, 0x1f, R10 ;  /* 0x0000001fff0b7819 */ /* 0x000fe4000001140a */
[----:B------:R-:W-:Y:S01]  /*02e0*/  SEL R27, R27, RZ, !P1 ;  /* 0x000000ff1b1b7207 */ /* 0x000fe20004800000 */
[C---:B------:R-:W-:Y:S01]  /*02f0*/  IMAD R13, R25.reuse, c[0x0][0x1a0], RZ ;  /* 0x00006800190d7a24 */ /* 0x040fe200078e02ff */
[----:B------:R-:W-:Y:S01]  /*0300*/  ISETP.GE.AND P3, PT, R24, R41, PT ;  /* 0x000000291800720c */ /* 0x000fe20003f66270 */
[----:B------:R-:W-:Y:S01]  /*0310*/  IMAD R9, R25, c[0x0][0x180], RZ ;  /* 0x0000600019097a24 */ /* 0x000fe200078e02ff */
[----:B------:R-:W-:Y:S01]  /*0320*/  SEL R34, R0, RZ, !P1 ;  /* 0x000000ff00227207 */ /* 0x000fe20004800000 */
[----:B------:R-:W-:Y:S01]  /*0330*/  IMAD R19, R6, c[0x0][0x1a4], R13 ;  /* 0x0000690006137a24 */ /* 0x000fe200078e020d */
[----:B------:R-:W-:Y:S01]  /*0340*/  ISETP.LT.AND P5, PT, R10, c[0x0][0x16c], !P3 ;  /* 0x00005b000a007a0c */ /* 0x000fe20005fa1270 */
[----:B------:R-:W-:-:S02]  /*0350*/  IMAD R15, R6, c[0x0][0x184], R9 ;  /* 0x00006100060f7a24 */ /* 0x000fc400078e0209 */
[----:B------:R-:W-:-:S04]  /*0360*/  IMAD.WIDE.U32 R12, R6, c[0x0][0x1a0], R10 ;  /* 0x00006800060c7a25 */ /* 0x000fc800078e000a */
[----:B------:R-:W-:Y:S01]  /*0370*/  IMAD.WIDE.U32 R8, R6, c[0x0][0x180], R10 ;  /* 0x0000600006087a25 */ /* 0x000fe200078e000a */
[----:B------:R-:W-:Y:S02]  /*0380*/  IADD3 R13, R13, R19, RZ ;  /* 0x000000130d0d7210 */ /* 0x000fe40007ffe0ff */
[C---:B------:R-:W-:Y:S01]  /*0390*/  @P4 IADD3 R11, P6, R16.reuse, 0x20, RZ ;  /* 0x00000020100b4810 */ /* 0x040fe20007fde0ff */
[----:B------:R-:W-:Y:S01]  /*03a0*/  IMAD.IADD R9, R9, 0x1, R15 ;  /* 0x0000000109097824 */ /* 0x000fe200078e020f */
[----:B------:R-:W-:Y:S01]  /*03b0*/  @P4 IADD3 R15, P1, R16, 0x20, RZ ;  /* 0x00000020100f4810 */ /* 0x000fe20007f3e0ff */
[----:B------:R-:W-:Y:S02]  /*03c0*/  IMAD R19, R27, c[0x0][0x188], RZ ;  /* 0x000062001b137a24 */ /* 0x000fe400078e02ff */
[----:B------:R-:W-:-:S04]  /*03d0*/  IMAD.WIDE.U32 R8, R34, c[0x0][0x188], R8 ;  /* 0x0000620022087a25 */ /* 0x000fc800078e0008 */
[----:B------:R-:W-:Y:S02]  /*03e0*/  IMAD R19, R34, c[0x0][0x18c], R19 ;  /* 0x0000630022137a24 */ /* 0x000fe400078e0213 */
[----:B------:R-:W-:Y:S02]  /*03f0*/  @P4 IMAD.X R10, RZ, RZ, R17, P1 ;  /* 0x000000ffff0a4224 */ /* 0x000fe400008e0611 */
[----:B------:R-:W-:Y:S01]  /*0400*/  IMAD R21, R27, c[0x0][0x1a8], RZ ;  /* 0x00006a001b157a24 */ /* 0x000fe200078e02ff */
[----:B------:R-:W-:Y:S01]  /*0410*/  IADD3 R9, R9, R19, RZ ;  /* 0x0000001309097210 */ /* 0x000fe20007ffe0ff */
[----:B------:R-:W-:Y:S02]  /*0420*/  @P4 IMAD R10, R10, c[0x0][0x178], RZ ;  /* 0x00005e000a0a4a24 */ /* 0x000fe400078e02ff */
[----:B------:R-:W-:Y:S02]  /*0430*/  IMAD R23, R34, c[0x0][0x1ac], R21 ;  /* 0x00006b0022177a24 */ /* 0x000fe400078e0215 */
[----:B------:R-:W-:-:S02]  /*0440*/  @P4 IMAD R21, R15, c[0x0][0x17c], R10 ;  /* 0x00005f000f154a24 */ /* 0x000fc400078e020a */
[----:B------:R-:W-:-:S04]  /*0450*/  @P4 IMAD.WIDE.U32 R14, R15, c[0x0][0x178], R8 ;  /* 0x00005e000f0e4a25 */ /* 0x000fc800078e0008 */
[----:B------:R-:W-:Y:S01]  /*0460*/  @P4 IMAD.X R18, RZ, RZ, R17, P6 ;  /* 0x000000ffff124224 */ /* 0x000fe200030e0611 */
[----:B------:R-:W-:Y:S01]  /*0470*/  @P4 LEA R36, P1, R14, c[0x0][0x160], 0x1 ;  /* 0x000058000e244a11 */ /* 0x000fe200078208ff */
[----:B------:R-:W-:Y:S02]  /*0480*/  @P5 IMAD R19, R17, c[0x0][0x178], RZ ;  /* 0x00005e0011135a24 */ /* 0x000fe400078e02ff */
[----:B------:R-:W-:-:S04]  /*0490*/  IMAD.WIDE.U32 R12, R34, c[0x0][0x1a8], R12 ;  /* 0x00006a00220c7a25 */ /* 0x000fc800078e000c */
[----:B------:R-:W-:Y:S02]  /*04a0*/  @P4 IMAD.IADD R15, R15, 0x1, R21 ;  /* 0x000000010f0f4824 */ /* 0x000fe400078e0215 */
[----:B------:R-:W-:Y:S02]  /*04b0*/  @P4 IMAD R18, R18, c[0x0][0x198], RZ ;  /* 0x0000660012124a24 */ /* 0x000fe400078e02ff */
[----:B------:R-:W-:Y:S01]  /*04c0*/  @P5 IMAD R19, R16, c[0x0][0x17c], R19 ;  /* 0x00005f0010135a24 */ /* 0x000fe200078e0213 */
[----:B------:R-:W-:Y:S01]  /*04d0*/  @P4 LEA.HI.X R37, R14, c[0x0][0x164], R15, 0x1, P1 ;  /* 0x000059000e254a11 */ /* 0x000fe200008f0c0f */
[----:B------:R-:W-:-:S04]  /*04e0*/  @P5 IMAD.WIDE.U32 R8, R16, c[0x0][0x178], R8 ;  /* 0x00005e0010085a25 */ /* 0x000fc800078e0008 */
[----:B------:R-:W-:Y:S01]  /*04f0*/  IMAD.IADD R13, R13, 0x1, R23 ;  /* 0x000000010d0d7824 */ /* 0x000fe200078e0217 */
[----:B------:R-:W-:Y:S01]  /*0500*/  @P5 IADD3 R15, R9, R19, RZ ;  /* 0x00000013090f5210 */ /* 0x000fe20007ffe0ff */
[----:B------:R-:W-:Y:S01]  /*0510*/  @P5 IMAD R17, R17, c[0x0][0x198], RZ ;  /* 0x0000660011115a24 */ /* 0x000fe200078e02ff */
[C---:B------:R-:W-:Y:S01]  /*0520*/  @P5 LEA R30, P1, R8.reuse, c[0x0][0x160], 0x1 ;  /* 0x00005800081e5a11 */ /* 0x040fe200078208ff */
[C---:B------:R-:W-:Y:S02]  /*0530*/  @P4 IMAD R23, R11.reuse, c[0x0][0x19c], R18 ;  /* 0x000067000b174a24 */ /* 0x040fe400078e0212 */
[----:B------:R-:W-:Y:S01]  /*0540*/  @P4 IMAD.WIDE.U32 R10, R11, c[0x0][0x198], R12 ;  /* 0x000066000b0a4a25 */ /* 0x000fe200078e000c */
[----:B------:R-:W-:Y:S02]  /*0550*/  @P5 LEA.HI.X R31, R8, c[0x0][0x164], R15, 0x1, P1 ;  /* 0x00005900081f5a11 */ /* 0x000fe400008f0c0f */
[----:B------:R-:W-:Y:S01]  /*0560*/  CS2R R14, SRZ ;  /* 0x00000000000e7805 */ /* 0x000fe2000001ff00 */
[----:B------:R-:W-:Y:S01]  /*0570*/  @P5 IMAD R19, R16, c[0x0][0x19c], R17 ;  /* 0x0000670010135a24 */ /* 0x000fe200078e0211 */
[----:B------:R-:W-:Y:S01]  /*0580*/  @P4 LEA R38, P6, R10, c[0x0][0x190], 0x1 ;  /* 0x000064000a264a11 */ /* 0x000fe200078c08ff */
[----:B------:R-:W-:-:S02]  /*0590*/  @P5 IMAD.WIDE.U32 R16, R16, c[0x0][0x198], R12 ;  /* 0x0000660010105a25 */ /* 0x000fc400078e000c */
[----:B------:R-:W-:Y:S02]  /*05a0*/  CS2R R12, SRZ ;  /* 0x00000000000c7805 */ /* 0x000fe4000001ff00 */
[----:B------:R-:W-:Y:S01]  /*05b0*/  @P4 IMAD.IADD R9, R11, 0x1, R23 ;  /* 0x000000010b094824 */ /* 0x000fe200078e0217 */
[----:B------:R-:W-:Y:S01]  /*05c0*/  @P5 LEA R32, P1, R16, c[0x0][0x190], 0x1 ;  /* 0x0000640010205a11 */ /* 0x000fe200078208ff */
[----:B------:R-:W-:-:S03]  /*05d0*/  @P5 IMAD.IADD R17, R17, 0x1, R19 ;  /* 0x0000000111115824 */ /* 0x000fc600078e0213 */
[----:B------:R-:W-:Y:S02]  /*05e0*/  @P4 LEA.HI.X R39, R10, c[0x0][0x194], R9, 0x1, P6 ;  /* 0x000065000a274a11 */ /* 0x000fe400030f0c09 */
[----:B------:R-:W-:Y:S01]  /*05f0*/  CS2R R8, SRZ ;  /* 0x0000000000087805 */ /* 0x000fe2000001ff00 */
[----:B------:R-:W-:Y:S01]  /*0600*/  CS2R R10, SRZ ;  /* 0x00000000000a7805 */ /* 0x000fe2000001ff00 */
[----:B------:R-:W-:Y:S01]  /*0610*/  @P5 LEA.HI.X R33, R16, c[0x0][0x194], R17, 0x1, P1 ;  /* 0x0000650010215a11 */ /* 0x000fe200008f0c11 */
[----:B------:R-:W-:Y:S01]  /*0620*/  CS2R R18, SRZ ;  /* 0x0000000000127805 */ /* 0x000fe2000001ff00 */
[----:B------:R-:W-:Y:S01]  /*0630*/  CS2R R16, SRZ ;  /* 0x0000000000107805 */ /* 0x000fe2000001ff00 */
[----:B------:R-:W-:Y:S01]  /*0640*/  CS2R R20, SRZ ;  /* 0x0000000000147805 */ /* 0x000fe2000001ff00 */
[----:B------:R-:W-:Y:S01]  /*0650*/  CS2R R22, SRZ ;  /* 0x0000000000167805 */ /* 0x000fe2000001ff00 */
[----:B------:R0:W2:Y:S04]  /*0660*/  @P4 LDG.E.128 R8, [R36.64] ;  /* 0x0000000424084981 */ /* 0x0000a8000c1e1d00 */
[----:B------:R-:W3:Y:S04]  /*0670*/  @P4 LDG.E.128 R12, [R38.64] ;  /* 0x00000004260c4981 */ /* 0x000ee8000c1e1d00 */
[----:B------:R1:W4:Y:S04]  /*0680*/  @P5 LDG.E.128 R16, [R30.64] ;  /* 0x000000041e105981 */ /* 0x000328000c1e1d00 */
[----:B------:R2:W4:Y:S01]  /*0690*/  @P5 LDG.E.128 R20, [R32.64] ;  /* 0x0000000420145981 */ /* 0x000522000c1e1d00 */
[----:B------:R-:W-:-:S04]  /*06a0*/  ISETP.GT.AND P1, PT, R4, 0x3f, PT ;  /* 0x0000003f0400780c */ /* 0x000fc80003f24270 */
[----:B------:R-:W-:-:S13]  /*06b0*/  ISETP.GE.OR P4, PT, R4, R41, P1 ;  /* 0x000000290400720c */ /* 0x000fda0000f86670 */
[----:B0-----:R-:W-:Y:S02]  /*06c0*/  @!P4 SHF.R.S32.HI R37, RZ, 0x1f, R7 ;  /* 0x0000001fff25c819 */ /* 0x001fe40000011407 */
[--C-:B------:R-:W-:Y:S02]  /*06d0*/  @!P4 SHF.R.S32.HI R36, RZ, 0x1f, R4.reuse ;  /* 0x0000001fff24c819 */ /* 0x100fe40000011404 */
[----:B------:R-:W-:-:S04]  /*06e0*/  @!P4 IADD3 R28, P5, P6, R28, R7, R4 ;  /* 0x000000071c1cc210 */ /* 0x000fc80007ebe004 */
[----:B------:R-:W-:Y:S01]  /*06f0*/  @!P4 IADD3.X R29, R29, R37, R36, P5, P6 ;  /* 0x000000251d1dc210 */ /* 0x000fe20002fec424 */
[----:B------:R-:W-:Y:S01]  /*0700*/  @!P4 IMAD R37, R25, c[0x0][0x1e0], RZ ;  /* 0x000078001925ca24 */ /* 0x000fe200078e02ff */
[----:B------:R-:W-:-:S03]  /*0710*/  MOV R36, 0x7f800000 ;  /* 0x7f80000000247802 */ /* 0x000fc60000000f00 */
[C---:B------:R-:W-:Y:S02]  /*0720*/  @!P4 IMAD R37, R6.reuse, c[0x0][0x1e4], R37 ;  /* 0x000079000625ca24 */ /* 0x040fe400078e0225 */
[----:B------:R-:W-:-:S04]  /*0730*/  @!P4 IMAD.WIDE.U32 R28, R6, c[0x0][0x1e0], R28 ;  /* 0x00007800061cca25 */ /* 0x000fc800078e001c */
[----:B-1----:R-:W-:Y:S01]  /*0740*/  @!P4 IMAD.MOV.U32 R30, RZ, RZ, R28 ;  /* 0x000000ffff1ec224 */ /* 0x002fe200078e001c */
[----:B------:R-:W-:Y:S01]  /*0750*/  @!P4 IADD3 R31, R29, R37, RZ ;  /* 0x000000251d1fc210 */ /* 0x000fe20007ffe0ff */
[----:B------:R-:W-:-:S04]  /*0760*/  @!P4 IMAD R29, R27, c[0x0][0x1e8], RZ ;  /* 0x00007a001b1dca24 */ /* 0x000fc800078e02ff */
[C---:B------:R-:W-:Y:S02]  /*0770*/  @!P4 IMAD R29, R34.reuse, c[0x0][0x1ec], R29 ;  /* 0x00007b00221dca24 */ /* 0x040fe400078e021d */
[----:B------:R-:W-:-:S04]  /*0780*/  @!P4 IMAD.WIDE.U32 R30, R34, c[0x0][0x1e8], R30 ;  /* 0x00007a00221eca25 */ /* 0x000fc800078e001e */
[----:B------:R-:W-:Y:S01]  /*0790*/  @!P4 IMAD.IADD R29, R31, 0x1, R29 ;  /* 0x000000011f1dc824 */ /* 0x000fe200078e021d */
[----:B------:R-:W-:-:S04]  /*07a0*/  @!P4 LEA R28, P5, R30, c[0x0][0x1d8], 0x2 ;  /* 0x000076001e1cca11 */ /* 0x000fc800078a10ff */
[----:B------:R-:W-:-:S05]  /*07b0*/  @!P4 LEA.HI.X R29, R30, c[0x0][0x1dc], R29, 0x2, P5 ;  /* 0x000077001e1dca11 */ /* 0x000fca00028f141d */
[----:B------:R0:W5:Y:S01]  /*07c0*/  @!P4 LDG.E R36, [R28.64] ;  /* 0x000000041c24c981 */ /* 0x000162000c1e1900 */
[----:B------:R-:W-:Y:S01]  /*07d0*/  @P0 IMAD R35, R0, 0x40, R35 ;  /* 0x0000004000230824 */ /* 0x000fe200078e0223 */
[----:B------:R-:W-:Y:S01]  /*07e0*/  BSSY B0, `(.L_x_888) ;  /* 0x0000060000007945 */ /* 0x000fe20003800000 */
[C---:B--2---:R-:W-:Y:S01]  /*07f0*/  LOP3.LUT R32, R8.reuse, 0xffff0000, RZ, 0xc0, !PT ;  /* 0xffff000008207812 */ /* 0x044fe200078ec0ff */
[----:B------:R-:W-:Y:S01]  /*0800*/  IMAD.U32 R30, R8, 0x10000, RZ ;  /* 0x00010000081e7824 */ /* 0x000fe200078e00ff */
[C---:B------:R-:W-:Y:S01]  /*0810*/  LOP3.LUT R31, R9.reuse, 0xffff0000, RZ, 0xc0, !PT ;  /* 0xffff0000091f7812 */ /* 0x040fe200078ec0ff */
[----:B------:R-:W-:Y:S01]  /*0820*/  IMAD.U32 R8, R9, 0x10000, RZ ;  /* 0x0001000009087824 */ /* 0x000fe200078e00ff */
[C---:B---3--:R-:W-:Y:S01]  /*0830*/  LOP3.LUT R41, R12.reuse, 0xffff0000, RZ, 0xc0, !PT ;  /* 0xffff00000c297812 */ /* 0x048fe200078ec0ff */
[----:B------:R-:W-:Y:S01]  /*0840*/  IMAD.U32 R37, R12, 0x10000, RZ ;  /* 0x000100000c257824 */ /* 0x000fe200078e00ff */
[----:B0-----:R-:W-:Y:S01]  /*0850*/  SHF.L.U32 R29, R13, 0x10, RZ ;  /* 0x000000100d1d7819 */ /* 0x001fe200000006ff */
[----:B------:R-:W-:Y:S01]  /*0860*/  IMAD.U32 R28, R14, 0x10000, RZ ;  /* 0x000100000e1c7824 */ /* 0x000fe200078e00ff */
[----:B----4-:R-:W-:Y:S01]  /*0870*/  LOP3.LUT R39, R16, 0xffff0000, RZ, 0xc0, !PT ;  /* 0xffff000010277812 */ /* 0x010fe200078ec0ff */
[----:B------:R-:W-:Y:S01]  /*0880*/  FMUL.FTZ R32, R32, R41 ;  /* 0x0000002920207220 */ /* 0x000fe20000410000 */
[----:B------:R-:W-:-:S02]  /*0890*/  SHF.L.U32 R16, R16, 0x10, RZ ;  /* 0x0000001010107819 */ /* 0x000fc400000006ff */
[C---:B------:R-:W-:Y:S01]  /*08a0*/  LOP3.LUT R42, R20.reuse, 0xffff0000, RZ, 0xc0, !PT ;  /* 0xffff0000142a7812 */ /* 0x040fe200078ec0ff */
[----:B------:R-:W-:Y:S01]  /*08b0*/  IMAD.U32 R41, R20, 0x10000, RZ ;  /* 0x0001000014297824 */ /* 0x000fe200078e00ff */
[----:B------:R-:W-:Y:S01]  /*08c0*/  LOP3.LUT R38, R13, 0xffff0000, RZ, 0xc0, !PT ;  /* 0xffff00000d267812 */ /* 0x000fe200078ec0ff */
[----:B------:R-:W-:Y:S01]  /*08d0*/  FFMA.FTZ R30, R30, R37, R32 ;  /* 0x000000251e1e7223 */ /* 0x000fe20000010020 */
[----:B------:R-:W-:Y:S01]  /*08e0*/  LOP3.LUT R12, R15, 0xffff0000, RZ, 0xc0, !PT ;  /* 0xffff00000f0c7812 */ /* 0x000fe200078ec0ff */
[----:B------:R-:W-:Y:S01]  /*08f0*/  FMUL.FTZ R39, R39, R42 ;  /* 0x0000002a27277220 */ /* 0x000fe20000410000 */
[----:B------:R-:W-:Y:S01]  /*0900*/  SHF.L.U32 R20, R21, 0x10, RZ ;  /* 0x0000001015147819 */ /* 0x000fe200000006ff */
[----:B------:R-:W-:Y:S01]  /*0910*/  IMAD.U32 R13, R15, 0x10000, RZ ;  /* 0x000100000f0d7824 */ /* 0x000fe200078e00ff */
[----:B------:R-:W-:Y:S01]  /*0920*/  SHF.L.U32 R9, R10, 0x10, RZ ;  /* 0x000000100a097819 */ /* 0x000fe200000006ff */
[C---:B------:R-:W-:Y:S01]  /*0930*/  IMAD.U32 R15, R17.reuse, 0x10000, RZ ;  /* 0x00010000110f7824 */ /* 0x040fe200078e00ff */
[----:B------:R-:W-:Y:S01]  /*0940*/  LOP3.LUT R17, R17, 0xffff0000, RZ, 0xc0, !PT ;  /* 0xffff000011117812 */ /* 0x000fe200078ec0ff */
[----:B------:R-:W-:Y:S01]  /*0950*/  FFMA.FTZ R39, R16, R41, R39 ;  /* 0x0000002910277223 */ /* 0x000fe20000010027 */
[----:B------:R-:W-:Y:S01]  /*0960*/  LOP3.LUT R16, R21, 0xffff0000, RZ, 0xc0, !PT ;  /* 0xffff000015107812 */ /* 0x000fe200078ec0ff */
[----:B------:R-:W-:Y:S01]  /*0970*/  FFMA.FTZ R8, R8, R29, R30 ;  /* 0x0000001d08087223 */ /* 0x000fe2000001001e */
[----:B------:R-:W-:Y:S01]  /*0980*/  LOP3.LUT R33, R10, 0xffff0000, RZ, 0xc0, !PT ;  /* 0xffff00000a217812 */ /* 0x000fe200078ec0ff */
[----:B------:R-:W-:Y:S01]  /*0990*/  FFMA.FTZ R20, R15, R20, R39 ;  /* 0x000000140f147223 */ /* 0x000fe20000010027 */
[----:B------:R-:W-:Y:S01]  /*09a0*/  LOP3.LUT R14, R14, 0xffff0000, RZ, 0xc0, !PT ;  /* 0xffff00000e0e7812 */ /* 0x000fe200078ec0ff */
[----:B------:R-:W-:-:S02]  /*09b0*/  FFMA.FTZ R31, R31, R38, R8 ;  /* 0x000000261f1f7223 */ /* 0x000fc40000010008 */
[C---:B------:R-:W-:Y:S01]  /*09c0*/  IMAD.U32 R8, R18.reuse, 0x10000, RZ ;  /* 0x0001000012087824 */ /* 0x040fe200078e00ff */
[----:B------:R-:W-:Y:S01]  /*09d0*/  LOP3.LUT R18, R18, 0xffff0000, RZ, 0xc0, !PT ;  /* 0xffff000012127812 */ /* 0x000fe200078ec0ff */
[C---:B------:R-:W-:Y:S02]  /*09e0*/  IMAD.U32 R15, R22.reuse, 0x10000, RZ ;  /* 0x00010000160f7824 */ /* 0x040fe400078e00ff */
[----:B------:R-:W-:Y:S02]  /*09f0*/  FFMA.FTZ R16, R17, R16, R20 ;  /* 0x0000001011107223 */ /* 0x000fe40000010014 */
[----:B------:R-:W-:Y:S01]  /*0a00*/  FFMA.FTZ R28, R9, R28, R31 ;  /* 0x0000001c091c7223 */ /* 0x000fe2000001001f */
[----:B------:R-:W-:Y:S01]  /*0a10*/  LOP3.LUT R9, R22, 0xffff0000, RZ, 0xc0, !PT ;  /* 0xffff000016097812 */ /* 0x000fe200078ec0ff */
[----:B------:R-:W-:Y:S01]  /*0a20*/  FFMA.FTZ R16, R8, R15, R16 ;  /* 0x0000000f08107223 */ /* 0x000fe20000010010 */
[----:B------:R-:W-:Y:S01]  /*0a30*/  SHF.L.U32 R8, R19, 0x10, RZ ;  /* 0x0000001013087819 */ /* 0x000fe200000006ff */
[C---:B------:R-:W-:Y:S01]  /*0a40*/  IMAD.U32 R10, R11.reuse, 0x10000, RZ ;  /* 0x000100000b0a7824 */ /* 0x040fe200078e00ff */
[----:B------:R-:W-:Y:S01]  /*0a50*/  LOP3.LUT R11, R11, 0xffff0000, RZ, 0xc0, !PT ;  /* 0xffff00000b0b7812 */ /* 0x000fe200078ec0ff */
[----:B------:R-:W-:Y:S01]  /*0a60*/  FFMA.FTZ R14, R33, R14, R28 ;  /* 0x0000000e210e7223 */ /* 0x000fe2000001001c */
[----:B------:R-:W-:Y:S01]  /*0a70*/  LOP3.LUT R19, R19, 0xffff0000, RZ, 0xc0, !PT ;  /* 0xffff000013137812 */ /* 0x000fe200078ec0ff */
[----:B------:R-:W-:-:S02]  /*0a80*/  IMAD.U32 R15, R23, 0x10000, RZ ;  /* 0x00010000170f7824 */ /* 0x000fc400078e00ff */
[----:B------:R-:W-:Y:S02]  /*0a90*/  FFMA.FTZ R9, R18, R9, R16 ;  /* 0x0000000912097223 */ /* 0x000fe40000010010 */
[----:B------:R-:W-:Y:S01]  /*0aa0*/  FFMA.FTZ R13, R10, R13, R14 ;  /* 0x0000000d0a0d7223 */ /* 0x000fe2000001000e */
[----:B------:R-:W-:Y:S01]  /*0ab0*/  LOP3.LUT R10, R23, 0xffff0000, RZ, 0xc0, !PT ;  /* 0xffff0000170a7812 */ /* 0x000fe200078ec0ff */
[----:B------:R-:W-:Y:S02]  /*0ac0*/  FFMA.FTZ R8, R8, R15, R9 ;  /* 0x0000000f08087223 */ /* 0x000fe40000010009 */
[----:B------:R-:W-:Y:S02]  /*0ad0*/  FFMA.FTZ R12, R11, R12, R13 ;  /* 0x0000000c0b0c7223 */ /* 0x000fe4000001000d */
[----:B------:R-:W-:-:S03]  /*0ae0*/  FFMA.FTZ R19, R19, R10, R8 ;  /* 0x0000000a13137223 */ /* 0x000fc60000010008 */
[----:B------:R-:W0:Y:S04]  /*0af0*/  SHFL.BFLY PT, R9, R12, 0x4, 0x1f ;  /* 0x0c801f000c097f89 */ /* 0x000e2800000e0000 */
[----:B------:R-:W1:Y:S01]  /*0b00*/  SHFL.BFLY PT, R8, R19, 0x4, 0x1f ;  /* 0x0c801f0013087f89 */ /* 0x000e6200000e0000 */
[----:B0-----:R-:W-:Y:S02]  /*0b10*/  FADD.FTZ R13, R12, R9 ;  /* 0x000000090c0d7221 */ /* 0x001fe40000010000 */
[----:B-1----:R-:W-:-:S03]  /*0b20*/  FADD.FTZ R9, R19, R8 ;  /* 0x0000000813097221 */ /* 0x002fc60000010000 */
[----:B------:R-:W0:Y:S01]  /*0b30*/  SHFL.BFLY PT, R14, R13, 0x2, 0x1f ;  /* 0x0c401f000d0e7f89 */ /* 0x000e2200000e0000 */
[----:B------:R-:W-:-:S03]  /*0b40*/  @P0 SHF.R.S32.HI R8, RZ, 0x1f, R35 ;  /* 0x0000001fff080819 */ /* 0x000fc60000011423 */
[----:B------:R-:W1:Y:S01]  /*0b50*/  SHFL.BFLY PT, R10, R9, 0x2, 0x1f ;  /* 0x0c401f00090a7f89 */ /* 0x000e6200000e0000 */
[----:B------:R-:W-:Y:S01]  /*0b60*/  @P0 LEA.HI R8, R8, R35, RZ, 0x6 ;  /* 0x0000002308080211 */ /* 0x000fe200078f30ff */
[----:B0-----:R-:W-:Y:S01]  /*0b70*/  FADD.FTZ R14, R13, R14 ;  /* 0x0000000e0d0e7221 */ /* 0x001fe20000010000 */
[----:B------:R-:W-:Y:S01]  /*0b80*/  SHF.L.U32 R13, R4, 0x2, RZ ;  /* 0x00000002040d7819 */ /* 0x000fe200000006ff */
[----:B-1----:R-:W-:Y:S01]  /*0b90*/  FADD.FTZ R11, R9, R10 ;  /* 0x0000000a090b7221 */ /* 0x002fe20000010000 */
[----:B------:R-:W-:Y:S01]  /*0ba0*/  HFMA2.MMA R10, -RZ, RZ, 0, 0 ;  /* 0x00000000ff0a7435 */ /* 0x000fe200000001ff */
[----:B------:R-:W-:Y:S01]  /*0bb0*/  IMAD.SHL.U32 R9, R5, 0x1000, RZ ;  /* 0x0000100005097824 */ /* 0x000fe200078e00ff */
[----:B------:R-:W0:Y:S04]  /*0bc0*/  SHFL.BFLY PT, R15, R14, 0x1, 0x1f ;  /* 0x0c201f000e0f7f89 */ /* 0x000e2800000e0000 */
[----:B------:R-:W-:Y:S01]  /*0bd0*/  @P0 LOP3.LUT R10, R8, 0xffffffc0, RZ, 0xc0, !PT ;  /* 0xffffffc0080a0812 */ /* 0x000fe200078ec0ff */
[----:B------:R-:W1:Y:S04]  /*0be0*/  SHFL.BFLY PT, R12, R11, 0x1, 0x1f ;  /* 0x0c201f000b0c7f89 */ /* 0x000e6800000e0000 */
[----:B------:R-:W-:-:S05]  /*0bf0*/  IMAD.SHL.U32 R8, R10, 0x40, RZ ;  /* 0x000000400a087824 */ /* 0x000fca00078e00ff */
[----:B------:R-:W-:Y:S02]  /*0c00*/  SHF.R.S32.HI R16, RZ, 0x1f, R8 ;  /* 0x0000001fff107819 */ /* 0x000fe40000011408 */
[--C-:B------:R-:W-:Y:S02]  /*0c10*/  IADD3 R8, P0, P4, R8, R13, R9.reuse ;  /* 0x0000000d08087210 */ /* 0x100fe40007c1e009 */
[----:B------:R-:W-:Y:S02]  /*0c20*/  SHF.R.S32.HI R9, RZ, 0x1f, R9 ;  /* 0x0000001fff097819 */ /* 0x000fe40000011409 */
[----:B------:R-:W-:-:S04]  /*0c30*/  SHF.R.S32.HI R13, RZ, 0x1f, R13 ;  /* 0x0000001fff0d7819 */ /* 0x000fc8000001140d */
[----:B------:R-:W-:Y:S01]  /*0c40*/  IADD3.X R9, R16, R13, R9, P0, P4 ;  /* 0x0000000d10097210 */ /* 0x000fe200007e8409 */
[----:B------:R-:W-:Y:S01]  /*0c50*/  IMAD R13, R25, c[0x0][0x220], RZ ;  /* 0x00008800190d7a24 */ /* 0x000fe200078e02ff */
[----:B------:R-:W-:Y:S01]  /*0c60*/  ISETP.NE.AND P0, PT, R40, RZ, PT ;  /* 0x000000ff2800720c */ /* 0x000fe20003f05270 */
[----:B0-----:R-:W-:Y:S02]  /*0c70*/  FADD.FTZ R16, R14, R15 ;  /* 0x0000000f0e107221 */ /* 0x001fe40000010000 */
[C---:B------:R-:W-:Y:S02]  /*0c80*/  IMAD R17, R6.reuse, c[0x0][0x224], R13 ;  /* 0x0000890006117a24 */ /* 0x040fe400078e020d */
[----:B------:R-:W-:-:S04]  /*0c90*/  IMAD.WIDE.U32 R8, R6, c[0x0][0x220], R8 ;  /* 0x0000880006087a25 */ /* 0x000fc800078e0008 */
[----:B-1----:R-:W-:-:S04]  /*0ca0*/  FADD.FTZ R15, R11, R12 ;  /* 0x0000000c0b0f7221 */ /* 0x002fc80000010000 */
[----:B------:R-:W-:Y:S05]  /*0cb0*/  @P0 BRA `(.L_x_889) ;  /* 0x0000012000000947 */ /* 0x000fea0003800000 */
[----:B------:R-:W-:Y:S01]  /*0cc0*/  SHF.R.S32.HI R14, RZ, 0x1f, R10 ;  /* 0x0000001fff0e7819 */ /* 0x000fe2000001140a */
[----:B------:R-:W-:Y:S01]  /*0cd0*/  IMAD R11, R25, c[0x0][0x1c8], RZ ;  /* 0x00007200190b7a24 */ /* 0x000fe200078e02ff */
[----:B------:R-:W-:-:S03]  /*0ce0*/  IADD3 R12, P0, R7, R10, RZ ;  /* 0x0000000a070c7210 */ /* 0x000fc60007f1e0ff */
[----:B------:R-:W-:Y:S01]  /*0cf0*/  IMAD R11, R6, c[0x0][0x1cc], R11 ;  /* 0x00007300060b7a24 */ /* 0x000fe200078e020b */
[----:B------:R-:W-:-:S05]  /*0d00*/  LEA.HI.X.SX32 R13, R7, R14, 0x1, P0 ;  /* 0x0000000e070d7211 */ /* 0x000fca00000f0eff */
[----:B------:R-:W-:-:S04]  /*0d10*/  IMAD.WIDE.U32 R12, R6, c[0x0][0x1c8], R12 ;  /* 0x00007200060c7a25 */ /* 0x000fc800078e000c */
[----:B------:R-:W-:Y:S02]  /*0d20*/  IMAD.IADD R13, R13, 0x1, R11 ;  /* 0x000000010d0d7824 */ /* 0x000fe400078e020b */
[----:B------:R-:W-:Y:S02]  /*0d30*/  IMAD R11, R27, c[0x0][0x1d0], RZ ;  /* 0x000074001b0b7a24 */ /* 0x000fe400078e02ff */
[----:B------:R-:W-:-:S04]  /*0d40*/  IMAD.WIDE.U32 R12, R34, c[0x0][0x1d0], R12 ;  /* 0x00007400220c7a25 */ /* 0x000fc800078e000c */
[----:B------:R-:W-:Y:S01]  /*0d50*/  IMAD R11, R34, c[0x0][0x1d4], R11 ;  /* 0x00007500220b7a24 */ /* 0x000fe200078e020b */
[----:B------:R-:W-:-:S04]  /*0d60*/  IADD3 R24, P0, R24, R12, RZ ;  /* 0x0000000c18187210 */ /* 0x000fc80007f1e0ff */
[----:B------:R-:W-:Y:S02]  /*0d70*/  IADD3.X R13, R26, R13, R11, P0, !PT ;  /* 0x0000000d1a0d7210 */ /* 0x000fe400007fe40b */
[C---:B------:R-:W-:Y:S02]  /*0d80*/  LEA R12, P0, R24.reuse, c[0x0][0x1b0], 0x2 ;  /* 0x00006c00180c7a11 */ /* 0x040fe400078010ff */
[----:B------:R-:W-:Y:S02]  /*0d90*/  FSEL R11, R15, RZ, !P3 ;  /* 0x000000ff0f0b7208 */ /* 0x000fe40005800000 */
[----:B------:R-:W-:Y:S02]  /*0da0*/  LEA.HI.X R13, R24, c[0x0][0x1b4], R13, 0x2, P0 ;  /* 0x00006d00180d7a11 */ /* 0x000fe400000f140d */
[----:B------:R-:W-:-:S03]  /*0db0*/  FSEL R15, R16, RZ, !P2 ;  /* 0x000000ff100f7208 */ /* 0x000fc60005000000 */
[----:B------:R0:W-:Y:S04]  /*0dc0*/  STG.E [R12.64], R11 ;  /* 0x0000000b0c007986 */ /* 0x0001e8000c101904 */
[----:B------:R0:W-:Y:S02]  /*0dd0*/  STG.E [R12.64+0x80], R15 ;  /* 0x0000800f0c007986 */ /* 0x0001e4000c101904 */
.L_x_889:
[----:B------:R-:W-:Y:S05]  /*0de0*/  BSYNC B0 ;  /* 0x0000000000007941 */ /* 0x000fea0003800000 */
.L_x_888:
[----:B------:R-:W-:Y:S01]  /*0df0*/  IADD3 R2, R2, 0x3f, RZ ;  /* 0x0000003f02027810 */ /* 0x000fe20007ffe0ff */
[----:B0-----:R-:W-:Y:S01]  /*0e00*/  IMAD R13, R27, c[0x0][0x228], RZ ;  /* 0x00008a001b0d7a24 */ /* 0x001fe200078e02ff */
[----:B------:R-:W-:Y:S01]  /*0e10*/  IADD3 R9, R9, R17, RZ ;  /* 0x0000001109097210 */ /* 0x000fe20007ffe0ff */
[----:B------:R-:W-:Y:S01]  /*0e20*/  BSSY B0, `(.L_x_890) ;  /* 0x0000022000007945 */ /* 0x000fe20003800000 */
[----:B------:R-:W-:Y:S01]  /*0e30*/  SHF.R.S32.HI R11, RZ, 0x1f, R2 ;  /* 0x0000001fff0b7819 */ /* 0x000fe20000011402 */
[C---:B------:R-:W-:Y:S01]  /*0e40*/  IMAD R13, R34.reuse, c[0x0][0x22c], R13 ;  /* 0x00008b00220d7a24 */ /* 0x040fe200078e020d */
[----:B------:R-:W-:Y:S01]  /*0e50*/  ISETP.NE.U32.AND P0, PT, RZ, c[0x0][0x238], PT ;  /* 0x00008e00ff007a0c */ /* 0x000fe20003f05070 */
[----:B------:R-:W-:Y:S01]  /*0e60*/  IMAD.WIDE.U32 R8, R34, c[0x0][0x228], R8 ;  /* 0x00008a0022087a25 */ /* 0x000fe200078e0008 */
[----:B------:R-:W-:-:S02]  /*0e70*/  LEA.HI R11, R11, R2, RZ, 0x6 ;  /* 0x000000020b0b7211 */ /* 0x000fc400078f30ff */
[----:B------:R-:W-:Y:S02]  /*0e80*/  ISETP.NE.AND.EX P0, PT, RZ, c[0x0][0x23c], PT, P0 ;  /* 0x00008f00ff007a0c */ /* 0x000fe40003f05300 */
[----:B------:R-:W-:Y:S02]  /*0e90*/  LOP3.LUT R2, R11, 0xffffffc0, RZ, 0xc0, !PT ;  /* 0xffffffc00b027812 */ /* 0x000fe400078ec0ff */
[----:B------:R-:W-:Y:S02]  /*0ea0*/  IADD3 R9, R9, R13, RZ ;  /* 0x0000000d09097210 */ /* 0x000fe40007ffe0ff */
[----:B------:R-:W-:Y:S01]  /*0eb0*/  LEA R12, P2, R8, c[0x0][0x208], 0x2 ;  /* 0x00008200080c7a11 */ /* 0x000fe200078410ff */
[----:B------:R-:W-:Y:S01]  /*0ec0*/  IMAD.IADD R11, R2, 0x1, -R7 ;  /* 0x00000001020b7824 */ /* 0x000fe200078e0a07 */
[----:B------:R-:W-:Y:S02]  /*0ed0*/  ISETP.NE.OR P0, PT, R4, RZ, !P0 ;  /* 0x000000ff0400720c */ /* 0x000fe40004705670 */
[----:B------:R-:W-:-:S02]  /*0ee0*/  LEA.HI.X R13, R8, c[0x0][0x20c], R9, 0x2, P2 ;  /* 0x00008300080d7a11 */ /* 0x000fc400010f1409 */
[----:B------:R-:W-:-:S13]  /*0ef0*/  ISETP.GE.OR P1, PT, R4, R11, P1 ;  /* 0x0000000b0400720c */ /* 0x000fda0000f26670 */
[----:B------:R-:W-:Y:S05]  /*0f00*/  @P1 BRA `(.L_x_891) ;  /* 0x0000013000001947 */ /* 0x000fea0003800000 */
[----:B------:R-:W-:Y:S01]  /*0f10*/  SHF.R.S32.HI R2, RZ, 0x1f, R7 ;  /* 0x0000001fff027819 */ /* 0x000fe20000011407 */
[----:B------:R-:W-:Y:S01]  /*0f20*/  IMAD R25, R25, c[0x0][0x1f8], RZ ;  /* 0x00007e0019197a24 */ /* 0x000fe200078e02ff */
[--C-:B------:R-:W-:Y:S01]  /*0f30*/  IADD3 R8, P1, P2, R10, R7, R4.reuse ;  /* 0x000000070a087210 */ /* 0x100fe20007a3e004 */
[----:B------:R-:W-:Y:S01]  /*0f40*/  IMAD R27, R27, c[0x0][0x200], RZ ;  /* 0x000080001b1b7a24 */ /* 0x000fe200078e02ff */
[----:B------:R-:W-:Y:S01]  /*0f50*/  SHF.R.S32.HI R7, RZ, 0x1f, R4 ;  /* 0x0000001fff077819 */ /* 0x000fe20000011404 */
[----:B------:R-:W-:Y:S01]  /*0f60*/  IMAD R25, R6, c[0x0][0x1fc], R25 ;  /* 0x00007f0006197a24 */ /* 0x000fe200078e0219 */
[----:B------:R-:W-:-:S04]  /*0f70*/  SHF.R.S32.HI R10, RZ, 0x1f, R10 ;  /* 0x0000001fff0a7819 */ /* 0x000fc8000001140a */
[----:B------:R-:W-:Y:S01]  /*0f80*/  IADD3.X R9, R10, R2, R7, P1, P2 ;  /* 0x000000020a097210 */ /* 0x000fe20000fe4407 */
[----:B------:R-:W-:Y:S01]  /*0f90*/  IMAD R7, R34, c[0x0][0x204], R27 ;  /* 0x0000810022077a24 */ /* 0x000fe200078e021b */
[C---:B-----5:R-:W-:Y:S01]  /*0fa0*/  FSETP.NEU.FTZ.AND P1, PT, R36.reuse, -INF , PT ;  /* 0xff8000002400780b */ /* 0x060fe20003f3d000 */
[----:B------:R-:W-:Y:S02]  /*0fb0*/  FMUL.FTZ R2, R36, 1.4426950216293334961 ;  /* 0x3fb8aa3b24027820 */ /* 0x000fe40000410000 */
[----:B------:R-:W-:-:S04]  /*0fc0*/  IMAD.WIDE.U32 R8, R6, c[0x0][0x1f8], R8 ;  /* 0x00007e0006087a25 */ /* 0x000fc800078e0008 */
[----:B------:R-:W-:-:S04]  /*0fd0*/  IMAD.IADD R9, R9, 0x1, R25 ;  /* 0x0000000109097824 */ /* 0x000fc800078e0219 */
[----:B------:R-:W-:-:S05]  /*0fe0*/  IMAD.WIDE.U32 R34, R34, c[0x0][0x200], R8 ;  /* 0x0000800022227a25 */ /* 0x000fca00078e0008 */
[----:B------:R-:W-:Y:S02]  /*0ff0*/  IADD3 R7, R35, R7, RZ ;  /* 0x0000000723077210 */ /* 0x000fe40007ffe0ff */
[----:B------:R-:W-:-:S04]  /*1000*/  LEA R8, P2, R34, c[0x0][0x1f0], 0x2 ;  /* 0x00007c0022087a11 */ /* 0x000fc800078410ff */
[----:B------:R-:W-:Y:S02]  /*1010*/  LEA.HI.X R9, R34, c[0x0][0x1f4], R7, 0x2, P2 ;  /* 0x00007d0022097a11 */ /* 0x000fe400010f1407 */
[----:B------:R-:W-:-:S05]  /*1020*/  FSEL R7, R2, RZ, P1 ;  /* 0x000000ff02077208 */ /* 0x000fca0000800000 */
[----:B------:R0:W-:Y:S02]  /*1030*/  STG.E [R8.64], R7 ;  /* 0x0000000708007986 */ /* 0x0001e4000c101904 */
.L_x_891:
[----:B------:R-:W-:Y:S05]  /*1040*/  BSYNC B0 ;  /* 0x0000000000007941 */ /* 0x000fea0003800000 */
.L_x_890:
[----:B------:R1:W-:Y:S04]  /*1050*/  STG.E.128 [R12.64], RZ ;  /* 0x000000ff0c007986 */ /* 0x0003e8000c101d04 */
[----:B------:R1:W-:Y:S04]  /*1060*/  STG.E.128 [R12.64+0x1000], RZ ;  /* 0x001000ff0c007986 */ /* 0x0003e8000c101d04 */
[----:B------:R1:W-:Y:S04]  /*1070*/  STG.E.128 [R12.64+0x2000], RZ ;  /* 0x002000ff0c007986 */ /* 0x0003e8000c101d04 */
[----:B------:R1:W-:Y:S01]  /*1080*/  STG.E.128 [R12.64+0x3000], RZ ;  /* 0x003000ff0c007986 */ /* 0x0003e2000c101d04 */
[----:B------:R-:W-:Y:S05]  /*1090*/  @P0 EXIT ;  /* 0x000000000000094d */ /* 0x000fea0003800000 */
[----:B------:R-:W-:-:S04]  /*10a0*/  IMAD R5, R5, c[0x0][0x230], R0 ;  /* 0x00008c0005057a24 */ /* 0x000fc800078e0200 */
[----:B------:R-:W-:-:S04]  /*10b0*/  IMAD R2, R5, c[0x0][0x170], R6 ;  /* 0x00005c0005027a24 */ /* 0x000fc800078e0206 */
[----:B------:R-:W-:-:S05]  /*10c0*/  IMAD.WIDE R2, R2, R3, c[0x0][0x238] ;  /* 0x00008e0002027625 */ /* 0x000fca00078e0203 */
[----:B------:R-:W-:Y:S01]  /*10d0*/  STG.E [R2.64], RZ ;  /* 0x000000ff02007986 */ /* 0x000fe2000c101904 */
[----:B------:R-:W-:Y:S05]  /*10e0*/  EXIT ;  /* 0x000000000000794d */ /* 0x000fea0003800000 */
.L_x_892:
        /* <DEDUP_REMOVED lines=9> */
.L_x_1824:


//--------------------- .text._ZN7cutlass13device_kernelIN5flash19enable_sm80_to_sm89INS1_16FlashAttnBwdSm80INS1_25CollectiveMainloopBwdSm80ILi2ELi2EN4cute5tupleIJNS5_1CILi128EEES8_NS7_ILi64EEEEEENS_10bfloat16_tEfNS_4arch4Sm80ELb0ELb0ELb0ELb0ELb0ELb0ELb0ELb0ELi2ELi4ELi4ELi4ELb0EEENS1_21CollectiveEpilogueBwdISA_SB_SD_Li256ELb0ELb0ELi2EEENS1_19SingleTileSchedulerILb0ELb0ELb0ELi128EEEEEEEEEvNT_6ParamsE --------------------------
	.section	.text._ZN7cutlass13device_kernelIN5flash19enable_sm80_to_sm89INS1_16FlashAttnBwdSm80INS1_25CollectiveMainloopBwdSm80ILi2ELi2EN4cute5tupleIJNS5_1CILi128EEES8_NS7_ILi64EEEEEENS_10bfloat16_tEfNS_4arch4Sm80ELb0ELb0ELb0ELb0ELb0ELb0ELb0ELb0ELi2ELi4ELi4ELi4ELb0EEENS1_21CollectiveEpilogueBwdISA_SB_SD_Li256ELb0ELb0ELi2EEENS1_19SingleTileSchedulerILb0ELb0ELb0ELi128EEEEEEEEEvNT_6ParamsE,"ax",@progbits
	.sectioninfo	@"SHI_REGISTERS=255"
	.align	128
.text._ZN7cutlass13device_kernelIN5flash19enable_sm80_to_sm89INS1_16FlashAttnBwdSm80INS1_25CollectiveMainloopBwdSm80ILi2ELi2EN4cute5tupleIJNS5_1CILi128EEES8_NS7_ILi64EEEEEENS_10bfloat16_tEfNS_4arch4Sm80ELb0ELb0ELb0ELb0ELb0ELb0ELb0ELb0ELi2ELi4ELi4ELi4ELb0EEENS1_21CollectiveEpilogueBwdISA_SB_SD_Li256ELb0ELb0ELi2EEENS1_19SingleTileSchedulerILb0ELb0ELb0ELi128EEEEEEEEEvNT_6ParamsE:
        .type           _ZN7cutlass13device_kernelIN5flash19enable_sm80_to_sm89INS1_16FlashAttnBwdSm80INS1_25CollectiveMainloopBwdSm80ILi2ELi2EN4cute5tupleIJNS5_1CILi128EEES8_NS7_ILi64EEEEEENS_10bfloat16_tEfNS_4arch4Sm80ELb0ELb0ELb0ELb0ELb0ELb0ELb0ELb0ELi2ELi4ELi4ELi4ELb0EEENS1_21CollectiveEpilogueBwdISA_SB_SD_Li256ELb0ELb0ELi2EEENS1_19SingleTileSchedulerILb0ELb0ELb0ELi128EEEEEEEEEvNT_6ParamsE,@function
        .size           _ZN7cutlass13device_kernelIN5flash19enable_sm80_to_sm89INS1_16FlashAttnBwdSm80INS1_25CollectiveMainloopBwdSm80ILi2ELi2EN4cute5tupleIJNS5_1CILi128EEES8_NS7_ILi64EEEEEENS_10bfloat16_tEfNS_4arch4Sm80ELb0ELb0ELb0ELb0ELb0ELb0ELb0ELb0ELi2ELi4ELi4ELi4ELb0EEENS1_21CollectiveEpilogueBwdISA_SB_SD_Li256ELb0ELb0ELi2EEENS1_19SingleTileSchedulerILb0ELb0ELb0ELi128EEEEEEEEEvNT_6ParamsE,(.L_x_1825 - _ZN7cutlass13device_kernelIN5flash19enable_sm80_to_sm89INS1_16FlashAttnBwdSm80INS1_25CollectiveMainloopBwdSm80ILi2ELi2EN4cute5tupleIJNS5_1CILi128EEES8_NS7_ILi64EEEEEENS_10bfloat16_tEfNS_4arch4Sm80ELb0ELb0ELb0ELb0ELb0ELb0ELb0ELb0ELi2ELi4ELi4ELi4ELb0EEENS1_21CollectiveEpilogueBwdISA_SB_SD_Li256ELb0ELb0ELi2EEENS1_19SingleTileSchedulerILb0ELb0ELb0ELi128EEEEEEEEEvNT_6ParamsE)
        .other          _ZN7cutlass13device_kernelIN5flash19enable_sm80_to_sm89INS1_16FlashAttnBwdSm80INS1_25CollectiveMainloopBwdSm80ILi2ELi2EN4cute5tupleIJNS5_1CILi128EEES8_NS7_ILi64EEEEEENS_10bfloat16_tEfNS_4arch4Sm80ELb0ELb0ELb0ELb0ELb0ELb0ELb0ELb0ELi2ELi4ELi4ELi4ELb0EEENS1_21CollectiveEpilogueBwdISA_SB_SD_Li256ELb0ELb0ELi2EEENS1_19SingleTileSchedulerILb0ELb0ELb0ELi128EEEEEEEEEvNT_6ParamsE,@"STO_CUDA_ENTRY STV_DEFAULT"
_ZN7cutlass13device_kernelIN5flash19enable_sm80_to_sm89INS1_16FlashAttnBwdSm80INS1_25CollectiveMainloopBwdSm80ILi2ELi2EN4cute5tupleIJNS5_1CILi128EEES8_NS7_ILi64EEEEEENS_10bfloat16_tEfNS_4arch4Sm80ELb0ELb0ELb0ELb0ELb0ELb0ELb0ELb0ELi2ELi4ELi4ELi4ELb0EEENS1_21CollectiveEpilogueBwdISA_SB_SD_Li256ELb0ELb0ELi2EEENS1_19SingleTileSchedulerILb0ELb0ELb0ELi128EEEEEEEEEvNT_6ParamsE:
[----:B------:R-:W-:Y:S02]  /*0000*/  MOV R1, c[0x0][0x28] ;  /* 0x00000a0000017a02 */ /* 0x000fe40000000f00 */
[----:B------:R-:W1:Y:S02]  /*0010*/  S2UR UR23, SR_CTAID.Z ;  /* 0x00000000001779c3 */ /* 0x000e640000002700 */
[----:B-1----:R-:W-:-:S13]  /*0020*/  ISETP.LE.AND P0, PT, RZ, UR23, PT ;  /* 0x00000017ff007c0c */ /* 0x002fda000bf03270 */
[----:B------:R-:W-:Y:S05]  /*0030*/  @!P0 EXIT ;  /* 0x000000000000894d */ /* 0x000fea0003800000 */
[----:B------:R-:W1:Y:S01]  /*0040*/  S2R R12, SR_TID.X ;  /* 0x00000000000c7919 */ /* 0x000e620000002100 */
[----:B------:R-:W-:Y:S01]  /*0050*/  IMAD.MOV.U32 R0, RZ, RZ, c[0x0][0x248] ;  /* 0x00009200ff007624 */ /* 0x000fe200078e00ff */
[----:B------:R-:W-:Y:S01]  /*0060*/  ULDC.64 UR6, c[0x0][0x188] ;  /* 0x0000620000067ab9 */ /* 0x000fe20000000a00 */
[----:B------:R-:W-:Y:S01]  /*0070*/  IMAD.MOV.U32 R6, RZ, RZ, -0x80 ;  /* 0xffffff80ff067424 */ /* 0x000fe200078e00ff */
[----:B------:R-:W2:Y:S01]  /*0080*/  S2R R5, SR_CTAID.Y ;  /* 0x0000000000057919 */ /* 0x000ea20000002600 */
[----:B------:R-:W-:Y:S01]  /*0090*/  UIMAD.WIDE.U32 UR14, UR23, UR6, URZ ;  /* 0x00000006170e72a5 */ /* 0x000fe2000f8e003f */
[----:B------:R-:W-:Y:S01]  /*00a0*/  ISETP.NE.AND P0, PT, R0, 0x1, PT ;  /* 0x000000010000780c */ /* 0x000fe20003f05270 */
[----:B------:R-:W-:Y:S01]  /*00b0*/  USHF.R.S32.HI UR8, URZ, 0x1f, UR23 ;  /* 0x0000001f3f087899 */ /* 0x000fe20008011417 */
[----:B------:R-:W3:Y:S01]  /*00c0*/  S2R R233, SR_CTAID.X ;  /* 0x0000000000e97919 */ /* 0x000ee20000002500 */
[----:B------:R-:W-:Y:S02]  /*00d0*/  ULDC.64 UR4, c[0x0][0x1e8] ;  /* 0x00007a0000047ab9 */ /* 0x000fe40000000a00 */
[----:B------:R-:W-:-:S02]  /*00e0*/  UIMAD UR6, UR8, UR6, URZ ;  /* 0x00000006080672a4 */ /* 0x000fc4000f8e023f */
[----:B------:R-:W-:Y:S02]  /*00f0*/  UIMAD UR4, UR8, UR4, URZ ;  /* 0x00000004080472a4 */ /* 0x000fe4000f8e023f */
[----:B------:R-:W-:Y:S02]  /*0100*/  UIMAD UR7, UR23, UR7, UR6 ;  /* 0x00000007170772a4 */ /* 0x000fe4000f8e0206 */
[----:B------:R-:W-:Y:S02]  /*0110*/  UIMAD UR6, UR23, UR5, UR4 ;  /* 0x00000005170672a4 */ /* 0x000fe4000f8e0204 */
[----:B------:R-:W-:Y:S02]  /*0120*/  UMOV UR20, 0x6 ;  /* 0x0000000600147882 */ /* 0x000fe40000000000 */
[----:B------:R-:W-:Y:S02]  /*0130*/  ULDC.64 UR4, c[0x0][0x1b8] ;  /* 0x00006e0000047ab9 */ /* 0x000fe40000000a00 */
[----:B------:R-:W-:Y:S01]  /*0140*/  UIMAD UR4, UR8, UR4, URZ ;  /* 0x00000004080472a4 */ /* 0x000fe2000f8e023f */
[----:B-1----:R-:W-:Y:S01]  /*0150*/  SHF.R.S32.HI R16, RZ, 0x1f, R12 ;  /* 0x0000001fff107819 */ /* 0x002fe2000001140c */
[----:B------:R-:W-:Y:S01]  /*0160*/  IMAD.SHL.U32 R240, R12, 0x4, RZ ;  /* 0x000000040cf07824 */ /* 0x000fe200078e00ff */
[----:B------:R-:W-:-:S02]  /*0170*/  ULDC.64 UR26, c[0x0][0x118] ;  /* 0x00004600001a7ab9 */ /* 0x000fc40000000a00 */
[----:B------:R-:W-:Y:S01]  /*0180*/  LEA.HI R238, R16, R12, RZ, 0x3 ;  /* 0x0000000c10ee7211 */ /* 0x000fe200078f18ff */
[----:B--2---:R-:W-:Y:S01]  /*0190*/  @P0 IMAD.HI.U32 R0, R5, c[0x0][0x24c], RZ ;  /* 0x0000930005000a27 */ /* 0x004fe200078e00ff */
[--C-:B------:R-:W-:Y:S01]  /*01a0*/  SHF.R.S32.HI R4, RZ, 0x1f, R5.reuse ;  /* 0x0000001fff047819 */ /* 0x100fe20000011405 */
[----:B------:R-:W-:Y:S01]  /*01b0*/  UIMAD UR4, UR23, UR5, UR4 ;  /* 0x00000005170472a4 */ /* 0x000fe2000f8e0204 */
[----:B------:R-:W-:Y:S01]  /*01c0*/  LOP3.LUT R10, R238, 0xfffffff8, RZ, 0xc0, !PT ;  /* 0xfffffff8ee0a7812 */ /* 0x000fe200078ec0ff */
[----:B------:R-:W-:Y:S01]  /*01d0*/  IMAD.MOV.U32 R8, RZ, RZ, R5 ;  /* 0x000000ffff087224 */ /* 0x000fe200078e0005 */
[----:B------:R-:W-:Y:S01]  /*01e0*/  SHF.R.S32.HI R238, RZ, 0x3, R238 ;  /* 0x00000003ffee7819 */ /* 0x000fe200000114ee */
[----:B---3--:R-:W-:Y:S01]  /*01f0*/  IMAD R6, R233, R6, c[0x0][0x198] ;  /* 0x00006600e9067624 */ /* 0x008fe200078e0206 */
[----:B------:R-:W-:Y:S01]  /*0200*/  @P0 SHF.R.U32.HI R8, RZ, c[0x0][0x250], R0 ;  /* 0x00009400ff080a19 */ /* 0x000fe20000011600 */
[----:B------:R-:W-:Y:S01]  /*0210*/  IMAD.IADD R10, R12, 0x1, -R10 ;  /* 0x000000010c0a7824 */ /* 0x000fe200078e0a0a */
[--C-:B------:R-:W-:Y:S01]  /*0220*/  SHF.R.S32.HI R239, RZ, 0x1f, R238.reuse ;  /* 0x0000001fffef7819 */ /* 0x100fe200000114ee */
[----:B------:R-:W-:Y:S01]  /*0230*/  IMAD.IADD R2, R6, 0x1, -R238 ;  /* 0x0000000106027824 */ /* 0x000fe200078e0aee */
[----:B------:R-:W-:Y:S01]  /*0240*/  SHF.R.S32.HI R0, RZ, 0x1f, R8 ;  /* 0x0000001fff007819 */ /* 0x000fe20000011408 */
[----:B------:R-:W-:Y:S01]  /*0250*/  IMAD.SHL.U32 R242, R10, 0x8, RZ ;  /* 0x000000080af27824 */ /* 0x000fe200078e00ff */
[----:B------:R-:W-:Y:S01]  /*0260*/  SHF.R.S32.HI R241, RZ, 0x1f, R240 ;  /* 0x0000001ffff17819 */ /* 0x000fe200000114f0 */
[----:B------:R-:W-:Y:S01]  /*0270*/  IMAD R231, R239, c[0x0][0x178], RZ ;  /* 0x00005e00efe77a24 */ /* 0x000fe200078e02ff */
[----:B------:R-:W-:Y:S01]  /*0280*/  ISETP.GE.AND P4, PT, R2, 0x1, PT ;  /* 0x000000010200780c */ /* 0x000fe20003f86270 */
[----:B------:R-:W-:Y:S01]  /*0290*/  IMAD.WIDE.U32 R14, R238, c[0x0][0x178], RZ ;  /* 0x00005e00ee0e7a25 */ /* 0x000fe200078e00ff */
[----:B------:R-:W-:-:S02]  /*02a0*/  SHF.R.S32.HI R243, RZ, 0x1f, R242 ;  /* 0x0000001ffff37819 */ /* 0x000fc400000114f2 */
[----:B------:R-:W-:Y:S01]  /*02b0*/  ISETP.GE.AND P3, PT, R2, 0x21, PT ;  /* 0x000000210200780c */ /* 0x000fe20003f66270 */
[----:B------:R-:W-:Y:S01]  /*02c0*/  IMAD R231, R238, c[0x0][0x17c], R231 ;  /* 0x00005f00eee77a24 */ /* 0x000fe200078e02e7 */
[C---:B------:R-:W-:Y:S01]  /*02d0*/  ISETP.GE.AND P2, PT, R2.reuse, 0x41, PT ;  /* 0x000000410200780c */ /* 0x040fe20003f46270 */
[----:B------:R-:W-:Y:S01]  /*02e0*/  IMAD.WIDE.U32 R18, R5, c[0x0][0x180], R242 ;  /* 0x0000600005127a25 */ /* 0x000fe200078e00f2 */
[----:B------:R-:W-:Y:S02]  /*02f0*/  ISETP.GE.AND P1, PT, R2, 0x61, PT ;  /* 0x000000610200780c */ /* 0x000fe40003f26270 */
[-C--:B------:R-:W-:Y:S01]  /*0300*/  LEA.HI R234, R16, R12.reuse, RZ, 0x6 ;  /* 0x0000000c10ea7211 */ /* 0x080fe200078f30ff */
[----:B------:R-:W-:Y:S01]  /*0310*/  IMAD R2, R0, c[0x0][0x1e0], RZ ;  /* 0x0000780000027a24 */ /* 0x000fe200078e02ff */
[----:B------:R-:W-:Y:S01]  /*0320*/  IADD3 R7, P5, P0, R14, UR14, R18 ;  /* 0x0000000e0e077c10 */ /* 0x000fe2000f8be012 */
[----:B------:R-:W-:Y:S01]  /*0330*/  IMAD R3, R4, c[0x0][0x180], RZ ;  /* 0x0000600004037a24 */ /* 0x000fe200078e02ff */
[----:B------:R-:W-:Y:S01]  /*0340*/  UIADD3 UR14, UR15, UR7, URZ ;  /* 0x000000070f0e7290 */ /* 0x000fe2000fffe03f */
[----:B------:R-:W-:Y:S01]  /*0350*/  IMAD.IADD R231, R15, 0x1, R231 ;  /* 0x000000010fe77824 */ /* 0x000fe200078e02e7 */
[----:B------:R-:W-:Y:S01]  /*0360*/  ISETP.GE.OR P6, PT, R242, c[0x0][0x1cc], !P4 ;  /* 0x00007300f2007a0c */ /* 0x000fe200067c6670 */
[----:B------:R-:W-:Y:S01]  /*0370*/  IMAD R2, R8, c[0x0][0x1e4], R2 ;  /* 0x0000790008027a24 */ /* 0x000fe200078e0202 */
[----:B------:R-:W-:Y:S01]  /*0380*/  ISETP.GE.OR P4, PT, R242, c[0x0][0x19c], !P4 ;  /* 0x00006700f2007a0c */ /* 0x000fe20006786670 */
[----:B------:R-:W-:Y:S01]  /*0390*/  IMAD.WIDE.U32 R14, R8, c[0x0][0x1e0], R242 ;  /* 0x00007800080e7a25 */ /* 0x000fe200078e00f2 */
[----:B------:R-:W-:-:S03]  /*03a0*/  LEA.HI R11, R16, R12, RZ, 0x4 ;  /* 0x0000000c100b7211 */ /* 0x000fc600078f20ff */
[----:B------:R-:W-:Y:S02]  /*03b0*/  IMAD R3, R5, c[0x0][0x184], R3 ;  /* 0x0000610005037a24 */ /* 0x000fe400078e0203 */
[----:B------:R-:W-:Y:S02]  /*03c0*/  IMAD R0, R0, c[0x0][0x1b0], RZ ;  /* 0x00006c0000007a24 */ /* 0x000fe400078e02ff */
[----:B------:R-:W-:Y:S02]  /*03d0*/  IMAD.IADD R15, R15, 0x1, R2 ;  /* 0x000000010f0f7824 */ /* 0x000fe400078e0202 */
[----:B------:R-:W-:Y:S02]  /*03e0*/  IMAD.IADD R2, R19, 0x1, R3 ;  /* 0x0000000113027824 */ /* 0x000fe400078e0203 */
[----:B------:R-:W-:Y:S02]  /*03f0*/  IMAD.SHL.U32 R3, R238, 0x40, RZ ;  /* 0x00000040ee037824 */ /* 0x000fe400078e00ff */
[C---:B------:R-:W-:Y:S01]  /*0400*/  IMAD R0, R8.reuse, c[0x0][0x1b4], R0 ;  /* 0x00006d0008007a24 */ /* 0x040fe200078e0200 */
[----:B------:R-:W-:Y:S01]  /*0410*/  IADD3.X R2, R231, UR14, R2, P5, P0 ;  /* 0x0000000ee7027c10 */ /* 0x000fe2000afe0402 */
[----:B------:R-:W-:Y:S01]  /*0420*/  IMAD.WIDE.U32 R20, R8, c[0x0][0x1b0], R242 ;  /* 0x00006c0008147a25 */ /* 0x000fe200078e00f2 */
[----:B------:R-:W-:-:S03]  /*0430*/  LOP3.LUT R3, R3, 0x1c0, RZ, 0xc0, !PT ;  /* 0x000001c003037812 */ /* 0x000fc600078ec0ff */
[----:B------:R-:W-:Y:S01]  /*0440*/  IMAD.IADD R21, R21, 0x1, R0 ;  /* 0x0000000115157824 */ /* 0x000fe200078e0200 */
[----:B------:R-:W-:Y:S01]  /*0450*/  LOP3.LUT R0, R3, 0x38, R242, 0xf8, !PT ;  /* 0x0000003803007812 */ /* 0x000fe200078ef8f2 */
[----:B------:R-:W-:Y:S01]  /*0460*/  IMAD.U32 R8, RZ, RZ, UR23 ;  /* 0x00000017ff087e24 */ /* 0x000fe2000f8e00ff */
[----:B------:R-:W-:Y:S01]  /*0470*/  SHF.R.U32.HI R3, RZ, 0x3, R3 ;  /* 0x00000003ff037819 */ /* 0x000fe20000011603 */
[----:B------:R-:W-:Y:S02]  /*0480*/  IMAD.U32 R18, RZ, RZ, UR23 ;  /* 0x00000017ff127e24 */ /* 0x000fe4000f8e00ff */
[----:B------:R-:W-:Y:S01]  /*0490*/  IMAD.WIDE.U32 R8, R8, c[0x0][0x1e8], R14 ;  /* 0x00007a0008087a25 */ /* 0x000fe200078e000e */
[----:B------:R-:W-:Y:S02]  /*04a0*/  LEA R14, P0, R7, c[0x0][0x160], 0x1 ;  /* 0x00005800070e7a11 */ /* 0x000fe400078008ff */
[----:B------:R-:W-:Y:S01]  /*04b0*/  LOP3.LUT R3, R0, R3, RZ, 0x3c, !PT ;  /* 0x0000000300037212 */ /* 0x000fe200078e3cff */
[----:B------:R-:W-:Y:S01]  /*04c0*/  IMAD.WIDE.U32 R18, R18, c[0x0][0x1b8], R20 ;  /* 0x00006e0012127a25 */ /* 0x000fe200078e0014 */
[----:B------:R-:W-:-:S02]  /*04d0*/  IADD3 R9, R9, UR6, RZ ;  /* 0x0000000609097c10 */ /* 0x000fc4000fffe0ff */
[----:B------:R-:W-:Y:S01]  /*04e0*/  LEA.HI.X R15, R7, c[0x0][0x164], R2, 0x1, P0 ;  /* 0x00005900070f7a11 */ /* 0x000fe200000f0c02 */
[----:B------:R-:W-:Y:S01]  /*04f0*/  IMAD.WIDE R20, R233, 0x80, R238 ;  /* 0x00000080e9147825 */ /* 0x000fe200078e02ee */
[----:B------:R-:W-:Y:S01]  /*0500*/  IADD3 R19, R19, UR4, RZ ;  /* 0x0000000413137c10 */ /* 0x000fe2000fffe0ff */
[----:B------:R-:W-:Y:S02]  /*0510*/  ULDC.64 UR4, c[0x0][0x278] ;  /* 0x00009e0000047ab9 */ /* 0x000fe40000000a00 */
[C---:B------:R-:W-:Y:S01]  /*0520*/  IMAD R0, R21.reuse, c[0x0][0x1d8], RZ ;  /* 0x0000760015007a24 */ /* 0x040fe200078e02ff */
[----:B------:R-:W-:Y:S01]  /*0530*/  UIMAD UR16, UR8, UR4, URZ ;  /* 0x00000004081072a4 */ /* 0x000fe2000f8e023f */
[C---:B------:R-:W-:Y:S01]  /*0540*/  IMAD.WIDE.U32 R22, R20.reuse, c[0x0][0x1d8], R8 ;  /* 0x0000760014167a25 */ /* 0x040fe200078e0008 */
[----:B------:R-:W-:Y:S02]  /*0550*/  UIMAD.WIDE.U32 UR10, UR23, UR4, URZ ;  /* 0x00000004170a72a5 */ /* 0x000fe4000f8e003f */
[----:B------:R-:W-:Y:S01]  /*0560*/  UIMAD UR16, UR23, UR5, UR16 ;  /* 0x00000005171072a4 */ /* 0x000fe2000f8e0210 */
[----:B------:R-:W-:Y:S01]  /*0570*/  IMAD R2, R20, c[0x0][0x1dc], R0 ;  /* 0x0000770014027a24 */ /* 0x000fe200078e0200 */
[----:B------:R-:W-:Y:S01]  /*0580*/  LEA R8, P0, R22, c[0x0][0x1c0], 0x1 ;  /* 0x0000700016087a11 */ /* 0x000fe200078008ff */
[----:B------:R-:W-:Y:S01]  /*0590*/  IMAD R0, R21, c[0x0][0x1a8], RZ ;  /* 0x00006a0015007a24 */ /* 0x000fe200078e02ff */
[----:B------:R-:W-:Y:S01]  /*05a0*/  ULDC.64 UR4, c[0x0][0x1d8] ;  /* 0x0000760000047ab9 */ /* 0x000fe20000000a00 */
[----:B------:R-:W-:Y:S01]  /*05b0*/  IMAD.IADD R2, R23, 0x1, R2 ;  /* 0x0000000117027824 */ /* 0x000fe200078e0202 */
[----:B------:R-:W-:Y:S01]  /*05c0*/  USHF.L.U32 UR6, UR4, 0x6, URZ ;  /* 0x0000000604067899 */ /* 0x000fe2000800063f */
[C---:B------:R-:W-:Y:S01]  /*05d0*/  IMAD R0, R20.reuse, c[0x0][0x1ac], R0 ;  /* 0x00006b0014007a24 */ /* 0x040fe200078e0200 */
[----:B------:R-:W-:Y:S01]  /*05e0*/  UIADD3 UR16, UR11, UR16, URZ ;  /* 0x000000100b107290 */ /* 0x000fe2000fffe03f */
[----:B------:R-:W-:Y:S01]  /*05f0*/  IMAD.WIDE.U32 R20, R20, c[0x0][0x1a8], R18 ;  /* 0x00006a0014147a25 */ /* 0x000fe200078e0012 */
[----:B------:R-:W-:Y:S01]  /*0600*/  LEA.HI.X R9, R22, c[0x0][0x1c4], R2, 0x1, P0 ;  /* 0x0000710016097a11 */ /* 0x000fe200000f0c02 */
[----:B------:R-:W-:-:S02]  /*0610*/  USHF.L.U64.HI UR7, UR4, UR20, UR5 ;  /* 0x0000001404077299 */ /* 0x000fc40008010205 */
[----:B------:R-:W-:Y:S01]  /*0620*/  IMAD.IADD R0, R21, 0x1, R0 ;  /* 0x0000000115007824 */ /* 0x000fe200078e0200 */
[----:B------:R-:W-:Y:S01]  /*0630*/  LEA R18, P0, R20, c[0x0][0x190], 0x1 ;  /* 0x0000640014127a11 */ /* 0x000fe200078008ff */
[----:B------:R-:W-:Y:S01]  /*0640*/  IMAD.SHL.U32 R234, R234, 0x8, RZ ;  /* 0x00000008eaea7824 */ /* 0x000fe200078e00ff */
[----:B------:R-:W-:Y:S01]  /*0650*/  ULDC.64 UR4, c[0x0][0x290] ;  /* 0x0000a40000047ab9 */ /* 0x000fe20000000a00 */
[----:B------:R-:W-:Y:S01]  /*0660*/  IMAD.WIDE.U32 R26, R5, c[0x0][0x288], R240 ;  /* 0x0000a200051a7a25 */ /* 0x000fe200078e00f0 */
[----:B------:R-:W-:Y:S01]  /*0670*/  LEA.HI.X R19, R20, c[0x0][0x194], R0, 0x1, P0 ;  /* 0x0000650014137a11 */ /* 0x000fe200000f0c00 */
[----:B------:R-:W-:Y:S01]  /*0680*/  UIMAD UR9, UR8, UR4, URZ ;  /* 0x00000004080972a4 */ /* 0x000fe2000f8e023f */
[----:B------:R-:W-:Y:S01]  /*0690*/  LOP3.LUT R234, R3, 0xfffffe00, R234, 0xf8, !PT ;  /* 0xfffffe0003ea7812 */ /* 0x000fe200078ef8ea */
[----:B------:R-:W-:Y:S01]  /*06a0*/  IMAD R0, R4, c[0x0][0x270], RZ ;  /* 0x00009c0004007a24 */ /* 0x000fe200078e02ff */
[----:B------:R-:W-:Y:S01]  /*06b0*/  IADD3 R22, P0, R8, UR6, RZ ;  /* 0x0000000608167c10 */ /* 0x000fe2000ff1e0ff */
[----:B------:R-:W-:Y:S01]  /*06c0*/  IMAD.WIDE.U32 R20, R5, c[0x0][0x270], R240 ;  /* 0x00009c0005147a25 */ /* 0x000fe200078e00f0 */
[----:B------:R-:W-:-:S02]  /*06d0*/  UIMAD UR5, UR23, UR5, UR9 ;  /* 0x00000005170572a4 */ /* 0x000fc4000f8e0209 */
[----:B------:R-:W-:Y:S01]  /*06e0*/  IADD3.X R23, R9, UR7, RZ, P0, !PT ;  /* 0x0000000709177c10 */ /* 0x000fe200087fe4ff */
[----:B------:R-:W-:Y:S01]  /*06f0*/  IMAD R0, R5, c[0x0][0x274], R0 ;  /* 0x00009d0005007a24 */ /* 0x000fe200078e0200 */
[----:B------:R-:W-:Y:S01]  /*0700*/  IADD3 R2, P5, R20, UR10, RZ ;  /* 0x0000000a14027c10 */ /* 0x000fe2000ffbe0ff */
[----:B------:R-:W-:Y:S01]  /*0710*/  IMAD.SHL.U32 R234, R234, 0x2, RZ ;  /* 0x00000002eaea7824 */ /* 0x000fe200078e00ff */
[----:B------:R-:W-:Y:S01]  /*0720*/  UIMAD.WIDE.U32 UR10, UR23, UR4, URZ ;  /* 0x00000004170a72a5 */ /* 0x000fe2000f8e003f */
[----:B------:R-:W-:Y:S01]  /*0730*/  IMAD R232, R239, c[0x0][0x208], RZ ;  /* 0x00008200efe87a24 */ /* 0x000fe200078e02ff */
[----:B------:R-:W-:Y:S02]  /*0740*/  IADD3.X R0, R21, UR16, R0, P5, !PT ;  /* 0x0000001015007c10 */ /* 0x000fe4000affe400 */
[----:B------:R-:W-:Y:S01]  /*0750*/  ISETP.GE.OR P5, PT, R242, c[0x0][0x1cc], !P3 ;  /* 0x00007300f2007a0c */ /* 0x000fe20005fa6670 */
[----:B------:R1:W-:Y:S01]  /*0760*/  LDGSTS.E.BYPASS.LTC128B.128 [R234+0x4080], [R8.64], !P6 ;  /* 0x0408000008ea7fae */ /* 0x0003e2000f101d5a */
[----:B------:R-:W-:Y:S01]  /*0770*/  LEA R20, P0, R2, c[0x0][0x258], 0x2 ;  /* 0x0000960002147a11 */ /* 0x000fe200078010ff */
[----:B------:R-:W-:Y:S01]  /*0780*/  UIADD3 UR17, UR11, UR5, URZ ;  /* 0x000000050b117290 */ /* 0x000fe2000fffe03f */
[----:B------:R-:W-:Y:S01]  /*0790*/  ISETP.GE.OR P6, PT, R242, c[0x0][0x1cc], !P2 ;  /* 0x00007300f2007a0c */ /* 0x000fe200057c6670 */
[----:B------:R-:W-:Y:S01]  /*07a0*/  IMAD R232, R238, c[0x0][0x20c], R232 ;  /* 0x00008300eee87a24 */ /* 0x000fe200078e02e8 */
[----:B------:R-:W-:Y:S01]  /*07b0*/  LEA.HI.X R21, R2, c[0x0][0x25c], R0, 0x2, P0 ;  /* 0x0000970002157a11 */ /* 0x000fe200000f1400 */
[----:B------:R-:W-:Y:S01]  /*07c0*/  IMAD R0, R4, c[0x0][0x288], RZ ;  /* 0x0000a20004007a24 */ /* 0x000fe200078e02ff */
[----:B------:R-:W-:Y:S01]  /*07d0*/  IADD3 R24, P0, R22, UR6, RZ ;  /* 0x0000000616187c10 */ /* 0x000fe2000ff1e0ff */
[----:B------:R-:W-:Y:S01]  /*07e0*/  ULDC.64 UR4, c[0x0][0x1a8] ;  /* 0x00006a0000047ab9 */ /* 0x000fe20000000a00 */
[C---:B------:R-:W-:Y:S01]  /*07f0*/  ISETP.GE.OR P3, PT, R242.reuse, c[0x0][0x19c], !P3 ;  /* 0x00006700f2007a0c */ /* 0x040fe20005f66670 */
[----:B------:R-:W-:Y:S01]  /*0800*/  IMAD R0, R5, c[0x0][0x28c], R0 ;  /* 0x0000a30005007a24 */ /* 0x000fe200078e0200 */
[----:B------:R-:W-:Y:S01]  /*0810*/  IADD3.X R25, R23, UR7, RZ, P0, !PT ;  /* 0x0000000717197c10 */ /* 0x000fe200087fe4ff */
[----:B------:R2:W-:Y:S01]  /*0820*/  LDGSTS.E.BYPASS.LTC128B.128 [R234+0x5080], [R22.64], !P5 ;  /* 0x0508000016ea7fae */ /* 0x0005e2000e901d5a */
[----:B------:R-:W-:-:S02]  /*0830*/  ISETP.GE.OR P5, PT, R242, c[0x0][0x1cc], !P1 ;  /* 0x00007300f2007a0c */ /* 0x000fc40004fa6670 */
[C---:B------:R-:W-:Y:S01]  /*0840*/  ISETP.GE.OR P2, PT, R242.reuse, c[0x0][0x19c], !P2 ;  /* 0x00006700f2007a0c */ /* 0x040fe20005746670 */
[----:B------:R3:W-:Y:S01]  /*0850*/  LDGSTS.E.BYPASS.LTC128B.128 [R234+0x6080], [R24.64], !P6 ;  /* 0x0608000018ea7fae */ /* 0x0007e2000f101d5a */
[----:B------:R-:W-:Y:S02]  /*0860*/  ISETP.GE.OR P1, PT, R242, c[0x0][0x19c], !P1 ;  /* 0x00006700f2007a0c */ /* 0x000fe40004f26670 */
[----:B-1----:R-:W-:-:S04]  /*0870*/  LEA.HI R9, R16, R12, RZ, 0x5 ;  /* 0x0000000c10097211 */ /* 0x002fc800078f28ff */
[--C-:B------:R-:W-:Y:S02]  /*0880*/  SHF.R.S32.HI R2, RZ, 0x5, R9.reuse ;  /* 0x00000005ff027819 */ /* 0x100fe40000011409 */
[----:B------:R-:W-:-:S04]  /*0890*/  SHF.R.S32.HI R8, RZ, 0x1f, R9 ;  /* 0x0000001fff087819 */ /* 0x000fc80000011409 */
[----:B------:R-:W-:Y:S02]  /*08a0*/  LEA.HI R8, R8, R2, RZ, 0x2 ;  /* 0x0000000208087211 */ /* 0x000fe400078f10ff */
[----:B--2---:R-:W-:Y:S01]  /*08b0*/  IADD3 R22, P0, R24, UR6, RZ ;  /* 0x0000000618167c10 */ /* 0x004fe2000ff1e0ff */
[----:B------:R-:W-:Y:S01]  /*08c0*/  USHF.L.U64.HI UR6, UR4, UR20, UR5 ;  /* 0x0000001404067299 */ /* 0x000fe20008010205 */
[----:B------:R-:W-:Y:S02]  /*08d0*/  LOP3.LUT R8, R8, 0xfffffffc, RZ, 0xc0, !PT ;  /* 0xfffffffc08087812 */ /* 0x000fe400078ec0ff */
[----:B------:R-:W-:Y:S01]  /*08e0*/  IADD3.X R23, R25, UR7, RZ, P0, !PT ;  /* 0x0000000719177c10 */ /* 0x000fe200087fe4ff */
[----:B------:R-:W-:Y:S01]  /*08f0*/  USHF.L.U32 UR7, UR4, 0x6, URZ ;  /* 0x0000000604077899 */ /* 0x000fe2000800063f */
[----:B------:R-:W-:Y:S01]  /*0900*/  IADD3 R17, P0, R26, UR10, RZ ;  /* 0x0000000a1a117c10 */ /* 0x000fe2000ff1e0ff */
[----:B------:R-:W-:Y:S01]  /*0910*/  IMAD.IADD R8, R2, 0x1, -R8 ;  /* 0x0000000102087824 */ /* 0x000fe200078e0a08 */
[----:B------:R-:W-:Y:S01]  /*0920*/  ULDC.64 UR4, c[0x0][0x218] ;  /* 0x0000860000047ab9 */ /* 0x000fe20000000a00 */
[----:B------:R1:W-:Y:S01]  /*0930*/  LDGSTS.E.BYPASS.LTC128B.128 [R234+0x7080], [R22.64], !P5 ;  /* 0x0708000016ea7fae */ /* 0x0003e2000e901d5a */
[----:B------:R-:W-:Y:S01]  /*0940*/  IADD3.X R0, R27, UR17, R0, P0, !PT ;  /* 0x000000111b007c10 */ /* 0x000fe200087fe400 */
[----:B------:R-:W-:Y:S01]  /*0950*/  UIMAD.WIDE.U32 UR10, UR23, UR4, URZ ;  /* 0x00000004170a72a5 */ /* 0x000fe2000f8e003f */
[----:B------:R-:W-:Y:S01]  /*0960*/  IADD3 R2, P0, R18, UR7, RZ ;  /* 0x0000000712027c10 */ /* 0x000fe2000ff1e0ff */
[----:B------:R2:W-:Y:S01]  /*0970*/  LDGSTS.E.BYPASS.LTC128B.128 [R234+0x80], [R18.64], !P4 ;  /* 0x0008000012ea7fae */ /* 0x0005e2000e101d5a */
[----:B------:R-:W-:Y:S01]  /*0980*/  ISETP.GE.AND P5, PT, R242, c[0x0][0x16c], PT ;  /* 0x00005b00f2007a0c */ /* 0x000fe20003fa6270 */
[----:B---3--:R-:W-:Y:S01]  /*0990*/  IMAD.WIDE.U32 R24, R5, c[0x0][0x210], R242 ;  /* 0x0000840005187a25 */ /* 0x008fe200078e00f2 */
[----:B------:R-:W-:Y:S01]  /*09a0*/  IADD3.X R3, R19, UR6, RZ, P0, !PT ;  /* 0x0000000613037c10 */ /* 0x000fe200087fe4ff */
[----:B------:R-:W-:Y:S01]  /*09b0*/  UIMAD UR4, UR8, UR4, URZ ;  /* 0x00000004080472a4 */ /* 0x000fe2000f8e023f */
[----:B------:R-:W-:-:S03]  /*09c0*/  ISETP.GT.AND P4, PT, R12, 0x1f, PT ;  /* 0x0000001f0c00780c */ /* 0x000fc60003f84270 */
[----:B------:R3:W-:Y:S01]  /*09d0*/  LDGSTS.E.BYPASS.LTC128B.128 [R234+0x1080], [R2.64], !P3 ;  /* 0x0108000002ea7fae */ /* 0x0007e2000d901d5a */
[----:B------:R-:W-:-:S04]  /*09e0*/  UIMAD UR4, UR23, UR5, UR4 ;  /* 0x00000005170472a4 */ /* 0x000fc8000f8e0204 */
[----:B------:R-:W-:-:S03]  /*09f0*/  UIADD3 UR15, UR11, UR4, URZ ;  /* 0x000000040b0f7290 */ /* 0x000fc6000fffe03f */
[----:B------:R-:W-:Y:S02]  /*0a00*/  ULDC.64 UR4, c[0x0][0x208] ;  /* 0x0000820000047ab9 */ /* 0x000fe40000000a00 */
[----:B------:R-:W-:Y:S01]  /*0a10*/  USHF.L.U32 UR21, UR4, 0x6, URZ ;  /* 0x0000000604157899 */ /* 0x000fe2000800063f */
[----:B-1----:R-:W-:-:S04]  /*0a20*/  IADD3 R22, P0, R2, UR7, RZ ;  /* 0x0000000702167c10 */ /* 0x002fc8000ff1e0ff */
[----:B------:R-:W-:Y:S02]  /*0a30*/  IADD3.X R23, R3, UR6, RZ, P0, !PT ;  /* 0x0000000603177c10 */ /* 0x000fe400087fe4ff */
[----:B--2---:R-:W-:-:S03]  /*0a40*/  IADD3 R18, P0, R22, UR7, RZ ;  /* 0x0000000716127c10 */ /* 0x004fc6000ff1e0ff */
[----:B------:R1:W-:Y:S01]  /*0a50*/  LDGSTS.E.BYPASS.LTC128B.128 [R234+0x2080], [R22.64], !P2 ;  /* 0x0208000016ea7fae */ /* 0x0003e2000d101d5a */
[----:B------:R-:W-:Y:S01]  /*0a60*/  IADD3.X R19, R23, UR6, RZ, P0, !PT ;  /* 0x0000000617137c10 */ /* 0x000fe200087fe4ff */
[----:B------:R-:W-:Y:S01]  /*0a70*/  ULDC.64 UR6, c[0x0][0x178] ;  /* 0x00005e0000067ab9 */ /* 0x000fe20000000a00 */
[----:B---3--:R-:W-:Y:S01]  /*0a80*/  IADD3 R2, -R238, c[0x0][0x168], RZ ;  /* 0x00005a00ee027a10 */ /* 0x008fe20007ffe1ff */
[----:B------:R-:W-:Y:S01]  /*0a90*/  USHF.L.U32 UR19, UR6, 0x6, URZ ;  /* 0x0000000606137899 */ /* 0x000fe2000800063f */
[----:B------:R-:W-:Y:S01]  /*0aa0*/  IMAD R3, R4, c[0x0][0x210], RZ ;  /* 0x0000840004037a24 */ /* 0x000fe200078e02ff */
[----:B------:R2:W-:Y:S01]  /*0ab0*/  LDGSTS.E.BYPASS.LTC128B.128 [R234+0x3080], [R18.64], !P1 ;  /* 0x0308000012ea7fae */ /* 0x0005e2000c901d5a */
[C---:B------:R-:W-:Y:S01]  /*0ac0*/  ISETP.LT.OR P2, PT, R2.reuse, 0x1, P5 ;  /* 0x000000010200780c */ /* 0x040fe20002f41670 */
[----:B------:R-:W-:Y:S01]  /*0ad0*/  USHF.L.U64.HI UR18, UR6, UR20, UR7 ;  /* 0x0000001406127299 */ /* 0x000fe20008010207 */
[----:B------:R-:W-:Y:S01]  /*0ae0*/  ISETP.LT.OR P1, PT, R2, 0x21, P5 ;  /* 0x000000210200780c */ /* 0x000fe20002f21670 */
[----:B------:R-:W0:Y:S01]  /*0af0*/  LDGDEPBAR ;  /* 0x00000000000079af */ /* 0x000e220000000000 */
[----:B------:R-:W-:Y:S01]  /*0b00*/  IMAD R3, R5, c[0x0][0x214], R3 ;  /* 0x0000850005037a24 */ /* 0x000fe200078e0203 */
[----:B------:R-:W-:-:S02]  /*0b10*/  USHF.L.U64.HI UR20, UR4, UR20, UR5 ;  /* 0x0000001404147299 */ /* 0x000fc40008010205 */
[----:B------:R-:W-:Y:S01]  /*0b20*/  ULDC UR7, c[0x0][0x168] ;  /* 0x00005a0000077ab9 */ /* 0x000fe20000000800 */
[----:B------:R-:W-:Y:S01]  /*0b30*/  IMAD.IADD R3, R25, 0x1, R3 ;  /* 0x0000000119037824 */ /* 0x000fe200078e0203 */
[----:B------:R-:W-:-:S04]  /*0b40*/  UISETP.GE.AND UP0, UPT, UR7, 0x81, UPT ;  /* 0x000000810700788c */ /* 0x000fc8000bf06270 */
[----:B------:R3:W-:Y:S01]  /*0b50*/  LDGSTS.E.BYPASS.LTC128B.128 [R234+0x8080], [R14.64], !P2 ;  /* 0x080800000eea7fae */ /* 0x0007e2000d101d5a */
[----:B------:R-:W-:Y:S02]  /*0b60*/  ISETP.LT.OR P2, PT, R2, 0x41, P5 ;  /* 0x000000410200780c */ /* 0x000fe40002f41670 */
[----:B-1----:R-:W-:-:S04]  /*0b70*/  IADD3 R22, P0, R14, UR19, RZ ;  /* 0x000000130e167c10 */ /* 0x002fc8000ff1e0ff */
[----:B------:R-:W-:Y:S01]  /*0b80*/  IADD3.X R23, R15, UR18, RZ, P0, !PT ;  /* 0x000000120f177c10 */ /* 0x000fe200087fe4ff */
[----:B--2---:R-:W-:-:S04]  /*0b90*/  IMAD.WIDE.U32 R18, R238, c[0x0][0x208], RZ ;  /* 0x00008200ee127a25 */ /* 0x004fc800078e00ff */
[----:B------:R1:W-:Y:S01]  /*0ba0*/  LDGSTS.E.BYPASS.LTC128B.128 [R234+0x9080], [R22.64], !P1 ;  /* 0x0908000016ea7fae */ /* 0x0003e2000c901d5a */
[----:B------:R-:W-:Y:S01]  /*0bb0*/  IMAD.IADD R232, R19, 0x1, R232 ;  /* 0x0000000113e87824 */ /* 0x000fe200078e02e8 */
[----:B------:R-:W-:Y:S02]  /*0bc0*/  IADD3 R7, P6, P3, R18, UR10, R24 ;  /* 0x0000000a12077c10 */ /* 0x000fe4000fbde018 */
[----:B------:R-:W-:Y:S02]  /*0bd0*/  LEA.HI R18, R16, R12, RZ, 0x2 ;  /* 0x0000000c10127211 */ /* 0x000fe400078f10ff */
[----:B------:R-:W-:Y:S02]  /*0be0*/  ISETP.LT.OR P1, PT, R2, 0x61, P5 ;  /* 0x000000610200780c */ /* 0x000fe40002f21670 */
[----:B------:R-:W-:Y:S02]  /*0bf0*/  SHF.R.S32.HI R236, RZ, 0x1f, R18 ;  /* 0x0000001fffec7819 */ /* 0x000fe40000011412 */
[----:B------:R-:W-:-:S02]  /*0c00*/  IADD3.X R3, R232, UR15, R3, P6, P3 ;  /* 0x0000000fe8037c10 */ /* 0x000fc4000b7e6403 */
[----:B---3--:R-:W-:Y:S02]  /*0c10*/  SHF.R.S32.HI R15, RZ, 0x2, R18 ;  /* 0x00000002ff0f7819 */ /* 0x008fe40000011412 */
[----:B------:R-:W-:Y:S02]  /*0c20*/  SHF.R.S32.HI R19, RZ, 0x4, R11 ;  /* 0x00000004ff137819 */ /* 0x000fe4000001140b */
[----:B------:R-:W-:Y:S02]  /*0c30*/  LEA.HI R236, R236, R15, RZ, 0x3 ;  /* 0x0000000fecec7211 */ /* 0x000fe400078f18ff */
[----:B------:R-:W-:Y:S02]  /*0c40*/  LEA.HI R225, R11, R19, RZ, 0x1 ;  /* 0x000000130be17211 */ /* 0x000fe400078f08ff */
[----:B------:R-:W-:Y:S02]  /*0c50*/  LOP3.LUT R236, R236, 0xfffffff8, RZ, 0xc0, !PT ;  /* 0xfffffff8ecec7812 */ /* 0x000fe400078ec0ff */
[----:B------:R-:W-:-:S02]  /*0c60*/  ISETP.GE.AND P6, PT, R242, c[0x0][0x1fc], PT ;  /* 0x00007f00f2007a0c */ /* 0x000fc40003fc6270 */
[----:B------:R-:W-:Y:S01]  /*0c70*/  LOP3.LUT R225, R225, 0xfffffffe, RZ, 0xc0, !PT ;  /* 0xfffffffee1e17812 */ /* 0x000fe200078ec0ff */
[----:B------:R-:W-:Y:S01]  /*0c80*/  IMAD.IADD R236, R15, 0x1, -R236 ;  /* 0x000000010fec7824 */ /* 0x000fe200078e0aec */
[----:B------:R-:W-:Y:S02]  /*0c90*/  ISETP.LT.OR P3, PT, R2, 0x1, P6 ;  /* 0x000000010200780c */ /* 0x000fe40003761670 */
[----:B-1----:R-:W-:Y:S01]  /*0ca0*/  IADD3 R22, P0, R22, UR19, RZ ;  /* 0x0000001316167c10 */ /* 0x002fe2000ff1e0ff */
[----:B------:R-:W-:-:S03]  /*0cb0*/  IMAD.IADD R225, R19, 0x1, -R225 ;  /* 0x0000000113e17824 */ /* 0x000fc600078e0ae1 */
[----:B------:R-:W-:Y:S01]  /*0cc0*/  IADD3.X R23, R23, UR18, RZ, P0, !PT ;  /* 0x0000001217177c10 */ /* 0x000fe200087fe4ff */
[C---:B------:R-:W-:Y:S01]  /*0cd0*/  IMAD.SHL.U32 R227, R225.reuse, 0x10, RZ ;  /* 0x00000010e1e37824 */ /* 0x040fe200078e00ff */
[----:B------:R-:W-:Y:S01]  /*0ce0*/  IADD3 R24, P0, R22, UR19, RZ ;  /* 0x0000001316187c10 */ /* 0x000fe2000ff1e0ff */
[----:B------:R-:W-:Y:S02]  /*0cf0*/  IMAD.SHL.U32 R228, R225, 0x8, RZ ;  /* 0x00000008e1e47824 */ /* 0x000fe400078e00ff */
[----:B------:R1:W-:Y:S01]  /*0d00*/  LDGSTS.E.BYPASS.LTC128B.128 [R234+0xa080], [R22.64], !P2 ;  /* 0x0a08000016ea7fae */ /* 0x0003e2000d101d5a */
[----:B------:R-:W-:Y:S02]  /*0d10*/  IADD3.X R25, R23, UR18, RZ, P0, !PT ;  /* 0x0000001217197c10 */ /* 0x000fe400087fe4ff */
[C---:B------:R-:W-:Y:S02]  /*0d20*/  LEA R14, P0, R7.reuse, c[0x0][0x1f0], 0x1 ;  /* 0x00007c00070e7a11 */ /* 0x040fe400078008ff */
[----:B------:R-:W-:Y:S01]  /*0d30*/  ISETP.LT.OR P2, PT, R2, 0x41, P6 ;  /* 0x000000410200780c */ /* 0x000fe20003741670 */
[----:B------:R2:W-:Y:S01]  /*0d40*/  LDGSTS.E.BYPASS.LTC128B.128 [R234+0xb080], [R24.64], !P1 ;  /* 0x0b08000018ea7fae */ /* 0x0005e2000c901d5a */
[----:B------:R-:W-:Y:S01]  /*0d50*/  LEA.HI.X R15, R7, c[0x0][0x1f4], R3, 0x1, P0 ;  /* 0x00007d00070f7a11 */ /* 0x000fe200000f0c03 */
[----:B------:R-:W-:Y:S01]  /*0d60*/  @!P4 IMAD.SHL.U32 R3, R12, 0x10, RZ ;  /* 0x000000100c03c824 */ /* 0x000fe200078e00ff */
[----:B------:R-:W-:-:S02]  /*0d70*/  IADD3 R26, P0, R14, UR21, RZ ;  /* 0x000000150e1a7c10 */ /* 0x000fc4000ff1e0ff */
[----:B------:R-:W-:Y:S02]  /*0d80*/  LEA.HI R7, R16, R12, RZ, 0x7 ;  /* 0x0000000c10077211 */ /* 0x000fe400078f38ff */
[----:B------:R3:W-:Y:S01]  /*0d90*/  @!P4 LDGSTS.E.BYPASS.LTC128B.128 [R3+0x18080], [R20.64] ;  /* 0x180800001403cfae */ /* 0x0007e2000b901d5a */
[----:B------:R-:W-:Y:S02]  /*0da0*/  IADD3.X R27, R15, UR20, RZ, P0, !PT ;  /* 0x000000140f1b7c10 */ /* 0x000fe400087fe4ff */
[----:B------:R-:W-:Y:S01]  /*0db0*/  SHF.R.S32.HI R7, RZ, 0x7, R7 ;  /* 0x00000007ff077819 */ /* 0x000fe20000011407 */
[----:B------:R-:W0:Y:S01]  /*0dc0*/  LDGDEPBAR ;  /* 0x00000000000079af */ /* 0x000e220000000000 */
[----:B------:R-:W-:-:S03]  /*0dd0*/  ISETP.LT.OR P1, PT, R2, 0x61, P6 ;  /* 0x000000610200780c */ /* 0x000fc60003721670 */
[----:B------:R4:W-:Y:S01]  /*0de0*/  LDGSTS.E.BYPASS.LTC128B.128 [R234+0x10080], [R14.64], !P3 ;  /* 0x100800000eea7fae */ /* 0x0009e2000d901d5a */
[----:B------:R-:W-:Y:S02]  /*0df0*/  ISETP.LT.OR P3, PT, R2, 0x21, P6 ;  /* 0x000000210200780c */ /* 0x000fe40003761670 */
[----:B--2---:R-:W-:-:S11]  /*0e00*/  IADD3 R24, P0, R26, UR21, RZ ;  /* 0x000000151a187c10 */ /* 0x004fd6000ff1e0ff */
[----:B------:R4:W-:Y:S01]  /*0e10*/  LDGSTS.E.BYPASS.LTC128B.128 [R234+0x11080], [R26.64], !P3 ;  /* 0x110800001aea7fae */ /* 0x0009e2000d901d5a */
[----:B------:R-:W-:Y:S02]  /*0e20*/  IADD3.X R25, R27, UR20, RZ, P0, !PT ;  /* 0x000000141b197c10 */ /* 0x000fe400087fe4ff */
[----:B-1----:R-:W-:Y:S01]  /*0e30*/  IADD3 R22, P0, R24, UR21, RZ ;  /* 0x0000001518167c10 */ /* 0x002fe2000ff1e0ff */
[----:B---3--:R-:W-:Y:S01]  /*0e40*/  IMAD.SHL.U32 R3, R7, 0x8, RZ ;  /* 0x0000000807037824 */ /* 0x008fe200078e00ff */
[----:B------:R-:W-:Y:S01]  /*0e50*/  LOP3.LUT R21, R11, 0xfffffff0, RZ, 0xc0, !PT ;  /* 0xfffffff00b157812 */ /* 0x000fe200078ec0ff */
[----:B------:R-:W-:Y:S01]  /*0e60*/  IMAD.SHL.U32 R11, R236, 0x40, RZ ;  /* 0x00000040ec0b7824 */ /* 0x000fe200078e00ff */
[----:B------:R-:W-:Y:S01]  /*0e70*/  IADD3.X R23, R25, UR20, RZ, P0, !PT ;  /* 0x0000001419177c10 */ /* 0x000fe200087fe4ff */
[----:B------:R4:W-:Y:S01]  /*0e80*/  LDGSTS.E.BYPASS.LTC128B.128 [R234+0x12080], [R24.64], !P2 ;  /* 0x1208000018ea7fae */ /* 0x0009e2000d101d5a */
[----:B------:R-:W-:Y:S01]  /*0e90*/  LEA R16, P0, R17, c[0x0][0x280], 0x2 ;  /* 0x0000a00011107a11 */ /* 0x000fe200078010ff */
[----:B------:R-:W-:Y:S01]  /*0ea0*/  IMAD.IADD R21, R12, 0x1, -R21 ;  /* 0x000000010c157824 */ /* 0x000fe200078e0a15 */
[----:B------:R-:W-:Y:S01]  /*0eb0*/  LOP3.LUT R11, R11, 0x1c0, RZ, 0xc0, !PT ;  /* 0x000001c00b0b7812 */ /* 0x000fe200078ec0ff */
[----:B------:R4:W-:Y:S01]  /*0ec0*/  LDGSTS.E.BYPASS.LTC128B.128 [R234+0x13080], [R22.64], !P1 ;  /* 0x1308000016ea7fae */ /* 0x0009e2000c901d5a */
[----:B------:R-:W-:-:S02]  /*0ed0*/  LOP3.LUT R3, R3, 0x8, RZ, 0xc0, !PT ;  /* 0x0000000803037812 */ /* 0x000fc400078ec0ff */
[----:B------:R-:W-:Y:S02]  /*0ee0*/  SHF.R.S32.HI R19, RZ, 0x1f, R21 ;  /* 0x0000001fff137819 */ /* 0x000fe40000011415 */
[----:B------:R-:W-:Y:S02]  /*0ef0*/  SHF.R.U32.HI R2, RZ, 0x3, R11 ;  /* 0x00000003ff027819 */ /* 0x000fe4000001160b */
[----:B------:R-:W-:Y:S02]  /*0f00*/  LEA.HI R19, R19, R21, RZ, 0x3 ;  /* 0x0000001513137211 */ /* 0x000fe400078f18ff */
[----:B------:R-:W-:Y:S02]  /*0f10*/  LEA.HI.X R17, R17, c[0x0][0x284], R0, 0x2, P0 ;  /* 0x0000a10011117a11 */ /* 0x000fe400000f1400 */
[----:B------:R-:W-:Y:S02]  /*0f20*/  LOP3.LUT R20, R19, 0xfffffff8, RZ, 0xc0, !PT ;  /* 0xfffffff813147812 */ /* 0x000fe400078ec0ff */
[----:B------:R-:W-:Y:S01]  /*0f30*/  LOP3.LUT R235, R2, R11, R3, 0x1e, !PT ;  /* 0x0000000b02eb7212 */ /* 0x000fe200078e1e03 */
[----:B------:R-:W-:Y:S01]  /*0f40*/  @!P4 IMAD.SHL.U32 R2, R12, 0x10, RZ ;  /* 0x000000100c02c824 */ /* 0x000fe200078e00ff */
[----:B------:R-:W-:Y:S01]  /*0f50*/  LOP3.LUT R11, R18, 0x7ffffffc, RZ, 0xc0, !PT ;  /* 0x7ffffffc120b7812 */ /* 0x000fe200078ec0ff */
[----:B------:R-:W-:Y:S01]  /*0f60*/  IMAD.IADD R0, R21, 0x1, -R20 ;  /* 0x0000000115007824 */ /* 0x000fe200078e0a14 */
[----:B------:R-:W-:-:S02]  /*0f70*/  PLOP3.LUT P0, PT, PT, PT, UP0, 0x80, 0x0 ;  /* 0x000000000000781c */ /* 0x000fc40003f0f008 */
[----:B------:R1:W-:Y:S01]  /*0f80*/  @!P4 LDGSTS.E.BYPASS.LTC128B.128 [R2+0x18480], [R16.64] ;  /* 0x184800001002cfae */ /* 0x0003e2000b901d5a */
[----:B------:R-:W-:Y:S01]  /*0f90*/  IMAD.SHL.U32 R18, R0, 0x40, RZ ;  /* 0x0000004000127824 */ /* 0x000fe200078e00ff */
[----:B------:R-:W-:Y:S01]  /*0fa0*/  LOP3.LUT R227, R3, 0x10, R227, 0xf8, !PT ;  /* 0x0000001003e37812 */ /* 0x000fe200078ef8e3 */
[----:B------:R-:W-:Y:S01]  /*0fb0*/  IMAD.IADD R11, R12, 0x1, -R11 ;  /* 0x000000010c0b7824 */ /* 0x000fe200078e0a0b */
[----:B------:R-:W0:Y:S01]  /*0fc0*/  LDGDEPBAR ;  /* 0x00000000000079af */ /* 0x000e220000000000 */
[----:B------:R-:W-:Y:S01]  /*0fd0*/  IMAD.SHL.U32 R3, R8, 0x400, RZ ;  /* 0x0000040008037824 */ /* 0x000fe200078e00ff */
[----:B------:R-:W-:Y:S02]  /*0fe0*/  LOP3.LUT R18, R18, 0x1c0, RZ, 0xc0, !PT ;  /* 0x000001c012127812 */ /* 0x000fe400078ec0ff */
[----:B------:R-:W0:Y:S01]  /*0ff0*/  LDGDEPBAR ;  /* 0x00000000000079af */ /* 0x000e220000000000 */
[----:B------:R-:W-:Y:S01]  /*1000*/  IMAD R11, R11, 0x2, R3 ;  /* 0x000000020b0b7824 */ /* 0x000fe200078e0203 */
[----:B------:R-:W-:-:S03]  /*1010*/  LOP3.LUT R228, R18, 0x8, R228, 0xf8, !PT ;  /* 0x0000000812e47812 */ /* 0x000fc600078ef8e4 */
[----:B------:R-:W-:Y:S02]  /*1020*/  IMAD.IADD R235, R11, 0x1, R235 ;  /* 0x000000010beb7824 */ /* 0x000fe400078e02eb */
[----:B-1----:R-:W-:Y:S01]  /*1030*/  IMAD.SHL.U32 R2, R19, 0x40, RZ ;  /* 0x0000004013027824 */ /* 0x002fe200078e00ff */
[----:B------:R-:W-:-:S04]  /*1040*/  SHF.R.U32.HI R19, RZ, 0x3, R18 ;  /* 0x00000003ff137819 */ /* 0x000fc80000011612 */
[----:B------:R-:W-:Y:S02]  /*1050*/  LOP3.LUT R2, R2, 0xfffffe00, RZ, 0xc0, !PT ;  /* 0xfffffe0002027812 */ /* 0x000fe400078ec0ff */
[----:B------:R-:W-:Y:S02]  /*1060*/  LOP3.LUT R228, R228, R19, RZ, 0x3c, !PT ;  /* 0x00000013e4e47212 */ /* 0x000fe400078e3cff */
[----:B------:R-:W-:Y:S02]  /*1070*/  LOP3.LUT R227, R19, R227, R18, 0x1e, !PT ;  /* 0x000000e313e37212 */ /* 0x000fe400078e1e12 */
[-C--:B------:R-:W-:Y:S02]  /*1080*/  IADD3 R228, R228, R2.reuse, R3 ;  /* 0x00000002e4e47210 */ /* 0x080fe40007ffe003 */
[----:B------:R-:W-:Y:S01]  /*1090*/  LOP3.LUT R227, R227, R2, RZ, 0xfc, !PT ;  /* 0x00000002e3e37212 */ /* 0x000fe200078efcff */
[----:B------:R-:W-:Y:S05]  /*10a0*/  @!P0 BRA `(.L_x_893) ;  /* 0x0000021000008947 */ /* 0x000fea0003800000 */
[----:B----4-:R-:W-:Y:S01]  /*10b0*/  USHF.L.U32 UR10, UR4, 0x5, URZ ;  /* 0x00000005040a7899 */ /* 0x010fe2000800063f */
[----:B------:R-:W-:Y:S01]  /*10c0*/  IMAD.MOV.U32 R18, RZ, RZ, 0x80 ;  /* 0x00000080ff127424 */ /* 0x000fe200078e00ff */
[----:B------:R-:W-:Y:S01]  /*10d0*/  ULDC UR5, c[0x0][0x20c] ;  /* 0x0000830000057ab9 */ /* 0x000fe20000000800 */
[----:B------:R-:W-:Y:S01]  /*10e0*/  BSSY B0, `(.L_x_893) ;  /* 0x000001d000007945 */ /* 0x000fe20003800000 */
[----:B------:R-:W-:-:S02]  /*10f0*/  UMOV UR6, 0x5 ;  /* 0x0000000500067882 */ /* 0x000fc40000000000 */
[----:B------:R-:W-:Y:S01]  /*1100*/  USHF.L.U32 UR9, UR10, 0x1, URZ ;  /* 0x000000010a097899 */ /* 0x000fe2000800063f */
[----:B------:R-:W-:Y:S01]  /*1110*/  IADD3 R18, -R238, c[0x0][0x168], -R18 ;  /* 0x00005a00ee127a10 */ /* 0x000fe20007ffe912 */
[----:B------:R-:W-:-:S03]  /*1120*/  USHF.L.U64.HI UR5, UR4, UR6, UR5 ;  /* 0x0000000604057299 */ /* 0x000fc60008010205 */
[----:B------:R-:W-:Y:S01]  /*1130*/  ISETP.LT.OR P1, PT, R18, 0x1, P6 ;  /* 0x000000011200780c */ /* 0x000fe20003721670 */
[----:B------:R-:W-:Y:S01]  /*1140*/  USHF.L.U64.HI UR5, UR10, 0x1, UR5 ;  /* 0x000000010a057899 */ /* 0x000fe20008010205 */
[----:B------:R-:W-:-:S05]  /*1150*/  IMAD.U32 R3, RZ, RZ, UR9 ;  /* 0x00000009ff037e24 */ /* 0x000fca000f8e00ff */
[----:B------:R-:W-:Y:S01]  /*1160*/  IMAD.U32 R2, RZ, RZ, UR5 ;  /* 0x00000005ff027e24 */ /* 0x000fe2000f8e00ff */
[----:B------:R-:W-:-:S04]  /*1170*/  IADD3 R11, P2, P0, R14, UR9, R3 ;  /* 0x000000090e0b7c10 */ /* 0x000fc8000f85e003 */
[----:B------:R-:W-:Y:S02]  /*1180*/  IADD3.X R14, R15, UR5, R2, P2, P0 ;  /* 0x000000050f0e7c10 */ /* 0x000fe400097e0402 */
[----:B------:R-:W-:-:S04]  /*1190*/  IADD3 R20, P2, P0, R11, UR9, R3 ;  /* 0x000000090b147c10 */ /* 0x000fc8000f85e003 */
[----:B------:R-:W-:Y:S02]  /*11a0*/  IADD3.X R21, R14, UR5, R2, P2, P0 ;  /* 0x000000050e157c10 */ /* 0x000fe400097e0402 */
[----:B------:R-:W-:Y:S02]  /*11b0*/  IADD3 R2, P0, R20, UR21, RZ ;  /* 0x0000001514027c10 */ /* 0x000fe4000ff1e0ff */
[C---:B------:R-:W-:Y:S01]  /*11c0*/  ISETP.LT.OR P2, PT, R18.reuse, 0x21, P6 ;  /* 0x000000211200780c */ /* 0x040fe20003741670 */
[----:B------:R1:W-:Y:S01]  /*11d0*/  LDGSTS.E.BYPASS.LTC128B.128 [R234+0x14080], [R20.64], !P1 ;  /* 0x1408000014ea7fae */ /* 0x0003e2000c901d5a */
[----:B------:R-:W-:Y:S02]  /*11e0*/  IADD3.X R3, R21, UR20, RZ, P0, !PT ;  /* 0x0000001415037c10 */ /* 0x000fe400087fe4ff */
[----:B------:R-:W-:Y:S02]  /*11f0*/  ISETP.LT.OR P1, PT, R18, 0x41, P6 ;  /* 0x000000411200780c */ /* 0x000fe40003721670 */
[----:B------:R-:W-:-:S02]  /*1200*/  IADD3 R14, P0, R2, UR21, RZ ;  /* 0x00000015020e7c10 */ /* 0x000fc4000ff1e0ff */
[----:B------:R-:W-:Y:S02]  /*1210*/  ISETP.LT.OR P6, PT, R18, 0x61, P6 ;  /* 0x000000611200780c */ /* 0x000fe400037c1670 */
[----:B------:R-:W-:Y:S02]  /*1220*/  IADD3.X R15, R3, UR20, RZ, P0, !PT ;  /* 0x00000014030f7c10 */ /* 0x000fe400087fe4ff */
[----:B------:R-:W-:Y:S01]  /*1230*/  IADD3 R18, P0, R14, UR21, RZ ;  /* 0x000000150e127c10 */ /* 0x000fe2000ff1e0ff */
[----:B------:R1:W-:Y:S03]  /*1240*/  LDGSTS.E.BYPASS.LTC128B.128 [R234+0x15080], [R2.64], !P2 ;  /* 0x1508000002ea7fae */ /* 0x0003e6000d101d5a */
[----:B------:R-:W-:Y:S01]  /*1250*/  IADD3.X R19, R15, UR20, RZ, P0, !PT ;  /* 0x000000140f137c10 */ /* 0x000fe200087fe4ff */
[----:B------:R1:W-:Y:S04]  /*1260*/  LDGSTS.E.BYPASS.LTC128B.128 [R234+0x16080], [R14.64], !P1 ;  /* 0x160800000eea7fae */ /* 0x0003e8000c901d5a */
[----:B------:R1:W-:Y:S01]  /*1270*/  LDGSTS.E.BYPASS.LTC128B.128 [R234+0x17080], [R18.64], !P6 ;  /* 0x1708000012ea7fae */ /* 0x0003e2000f101d5a */
[----:B------:R-:W-:Y:S05]  /*1280*/  @P4 BRA `(.L_x_894) ;  /* 0x0000002000004947 */ /* 0x000fea0003800000 */
[----:B-1----:R-:W-:-:S05]  /*1290*/  SHF.L.U32 R2, R12, 0x4, RZ ;  /* 0x000000040c027819 */ /* 0x002fca00000006ff */
[----:B------:R1:W-:Y:S02]  /*12a0*/  LDGSTS.E.BYPASS.LTC128B.128 [R2+0x18680], [R16.64+0x200] ;  /* 0x1868020010027fae */ /* 0x0003e4000b901d5a */
.L_x_894:
[----:B------:R-:W-:Y:S05]  /*12b0*/  BSYNC B0 ;  /* 0x0000000000007941 */ /* 0x000fea0003800000 */
.L_x_893:
[----:B----4-:R-:W-:Y:S01]  /*12c0*/  ISETP.LT.AND P0, PT, RZ, c[0x0][0x168], PT ;  /* 0x00005a00ff007a0c */ /* 0x010fe20003f01270 */
        /* <DEDUP_REMOVED lines=35> */
.L_x_895:
[----:B------:R-:W-:Y:S01]  /*1500*/  LOP3.LUT P3, RZ, R0, 0x2, RZ, 0xc0, !PT ;  /* 0x0000000200ff7812 */ /* 0x000fe2000786c0ff */
[----:B------:R-:W-:Y:S01]  /*1510*/  IMAD.SHL.U32 R11, R10, 0x40, RZ ;  /* 0x000000400a0b7824 */ /* 0x000fe200078e00ff */
[----:B------:R-:W-:Y:S01]  /*1520*/  LOP3.LUT P0, RZ, R0, 0x4, RZ, 0xc0, !PT ;  /* 0x0000000400ff7812 */ /* 0x000fe2000780c0ff */
[----:B------:R-:W-:Y:S01]  /*1530*/  IMAD R0, R4, c[0x0][0x238], RZ ;  /* 0x00008e0004007a24 */ /* 0x000fe200078e02ff */
[----:B-1----:R-:W-:Y:S01]  /*1540*/  LOP3.LUT R2, R9, 0xffffffe0, RZ, 0xc0, !PT ;  /* 0xffffffe009027812 */ /* 0x002fe200078ec0ff */
[----:B------:R-:W-:Y:S01]  /*1550*/  IMAD.SHL.U32 R8, R8, 0x10, RZ ;  /* 0x0000001008087824 */ /* 0x000fe200078e00ff */
[----:B------:R-:W-:Y:S01]  /*1560*/  R2P PR, R10, 0x6 ;  /* 0x000000060a007804 */ /* 0x000fe20000000000 */
[----:B------:R-:W-:Y:S01]  /*1570*/  IMAD.SHL.U32 R10, R238, 0x8, RZ ;  /* 0x00000008ee0a7824 */ /* 0x000fe200078e00ff */
[----:B------:R-:W-:Y:S01]  /*1580*/  SHF.R.S32.HI R13, RZ, 0x1f, R12 ;  /* 0x0000001fff0d7819 */ /* 0x000fe2000001140c */
[----:B------:R-:W-:Y:S01]  /*1590*/  IMAD.IADD R2, R12, 0x1, -R2 ;  /* 0x000000010c027824 */ /* 0x000fe200078e0a02 */
[----:B------:R-:W-:Y:S01]  /*15a0*/  LEA.HI R3, R7, R7, RZ, 0x1 ;  /* 0x0000000707037211 */ /* 0x000fe200078f08ff */
[----:B------:R-:W-:Y:S01]  /*15b0*/  IMAD R0, R5, c[0x0][0x23c], R0 ;  /* 0x00008f0005007a24 */ /* 0x000fe200078e0200 */
[----:B------:R-:W-:Y:S01]  /*15c0*/  LOP3.LUT R11, R11, 0x1c0, RZ, 0xc0, !PT ;  /* 0x000001c00b0b7812 */ /* 0x000fe200078ec0ff */
[----:B------:R-:W-:Y:S01]  /*15d0*/  IMAD.WIDE.U32 R12, R5, c[0x0][0x238], R12 ;  /* 0x00008e00050c7a25 */ /* 0x000fe200078e000c */
[----:B------:R-:W-:Y:S01]  /*15e0*/  LOP3.LUT R3, R3, 0xfffffffe, RZ, 0xc0, !PT ;  /* 0xfffffffe03037812 */ /* 0x000fe200078ec0ff */
[----:B------:R-:W-:Y:S01]  /*15f0*/  ULDC.64 UR4, c[0x0][0x240] ;  /* 0x0000900000047ab9 */ /* 0x000fe20000000a00 */
[----:B------:R-:W-:Y:S01]  /*1600*/  LOP3.LUT R10, R10, 0x8, RZ, 0xc0, !PT ;  /* 0x000000080a0a7812 */ /* 0x000fe200078ec0ff */
[----:B------:R-:W-:Y:S01]  /*1610*/  IMAD.MOV.U32 R196, RZ, RZ, 0x40 ;  /* 0x00000040ffc47424 */ /* 0x000fe200078e00ff */
[----:B------:R-:W-:Y:S01]  /*1620*/  SHF.R.U32.HI R9, RZ, 0x3, R11 ;  /* 0x00000003ff097819 */ /* 0x000fe2000001160b */
[----:B------:R-:W-:Y:S01]  /*1630*/  IMAD.IADD R3, R7, 0x1, -R3 ;  /* 0x0000000107037824 */ /* 0x000fe200078e0a03 */
[----:B------:R-:W-:Y:S01]  /*1640*/  SHF.R.S32.HI R5, RZ, 0x1f, R2 ;  /* 0x0000001fff057819 */ /* 0x000fe20000011402 */
[----:B------:R-:W-:Y:S01]  /*1650*/  IMAD R7, R225, 0x2, R7 ;  /* 0x00000002e1077824 */ /* 0x000fe200078e0207 */
[----:B------:R-:W-:Y:S01]  /*1660*/  LOP3.LUT R226, R9, R10, R11, 0x1e, !PT ;  /* 0x0000000a09e27212 */ /* 0x000fe200078e1e0b */
[----:B------:R-:W-:Y:S01]  /*1670*/  IMAD.MOV.U32 R224, RZ, RZ, 0x20 ;  /* 0x00000020ffe07424 */ /* 0x000fe200078e00ff */
[----:B------:R-:W-:Y:S01]  /*1680*/  LEA.HI R5, R5, R2, RZ, 0x2 ;  /* 0x0000000205057211 */ /* 0x000fe200078f10ff */
[----:B------:R-:W-:Y:S01]  /*1690*/  UIMAD UR4, UR8, UR4, URZ ;  /* 0x00000004080472a4 */ /* 0x000fe2000f8e023f */
[----:B------:R-:W-:Y:S01]  /*16a0*/  LOP3.LUT R4, R11, 0x30, R8, 0xf8, !PT ;  /* 0x000000300b047812 */ /* 0x000fe200078ef808 */
[----:B------:R-:W-:Y:S01]  /*16b0*/  IMAD.U32 R226, R7, 0x200, R226 ;  /* 0x0000020007e27824 */ /* 0x000fe200078e00e2 */
[----:B------:R-:W-:Y:S01]  /*16c0*/  LOP3.LUT R244, R5, 0xfffffffc, RZ, 0xc0, !PT ;  /* 0xfffffffc05f47812 */ /* 0x000fe200078ec0ff */
[----:B------:R-:W-:Y:S01]  /*16d0*/  IMAD.IADD R13, R13, 0x1, R0 ;  /* 0x000000010d0d7824 */ /* 0x000fe200078e0200 */
[----:B------:R-:W-:Y:S01]  /*16e0*/  MOV R246, UR23 ;  /* 0x0000001700f67c02 */ /* 0x000fe20008000f00 */
[----:B------:R-:W-:Y:S01]  /*16f0*/  IMAD.SHL.U32 R226, R226, 0x2, RZ ;  /* 0x00000002e2e27824 */ /* 0x000fe200078e00ff */
[----:B------:R-:W-:Y:S01]  /*1700*/  LOP3.LUT R4, R9, R4, R10, 0x1e, !PT ;  /* 0x0000000409047212 */ /* 0x000fe200078e1e0a */
[----:B------:R-:W-:Y:S01]  /*1710*/  IMAD.IADD R244, R2, 0x1, -R244 ;  /* 0x0000000102f47824 */ /* 0x000fe200078e0af4 */
[----:B------:R-:W-:Y:S01]  /*1720*/  UIADD3 UR7, UR7, 0x7f, URZ ;  /* 0x0000007f07077890 */ /* 0x000fe2000fffe03f */
[----:B------:R-:W-:Y:S01]  /*1730*/  SEL R2, R196, 0xffffffc0, !P2 ;  /* 0xffffffc0c4027807 */ /* 0x000fe20005000000 */
[----:B------:R-:W-:Y:S01]  /*1740*/  IMAD R3, R3, -0x8, R6 ;  /* 0xfffffff803037824 */ /* 0x000fe200078e0206 */
[----:B------:R-:W-:Y:S01]  /*1750*/  UIMAD UR4, UR23, UR5, UR4 ;  /* 0x00000005170472a4 */ /* 0x000fe2000f8e0204 */
[----:B------:R-:W-:Y:S01]  /*1760*/  SEL R0, R224, 0xffffffe0, !P1 ;  /* 0xffffffe0e0007807 */ /* 0x000fe20004800000 */
[----:B------:R-:W-:Y:S01]  /*1770*/  IMAD.WIDE.U32 R246, R246, c[0x0][0x240], R12 ;  /* 0x00009000f6f67a25 */ /* 0x000fe200078e000c */
[----:B------:R-:W-:Y:S01]  /*1780*/  USHF.R.S32.HI UR6, URZ, 0x1f, UR7 ;  /* 0x0000001f3f067899 */ /* 0x000fe20008011407 */
[----:B------:R-:W-:Y:S01]  /*1790*/  IADD3 R2, R226, R2, RZ ;  /* 0x00000002e2027210 */ /* 0x000fe20007ffe0ff */
[----:B------:R-:W-:Y:S01]  /*17a0*/  CS2R R190, SRZ ;  /* 0x0000000000be7805 */ /* 0x000fe2000001ff00 */
[----:B------:R-:W-:Y:S01]  /*17b0*/  IMAD R225, R225, 0x200, R4 ;  /* 0x00000200e1e17824 */ /* 0x000fe200078e0204 */
[----:B------:R-:W-:Y:S01]  /*17c0*/  ULEA.HI UR6, UR6, UR7, URZ, 0x7 ;  /* 0x0000000706067291 */ /* 0x000fe2000f8f383f */
[----:B------:R-:W-:Y:S01]  /*17d0*/  IMAD R244, R244, -0x2, R3 ;  /* 0xfffffffef4f47824 */ /* 0x000fe200078e0203 */
[----:B------:R-:W-:Y:S01]  /*17e0*/  LEA.HI.SX32 R237, R5, R8, 0x1e ;  /* 0x0000000805ed7211 */ /* 0x000fe200078ff2ff */
[----:B------:R-:W-:Y:S01]  /*17f0*/  IMAD.IADD R3, R226, 0x1, R0 ;  /* 0x00000001e2037824 */ /* 0x000fe200078e0200 */
        /* <DEDUP_REMOVED lines=32> */
[----:B------:R-:W-:Y:S01]  /*1a00*/  IMAD.SHL.U32 R225, R225, 0x2, RZ ;  /* 0x00000002e1e17824 */ /* 0x000fe200078e00ff */
[----:B------:R-:W-:Y:S01]  /*1a10*/  SEL R196, R196, 0xffffffc0, !P0 ;  /* 0xffffffc0c4c47807 */ /* 0x000fe20004000000 */
[----:B------:R-:W-:Y:S01]  /*1a20*/  IMAD.IADD R0, R0, 0x1, R2 ;  /* 0x0000000100007824 */ /* 0x000fe200078e0202 */
[----:B------:R-:W-:Y:S01]  /*1a30*/  IADD3 R245, R247, UR4, RZ ;  /* 0x00000004f7f57c10 */ /* 0x000fe2000fffe0ff */
[----:B------:R-:W-:-:S02]  /*1a40*/  ULDC UR11, c[0x0][0x188] ;  /* 0x00006200000b7ab9 */ /* 0x000fc40000000800 */
[----:B------:R-:W-:Y:S02]  /*1a50*/  ULDC UR10, c[0x0][0x278] ;  /* 0x00009e00000a7ab9 */ /* 0x000fe40000000800 */
[----:B------:R-:W-:Y:S02]  /*1a60*/  ULDC UR9, c[0x0][0x290] ;  /* 0x0000a40000097ab9 */ /* 0x000fe40000000800 */
[----:B------:R-:W-:Y:S02]  /*1a70*/  ULDC UR8, c[0x0][0x218] ;  /* 0x0000860000087ab9 */ /* 0x000fe40000000800 */
[----:B------:R-:W-:Y:S02]  /*1a80*/  UMOV UR13, URZ ;  /* 0x0000003f000d7c82 */ /* 0x000fe40008000000 */
[----:B------:R-:W-:Y:S02]  /*1a90*/  UMOV UR25, 0x1 ;  /* 0x0000000100197882 */ /* 0x000fe40000000000 */
[----:B------:R-:W-:-:S02]  /*1aa0*/  UMOV UR24, URZ ;  /* 0x0000003f00187c82 */ /* 0x000fc40008000000 */
[----:B------:R-:W-:Y:S02]  /*1ab0*/  UMOV UR5, URZ ;  /* 0x0000003f00057c82 */ /* 0x000fe40008000000 */
[----:B------:R-:W-:Y:S02]  /*1ac0*/  UIMAD UR11, UR23, UR11, URZ ;  /* 0x0000000b170b72a4 */ /* 0x000fe4000f8e023f */
[----:B------:R-:W-:Y:S02]  /*1ad0*/  UIMAD UR10, UR23, UR10, URZ ;  /* 0x0000000a170a72a4 */ /* 0x000fe4000f8e023f */
[----:B------:R-:W-:Y:S02]  /*1ae0*/  UIMAD UR9, UR23, UR9, URZ ;  /* 0x00000009170972a4 */ /* 0x000fe4000f8e023f */
[----:B------:R-:W-:Y:S02]  /*1af0*/  UIMAD UR8, UR23, UR8, URZ ;  /* 0x00000008170872a4 */ /* 0x000fe4000f8e023f */
[----:B------:R-:W-:-:S02]  /*1b00*/  USHF.R.S32.HI UR22, URZ, 0x7, UR6 ;  /* 0x000000073f167899 */ /* 0x000fc40008011406 */
[----:B------:R-:W-:Y:S02]  /*1b10*/  ULDC UR12, c[0x0][0x168] ;  /* 0x00005a00000c7ab9 */ /* 0x000fe40000000800 */
.L_x_899:
[----:B------:R-:W-:Y:S04]  /*1b20*/  DEPBAR.LE SB0, 0x1 ;  /* 0x000080400000791a */ /* 0x000fe80000000000 */
[----:B------:R-:W-:Y:S01]  /*1b30*/  BAR.SYNC.DEFER_BLOCKING 0x0 ;  /* 0x0000000000007b1d */ /* 0x000fe20000010000 */
[----:B------:R-:W-:Y:S01]  /*1b40*/  USHF.L.U32 UR4, UR5, 0xd, URZ ;  /* 0x0000000d05047899 */ /* 0x000fe2000800063f */
[----:B------:R-:W-:Y:S01]  /*1b50*/  IMAD.U32 R248, RZ, RZ, UR5 ;  /* 0x00000005fff87e24 */ /* 0x000fe2000f8e00ff */
[----:B------:R-:W-:Y:S04]  /*1b60*/  UIADD3 UR29, UR13, 0x1, URZ ;  /* 0x000000010d1d7890 */ /* 0x000fe8000fffe03f */
[----:B------:R-:W-:Y:S01]  /*1b70*/  IADD3 R229, R228, UR4, RZ ;  /* 0x00000004e4e57c10 */ /* 0x000fe2000fffe0ff */
[----:B------:R-:W-:Y:S01]  /*1b80*/  UISETP.GE.AND UP0, UPT, UR29, UR22, UPT ;  /* 0x000000161d00728c */ /* 0x000fe2000bf06270 */
[----:B------:R-:W-:Y:S03]  /*1b90*/  LEA R248, R248, R237, 0x7 ;  /* 0x000000edf8f87211 */ /* 0x000fe600078e38ff */
[----:B------:R-:W-:Y:S02]  /*1ba0*/  IMAD.SHL.U32 R229, R229, 0x2, RZ ;  /* 0x00000002e5e57824 */ /* 0x000fe400078e00ff */
[----:B------:R-:W-:Y:S01]  /*1bb0*/  IMAD.SHL.U32 R248, R248, 0x4, RZ ;  /* 0x00000004f8f87824 */ /* 0x000fe200078e00ff */
[----:B------:R-:W-:Y:S01]  /*1bc0*/  PLOP3.LUT P1, PT, PT, PT, UP0, 0x80, 0x0 ;  /* 0x000000000000781c */ /* 0x000fe20003f2f008 */
[C---:B------:R-:W-:Y:S01]  /*1bd0*/  IMAD.IADD R230, R229.reuse, 0x1, R196 ;  /* 0x00000001e5e67824 */ /* 0x040fe200078e02c4 */
[----:B------:R-:W-:Y:S04]  /*1be0*/  IADD3 R208, R229, R224, RZ ;  /* 0x000000e0e5d07210 */ /* 0x000fe80007ffe0ff */
[----:B------:R-:W-:Y:S01]  /*1bf0*/  IADD3 R116, R196, R208, RZ ;  /* 0x000000d0c4747210 */ /* 0x000fe20007ffe0ff */
[----:B------:R-:W-:Y:S05]  /*1c00*/  LDSM.16.M88.4 R16, [R226+0x80] ;  /* 0x00008000e210783b */ /* 0x000fea0000000200 */
[----:B------:R-:W1:Y:S05]  /*1c10*/  LDSM.16.M88.4 R64, [R229+0x8080] ;  /* 0x00808000e540783b */ /* 0x000e6a0000000200 */
[----:B------:R-:W2:Y:S05]  /*1c20*/  LDSM.16.M88.4 R60, [R229+0xa080] ;  /* 0x00a08000e53c783b */ /* 0x000eaa0000000200 */
[----:B------:R-:W3:Y:S05]  /*1c30*/  LDSM.16.M88.4 R32, [R226+0x1080] ;  /* 0x00108000e220783b */ /* 0x000eea0000000200 */
[----:B------:R-:W4:Y:S05]  /*1c40*/  LDSM.16.M88.4 R48, [R226+0x2080] ;  /* 0x00208000e230783b */ /* 0x000f2a0000000200 */
[----:B------:R-:W5:Y:S05]  /*1c50*/  LDSM.16.M88.4 R68, [R226+0x3080] ;  /* 0x00308000e244783b */ /* 0x000f6a0000000200 */
[----:B------:R-:W-:Y:S05]  /*1c60*/  LDSM.16.M88.4 R76, [R3+0x80] ;  /* 0x00008000034c783b */ /* 0x000fea0000000200 */
[----:B------:R-:W3:Y:S05]  /*1c70*/  LDSM.16.M88.4 R72, [R208+0x8080] ;  /* 0x00808000d048783b */ /* 0x000eea0000000200 */
[----:B------:R-:W4:Y:S01]  /*1c80*/  LDSM.16.M88.4 R80, [R208+0xa080] ;  /* 0x00a08000d050783b */ /* 0x000f220000000200 */
[-C--:B-1----:R-:W-:Y:S04]  /*1c90*/  HMMA.16816.F32.BF16 R4, R64, R16.reuse, RZ ;  /* 0x000000104004723c */ /* 0x082fe800000418ff */
[----:B------:R-:W1:Y:S05]  /*1ca0*/  LDSM.16.M88.4 R84, [R3+0x1080] ;  /* 0x001080000354783b */ /* 0x000e6a0000000200 */
[----:B------:R-:W-:Y:S01]  /*1cb0*/  LDSM.16.M88.4 R88, [R3+0x3080] ;  /* 0x003080000358783b */ /* 0x000fe20000000200 */
[C---:B--2---:R-:W-:Y:S04]  /*1cc0*/  HMMA.16816.F32.BF16 R8, R60.reuse, R16, RZ ;  /* 0x000000103c08723c */ /* 0x044fe800000418ff */
[----:B------:R-:W-:Y:S04]  /*1cd0*/  LDSM.16.M88.4 R96, [R2+0x80] ;  /* 0x000080000260783b */ /* 0x000fe80000000200 */
[-C--:B------:R-:W-:Y:S01]  /*1ce0*/  HMMA.16816.F32.BF16 R12, R60, R18.reuse, RZ ;  /* 0x000000123c0c723c */ /* 0x080fe200000418ff */
[----:B------:R-:W-:Y:S05]  /*1cf0*/  LDSM.16.M88.4 R92, [R230+0x8080] ;  /* 0x00808000e65c783b */ /* 0x000fea0000000200 */
[----:B------:R-:W-:Y:S02]  /*1d00*/  LDSM.16.M88.4 R100, [R230+0xa080] ;  /* 0x00a08000e664783b */ /* 0x000fe40000000200 */
[C---:B------:R-:W-:Y:S03]  /*1d10*/  HMMA.16816.F32.BF16 R16, R64.reuse, R18, RZ ;  /* 0x000000124010723c */ /* 0x040fe600000418ff */
[----:B------:R-:W-:Y:S05]  /*1d20*/  LDSM.16.M88.4 R104, [R2+0x2080] ;  /* 0x002080000268783b */ /* 0x000fea0000000200 */
[-C--:B---3--:R-:W-:Y:S01]  /*1d30*/  HMMA.16816.F32.BF16 R20, R64, R32.reuse, RZ ;  /* 0x000000204014723c */ /* 0x088fe200000418ff */
[----:B------:R-:W-:Y:S05]  /*1d40*/  LDSM.16.M88.4 R108, [R2+0x3080] ;  /* 0x00308000026c783b */ /* 0x000fea0000000200 */
[----:B------:R-:W-:Y:S02]  /*1d50*/  LDSM.16.M88.4 R112, [R0+0x80] ;  /* 0x000080000070783b */ /* 0x000fe40000000200 */
[C---:B------:R-:W-:Y:S03]  /*1d60*/  HMMA.16816.F32.BF16 R24, R60.reuse, R32, RZ ;  /* 0x000000203c18723c */ /* 0x040fe600000418ff */
[----:B------:R-:W-:Y:S05]  /*1d70*/  LDS R120, [R248+0x18080] ;  /* 0x01808000f8787984 */ /* 0x000fea0000000800 */
[-C--:B------:R-:W-:Y:S01]  /*1d80*/  HMMA.16816.F32.BF16 R28, R60, R34.reuse, RZ ;  /* 0x000000223c1c723c */ /* 0x080fe200000418ff */
[----:B------:R-:W-:Y:S05]  /*1d90*/  LDS R251, [R248+0x180a0] ;  /* 0x0180a000f8fb7984 */ /* 0x000fea0000000800 */
[----:B------:R-:W-:Y:S02]  /*1da0*/  LDS R250, [R248+0x18180] ;  /* 0x01818000f8fa7984 */ /* 0x000fe40000000800 */
[C---:B------:R-:W-:Y:S03]  /*1db0*/  HMMA.16816.F32.BF16 R32, R64.reuse, R34, RZ ;  /* 0x000000224020723c */ /* 0x040fe600000418ff */
[----:B------:R-:W-:Y:S05]  /*1dc0*/  LDS R249, [R248+0x181a0] ;  /* 0x0181a000f8f97984 */ /* 0x000fea0000000800 */
[-C--:B----4-:R-:W-:Y:S08]  /*1dd0*/  HMMA.16816.F32.BF16 R36, R64, R48.reuse, RZ ;  /* 0x000000304024723c */ /* 0x090ff000000418ff */
[C---:B------:R-:W-:Y:S08]  /*1de0*/  HMMA.16816.F32.BF16 R40, R60.reuse, R48, RZ ;  /* 0x000000303c28723c */ /* 0x040ff000000418ff */
[-C--:B------:R-:W-:Y:S08]  /*1df0*/  HMMA.16816.F32.BF16 R44, R60, R50.reuse, RZ ;  /* 0x000000323c2c723c */ /* 0x080ff000000418ff */
[C---:B------:R-:W-:Y:S08]  /*1e00*/  HMMA.16816.F32.BF16 R48, R64.reuse, R50, RZ ;  /* 0x000000324030723c */ /* 0x040ff000000418ff */
[-C--:B-----5:R-:W-:Y:S08]  /*1e10*/  HMMA.16816.F32.BF16 R52, R64, R68.reuse, RZ ;  /* 0x000000444034723c */ /* 0x0a0ff000000418ff */
[C---:B------:R-:W-:Y:S08]  /*1e20*/  HMMA.16816.F32.BF16 R56, R60.reuse, R68, RZ ;  /* 0x000000443c38723c */ /* 0x040ff000000418ff */
[-C--:B------:R-:W-:Y:S08]  /*1e30*/  HMMA.16816.F32.BF16 R60, R60, R70.reuse, RZ ;  /* 0x000000463c3c723c */ /* 0x080ff000000418ff */
[----:B------:R-:W-:Y:S01]  /*1e40*/  HMMA.16816.F32.BF16 R64, R64, R70, RZ ;  /* 0x000000464040723c */ /* 0x000fe200000418ff */
[----:B------:R-:W2:Y:S07]  /*1e50*/  LDSM.16.M88.4 R68, [R3+0x2080] ;  /* 0x002080000344783b */ /* 0x000eae0000000200 */
[-C--:B------:R-:W-:Y:S08]  /*1e60*/  HMMA.16816.F32.BF16 R4, R72, R76.reuse, R4 ;  /* 0x0000004c4804723c */ /* 0x080ff00000041804 */
[C---:B------:R-:W-:Y:S08]  /*1e70*/  HMMA.16816.F32.BF16 R8, R80.reuse, R76, R8 ;  /* 0x0000004c5008723c */ /* 0x040ff00000041808 */
[-C--:B------:R-:W-:Y:S08]  /*1e80*/  HMMA.16816.F32.BF16 R12, R80, R78.reuse, R12 ;  /* 0x0000004e500c723c */ /* 0x080ff0000004180c */
[C---:B------:R-:W-:Y:S01]  /*1e90*/  HMMA.16816.F32.BF16 R16, R72.reuse, R78, R16 ;  /* 0x0000004e4810723c */ /* 0x040fe20000041810 */
[----:B------:R-:W3:Y:S07]  /*1ea0*/  LDSM.16.M88.4 R76, [R2+0x1080] ;  /* 0x00108000024c783b */ /* 0x000eee0000000200 */
[-C--:B-1----:R-:W-:Y:S08]  /*1eb0*/  HMMA.16816.F32.BF16 R20, R72, R84.reuse, R20 ;  /* 0x000000544814723c */ /* 0x082ff00000041814 */
[C---:B------:R-:W-:Y:S08]  /*1ec0*/  HMMA.16816.F32.BF16 R24, R80.reuse, R84, R24 ;  /* 0x000000545018723c */ /* 0x040ff00000041818 */
[-C--:B------:R-:W-:Y:S08]  /*1ed0*/  HMMA.16816.F32.BF16 R28, R80, R86.reuse, R28 ;  /* 0x00000056501c723c */ /* 0x080ff0000004181c */
[C---:B------:R-:W-:Y:S01]  /*1ee0*/  HMMA.16816.F32.BF16 R32, R72.reuse, R86, R32 ;  /* 0x000000564820723c */ /* 0x040fe20000041820 */
[----:B------:R-:W1:Y:S05]  /*1ef0*/  LDSM.16.M88.4 R84, [R116+0x8080] ;  /* 0x008080007454783b */ /* 0x000e6a0000000200 */
[----:B------:R-:W4:Y:S02]  /*1f00*/  LDSM.16.M88.4 R116, [R116+0xa080] ;  /* 0x00a080007474783b */ /* 0x000f240000000200 */
[-C--:B--2---:R-:W-:Y:S08]  /*1f10*/  HMMA.16816.F32.BF16 R36, R72, R68.reuse, R36 ;  /* 0x000000444824723c */ /* 0x084ff00000041824 */
[C---:B------:R-:W-:Y:S08]  /*1f20*/  HMMA.16816.F32.BF16 R40, R80.reuse, R68, R40 ;  /* 0x000000445028723c */ /* 0x040ff00000041828 */
[-C--:B------:R-:W-:Y:S08]  /*1f30*/  HMMA.16816.F32.BF16 R44, R80, R70.reuse, R44 ;  /* 0x00000046502c723c */ /* 0x080ff0000004182c */
[C---:B------:R-:W-:Y:S01]  /*1f40*/  HMMA.16816.F32.BF16 R48, R72.reuse, R70, R48 ;  /* 0x000000464830723c */ /* 0x040fe20000041830 */
[----:B------:R-:W2:Y:S07]  /*1f50*/  LDSM.16.M88.4 R68, [R0+0x1080] ;  /* 0x001080000044783b */ /* 0x000eae0000000200 */
[-C--:B------:R-:W-:Y:S08]  /*1f60*/  HMMA.16816.F32.BF16 R52, R72, R88.reuse, R52 ;  /* 0x000000584834723c */ /* 0x080ff00000041834 */
[C---:B------:R-:W-:Y:S08]  /*1f70*/  HMMA.16816.F32.BF16 R56, R80.reuse, R88, R56 ;  /* 0x000000585038723c */ /* 0x040ff00000041838 */
[-C--:B------:R-:W-:Y:S08]  /*1f80*/  HMMA.16816.F32.BF16 R60, R80, R90.reuse, R60 ;  /* 0x0000005a503c723c */ /* 0x080ff0000004183c */
[----:B------:R-:W-:Y:S01]  /*1f90*/  HMMA.16816.F32.BF16 R64, R72, R90, R64 ;  /* 0x0000005a4840723c */ /* 0x000fe20000041840 */
[----:B------:R-:W5:Y:S07]  /*1fa0*/  LDSM.16.M88.4 R72, [R0+0x2080] ;  /* 0x002080000048783b */ /* 0x000f6e0000000200 */
[-C--:B------:R-:W-:Y:S08]  /*1fb0*/  HMMA.16816.F32.BF16 R4, R92, R96.reuse, R4 ;  /* 0x000000605c04723c */ /* 0x080ff00000041804 */
[C---:B------:R-:W-:Y:S08]  /*1fc0*/  HMMA.16816.F32.BF16 R8, R100.reuse, R96, R8 ;  /* 0x000000606408723c */ /* 0x040ff00000041808 */
[-C--:B------:R-:W-:Y:S08]  /*1fd0*/  HMMA.16816.F32.BF16 R12, R100, R98.reuse, R12 ;  /* 0x00000062640c723c */ /* 0x080ff0000004180c */
[C---:B------:R-:W-:Y:S08]  /*1fe0*/  HMMA.16816.F32.BF16 R16, R92.reuse, R98, R16 ;  /* 0x000000625c10723c */ /* 0x040ff00000041810 */
[-C--:B---3--:R-:W-:Y:S08]  /*1ff0*/  HMMA.16816.F32.BF16 R20, R92, R76.reuse, R20 ;  /* 0x0000004c5c14723c */ /* 0x088ff00000041814 */
[C---:B------:R-:W-:Y:S08]  /*2000*/  HMMA.16816.F32.BF16 R24, R100.reuse, R76, R24 ;  /* 0x0000004c6418723c */ /* 0x040ff00000041818 */
[-C--:B------:R-:W-:Y:S08]  /*2010*/  HMMA.16816.F32.BF16 R28, R100, R78.reuse, R28 ;  /* 0x0000004e641c723c */ /* 0x080ff0000004181c */
[C---:B------:R-:W-:Y:S01]  /*2020*/  HMMA.16816.F32.BF16 R32, R92.reuse, R78, R32 ;  /* 0x0000004e5c20723c */ /* 0x040fe20000041820 */
[----:B------:R-:W3:Y:S01]  /*2030*/  LDSM.16.M88.4 R76, [R0+0x3080] ;  /* 0x00308000004c783b */ /* 0x000ee20000000200 */
[----:B------:R-:W-:Y:S04]  /*2040*/  DEPBAR.LE SB0, 0x1 ;  /* 0x000080400000791a */ /* 0x000fe80000000000 */
[----:B------:R-:W-:Y:S02]  /*2050*/  BAR.SYNC.DEFER_BLOCKING 0x0 ;  /* 0x0000000000007b1d */ /* 0x000fe40000010000 */
[-C--:B------:R-:W-:Y:S08]  /*2060*/  HMMA.16816.F32.BF16 R36, R92, R104.reuse, R36 ;  /* 0x000000685c24723c */ /* 0x080ff00000041824 */
[C---:B------:R-:W-:Y:S08]  /*2070*/  HMMA.16816.F32.BF16 R40, R100.reuse, R104, R40 ;  /* 0x000000686428723c */ /* 0x040ff00000041828 */
[-C--:B------:R-:W-:Y:S08]  /*2080*/  HMMA.16816.F32.BF16 R44, R100, R106.reuse, R44 ;  /* 0x0000006a642c723c */ /* 0x080ff0000004182c */
[C---:B------:R-:W-:Y:S08]  /*2090*/  HMMA.16816.F32.BF16 R48, R92.reuse, R106, R48 ;  /* 0x0000006a5c30723c */ /* 0x040ff00000041830 */
[-C--:B------:R-:W-:Y:S08]  /*20a0*/  HMMA.16816.F32.BF16 R52, R92, R108.reuse, R52 ;  /* 0x0000006c5c34723c */ /* 0x080ff00000041834 */
[C---:B------:R-:W-:Y:S08]  /*20b0*/  HMMA.16816.F32.BF16 R56, R100.reuse, R108, R56 ;  /* 0x0000006c6438723c */ /* 0x040ff00000041838 */
[-C--:B------:R-:W-:Y:S08]  /*20c0*/  HMMA.16816.F32.BF16 R60, R100, R110.reuse, R60 ;  /* 0x0000006e643c723c */ /* 0x080ff0000004183c */
[----:B------:R-:W-:Y:S08]  /*20d0*/  HMMA.16816.F32.BF16 R64, R92, R110, R64 ;  /* 0x0000006e5c40723c */ /* 0x000ff00000041840 */
[-C--:B-1----:R-:W-:Y:S01]  /*20e0*/  HMMA.16816.F32.BF16 R4, R84, R112.reuse, R4 ;  /* 0x000000705404723c */ /* 0x082fe20000041804 */
[----:B------:R1:W1:Y:S05]  /*20f0*/  LDSM.16.M88.4 R200, [R208+0x10080] ;  /* 0x01008000d0c8783b */ /* 0x00026a0000000200 */
[----:B------:R-:W1:Y:S02]  /*2100*/  LDSM.16.M88.4 R208, [R208+0x12080] ;  /* 0x01208000d0d0783b */ /* 0x000e640000000200 */
[C---:B----4-:R-:W-:Y:S03]  /*2110*/  HMMA.16816.F32.BF16 R8, R116.reuse, R112, R8 ;  /* 0x000000707408723c */ /* 0x050fe60000041808 */
[----:B------:R4:W1:Y:S05]  /*2120*/  LDSM.16.M88.4 R128, [R229+0x10080] ;  /* 0x01008000e580783b */ /* 0x00086a0000000200 */
[-C--:B------:R-:W-:Y:S01]  /*2130*/  HMMA.16816.F32.BF16 R12, R116, R114.reuse, R12 ;  /* 0x00000072740c723c */ /* 0x080fe2000004180c */
[----:B------:R4:W1:Y:S05]  /*2140*/  LDSM.16.M88.4 R124, [R229+0x12080] ;  /* 0x01208000e57c783b */ /* 0x00086a0000000200 */
[----:B------:R4:W1:Y:S02]  /*2150*/  LDSM.16.M88.4 R80, [R226+0x4080] ;  /* 0x00408000e250783b */ /* 0x0008640000000200 */
[C---:B------:R-:W-:Y:S03]  /*2160*/  HMMA.16816.F32.BF16 R16, R84.reuse, R114, R16 ;  /* 0x000000725410723c */ /* 0x040fe60000041810 */
[----:B------:R4:W1:Y:S05]  /*2170*/  LDSM.16.M88.4 R96, [R226+0x5080] ;  /* 0x00508000e260783b */ /* 0x00086a0000000200 */
[-C--:B--2---:R-:W-:Y:S01]  /*2180*/  HMMA.16816.F32.BF16 R20, R84, R68.reuse, R20 ;  /* 0x000000445414723c */ /* 0x084fe20000041814 */
[----:B------:R4:W2:Y:S05]  /*2190*/  LDSM.16.M88.4 R112, [R226+0x6080] ;  /* 0x00608000e270783b */ /* 0x0008aa0000000200 */
[----:B------:R4:W1:Y:S02]  /*21a0*/  LDSM.16.M88.4 R196, [R226+0x7080] ;  /* 0x00708000e2c4783b */ /* 0x0008640000000200 */
[C---:B------:R-:W-:Y:S03]  /*21b0*/  HMMA.16816.F32.BF16 R24, R116.reuse, R68, R24 ;  /* 0x000000447418723c */ /* 0x040fe60000041818 */
[----:B------:R4:W1:Y:S05]  /*21c0*/  LDSM.16.M88.4 R204, [R3+0x4080] ;  /* 0x0040800003cc783b */ /* 0x00086a0000000200 */
[-C--:B------:R-:W-:Y:S01]  /*21d0*/  HMMA.16816.F32.BF16 R28, R116, R70.reuse, R28 ;  /* 0x00000046741c723c */ /* 0x080fe2000004181c */
[----:B------:R4:W1:Y:S05]  /*21e0*/  LDSM.16.M88.4 R212, [R3+0x5080] ;  /* 0x0050800003d4783b */ /* 0x00086a0000000200 */
[----:B------:R4:W1:Y:S02]  /*21f0*/  LDSM.16.M88.4 R216, [R3+0x6080] ;  /* 0x0060800003d8783b */ /* 0x0008640000000200 */
[C---:B------:R-:W-:Y:S03]  /*2200*/  HMMA.16816.F32.BF16 R32, R84.reuse, R70, R32 ;  /* 0x000000465420723c */ /* 0x040fe60000041820 */
[----:B------:R4:W1:Y:S05]  /*2210*/  LDSM.16.M88.4 R220, [R3+0x7080] ;  /* 0x0070800003dc783b */ /* 0x00086a0000000200 */
[-C--:B-----5:R-:W-:Y:S08]  /*2220*/  HMMA.16816.F32.BF16 R36, R84, R72.reuse, R36 ;  /* 0x000000485424723c */ /* 0x0a0ff00000041824 */
[C---:B------:R-:W-:Y:S08]  /*2230*/  HMMA.16816.F32.BF16 R40, R116.reuse, R72, R40 ;  /* 0x000000487428723c */ /* 0x040ff00000041828 */
[-C--:B------:R-:W-:Y:S08]  /*2240*/  HMMA.16816.F32.BF16 R44, R116, R74.reuse, R44 ;  /* 0x0000004a742c723c */ /* 0x080ff0000004182c */
[C---:B------:R-:W-:Y:S08]  /*2250*/  HMMA.16816.F32.BF16 R48, R84.reuse, R74, R48 ;  /* 0x0000004a5430723c */ /* 0x040ff00000041830 */
[-C--:B---3--:R-:W-:Y:S08]  /*2260*/  HMMA.16816.F32.BF16 R52, R84, R76.reuse, R52 ;  /* 0x0000004c5434723c */ /* 0x088ff00000041834 */
[C---:B------:R-:W-:Y:S08]  /*2270*/  HMMA.16816.F32.BF16 R56, R116.reuse, R76, R56 ;  /* 0x0000004c7438723c */ /* 0x040ff00000041838 */
[-C--:B------:R-:W-:Y:S08]  /*2280*/  HMMA.16816.F32.BF16 R60, R116, R78.reuse, R60 ;  /* 0x0000004e743c723c */ /* 0x080ff0000004183c */
[----:B------:R-:W-:Y:S01]  /*2290*/  HMMA.16816.F32.BF16 R64, R84, R78, R64 ;  /* 0x0000004e5440723c */ /* 0x000fe20000041840 */
[----:B------:R-:W-:-:S07]  /*22a0*/  @P1 BRA `(.L_x_897) ;  /* 0x000003c000001947 */ /* 0x000fce0003800000 */
[--C-:B-12-4-:R-:W-:Y:S01]  /*22b0*/  SHF.R.S32.HI R79, RZ, 0x1f, R240.reuse ;  /* 0x0000001fff4f7819 */ /* 0x116fe200000114f0 */
[----:B------:R-:W1:Y:S01]  /*22c0*/  S2R R69, SR_CTAID.Y ;  /* 0x0000000000457919 */ /* 0x000e620000002600 */
[----:B------:R-:W-:Y:S01]  /*22d0*/  ULDC.64 UR6, c[0x0][0x178] ;  /* 0x00005e0000067ab9 */ /* 0x000fe20000000a00 */
[C---:B------:R-:W-:Y:S02]  /*22e0*/  IMAD R68, R238.reuse, c[0x0][0x178], RZ ;  /* 0x00005e00ee447a24 */ /* 0x040fe400078e02ff */
[----:B------:R-:W-:Y:S03]  /*22f0*/  @!P4 IMAD.MOV.U32 R78, RZ, RZ, R240 ;  /* 0x000000ffff4ec224 */ /* 0x000fe600078e00f0 */
[----:B------:R-:W-:Y:S02]  /*2300*/  UIMAD.WIDE.U32 UR30, UR29, UR6, URZ ;  /* 0x000000061d1e72a5 */ /* 0x000fe4000f8e003f */
[----:B------:R-:W-:Y:S04]  /*2310*/  USHF.R.S32.HI UR28, URZ, 0x1f, UR29 ;  /* 0x0000001f3f1c7899 */ /* 0x000fe8000801141d */
[----:B------:R-:W-:Y:S01]  /*2320*/  IMAD.U32 R76, RZ, RZ, UR30 ;  /* 0x0000001eff4c7e24 */ /* 0x000fe2000f8e00ff */
[----:B------:R-:W-:Y:S04]  /*2330*/  UIMAD UR28, UR28, UR6, URZ ;  /* 0x000000061c1c72a4 */ /* 0x000fe8000f8e023f */
[----:B------:R-:W-:Y:S02]  /*2340*/  UIMAD UR28, UR29, UR7, UR28 ;  /* 0x000000071d1c72a4 */ /* 0x000fe4000f8e021c */
[----:B------:R-:W-:Y:S02]  /*2350*/  UIMAD UR29, UR29, -0x80, UR12 ;  /* 0xffffff801d1d78a4 */ /* 0x000fe4000f8e020c */
[----:B------:R-:W-:Y:S01]  /*2360*/  UIADD3 UR28, UR31, UR28, URZ ;  /* 0x0000001c1f1c7290 */ /* 0x000fe2000fffe03f */
[----:B-1----:R-:W-:Y:S01]  /*2370*/  SHF.R.S32.HI R72, RZ, 0x1f, R69 ;  /* 0x0000001fff487819 */ /* 0x002fe20000011445 */
[----:B------:R-:W-:Y:S02]  /*2380*/  IMAD.WIDE.U32 R70, R69, c[0x0][0x180], R242 ;  /* 0x0000600045467a25 */ /* 0x000fe400078e00f2 */
[----:B------:R-:W-:Y:S02]  /*2390*/  IADD3 R75, -R238, UR29, RZ ;  /* 0x0000001dee4b7c10 */ /* 0x000fe4000fffe1ff */
[----:B------:R-:W-:Y:S01]  /*23a0*/  IMAD R74, R72, c[0x0][0x180], RZ ;  /* 0x00006000484a7a24 */ /* 0x000fe200078e02ff */
[----:B------:R-:W-:Y:S01]  /*23b0*/  IADD3 R68, P3, P2, R68, UR11, R70 ;  /* 0x0000000b44447c10 */ /* 0x000fe2000fa7e046 */
[----:B------:R-:W-:Y:S01]  /*23c0*/  @!P4 IMAD R72, R72, c[0x0][0x270], RZ ;  /* 0x00009c004848ca24 */ /* 0x000fe200078e02ff */
[----:B------:R-:W-:Y:S01]  /*23d0*/  ISETP.LT.OR P6, PT, R75, 0x21, P5 ;  /* 0x000000214b00780c */ /* 0x000fe20002fc1670 */
[----:B------:R-:W-:Y:S01]  /*23e0*/  IMAD R74, R69, c[0x0][0x184], R74 ;  /* 0x00006100454a7a24 */ /* 0x000fe200078e024a */
[----:B------:R-:W-:Y:S01]  /*23f0*/  LEA R77, P1, R68, c[0x0][0x160], 0x1 ;  /* 0x00005800444d7a11 */ /* 0x000fe200078208ff */
[----:B------:R-:W-:Y:S02]  /*2400*/  IMAD.U32 R70, RZ, RZ, UR30 ;  /* 0x0000001eff467e24 */ /* 0x000fe4000f8e00ff */
[----:B------:R-:W-:Y:S01]  /*2410*/  IMAD.IADD R74, R71, 0x1, R74 ;  /* 0x00000001474a7824 */ /* 0x000fe200078e024a */
[----:B------:R-:W-:Y:S01]  /*2420*/  IADD3 R71, R234, 0x8080, RZ ;  /* 0x00008080ea477810 */ /* 0x000fe20007ffe0ff */
[----:B------:R-:W-:Y:S03]  /*2430*/  @!P4 IMAD.WIDE.U32 R78, R69, c[0x0][0x270], R78 ;  /* 0x00009c00454eca25 */ /* 0x000fe600078e004e */
[----:B------:R-:W-:Y:S01]  /*2440*/  IADD3.X R74, R231, UR14, R74, P3, P2 ;  /* 0x0000000ee74a7c10 */ /* 0x000fe20009fe444a */
[----:B------:R-:W-:Y:S01]  /*2450*/  @!P4 IMAD R72, R69, c[0x0][0x274], R72 ;  /* 0x00009d004548ca24 */ /* 0x000fe200078e0248 */
[C---:B------:R-:W-:Y:S01]  /*2460*/  ISETP.LT.OR P3, PT, R75.reuse, 0x1, P5 ;  /* 0x000000014b00780c */ /* 0x040fe20002f61670 */
[----:B------:R-:W-:Y:S01]  /*2470*/  IMAD.U32 R69, RZ, RZ, UR28 ;  /* 0x0000001cff457e24 */ /* 0x000fe2000f8e00ff */
[----:B------:R-:W-:Y:S02]  /*2480*/  LEA R76, P2, R76, R77, 0x8 ;  /* 0x0000004d4c4c7211 */ /* 0x000fe400078440ff */
[----:B------:R-:W-:Y:S01]  /*2490*/  LEA.HI.X R74, R68, c[0x0][0x164], R74, 0x1, P1 ;  /* 0x00005900444a7a11 */ /* 0x000fe200008f0c4a */
[----:B------:R-:W-:Y:S01]  /*24a0*/  IMAD.U32 R68, RZ, RZ, UR25 ;  /* 0x00000019ff447e24 */ /* 0x000fe2000f8e00ff */
[----:B------:R-:W-:Y:S02]  /*24b0*/  @!P4 IADD3 R73, P1, R78, UR10, RZ ;  /* 0x0000000a4e49cc10 */ /* 0x000fe4000ff3e0ff */
[----:B------:R-:W-:Y:S01]  /*24c0*/  LEA.HI.X R77, R70, R74, R69, 0x8, P2 ;  /* 0x0000004a464d7211 */ /* 0x000fe200010f4445 */
[----:B------:R-:W-:Y:S01]  /*24d0*/  IMAD R68, R68, 0x4000, R71 ;  /* 0x0000400044447824 */ /* 0x000fe200078e0247 */
[----:B------:R-:W-:Y:S01]  /*24e0*/  ISETP.LT.OR P2, PT, R75, 0x61, P5 ;  /* 0x000000614b00780c */ /* 0x000fe20002f41670 */
[----:B------:R-:W-:Y:S01]  /*24f0*/  IMAD.U32 R69, RZ, RZ, UR13 ;  /* 0x0000000dff457e24 */ /* 0x000fe2000f8e00ff */
[----:B------:R-:W-:Y:S02]  /*2500*/  @!P4 IADD3.X R72, R79, UR16, R72, P1, !PT ;  /* 0x000000104f48cc10 */ /* 0x000fe40008ffe448 */
[----:B------:R-:W-:Y:S01]  /*2510*/  @!PT LDS RZ, [RZ] ;  /* 0x00000000fffff984 */ /* 0x000fe20000000800 */
[----:B------:R-:W-:Y:S01]  /*2520*/  @!PT LDS RZ, [RZ] ;  /* 0x00000000fffff984 */ /* 0x000fe20000000800 */
[----:B------:R-:W-:Y:S01]  /*2530*/  @!PT LDS RZ, [RZ] ;  /* 0x00000000fffff984 */ /* 0x000fe20000000800 */
[----:B------:R1:W-:Y:S01]  /*2540*/  LDGSTS.E.BYPASS.LTC128B.128 [R68], [R76.64], !P3 ;  /* 0x000000004c447fae */ /* 0x0003e2000d901d5a */
[----:B------:R-:W-:Y:S02]  /*2550*/  @!P4 LEA R78, P1, R73, c[0x0][0x258], 0x2 ;  /* 0x00009600494eca11 */ /* 0x000fe400078210ff */
[----:B------:R-:W-:Y:S02]  /*2560*/  ISETP.LT.OR P3, PT, R75, 0x41, P5 ;  /* 0x000000414b00780c */ /* 0x000fe40002f61670 */
[----:B------:R-:W-:Y:S02]  /*2570*/  @!P4 LEA.HI.X R79, R73, c[0x0][0x25c], R72, 0x2, P1 ;  /* 0x00009700494fca11 */ /* 0x000fe400008f1448 */
[----:B------:R-:W-:Y:S02]  /*2580*/  IADD3 R72, P1, R76, UR19, RZ ;  /* 0x000000134c487c10 */ /* 0x000fe4000ff3e0ff */
[----:B------:R-:W-:Y:S01]  /*2590*/  @!P4 LEA R70, R69, 0x80, 0x7 ;  /* 0x000000804546c811 */ /* 0x000fe200078e38ff */
[----:B------:R-:W-:Y:S01]  /*25a0*/  IMAD.U32 R69, RZ, RZ, UR25 ;  /* 0x00000019ff457e24 */ /* 0x000fe2000f8e00ff */
[----:B------:R-:W-:Y:S02]  /*25b0*/  IADD3.X R73, R77, UR18, RZ, P1, !PT ;  /* 0x000000124d497c10 */ /* 0x000fe40008ffe4ff */
[----:B------:R-:W-:Y:S01]  /*25c0*/  IADD3 R74, P1, R72, UR19, RZ ;  /* 0x00000013484a7c10 */ /* 0x000fe2000ff3e0ff */
[----:B------:R-:W-:Y:S02]  /*25d0*/  @!P4 IMAD.WIDE R78, R70, 0x4, R78 ;  /* 0x00000004464ec825 */ /* 0x000fe400078e024e */
[----:B------:R2:W-:Y:S01]  /*25e0*/  LDGSTS.E.BYPASS.LTC128B.128 [R68+0x1000], [R72.64], !P6 ;  /* 0x0100000048447fae */ /* 0x0005e2000f101d5a */
[----:B------:R-:W-:Y:S01]  /*25f0*/  IADD3.X R75, R73, UR18, RZ, P1, !PT ;  /* 0x00000012494b7c10 */ /* 0x000fe20008ffe4ff */
[----:B------:R-:W-:Y:S04]  /*2600*/  @!P4 IMAD R69, R69, 0x80, R240 ;  /* 0x000000804545c824 */ /* 0x000fe800078e02f0 */
[----:B------:R-:W-:Y:S02]  /*2610*/  @!P4 IMAD.SHL.U32 R69, R69, 0x4, RZ ;  /* 0x000000044545c824 */ /* 0x000fe400078e00ff */
[----:B------:R2:W-:Y:S01]  /*2620*/  LDGSTS.E.BYPASS.LTC128B.128 [R68+0x2000], [R74.64], !P3 ;  /* 0x020000004a447fae */ /* 0x0005e2000d901d5a */
[----:B-1----:R-:W-:Y:S04]  /*2630*/  IADD3 R76, P1, R74, UR19, RZ ;  /* 0x000000134a4c7c10 */ /* 0x002fe8000ff3e0ff */
[----:B------:R-:W-:Y:S05]  /*2640*/  IADD3.X R77, R75, UR18, RZ, P1, !PT ;  /* 0x000000124b4d7c10 */ /* 0x000fea0008ffe4ff */
[----:B------:R2:W-:Y:S08]  /*2650*/  LDGSTS.E.BYPASS.LTC128B.128 [R68+0x3000], [R76.64], !P2 ;  /* 0x030000004c447fae */ /* 0x0005f0000d101d5a */
[----:B------:R2:W-:Y:S02]  /*2660*/  @!P4 LDGSTS.E.BYPASS.LTC128B.128 [R69+0x18080], [R78.64] ;  /* 0x180800004e45cfae */ /* 0x0005e4000b901d5a */
.L_x_897:
[-C--:B-12-4-:R-:W-:Y:S01]  /*2670*/  HMMA.16816.F32.BF16 R68, R128, R80.reuse, RZ ;  /* 0x000000508044723c */ /* 0x096fe200000418ff */
[----:B------:R-:W0:Y:S01]  /*2680*/  LDGDEPBAR ;  /* 0x00000000000079af */ /* 0x000e220000000000 */
[----:B------:R-:W-:Y:S01]  /*2690*/  UIADD3 UR28, UR13, 0x2, URZ ;  /* 0x000000020d1c7890 */ /* 0x000fe2000fffe03f */
[C---:B------:R-:W-:Y:S02]  /*26a0*/  ISETP.GT.AND P1, PT, R244.reuse, RZ, PT ;  /* 0x000000fff400720c */ /* 0x040fe40003f24270 */
[----:B------:R-:W-:Y:S01]  /*26b0*/  ISETP.GT.AND P6, PT, R244, 0x10, PT ;  /* 0x00000010f400780c */ /* 0x000fe20003fc4270 */
[----:B------:R-:W-:Y:S01]  /*26c0*/  UISETP.GE.AND UP0, UPT, UR28, UR22, UPT ;  /* 0x000000161c00728c */ /* 0x000fe2000bf06270 */
[----:B------:R-:W-:Y:S01]  /*26d0*/  FSEL R8, R8, -INF , P1 ;  /* 0xff80000008087808 */ /* 0x000fe20000800000 */
[C---:B------:R-:W-:Y:S02]  /*26e0*/  HMMA.16816.F32.BF16 R72, R124.reuse, R80, RZ ;  /* 0x000000507c48723c */ /* 0x040fe400000418ff */
[----:B------:R-:W-:Y:S02]  /*26f0*/  ISETP.GT.AND P3, PT, R244, 0x11, PT ;  /* 0x00000011f400780c */ /* 0x000fe40003f64270 */
[----:B------:R-:W-:Y:S02]  /*2700*/  FSEL R10, R10, -INF , P1 ;  /* 0xff8000000a0a7808 */ /* 0x000fe40000800000 */
[----:B------:R-:W-:Y:S02]  /*2710*/  FSEL R15, R15, -INF , P3 ;  /* 0xff8000000f0f7808 */ /* 0x000fe40001800000 */
[-C--:B------:R-:W-:Y:S01]  /*2720*/  HMMA.16816.F32.BF16 R76, R124, R82.reuse, RZ ;  /* 0x000000527c4c723c */ /* 0x080fe200000418ff */
[----:B------:R-:W-:Y:S02]  /*2730*/  FSEL R17, R17, -INF , P3 ;  /* 0xff80000011117808 */ /* 0x000fe40001800000 */
[----:B------:R-:W-:Y:S02]  /*2740*/  ISETP.GT.AND P2, PT, R244, 0x1, PT ;  /* 0x00000001f400780c */ /* 0x000fe40003f44270 */
[----:B------:R-:W-:Y:S02]  /*2750*/  FSEL R4, R4, -INF , P1 ;  /* 0xff80000004047808 */ /* 0x000fe40000800000 */
[----:B------:R-:W-:Y:S01]  /*2760*/  FSEL R16, R16, -INF , P6 ;  /* 0xff80000010107808 */ /* 0x000fe20003000000 */
[C---:B------:R-:W-:Y:S04]  /*2770*/  HMMA.16816.F32.BF16 R80, R128.reuse, R82, RZ ;  /* 0x000000528050723c */ /* 0x040fe800000418ff */
[----:B------:R-:W-:Y:S01]  /*2780*/  FFMA.FTZ R252, R4, c[0x0][0x29c], -R120 ;  /* 0x0000a70004fc7a23 */ /* 0x000fe20000010878 */
[----:B------:R-:W-:Y:S02]  /*2790*/  FSEL R4, R5, -INF , P2 ;  /* 0xff80000005047808 */ /* 0x000fe40001000000 */
[----:B------:R-:W-:Y:S01]  /*27a0*/  MOV R5, R120 ;  /* 0x0000007800057202 */ /* 0x000fe20000000f00 */
[-C--:B------:R-:W-:Y:S02]  /*27b0*/  HMMA.16816.F32.BF16 R84, R128, R96.reuse, RZ ;  /* 0x000000608054723c */ /* 0x080fe400000418ff */
[----:B------:R-:W-:Y:S02]  /*27c0*/  MUFU.EX2 R252, R252 ;  /* 0x000000fc00fc7308 */ /* 0x000fe40000000800 */
[----:B------:R-:W-:Y:S04]  /*27d0*/  FFMA.FTZ R4, R4, c[0x0][0x29c], -R5 ;  /* 0x0000a70004047a23 */ /* 0x000fe80000010805 */
[C---:B------:R-:W-:Y:S08]  /*27e0*/  HMMA.16816.F32.BF16 R88, R124.reuse, R96, RZ ;  /* 0x000000607c58723c */ /* 0x040ff000000418ff */
[-C--:B------:R-:W-:Y:S08]  /*27f0*/  HMMA.16816.F32.BF16 R92, R124, R98.reuse, RZ ;  /* 0x000000627c5c723c */ /* 0x080ff000000418ff */
[C---:B------:R-:W-:Y:S08]  /*2800*/  HMMA.16816.F32.BF16 R96, R128.reuse, R98, RZ ;  /* 0x000000628060723c */ /* 0x040ff000000418ff */
[-C--:B------:R-:W-:Y:S08]  /*2810*/  HMMA.16816.F32.BF16 R100, R128, R112.reuse, RZ ;  /* 0x000000708064723c */ /* 0x080ff000000418ff */
[C---:B------:R-:W-:Y:S08]  /*2820*/  HMMA.16816.F32.BF16 R104, R124.reuse, R112, RZ ;  /* 0x000000707c68723c */ /* 0x040ff000000418ff */
[-C--:B------:R-:W-:Y:S08]  /*2830*/  HMMA.16816.F32.BF16 R108, R124, R114.reuse, RZ ;  /* 0x000000727c6c723c */ /* 0x080ff000000418ff */
[C---:B------:R-:W-:Y:S08]  /*2840*/  HMMA.16816.F32.BF16 R112, R128.reuse, R114, RZ ;  /* 0x000000728070723c */ /* 0x040ff000000418ff */
[-C--:B------:R-:W-:Y:S08]  /*2850*/  HMMA.16816.F32.BF16 R116, R128, R196.reuse, RZ ;  /* 0x000000c48074723c */ /* 0x080ff000000418ff */
[C---:B------:R-:W-:Y:S01]  /*2860*/  HMMA.16816.F32.BF16 R120, R124.reuse, R196, RZ ;  /* 0x000000c47c78723c */ /* 0x040fe200000418ff */
[----:B------:R1:W-:Y:S06]  /*2870*/  MUFU.EX2 R197, R4 ;  /* 0x0000000400c57308 */ /* 0x0003ec0000000800 */
[----:B------:R-:W-:Y:S01]  /*2880*/  MOV R196, R5 ;  /* 0x0000000500c47202 */ /* 0x000fe20000000f00 */
[-C--:B------:R-:W-:Y:S04]  /*2890*/  HMMA.16816.F32.BF16 R124, R124, R198.reuse, RZ ;  /* 0x000000c67c7c723c */ /* 0x080fe800000418ff */
[----:B------:R-:W-:Y:S04]  /*28a0*/  FFMA.FTZ R16, R16, c[0x0][0x29c], -R196 ;  /* 0x0000a70010107a23 */ /* 0x000fe800000108c4 */
[----:B------:R-:W-:Y:S01]  /*28b0*/  HMMA.16816.F32.BF16 R128, R128, R198, RZ ;  /* 0x000000c68080723c */ /* 0x000fe200000418ff */
[----:B------:R2:W-:Y:S06]  /*28c0*/  MUFU.EX2 R5, R16 ;  /* 0x0000001000057308 */ /* 0x0005ec0000000800 */
[----:B------:R-:W-:Y:S01]  /*28d0*/  FSEL R199, R11, -INF , P2 ;  /* 0xff8000000bc77808 */ /* 0x000fe20001000000 */
[-C--:B------:R-:W-:Y:S05]  /*28e0*/  HMMA.16816.F32.BF16 R68, R200, R204.reuse, R68 ;  /* 0x000000ccc844723c */ /* 0x080fea0000041844 */
[----:B-1----:R-:W-:Y:S01]  /*28f0*/  FSEL R4, R9, -INF , P2 ;  /* 0xff80000009047808 */ /* 0x002fe20001000000 */
[--C-:B------:R-:W-:Y:S02]  /*2900*/  FFMA.FTZ R199, R199, c[0x0][0x29c], -R249.reuse ;  /* 0x0000a700c7c77a23 */ /* 0x100fe400000108f9 */
[C---:B------:R-:W-:Y:S04]  /*2910*/  HMMA.16816.F32.BF16 R72, R208.reuse, R204, R72 ;  /* 0x000000ccd048723c */ /* 0x040fe80000041848 */
[----:B------:R-:W-:Y:S01]  /*2920*/  MOV R11, R4 ;  /* 0x00000004000b7202 */ /* 0x000fe20000000f00 */
[----:B------:R-:W-:Y:S02]  /*2930*/  MUFU.EX2 R199, R199 ;  /* 0x000000c700c77308 */ /* 0x000fe40000000800 */
[----:B------:R-:W-:Y:S01]  /*2940*/  FSEL R205, R14, -INF , P6 ;  /* 0xff8000000ecd7808 */ /* 0x000fe20003000000 */
[-C--:B------:R-:W-:Y:S04]  /*2950*/  HMMA.16816.F32.BF16 R76, R208, R206.reuse, R76 ;  /* 0x000000ced04c723c */ /* 0x080fe8000004184c */
[----:B------:R-:W-:Y:S01]  /*2960*/  MOV R14, R10 ;  /* 0x0000000a000e7202 */ /* 0x000fe20000000f00 */
[----:B------:R-:W-:Y:S01]  /*2970*/  FFMA.FTZ R205, R205, c[0x0][0x29c], -R249 ;  /* 0x0000a700cdcd7a23 */ /* 0x000fe200000108f9 */
[----:B--2---:R-:W-:Y:S02]  /*2980*/  MOV R16, R196 ;  /* 0x000000c400107202 */ /* 0x004fe40000000f00 */
[C---:B------:R-:W-:Y:S03]  /*2990*/  HMMA.16816.F32.BF16 R80, R200.reuse, R206, R80 ;  /* 0x000000cec850723c */ /* 0x040fe60000041850 */
[----:B------:R-:W-:Y:S01]  /*29a0*/  MUFU.EX2 R205, R205 ;  /* 0x000000cd00cd7308 */ /* 0x000fe20000000800 */
[----:B------:R-:W-:Y:S02]  /*29b0*/  MOV R9, R16 ;  /* 0x0000001000097202 */ /* 0x000fe40000000f00 */
[----:B------:R-:W-:Y:S02]  /*29c0*/  FSEL R16, R6, -INF , P1 ;  /* 0xff80000006107808 */ /* 0x000fe40000800000 */
[-C--:B------:R-:W-:Y:S03]  /*29d0*/  HMMA.16816.F32.BF16 R84, R200, R212.reuse, R84 ;  /* 0x000000d4c854723c */ /* 0x080fe60000041854 */
[----:B------:R-:W-:Y:S01]  /*29e0*/  ISETP.GT.AND P1, PT, R244, 0x21, PT ;  /* 0x00000021f400780c */ /* 0x000fe20003f24270 */
[----:B------:R-:W-:Y:S01]  /*29f0*/  FFMA.FTZ R17, R17, c[0x0][0x29c], -R9 ;  /* 0x0000a70011117a23 */ /* 0x000fe20000010809 */
[----:B------:R-:W-:Y:S01]  /*2a00*/  FSEL R196, R7, -INF , P2 ;  /* 0xff80000007c47808 */ /* 0x000fe20001000000 */
[----:B------:R-:W-:Y:S01]  /*2a10*/  FFMA.FTZ R16, R16, c[0x0][0x29c], -R251 ;  /* 0x0000a70010107a23 */ /* 0x000fe200000108fb */
[----:B------:R-:W-:Y:S01]  /*2a20*/  ISETP.GT.AND P2, PT, R244, 0x20, PT ;  /* 0x00000020f400780c */ /* 0x000fe20003f44270 */
[C---:B------:R-:W-:Y:S01]  /*2a30*/  HMMA.16816.F32.BF16 R88, R208.reuse, R212, R88 ;  /* 0x000000d4d058723c */ /* 0x040fe20000041858 */
[----:B------:R1:W-:Y:S03]  /*2a40*/  MUFU.EX2 R198, R17 ;  /* 0x0000001100c67308 */ /* 0x0003e60000000800 */
[----:B------:R-:W-:Y:S02]  /*2a50*/  FSEL R20, R20, -INF , P2 ;  /* 0xff80000014147808 */ /* 0x000fe40001000000 */
[----:B------:R-:W-:Y:S02]  /*2a60*/  FSEL R4, R21, -INF , P1 ;  /* 0xff80000015047808 */ /* 0x000fe40000800000 */
[-C--:B------:R-:W-:Y:S04]  /*2a70*/  HMMA.16816.F32.BF16 R92, R208, R214.reuse, R92 ;  /* 0x000000d6d05c723c */ /* 0x080fe8000004185c */
[--C-:B------:R-:W-:Y:S01]  /*2a80*/  FFMA.FTZ R20, R20, c[0x0][0x29c], -R9.reuse ;  /* 0x0000a70014147a23 */ /* 0x100fe20000010809 */
[----:B------:R-:W-:Y:S01]  /*2a90*/  FSEL R21, R18, -INF , P6 ;  /* 0xff80000012157808 */ /* 0x000fe20003000000 */
[----:B------:R-:W-:Y:S01]  /*2aa0*/  FFMA.FTZ R4, R4, c[0x0][0x29c], -R9 ;  /* 0x0000a70004047a23 */ /* 0x000fe20000010809 */
[----:B------:R-:W-:Y:S01]  /*2ab0*/  FSEL R18, R13, -INF , P3 ;  /* 0xff8000000d127808 */ /* 0x000fe20001800000 */
[C---:B------:R-:W-:Y:S01]  /*2ac0*/  HMMA.16816.F32.BF16 R96, R200.reuse, R214, R96 ;  /* 0x000000d6c860723c */ /* 0x040fe20000041860 */
[----:B------:R2:W3:Y:S03]  /*2ad0*/  MUFU.EX2 R7, R20 ;  /* 0x0000001400077308 */ /* 0x0004e60000000800 */
[----:B------:R-:W-:Y:S01]  /*2ae0*/  FSEL R13, R22, -INF , P2 ;  /* 0xff800000160d7808 */ /* 0x000fe20001000000 */
[----:B------:R-:W-:Y:S01]  /*2af0*/  FFMA.FTZ R21, R21, c[0x0][0x29c], -R251 ;  /* 0x0000a70015157a23 */ /* 0x000fe200000108fb */
[----:B------:R-:W-:Y:S02]  /*2b00*/  MOV R22, R11 ;  /* 0x0000000b00167202 */ /* 0x000fe40000000f00 */
[-C--:B------:R-:W-:Y:S03]  /*2b10*/  HMMA.16816.F32.BF16 R100, R200, R216.reuse, R100 ;  /* 0x000000d8c864723c */ /* 0x080fe60000041864 */
[----:B------:R4:W-:Y:S01]  /*2b20*/  MUFU.EX2 R204, R4 ;  /* 0x0000000400cc7308 */ /* 0x0009e20000000800 */
[----:B-1----:R-:W-:Y:S02]  /*2b30*/  FSEL R17, R12, -INF , P6 ;  /* 0xff8000000c117808 */ /* 0x002fe40003000000 */
[----:B------:R-:W-:Y:S02]  /*2b40*/  ISETP.GT.AND P6, PT, R244, 0x30, PT ;  /* 0x00000030f400780c */ /* 0x000fe40003fc4270 */
[C---:B------:R-:W-:Y:S04]  /*2b50*/  HMMA.16816.F32.BF16 R104, R208.reuse, R216, R104 ;  /* 0x000000d8d068723c */ /* 0x040fe80000041868 */
[----:B------:R-:W-:Y:S02]  /*2b60*/  FSEL R32, R32, -INF , P6 ;  /* 0xff80000020207808 */ /* 0x000fe40003000000 */
[----:B------:R-:W-:Y:S02]  /*2b70*/  FSEL R212, R28, -INF , P6 ;  /* 0xff8000001cd47808 */ /* 0x000fe40003000000 */
[-C--:B------:R-:W-:Y:S04]  /*2b80*/  HMMA.16816.F32.BF16 R108, R208, R218.reuse, R108 ;  /* 0x000000dad06c723c */ /* 0x080fe8000004186c */
[----:B--2---:R-:W-:Y:S01]  /*2b90*/  FSEL R20, R19, -INF , P3 ;  /* 0xff80000013147808 */ /* 0x004fe20001800000 */
[----:B------:R-:W-:Y:S01]  /*2ba0*/  FFMA.FTZ R32, R32, c[0x0][0x29c], -R9 ;  /* 0x0000a70020207a23 */ /* 0x000fe20000010809 */
[----:B------:R-:W-:Y:S02]  /*2bb0*/  FSEL R19, R24, -INF , P2 ;  /* 0xff80000018137808 */ /* 0x000fe40001000000 */
[C---:B------:R-:W-:Y:S03]  /*2bc0*/  HMMA.16816.F32.BF16 R112, R200.reuse, R218, R112 ;  /* 0x000000dac870723c */ /* 0x040fe60000041870 */
[----:B------:R-:W-:Y:S01]  /*2bd0*/  MUFU.EX2 R32, R32 ;  /* 0x0000002000207308 */ /* 0x000fe20000000800 */
[----:B----4-:R-:W-:Y:S01]  /*2be0*/  FSEL R4, R25, -INF , P1 ;  /* 0xff80000019047808 */ /* 0x010fe20000800000 */
[--C-:B------:R-:W-:Y:S01]  /*2bf0*/  FFMA.FTZ R20, R20, c[0x0][0x29c], -R251.reuse ;  /* 0x0000a70014147a23 */ /* 0x100fe200000108fb */
[----:B------:R-:W-:Y:S02]  /*2c00*/  FSEL R24, R23, -INF , P1 ;  /* 0xff80000017187808 */ /* 0x000fe40000800000 */
[-C--:B------:R-:W-:Y:S03]  /*2c10*/  HMMA.16816.F32.BF16 R116, R200, R220.reuse, R116 ;  /* 0x000000dcc874723c */ /* 0x080fe60000041874 */
[----:B------:R-:W-:Y:S01]  /*2c20*/  ISETP.GT.AND P3, PT, R244, 0x31, PT ;  /* 0x00000031f400780c */ /* 0x000fe20003f64270 */
[--C-:B------:R-:W-:Y:S01]  /*2c30*/  FFMA.FTZ R24, R24, c[0x0][0x29c], -R251.reuse ;  /* 0x0000a70018187a23 */ /* 0x100fe200000108fb */
[----:B------:R-:W-:Y:S02]  /*2c40*/  FSEL R206, R26, -INF , P2 ;  /* 0xff8000001ace7808 */ /* 0x000fe40001000000 */
[----:B------:R-:W-:Y:S01]  /*2c50*/  FSEL R26, R34, -INF , P6 ;  /* 0xff800000221a7808 */ /* 0x000fe20003000000 */
[C---:B------:R-:W-:Y:S04]  /*2c60*/  HMMA.16816.F32.BF16 R120, R208.reuse, R220, R120 ;  /* 0x000000dcd078723c */ /* 0x040fe80000041878 */
[----:B------:R-:W-:Y:S01]  /*2c70*/  FSEL R207, R27, -INF , P1 ;  /* 0xff8000001bcf7808 */ /* 0x000fe20000800000 */
[----:B------:R-:W-:Y:S01]  /*2c80*/  FFMA.FTZ R26, R26, c[0x0][0x29c], -R251 ;  /* 0x0000a7001a1a7a23 */ /* 0x000fe200000108fb */
[----:B------:R-:W-:Y:S01]  /*2c90*/  ISETP.GT.AND P1, PT, R244, 0x41, PT ;  /* 0x00000041f400780c */ /* 0x000fe20003f24270 */
[--C-:B------:R-:W-:Y:S01]  /*2ca0*/  FFMA.FTZ R206, R206, c[0x0][0x29c], -R249.reuse ;  /* 0x0000a700cece7a23 */ /* 0x100fe200000108f9 */
[-C--:B------:R-:W-:Y:S03]  /*2cb0*/  HMMA.16816.F32.BF16 R124, R208, R222.reuse, R124 ;  /* 0x000000ded07c723c */ /* 0x080fe6000004187c */
[----:B------:R-:W-:Y:S01]  /*2cc0*/  ISETP.GT.AND P2, PT, R244, 0x40, PT ;  /* 0x00000040f400780c */ /* 0x000fe20003f44270 */
[--C-:B------:R-:W-:Y:S01]  /*2cd0*/  FFMA.FTZ R207, R207, c[0x0][0x29c], -R249.reuse ;  /* 0x0000a700cfcf7a23 */ /* 0x100fe200000108f9 */
[----:B------:R-:W-:Y:S01]  /*2ce0*/  FSEL R30, R30, -INF , P6 ;  /* 0xff8000001e1e7808 */ /* 0x000fe20003000000 */
[----:B------:R-:W-:Y:S01]  /*2cf0*/  MUFU.EX2 R206, R206 ;  /* 0x000000ce00ce7308 */ /* 0x000fe20000000800 */
[----:B------:R-:W-:Y:S01]  /*2d00*/  ISETP.GT.AND P6, PT, R244, 0x50, PT ;  /* 0x00000050f400780c */ /* 0x000fe20003fc4270 */
[----:B------:R-:W-:Y:S04]  /*2d10*/  HMMA.16816.F32.BF16 R128, R200, R222, R128 ;  /* 0x000000dec880723c */ /* 0x000fe80000041880 */
[----:B------:R-:W-:Y:S01]  /*2d20*/  MOV R23, R9 ;  /* 0x0000000900177202 */ /* 0x000fe20000000f00 */
[----:B------:R-:W-:Y:S01]  /*2d30*/  FFMA.FTZ R30, R30, c[0x0][0x29c], -R249 ;  /* 0x0000a7001e1e7a23 */ /* 0x000fe200000108f9 */
[----:B------:R-:W-:Y:S02]  /*2d40*/  FSEL R37, R37, -INF , P1 ;  /* 0xff80000025257808 */ /* 0x000fe40000800000 */
[----:B------:R-:W-:Y:S01]  /*2d50*/  FSEL R48, R48, -INF , P6 ;  /* 0xff80000030307808 */ /* 0x000fe20003000000 */
[----:B------:R-:W-:Y:S03]  /*2d60*/  MUFU.EX2 R207, R207 ;  /* 0x000000cf00cf7308 */ /* 0x000fe60000000800 */
[----:B------:R-:W-:Y:S01]  /*2d70*/  FFMA.FTZ R28, R37, c[0x0][0x29c], -R23 ;  /* 0x0000a700251c7a23 */ /* 0x000fe20000010817 */
[----:B------:R-:W-:Y:S02]  /*2d80*/  FSEL R33, R33, -INF , P3 ;  /* 0xff80000021217808 */ /* 0x000fe40001800000 */
[----:B------:R-:W-:Y:S02]  /*2d90*/  FSEL R36, R36, -INF , P2 ;  /* 0xff80000024247808 */ /* 0x000fe40001000000 */
[----:B------:R-:W-:Y:S01]  /*2da0*/  FSEL R25, R35, -INF , P3 ;  /* 0xff80000023197808 */ /* 0x000fe20001800000 */
[----:B------:R-:W-:Y:S01]  /*2db0*/  FFMA.FTZ R33, R33, c[0x0][0x29c], -R9 ;  /* 0x0000a70021217a23 */ /* 0x000fe20000010809 */
[----:B------:R-:W-:Y:S01]  /*2dc0*/  FSEL R37, R29, -INF , P3 ;  /* 0xff8000001d257808 */ /* 0x000fe20001800000 */
[--C-:B------:R-:W-:Y:S01]  /*2dd0*/  FFMA.FTZ R29, R48, c[0x0][0x29c], -R23.reuse ;  /* 0x0000a700301d7a23 */ /* 0x100fe20000010817 */
[----:B------:R-:W-:Y:S01]  /*2de0*/  FSEL R48, R44, -INF , P6 ;  /* 0xff8000002c307808 */ /* 0x000fe20003000000 */
[----:B------:R-:W-:Y:S01]  /*2df0*/  FFMA.FTZ R36, R36, c[0x0][0x29c], -R23 ;  /* 0x0000a70024247a23 */ /* 0x000fe20000010817 */
[----:B------:R-:W-:Y:S01]  /*2e00*/  FSEL R31, R31, -INF , P3 ;  /* 0xff8000001f1f7808 */ /* 0x000fe20001800000 */
[----:B------:R-:W-:Y:S01]  /*2e10*/  FFMA.FTZ R25, R25, c[0x0][0x29c], -R251 ;  /* 0x0000a70019197a23 */ /* 0x000fe200000108fb */
[----:B------:R-:W-:Y:S01]  /*2e20*/  ISETP.GT.AND P3, PT, R244, 0x51, PT ;  /* 0x00000051f400780c */ /* 0x000fe20003f64270 */
[----:B------:R-:W-:Y:S01]  /*2e30*/  MUFU.EX2 R33, R33 ;  /* 0x0000002100217308 */ /* 0x000fe20000000800 */
[----:B------:R-:W-:Y:S01]  /*2e40*/  FSEL R214, R38, -INF , P2 ;  /* 0xff80000026d67808 */ /* 0x000fe20001000000 */
[----:B------:R-:W-:Y:S01]  /*2e50*/  FFMA.FTZ R31, R31, c[0x0][0x29c], -R249 ;  /* 0x0000a7001f1f7a23 */ /* 0x000fe200000108f9 */
[----:B------:R-:W-:Y:S02]  /*2e60*/  FSEL R42, R42, -INF , P2 ;  /* 0xff8000002a2a7808 */ /* 0x000fe40001000000 */
[----:B------:R-:W-:Y:S01]  /*2e70*/  FSEL R213, R50, -INF , P6 ;  /* 0xff80000032d57808 */ /* 0x000fe20003000000 */
[--C-:B------:R-:W-:Y:S01]  /*2e80*/  FFMA.FTZ R50, R196, c[0x0][0x29c], -R251.reuse ;  /* 0x0000a700c4327a23 */ /* 0x100fe200000108fb */
[----:B------:R-:W-:Y:S01]  /*2e90*/  FSEL R46, R46, -INF , P6 ;  /* 0xff8000002e2e7808 */ /* 0x000fe20003000000 */
[--C-:B------:R-:W-:Y:S01]  /*2ea0*/  FFMA.FTZ R201, R214, c[0x0][0x29c], -R251.reuse ;  /* 0x0000a700d6c97a23 */ /* 0x100fe200000108fb */
[----:B------:R-:W-:Y:S01]  /*2eb0*/  ISETP.GT.AND P6, PT, R244, 0x70, PT ;  /* 0x00000070f400780c */ /* 0x000fe20003fc4270 */
[----:B------:R-:W-:Y:S01]  /*2ec0*/  MUFU.EX2 R200, R25 ;  /* 0x0000001900c87308 */ /* 0x000fe20000000800 */
[----:B------:R-:W-:Y:S01]  /*2ed0*/  FSEL R40, R40, -INF , P2 ;  /* 0xff80000028287808 */ /* 0x000fe20001000000 */
[----:B------:R-:W-:Y:S01]  /*2ee0*/  FFMA.FTZ R203, R213, c[0x0][0x29c], -R251 ;  /* 0x0000a700d5cb7a23 */ /* 0x000fe200000108fb */
[----:B------:R-:W-:Y:S01]  /*2ef0*/  ISETP.GT.AND P2, PT, R244, 0x60, PT ;  /* 0x00000060f400780c */ /* 0x000fe20003f44270 */
[--C-:B------:R-:W-:Y:S01]  /*2f00*/  FFMA.FTZ R42, R42, c[0x0][0x29c], -R249.reuse ;  /* 0x0000a7002a2a7a23 */ /* 0x100fe200000108f9 */
[----:B------:R-:W-:Y:S01]  /*2f10*/  FSEL R49, R49, -INF , P3 ;  /* 0xff80000031317808 */ /* 0x000fe20001800000 */
[----:B------:R-:W-:Y:S01]  /*2f20*/  FFMA.FTZ R46, R46, c[0x0][0x29c], -R249 ;  /* 0x0000a7002e2e7a23 */ /* 0x000fe200000108f9 */
[----:B------:R-:W-:Y:S02]  /*2f30*/  FSEL R52, R52, -INF , P2 ;  /* 0xff80000034347808 */ /* 0x000fe40001000000 */
[----:B------:R-:W-:Y:S01]  /*2f40*/  FSEL R64, R64, -INF , P6 ;  /* 0xff80000040407808 */ /* 0x000fe20003000000 */
[--C-:B------:R-:W-:Y:S01]  /*2f50*/  FFMA.FTZ R34, R49, c[0x0][0x29c], -R23.reuse ;  /* 0x0000a70031227a23 */ /* 0x100fe20000010817 */
[----:B------:R-:W-:Y:S01]  /*2f60*/  MOV R217, R8 ;  /* 0x0000000800d97202 */ /* 0x000fe20000000f00 */
[--C-:B------:R-:W-:Y:S01]  /*2f70*/  FFMA.FTZ R35, R52, c[0x0][0x29c], -R23.reuse ;  /* 0x0000a70034237a23 */ /* 0x100fe20000010817 */
[----:B------:R-:W-:Y:S01]  /*2f80*/  FSEL R27, R39, -INF , P1 ;  /* 0xff800000271b7808 */ /* 0x000fe20000800000 */
[----:B------:R-:W-:Y:S01]  /*2f90*/  FFMA.FTZ R39, R64, c[0x0][0x29c], -R23 ;  /* 0x0000a70040277a23 */ /* 0x000fe20000010817 */
[----:B------:R-:W-:Y:S01]  /*2fa0*/  FSEL R41, R41, -INF , P1 ;  /* 0xff80000029297808 */ /* 0x000fe20000800000 */
[----:B------:R-:W-:Y:S01]  /*2fb0*/  LDSM.16.M88.4 R8, [R2+0x4080] ;  /* 0x004080000208783b */ /* 0x000fe20000000200 */
[----:B------:R-:W-:Y:S01]  /*2fc0*/  FSEL R43, R43, -INF , P1 ;  /* 0xff8000002b2b7808 */ /* 0x000fe20000800000 */
[----:B------:R-:W-:Y:S01]  /*2fd0*/  FFMA.FTZ R27, R27, c[0x0][0x29c], -R251 ;  /* 0x0000a7001b1b7a23 */ /* 0x000fe200000108fb */
[----:B------:R-:W-:Y:S01]  /*2fe0*/  ISETP.GT.AND P1, PT, R244, 0x61, PT ;  /* 0x00000061f400780c */ /* 0x000fe20003f24270 */
[----:B------:R-:W-:Y:S01]  /*2ff0*/  MUFU.EX2 R50, R50 ;  /* 0x0000003200327308 */ /* 0x000fe20000000800 */
[----:B------:R-:W-:Y:S01]  /*3000*/  MOV R49, R4 ;  /* 0x0000000400317202 */ /* 0x000fe20000000f00 */
[----:B------:R-:W-:Y:S01]  /*3010*/  FFMA.FTZ R43, R43, c[0x0][0x29c], -R249 ;  /* 0x0000a7002b2b7a23 */ /* 0x000fe200000108f9 */
[----:B------:R-:W-:Y:S02]  /*3020*/  MOV R218, R14 ;  /* 0x0000000e00da7202 */ /* 0x000fe40000000f00 */
[----:B------:R-:W-:Y:S02]  /*3030*/  MOV R219, R15 ;  /* 0x0000000f00db7202 */ /* 0x000fe40000000f00 */
[----:B------:R-:W-:Y:S02]  /*3040*/  FSEL R38, R53, -INF , P1 ;  /* 0xff80000035267808 */ /* 0x000fe40000800000 */
[----:B------:R-:W-:Y:S01]  /*3050*/  MOV R53, R13 ;  /* 0x0000000d00357202 */ /* 0x000fe20000000f00 */
[----:B------:R-:W-:Y:S01]  /*3060*/  MUFU.EX2 R202, R27 ;  /* 0x0000001b00ca7308 */ /* 0x000fe20000000800 */
[----:B------:R-:W-:Y:S01]  /*3070*/  MOV R64, R217 ;  /* 0x000000d900407202 */ /* 0x000fe20000000f00 */
[----:B------:R-:W-:Y:S01]  /*3080*/  FFMA.FTZ R38, R38, c[0x0][0x29c], -R23 ;  /* 0x0000a70026267a23 */ /* 0x000fe20000010817 */
[----:B------:R-:W-:Y:S01]  /*3090*/  MOV R221, R19 ;  /* 0x0000001300dd7202 */ /* 0x000fe20000000f00 */
[--C-:B------:R-:W-:Y:S01]  /*30a0*/  FFMA.FTZ R53, R53, c[0x0][0x29c], -R251.reuse ;  /* 0x0000a70035357a23 */ /* 0x100fe200000108fb */
[----:B------:R-:W-:Y:S02]  /*30b0*/  MOV R220, R18 ;  /* 0x0000001200dc7202 */ /* 0x000fe40000000f00 */
[----:B------:R-:W-:Y:S02]  /*30c0*/  MOV R211, R17 ;  /* 0x0000001100d37202 */ /* 0x000fe40000000f00 */
[----:B------:R-:W-:Y:S01]  /*30d0*/  FSEL R215, R51, -INF , P3 ;  /* 0xff80000033d77808 */ /* 0x000fe20001800000 */
[----:B------:R-:W-:Y:S01]  /*30e0*/  MUFU.EX2 R53, R53 ;  /* 0x0000003500357308 */ /* 0x000fe20000000800 */
[----:B------:R-:W-:Y:S02]  /*30f0*/  FSEL R45, R45, -INF , P3 ;  /* 0xff8000002d2d7808 */ /* 0x000fe40001800000 */
[----:B------:R-:W-:Y:S01]  /*3100*/  FSEL R47, R47, -INF , P3 ;  /* 0xff8000002f2f7808 */ /* 0x000fe20001800000 */
[----:B------:R-:W-:Y:S01]  /*3110*/  FFMA.FTZ R208, R215, c[0x0][0x29c], -R251 ;  /* 0x0000a700d7d07a23 */ /* 0x000fe200000108fb */
[----:B------:R-:W-:Y:S01]  /*3120*/  ISETP.GT.AND P3, PT, R244, 0x71, PT ;  /* 0x00000071f400780c */ /* 0x000fe20003f64270 */
[--C-:B------:R-:W-:Y:S01]  /*3130*/  FFMA.FTZ R45, R45, c[0x0][0x29c], -R250.reuse ;  /* 0x0000a7002d2d7a23 */ /* 0x100fe200000108fa */
[----:B------:R-:W-:Y:S01]  /*3140*/  MOV R209, R64 ;  /* 0x0000004000d17202 */ /* 0x000fe20000000f00 */
[----:B------:R-:W-:Y:S01]  /*3150*/  FFMA.FTZ R47, R47, c[0x0][0x29c], -R249 ;  /* 0x0000a7002f2f7a23 */ /* 0x000fe200000108f9 */
[----:B------:R-:W-:Y:S01]  /*3160*/  FSEL R65, R65, -INF , P3 ;  /* 0xff80000041417808 */ /* 0x000fe20001800000 */
[----:B------:R-:W-:Y:S01]  /*3170*/  MUFU.EX2 R51, R21 ;  /* 0x0000001500337308 */ /* 0x000fe20000000800 */
[----:B------:R-:W-:Y:S02]  /*3180*/  MOV R196, 0x40 ;  /* 0x0000004000c47802 */ /* 0x000fe40000000f00 */
[----:B------:R-:W-:Y:S01]  /*3190*/  FSEL R54, R54, -INF , P2 ;  /* 0xff80000036367808 */ /* 0x000fe20001000000 */
[----:B------:R-:W-:Y:S01]  /*31a0*/  FFMA.FTZ R44, R65, c[0x0][0x29c], -R23 ;  /* 0x0000a700412c7a23 */ /* 0x000fe20000010817 */
[----:B------:R-:W-:Y:S02]  /*31b0*/  MOV R65, R22 ;  /* 0x0000001600417202 */ /* 0x000fe40000000f00 */
[----:B------:R-:W-:Y:S01]  /*31c0*/  SEL R196, R196, 0xffffffc0, !P0 ;  /* 0xffffffc0c4c47807 */ /* 0x000fe20004000000 */
[--C-:B------:R-:W-:Y:S01]  /*31d0*/  FFMA.FTZ R54, R54, c[0x0][0x29c], -R251.reuse ;  /* 0x0000a70036367a23 */ /* 0x100fe200000108fb */
[----:B------:R-:W-:Y:S01]  /*31e0*/  MOV R210, R65 ;  /* 0x0000004100d27202 */ /* 0x000fe20000000f00 */
[----:B------:R-:W-:Y:S01]  /*31f0*/  MUFU.EX2 R64, R24 ;  /* 0x0000001800407308 */ /* 0x000fe20000000800 */
[----:B------:R-:W-:Y:S02]  /*3200*/  FSEL R55, R55, -INF , P1 ;  /* 0xff80000037377808 */ /* 0x000fe40000800000 */
[----:B------:R-:W-:Y:S02]  /*3210*/  FSEL R56, R56, -INF , P2 ;  /* 0xff80000038387808 */ /* 0x000fe40001000000 */
[----:B------:R-:W-:Y:S01]  /*3220*/  FSEL R57, R57, -INF , P1 ;  /* 0xff80000039397808 */ /* 0x000fe20000800000 */
[----:B------:R-:W-:Y:S01]  /*3230*/  FFMA.FTZ R55, R55, c[0x0][0x29c], -R251 ;  /* 0x0000a70037377a23 */ /* 0x000fe200000108fb */
[----:B------:R-:W-:Y:S02]  /*3240*/  FSEL R58, R58, -INF , P2 ;  /* 0xff8000003a3a7808 */ /* 0x000fe40001000000 */
[----:B------:R-:W-:Y:S01]  /*3250*/  FSEL R59, R59, -INF , P1 ;  /* 0xff8000003b3b7808 */ /* 0x000fe20000800000 */
[----:B------:R1:W-:Y:S01]  /*3260*/  MUFU.EX2 R65, R26 ;  /* 0x0000001a00417308 */ /* 0x0003e20000000800 */
[----:B------:R-:W-:Y:S01]  /*3270*/  R2P PR, R236, 0x6 ;  /* 0x00000006ec007804 */ /* 0x000fe20000000000 */
[--C-:B------:R-:W-:Y:S01]  /*3280*/  FFMA.FTZ R58, R58, c[0x0][0x29c], -R249.reuse ;  /* 0x0000a7003a3a7a23 */ /* 0x100fe200000108f9 */
[----:B------:R-:W-:Y:S01]  /*3290*/  FSEL R66, R66, -INF , P6 ;  /* 0xff80000042427808 */ /* 0x000fe20003000000 */
[----:B------:R-:W-:Y:S01]  /*32a0*/  FFMA.FTZ R59, R59, c[0x0][0x29c], -R249 ;  /* 0x0000a7003b3b7a23 */ /* 0x000fe200000108f9 */
[----:B------:R-:W-:Y:S01]  /*32b0*/  FSEL R67, R67, -INF , P3 ;  /* 0xff80000043437808 */ /* 0x000fe20001800000 */
[--C-:B------:R-:W-:Y:S01]  /*32c0*/  FFMA.FTZ R57, R57, c[0x0][0x29c], -R250.reuse ;  /* 0x0000a70039397a23 */ /* 0x100fe200000108fa */
[----:B------:R-:W-:Y:S01]  /*32d0*/  FSEL R62, R62, -INF , P6 ;  /* 0xff8000003e3e7808 */ /* 0x000fe20003000000 */
[--C-:B------:R-:W-:Y:S01]  /*32e0*/  FFMA.FTZ R66, R66, c[0x0][0x29c], -R251.reuse ;  /* 0x0000a70042427a23 */ /* 0x100fe200000108fb */
[----:B------:R-:W-:Y:S01]  /*32f0*/  FSEL R63, R63, -INF , P3 ;  /* 0xff8000003f3f7808 */ /* 0x000fe20001800000 */
[----:B------:R-:W-:Y:S01]  /*3300*/  FFMA.FTZ R251, R67, c[0x0][0x29c], -R251 ;  /* 0x0000a70043fb7a23 */ /* 0x000fe200000108fb */
[----:B------:R-:W-:Y:S01]  /*3310*/  MUFU.EX2 R30, R30 ;  /* 0x0000001e001e7308 */ /* 0x000fe20000000800 */
[--C-:B------:R-:W-:Y:S01]  /*3320*/  FFMA.FTZ R67, R209, c[0x0][0x29c], -R250.reuse ;  /* 0x0000a700d1437a23 */ /* 0x100fe200000108fa */
[----:B------:R-:W-:Y:S01]  /*3330*/  FSEL R60, R60, -INF , P6 ;  /* 0xff8000003c3c7808 */ /* 0x000fe20003000000 */
[--C-:B------:R-:W-:Y:S01]  /*3340*/  FFMA.FTZ R209, R210, c[0x0][0x29c], -R250.reuse ;  /* 0x0000a700d2d17a23 */ /* 0x100fe200000108fa */
[----:B------:R-:W-:Y:S01]  /*3350*/  FSEL R61, R61, -INF , P3 ;  /* 0xff8000003d3d7808 */ /* 0x000fe20001800000 */
[--C-:B------:R-:W-:Y:S02]  /*3360*/  FFMA.FTZ R62, R62, c[0x0][0x29c], -R249.reuse ;  /* 0x0000a7003e3e7a23 */ /* 0x100fe400000108f9 */
[----:B------:R-:W-:Y:S03]  /*3370*/  FFMA.FTZ R60, R60, c[0x0][0x29c], -R250 ;  /* 0x0000a7003c3c7a23 */ /* 0x000fe600000108fa */
[----:B------:R-:W-:Y:S01]  /*3380*/  MUFU.EX2 R67, R67 ;  /* 0x0000004300437308 */ /* 0x000fe20000000800 */
[----:B-1----:R-:W-:Y:S09]  /*3390*/  LDSM.16.M88.4 R24, [R0+0x4080] ;  /* 0x004080000018783b */ /* 0x002ff20000000200 */
[----:B------:R-:W-:Y:S10]  /*33a0*/  MUFU.EX2 R209, R209 ;  /* 0x000000d100d17308 */ /* 0x000ff40000000800 */
        /* <DEDUP_REMOVED lines=24> */
[----:B------:R-:W-:Y:S01]  /*3530*/  MUFU.EX2 R60, R60 ;  /* 0x0000003c003c7308 */ /* 0x000fe20000000800 */
[----:B---3--:R-:W-:Y:S02]  /*3540*/  MOV R12, R7 ;  /* 0x00000007000c7202 */ /* 0x008fe40000000f00 */
[----:B------:R-:W-:Y:S02]  /*3550*/  MOV R52, R5 ;  /* 0x0000000500347202 */ /* 0x000fe40000000f00 */
[----:B------:R-:W-:Y:S01]  /*3560*/  MOV R217, R12 ;  /* 0x0000000c00d97202 */ /* 0x000fe20000000f00 */
[----:B------:R-:W1:Y:S01]  /*3570*/  LDSM.16.M88.4 R4, [R230+0x10080] ;  /* 0x01008000e604783b */ /* 0x000e620000000200 */
[----:B------:R-:W-:Y:S03]  /*3580*/  MOV R216, R52 ;  /* 0x0000003400d87202 */ /* 0x000fe60000000f00 */
[----:B------:R2:W-:Y:S04]  /*3590*/  MUFU.EX2 R52, R20 ;  /* 0x0000001400347308 */ /* 0x0005e80000000800 */
[----:B------:R3:W4:Y:S08]  /*35a0*/  LDSM.16.M88.4 R12, [R230+0x12080] ;  /* 0x01208000e60c783b */ /* 0x0007300000000200 */
[----:B--2---:R-:W-:Y:S01]  /*35b0*/  LDSM.16.M88.4 R20, [R2+0x6080] ;  /* 0x006080000214783b */ /* 0x004fe20000000200 */
[----:B---3--:R-:W-:Y:S02]  /*35c0*/  MOV R230, R49 ;  /* 0x0000003100e67202 */ /* 0x008fe40000000f00 */
[----:B------:R2:W3:Y:S01]  /*35d0*/  MUFU.EX2 R49, R16 ;  /* 0x0000001000317308 */ /* 0x0004e20000000800 */
[-C--:B-1----:R-:W-:Y:S08]  /*35e0*/  HMMA.16816.F32.BF16 R68, R4, R8.reuse, R68 ;  /* 0x000000080444723c */ /* 0x082ff00000041844 */
[C---:B----4-:R-:W-:Y:S08]  /*35f0*/  HMMA.16816.F32.BF16 R72, R12.reuse, R8, R72 ;  /* 0x000000080c48723c */ /* 0x050ff00000041848 */
[-C--:B------:R-:W-:Y:S01]  /*3600*/  HMMA.16816.F32.BF16 R76, R12, R10.reuse, R76 ;  /* 0x0000000a0c4c723c */ /* 0x080fe2000004184c */
[----:B--2---:R-:W1:Y:S07]  /*3610*/  LDSM.16.M88.4 R16, [R2+0x5080] ;  /* 0x005080000210783b */ /* 0x004e6e0000000200 */
[C---:B------:R-:W-:Y:S01]  /*3620*/  HMMA.16816.F32.BF16 R80, R4.reuse, R10, R80 ;  /* 0x0000000a0450723c */ /* 0x040fe20000041850 */
[----:B------:R-:W2:Y:S07]  /*3630*/  LDSM.16.M88.4 R8, [R2+0x7080] ;  /* 0x007080000208783b */ /* 0x000eae0000000200 */
[-C--:B-1----:R-:W-:Y:S08]  /*3640*/  HMMA.16816.F32.BF16 R84, R4, R16.reuse, R84 ;  /* 0x000000100454723c */ /* 0x082ff00000041854 */
[C---:B------:R-:W-:Y:S08]  /*3650*/  HMMA.16816.F32.BF16 R88, R12.reuse, R16, R88 ;  /* 0x000000100c58723c */ /* 0x040ff00000041858 */
[-C--:B------:R-:W-:Y:S08]  /*3660*/  HMMA.16816.F32.BF16 R92, R12, R18.reuse, R92 ;  /* 0x000000120c5c723c */ /* 0x080ff0000004185c */
[C---:B------:R-:W-:Y:S08]  /*3670*/  HMMA.16816.F32.BF16 R96, R4.reuse, R18, R96 ;  /* 0x000000120460723c */ /* 0x040ff00000041860 */
[-C--:B------:R-:W-:Y:S08]  /*3680*/  HMMA.16816.F32.BF16 R100, R4, R20.reuse, R100 ;  /* 0x000000140464723c */ /* 0x080ff00000041864 */
[C---:B------:R-:W-:Y:S07]  /*3690*/  HMMA.16816.F32.BF16 R104, R12.reuse, R20, R104 ;  /* 0x000000140c68723c */ /* 0x040fee0000041868 */
[----:B------:R-:W-:Y:S01]  /*36a0*/  IADD3 R20, R196, R229, R224 ;  /* 0x000000e5c4147210 */ /* 0x000fe20007ffe0e0 */
[-C--:B------:R-:W-:Y:S04]  /*36b0*/  HMMA.16816.F32.BF16 R108, R12, R22.reuse, R108 ;  /* 0x000000160c6c723c */ /* 0x080fe8000004186c */
[----:B------:R-:W1:Y:S04]  /*36c0*/  LDSM.16.M88.4 R16, [R20+0x10080] ;  /* 0x010080001410783b */ /* 0x000e680000000200 */
[C---:B------:R-:W-:Y:S04]  /*36d0*/  HMMA.16816.F32.BF16 R112, R4.reuse, R22, R112 ;  /* 0x000000160470723c */ /* 0x040fe80000041870 */
[----:B------:R-:W4:Y:S04]  /*36e0*/  LDSM.16.M88.4 R20, [R20+0x12080] ;  /* 0x012080001414783b */ /* 0x000f280000000200 */
[-C--:B--2---:R-:W-:Y:S08]  /*36f0*/  HMMA.16816.F32.BF16 R116, R4, R8.reuse, R116 ;  /* 0x000000080474723c */ /* 0x084ff00000041874 */
[C---:B------:R-:W-:Y:S08]  /*3700*/  HMMA.16816.F32.BF16 R120, R12.reuse, R8, R120 ;  /* 0x000000080c78723c */ /* 0x040ff00000041878 */
[-C--:B------:R-:W-:Y:S01]  /*3710*/  HMMA.16816.F32.BF16 R124, R12, R10.reuse, R124 ;  /* 0x0000000a0c7c723c */ /* 0x080fe2000004187c */
[----:B------:R-:W2:Y:S07]  /*3720*/  LDSM.16.M88.4 R12, [R0+0x5080] ;  /* 0x00508000000c783b */ /* 0x000eae0000000200 */
[----:B------:R-:W-:Y:S01]  /*3730*/  HMMA.16816.F32.BF16 R128, R4, R10, R128 ;  /* 0x0000000a0480723c */ /* 0x000fe20000041880 */
[----:B------:R-:W5:Y:S07]  /*3740*/  LDSM.16.M88.4 R4, [R0+0x6080] ;  /* 0x006080000004783b */ /* 0x000f6e0000000200 */
[-C--:B-1----:R-:W-:Y:S01]  /*3750*/  HMMA.16816.F32.BF16 R68, R16, R24.reuse, R68 ;  /* 0x000000181044723c */ /* 0x082fe20000041844 */
[----:B------:R-:W1:Y:S07]  /*3760*/  LDSM.16.M88.4 R8, [R0+0x7080] ;  /* 0x007080000008783b */ /* 0x000e6e0000000200 */
[C---:B----4-:R-:W-:Y:S07]  /*3770*/  HMMA.16816.F32.BF16 R72, R20.reuse, R24, R72 ;  /* 0x000000181448723c */ /* 0x050fee0000041848 */
[--C-:B------:R-:W-:Y:S01]  /*3780*/  FFMA.FTZ R25, R220, c[0x0][0x29c], -R250.reuse ;  /* 0x0000a700dc197a23 */ /* 0x100fe200000108fa */
[-C--:B------:R-:W-:Y:S04]  /*3790*/  HMMA.16816.F32.BF16 R76, R20, R26.reuse, R76 ;  /* 0x0000001a144c723c */ /* 0x080fe8000004184c */
[--C-:B------:R-:W-:Y:S01]  /*37a0*/  FFMA.FTZ R24, R211, c[0x0][0x29c], -R250.reuse ;  /* 0x0000a700d3187a23 */ /* 0x100fe200000108fa */
[----:B------:R-:W-:Y:S03]  /*37b0*/  MUFU.EX2 R25, R25 ;  /* 0x0000001900197308 */ /* 0x000fe60000000800 */
[C---:B------:R-:W-:Y:S07]  /*37c0*/  HMMA.16816.F32.BF16 R80, R16.reuse, R26, R80 ;  /* 0x0000001a1050723c */ /* 0x040fee0000041850 */
[----:B------:R-:W-:Y:S01]  /*37d0*/  MUFU.EX2 R24, R24 ;  /* 0x0000001800187308 */ /* 0x000fe20000000800 */
[-C--:B--2---:R-:W-:Y:S04]  /*37e0*/  HMMA.16816.F32.BF16 R84, R16, R12.reuse, R84 ;  /* 0x0000000c1054723c */ /* 0x084fe80000041854 */
[--C-:B------:R-:W-:Y:S02]  /*37f0*/  FFMA.FTZ R27, R230, c[0x0][0x29c], -R250.reuse ;  /* 0x0000a700e61b7a23 */ /* 0x100fe400000108fa */
[--C-:B------:R-:W-:Y:S02]  /*3800*/  FFMA.FTZ R26, R221, c[0x0][0x29c], -R250.reuse ;  /* 0x0000a700dd1a7a23 */ /* 0x100fe400000108fa */
[C---:B------:R-:W-:Y:S02]  /*3810*/  HMMA.16816.F32.BF16 R88, R20.reuse, R12, R88 ;  /* 0x0000000c1458723c */ /* 0x040fe40000041858 */
[----:B------:R-:W-:Y:S05]  /*3820*/  MUFU.EX2 R27, R27 ;  /* 0x0000001b001b7308 */ /* 0x000fea0000000800 */
[--C-:B------:R-:W-:Y:S01]  /*3830*/  FFMA.FTZ R13, R37, c[0x0][0x29c], -R250.reuse ;  /* 0x0000a700250d7a23 */ /* 0x100fe200000108fa */
[-C--:B------:R-:W-:Y:S04]  /*3840*/  HMMA.16816.F32.BF16 R92, R20, R14.reuse, R92 ;  /* 0x0000000e145c723c */ /* 0x080fe8000004185c */
[--C-:B------:R-:W-:Y:S01]  /*3850*/  FFMA.FTZ R12, R212, c[0x0][0x29c], -R250.reuse ;  /* 0x0000a700d40c7a23 */ /* 0x100fe200000108fa */
[----:B------:R-:W-:Y:S03]  /*3860*/  MUFU.EX2 R26, R26 ;  /* 0x0000001a001a7308 */ /* 0x000fe60000000800 */
[C---:B------:R-:W-:Y:S07]  /*3870*/  HMMA.16816.F32.BF16 R96, R16.reuse, R14, R96 ;  /* 0x0000000e1060723c */ /* 0x040fee0000041860 */
[--C-:B------:R-:W-:Y:S01]  /*3880*/  FFMA.FTZ R15, R41, c[0x0][0x29c], -R250.reuse ;  /* 0x0000a700290f7a23 */ /* 0x100fe200000108fa */
[-C--:B-----5:R-:W-:Y:S01]  /*3890*/  HMMA.16816.F32.BF16 R100, R16, R4.reuse, R100 ;  /* 0x000000041064723c */ /* 0x0a0fe20000041864 */
[----:B------:R-:W-:Y:S03]  /*38a0*/  MUFU.EX2 R13, R13 ;  /* 0x0000000d000d7308 */ /* 0x000fe60000000800 */
[--C-:B------:R-:W-:Y:S02]  /*38b0*/  FFMA.FTZ R14, R40, c[0x0][0x29c], -R250.reuse ;  /* 0x0000a700280e7a23 */ /* 0x100fe400000108fa */
[--C-:B------:R-:W-:Y:S02]  /*38c0*/  FFMA.FTZ R40, R56, c[0x0][0x29c], -R250.reuse ;  /* 0x0000a70038287a23 */ /* 0x100fe400000108fa */
[C---:B------:R-:W-:Y:S01]  /*38d0*/  HMMA.16816.F32.BF16 R104, R20.reuse, R4, R104 ;  /* 0x000000041468723c */ /* 0x040fe20000041868 */
[----:B------:R-:W2:Y:S02]  /*38e0*/  LDS R4, [R248+0x18480] ;  /* 0x01848000f8047984 */ /* 0x000ea40000000800 */
[----:B------:R-:W-:Y:S04]  /*38f0*/  MUFU.EX2 R12, R12 ;  /* 0x0000000c000c7308 */ /* 0x000fe80000000800 */
[--C-:B------:R-:W-:Y:S01]  /*3900*/  FFMA.FTZ R5, R48, c[0x0][0x29c], -R250.reuse ;  /* 0x0000a70030057a23 */ /* 0x100fe200000108fa */
[-C--:B------:R-:W-:Y:S04]  /*3910*/  HMMA.16816.F32.BF16 R108, R20, R6.reuse, R108 ;  /* 0x00000006146c723c */ /* 0x080fe8000004186c */
[----:B------:R-:W-:Y:S01]  /*3920*/  FFMA.FTZ R250, R61, c[0x0][0x29c], -R250 ;  /* 0x0000a7003dfa7a23 */ /* 0x000fe200000108fa */
[----:B------:R-:W-:Y:S03]  /*3930*/  MUFU.EX2 R5, R5 ;  /* 0x0000000500057308 */ /* 0x000fe60000000800 */
[C---:B------:R-:W-:Y:S07]  /*3940*/  HMMA.16816.F32.BF16 R112, R16.reuse, R6, R112 ;  /* 0x000000061070723c */ /* 0x040fee0000041870 */
[----:B------:R-:W-:Y:S01]  /*3950*/  SHF.L.U32 R6, R235, 0x1, RZ ;  /* 0x00000001eb067819 */ /* 0x000fe200000006ff */
[-C--:B-1----:R-:W-:Y:S01]  /*3960*/  HMMA.16816.F32.BF16 R116, R16, R8.reuse, R116 ;  /* 0x000000081074723c */ /* 0x082fe20000041874 */
[----:B------:R-:W-:Y:S03]  /*3970*/  MUFU.EX2 R7, R45 ;  /* 0x0000002d00077308 */ /* 0x000fe60000000800 */
[C---:B------:R-:W-:Y:S02]  /*3980*/  IADD3 R41, R6.reuse, 0x18880, RZ ;  /* 0x0001888006297810 */ /* 0x040fe40007ffe0ff */
[----:B------:R-:W-:Y:S02]  /*3990*/  IADD3 R37, R6, 0x188a0, RZ ;  /* 0x000188a006257810 */ /* 0x000fe40007ffe0ff */
[C---:B------:R-:W-:Y:S03]  /*39a0*/  HMMA.16816.F32.BF16 R120, R20.reuse, R8, R120 ;  /* 0x000000081478723c */ /* 0x040fe60000041878 */
[----:B------:R-:W-:Y:S01]  /*39b0*/  MUFU.EX2 R15, R15 ;  /* 0x0000000f000f7308 */ /* 0x000fe20000000800 */
[----:B------:R-:W-:Y:S02]  /*39c0*/  @P1 IADD3 R37, R41, -0x20, RZ ;  /* 0xffffffe029251810 */ /* 0x000fe40007ffe0ff */
[----:B------:R-:W-:Y:S01]  /*39d0*/  PLOP3.LUT P1, PT, PT, PT, UP0, 0x80, 0x0 ;  /* 0x000000000000781c */ /* 0x000fe20003f2f008 */
[--C-:B------:R-:W-:Y:S01]  /*39e0*/  FFMA.FTZ R8, R218, c[0x0][0x29c], -R249.reuse ;  /* 0x0000a700da087a23 */ /* 0x100fe200000108f9 */
[-C--:B------:R-:W-:Y:S01]  /*39f0*/  HMMA.16816.F32.BF16 R124, R20, R10.reuse, R124 ;  /* 0x0000000a147c723c */ /* 0x080fe2000004187c */
[----:B------:R-:W1:Y:S03]  /*3a00*/  LDS R20, [R248+0x184a0] ;  /* 0x0184a000f8147984 */ /* 0x000e660000000800 */
[--C-:B--2---:R-:W-:Y:S01]  /*3a10*/  FADD.FTZ R68, R68, -R4.reuse ;  /* 0x8000000444447221 */ /* 0x104fe20000010000 */
[----:B------:R-:W-:Y:S01]  /*3a20*/  MUFU.EX2 R8, R8 ;  /* 0x0000000800087308 */ /* 0x000fe20000000800 */
[--C-:B------:R-:W-:Y:S01]  /*3a30*/  FADD.FTZ R69, R69, -R4.reuse ;  /* 0x8000000445457221 */ /* 0x100fe20000010000 */
[----:B------:R-:W-:Y:S01]  /*3a40*/  F2FP.BF16.PACK_AB R22, R198, R216 ;  /* 0x000000d8c616723e */ /* 0x000fe200000010ff */
[----:B------:R-:W-:Y:S04]  /*3a50*/  HMMA.16816.F32.BF16 R128, R16, R10, R128 ;  /* 0x0000000a1080723c */ /* 0x000fe80000041880 */
[--C-:B------:R-:W-:Y:S02]  /*3a60*/  FADD.FTZ R21, R80, -R4.reuse ;  /* 0x8000000450157221 */ /* 0x100fe40000010000 */
[--C-:B------:R-:W-:Y:S01]  /*3a70*/  FADD.FTZ R81, R81, -R4.reuse ;  /* 0x8000000451517221 */ /* 0x100fe20000010000 */
[----:B------:R-:W-:Y:S01]  /*3a80*/  MUFU.EX2 R14, R14 ;  /* 0x0000000e000e7308 */ /* 0x000fe20000000800 */
[--C-:B------:R-:W-:Y:S04]  /*3a90*/  FADD.FTZ R41, R84, -R4.reuse ;  /* 0x8000000454297221 */ /* 0x100fe80000010000 */
[--C-:B------:R-:W-:Y:S02]  /*3aa0*/  FADD.FTZ R23, R85, -R4.reuse ;  /* 0x8000000455177221 */ /* 0x100fe40000010000 */
[--C-:B------:R-:W-:Y:S02]  /*3ab0*/  FADD.FTZ R96, R96, -R4.reuse ;  /* 0x8000000460607221 */ /* 0x100fe40000010000 */
[--C-:B------:R-:W-:Y:S01]  /*3ac0*/  FADD.FTZ R97, R97, -R4.reuse ;  /* 0x8000000461617221 */ /* 0x100fe20000010000 */
[----:B------:R-:W-:Y:S01]  /*3ad0*/  MUFU.EX2 R40, R40 ;  /* 0x0000002800287308 */ /* 0x000fe20000000800 */
[--C-:B------:R-:W-:Y:S02]  /*3ae0*/  FADD.FTZ R100, R100, -R4.reuse ;  /* 0x8000000464647221 */ /* 0x100fe40000010000 */
[--C-:B------:R-:W-:Y:S02]  /*3af0*/  FADD.FTZ R101, R101, -R4.reuse ;  /* 0x8000000465657221 */ /* 0x100fe40000010000 */
[--C-:B------:R-:W-:Y:S02]  /*3b00*/  FADD.FTZ R112, R112, -R4.reuse ;  /* 0x8000000470707221 */ /* 0x100fe40000010000 */
[--C-:B------:R-:W-:Y:S02]  /*3b10*/  FADD.FTZ R113, R113, -R4.reuse ;  /* 0x8000000471717221 */ /* 0x100fe40000010000 */
[--C-:B------:R-:W-:Y:S01]  /*3b20*/  FADD.FTZ R116, R116, -R4.reuse ;  /* 0x8000000474747221 */ /* 0x100fe20000010000 */
[----:B------:R-:W-:Y:S01]  /*3b30*/  MUFU.EX2 R250, R250 ;  /* 0x000000fa00fa7308 */ /* 0x000fe20000000800 */
[--C-:B------:R-:W-:Y:S02]  /*3b40*/  FADD.FTZ R117, R117, -R4.reuse ;  /* 0x8000000475757221 */ /* 0x100fe40000010000 */
[--C-:B------:R-:W-:Y:S02]  /*3b50*/  FADD.FTZ R128, R128, -R4.reuse ;  /* 0x8000000480807221 */ /* 0x100fe40000010000 */
[----:B------:R-:W-:Y:S02]  /*3b60*/  FADD.FTZ R129, R129, -R4 ;  /* 0x8000000481817221 */ /* 0x000fe40000010000 */
[----:B------:R-:W2:Y:S01]  /*3b70*/  LDS R4, [R248+0x18580] ;  /* 0x01858000f8047984 */ /* 0x000ea20000000800 */
[--C-:B-1----:R-:W-:Y:S02]  /*3b80*/  FADD.FTZ R70, R70, -R20.reuse ;  /* 0x8000001446467221 */ /* 0x102fe40000010000 */
[--C-:B------:R-:W-:Y:S01]  /*3b90*/  FADD.FTZ R82, R82, -R20.reuse ;  /* 0x8000001452527221 */ /* 0x100fe20000010000 */
[----:B------:R-:W1:Y:S01]  /*3ba0*/  LDS R248, [R248+0x185a0] ;  /* 0x0185a000f8f87984 */ /* 0x000e620000000800 */
[--C-:B------:R-:W-:Y:S02]  /*3bb0*/  FFMA.FTZ R9, R219, c[0x0][0x29c], -R249.reuse ;  /* 0x0000a700db097a23 */ /* 0x100fe400000108f9 */
[----:B---3--:R-:W-:Y:S01]  /*3bc0*/  FMUL.FTZ R70, R49, R70 ;  /* 0x0000004631467220 */ /* 0x008fe20000410000 */
[----:B------:R-:W-:Y:S01]  /*3bd0*/  F2FP.BF16.PACK_AB R49, R50, R49 ;  /* 0x000000313231723e */ /* 0x000fe200000010ff */
[----:B------:R-:W-:Y:S01]  /*3be0*/  FMUL.FTZ R68, R252, R68 ;  /* 0x00000044fc447220 */ /* 0x000fe20000410000 */
[----:B------:R-:W-:Y:S01]  /*3bf0*/  F2FP.BF16.PACK_AB R252, R197, R252 ;  /* 0x000000fcc5fc723e */ /* 0x000fe200000010ff */
[----:B------:R-:W-:Y:S01]  /*3c00*/  FMUL.FTZ R82, R51, R82 ;  /* 0x0000005233527220 */ /* 0x000fe20000410000 */
[----:B------:R-:W-:Y:S01]  /*3c10*/  F2FP.BF16.PACK_AB R51, R52, R51 ;  /* 0x000000333433723e */ /* 0x000fe200000010ff */
[----:B------:R3:W-:Y:S01]  /*3c20*/  STS [R6+0x18c80], R49 ;  /* 0x018c803106007388 */ /* 0x0007e20000000800 */
[----:B------:R-:W4:Y:S01]  /*3c30*/  MUFU.EX2 R9, R9 ;  /* 0x0000000900097308 */ /* 0x000f220000000800 */
[--C-:B------:R-:W-:Y:S02]  /*3c40*/  FADD.FTZ R86, R86, -R20.reuse ;  /* 0x8000001456567221 */ /* 0x100fe40000010000 */
[----:B------:R-:W-:Y:S01]  /*3c50*/  STS [R6+0x18880], R252 ;  /* 0x018880fc06007388 */ /* 0x000fe20000000800 */
[--C-:B------:R-:W-:Y:S02]  /*3c60*/  FADD.FTZ R98, R98, -R20.reuse ;  /* 0x8000001462627221 */ /* 0x100fe40000010000 */
[--C-:B------:R-:W-:Y:S01]  /*3c70*/  FADD.FTZ R102, R102, -R20.reuse ;  /* 0x8000001466667221 */ /* 0x100fe20000010000 */
[----:B------:R-:W-:Y:S01]  /*3c80*/  STS [R37], R22 ;  /* 0x0000001625007388 */ /* 0x000fe20000000800 */
[--C-:B------:R-:W-:Y:S02]  /*3c90*/  FADD.FTZ R114, R114, -R20.reuse ;  /* 0x8000001472727221 */ /* 0x100fe40000010000 */
[----:B------:R-:W-:Y:S01]  /*3ca0*/  FADD.FTZ R118, R118, -R20 ;  /* 0x8000001476767221 */ /* 0x000fe20000010000 */
[----:B------:R-:W-:Y:S01]  /*3cb0*/  STS [R37+0x400], R51 ;  /* 0x0004003325007388 */ /* 0x000fe20000000800 */
[C---:B------:R-:W-:Y:S01]  /*3cc0*/  FMUL.FTZ R23, R204.reuse, R23 ;  /* 0x00000017cc177220 */ /* 0x040fe20000410000 */
[----:B------:R-:W-:Y:S01]  /*3cd0*/  F2FP.BF16.PACK_AB R204, R204, R217 ;  /* 0x000000d9cccc723e */ /* 0x000fe200000010ff */
[----:B------:R-:W-:Y:S01]  /*3ce0*/  FMUL.FTZ R86, R53, R86 ;  /* 0x0000005635567220 */ /* 0x000fe20000410000 */
        /* <DEDUP_REMOVED lines=10> */
[----:B----4-:R-:W-:Y:S01]  /*3d90*/  F2FP.BF16.PACK_AB R11, R9, R205 ;  /* 0x000000cd090b723e */ /* 0x010fe200000010ff */
[--C-:B--2---:R-:W-:Y:S01]  /*3da0*/  FADD.FTZ R108, R108, -R4.reuse ;  /* 0x800000046c6c7221 */ /* 0x104fe20000010000 */
[----:B------:R-:W-:Y:S01]  /*3db0*/  F2FP.BF16.PACK_AB R29, R34, R29 ;  /* 0x0000001d221d723e */ /* 0x000fe200000010ff */
[----:B------:R-:W-:Y:S01]  /*3dc0*/  FADD.FTZ R109, R109, -R4 ;  /* 0x800000046d6d7221 */ /* 0x000fe20000010000 */
[----:B---3--:R-:W-:Y:S01]  /*3dd0*/  IADD3 R49, R227, UR4, RZ ;  /* 0x00000004e3317c10 */ /* 0x008fe2000fffe0ff */
[----:B------:R-:W-:Y:S01]  /*3de0*/  FMUL.FTZ R108, R5, R108 ;  /* 0x0000006c056c7220 */ /* 0x000fe20000410000 */
[C---:B------:R-:W-:Y:S01]  /*3df0*/  F2FP.BF16.PACK_AB R5, R7.reuse, R5 ;  /* 0x000000050705723e */ /* 0x040fe200000010ff */
[----:B------:R-:W-:Y:S01]  /*3e00*/  FMUL.FTZ R109, R7, R109 ;  /* 0x0000006d076d7220 */ /* 0x000fe20000410000 */
[----:B------:R-:W-:Y:S01]  /*3e10*/  F2FP.BF16.PACK_AB R7, R199, R8 ;  /* 0x00000008c707723e */ /* 0x000fe200000010ff */
[--C-:B------:R-:W-:Y:S01]  /*3e20*/  FADD.FTZ R130, R130, -R20.reuse ;  /* 0x8000001482827221 */ /* 0x100fe20000010000 */
[----:B------:R-:W-:Y:S01]  /*3e30*/  SHF.L.U32 R49, R49, 0x1, RZ ;  /* 0x0000000131317819 */ /* 0x000fe200000006ff */
[----:B------:R-:W-:Y:S01]  /*3e40*/  FADD.FTZ R71, R71, -R20 ;  /* 0x8000001447477221 */ /* 0x000fe20000010000 */
[----:B------:R-:W-:Y:S01]  /*3e50*/  F2FP.BF16.PACK_AB R108, R109, R108 ;  /* 0x0000006c6d6c723e */ /* 0x000fe200000010ff */
[----:B------:R2:W-:Y:S01]  /*3e60*/  STS [R6+0x1ac80], R7 ;  /* 0x01ac800706007388 */ /* 0x0005e20000000800 */
[--C-:B------:R-:W-:Y:S01]  /*3e70*/  FADD.FTZ R72, R72, -R4.reuse ;  /* 0x8000000448487221 */ /* 0x100fe20000010000 */
[----:B------:R-:W-:Y:S01]  /*3e80*/  IADD3 R48, R196, R49, RZ ;  /* 0x00000031c4307210 */ /* 0x000fe20007ffe0ff */
[--C-:B------:R-:W-:Y:S02]  /*3e90*/  FADD.FTZ R77, R77, -R4.reuse ;  /* 0x800000044d4d7221 */ /* 0x100fe40000010000 */
[--C-:B------:R-:W-:Y:S02]  /*3ea0*/  FADD.FTZ R89, R89, -R4.reuse ;  /* 0x8000000459597221 */ /* 0x100fe40000010000 */
[--C-:B------:R-:W-:Y:S02]  /*3eb0*/  FADD.FTZ R93, R93, -R4.reuse ;  /* 0x800000045d5d7221 */ /* 0x100fe40000010000 */
[--C-:B------:R-:W-:Y:S02]  /*3ec0*/  FADD.FTZ R105, R105, -R4.reuse ;  /* 0x8000000469697221 */ /* 0x100fe40000010000 */
[----:B------:R-:W-:Y:S01]  /*3ed0*/  FMUL.FTZ R72, R67, R72 ;  /* 0x0000004843487220 */ /* 0x000fe20000410000 */
[----:B------:R-:W-:Y:S01]  /*3ee0*/  F2FP.BF16.PACK_AB R67, R209, R67 ;  /* 0x00000043d143723e */ /* 0x000fe200000010ff */
[--C-:B------:R-:W-:Y:S02]  /*3ef0*/  FADD.FTZ R73, R73, -R4.reuse ;  /* 0x8000000449497221 */ /* 0x100fe40000010000 */
[--C-:B------:R-:W-:Y:S02]  /*3f00*/  FADD.FTZ R76, R76, -R4.reuse ;  /* 0x800000044c4c7221 */ /* 0x100fe40000010000 */
[----:B------:R-:W-:Y:S01]  /*3f10*/  STS [R6+0x1a880], R67 ;  /* 0x01a8804306007388 */ /* 0x000fe20000000800 */
[--C-:B------:R-:W-:Y:S02]  /*3f20*/  FADD.FTZ R88, R88, -R4.reuse ;  /* 0x8000000458587221 */ /* 0x100fe40000010000 */
[--C-:B------:R-:W-:Y:S01]  /*3f30*/  FADD.FTZ R92, R92, -R4.reuse ;  /* 0x800000045c5c7221 */ /* 0x100fe20000010000 */
[----:B------:R3:W-:Y:S01]  /*3f40*/  STS [R37+0x2400], R11 ;  /* 0x0024000b25007388 */ /* 0x0007e20000000800 */
[--C-:B------:R-:W-:Y:S02]  /*3f50*/  FADD.FTZ R104, R104, -R4.reuse ;  /* 0x8000000468687221 */ /* 0x100fe40000010000 */
[--C-:B------:R-:W-:Y:S02]  /*3f60*/  FADD.FTZ R120, R120, -R4.reuse ;  /* 0x8000000478787221 */ /* 0x100fe40000010000 */
[--C-:B------:R-:W-:Y:S02]  /*3f70*/  FADD.FTZ R121, R121, -R4.reuse ;  /* 0x8000000479797221 */ /* 0x100fe40000010000 */
[--C-:B------:R-:W-:Y:S02]  /*3f80*/  FADD.FTZ R124, R124, -R4.reuse ;  /* 0x800000047c7c7221 */ /* 0x100fe40000010000 */
[----:B------:R-:W-:Y:S01]  /*3f90*/  FADD.FTZ R125, R125, -R4 ;  /* 0x800000047d7d7221 */ /* 0x000fe20000010000 */
[----:B------:R-:W-:Y:S01]  /*3fa0*/  MOV R4, 0x40 ;  /* 0x0000004000047802 */ /* 0x000fe20000000f00 */
[----:B------:R-:W-:Y:S01]  /*3fb0*/  FMUL.FTZ R76, R24, R76 ;  /* 0x0000004c184c7220 */ /* 0x000fe20000410000 */
[----:B------:R-:W-:Y:S01]  /*3fc0*/  F2FP.BF16.PACK_AB R24, R25, R24 ;  /* 0x000000181918723e */ /* 0x000fe200000010ff */
[--C-:B------:R-:W-:Y:S01]  /*3fd0*/  FADD.FTZ R83, R83, -R20.reuse ;  /* 0x8000001453537221 */ /* 0x100fe20000010000 */
[----:B------:R-:W-:Y:S01]  /*3fe0*/  SEL R10, R4, 0xffffffc0, !P2 ;  /* 0xffffffc0040a7807 */ /* 0x000fe20005000000 */
[--C-:B------:R-:W-:Y:S02]  /*3ff0*/  FADD.FTZ R87, R87, -R20.reuse ;  /* 0x8000001457577221 */ /* 0x100fe40000010000 */
[----:B------:R-:W-:Y:S01]  /*4000*/  STS [R37+0x2000], R24 ;  /* 0x0020001825007388 */ /* 0x000fe20000000800 */
[----:B------:R-:W-:Y:S01]  /*4010*/  IADD3 R4, R6, R10, RZ ;  /* 0x0000000a06047210 */ /* 0x000fe20007ffe0ff */
[----:B------:R-:W-:Y:S01]  /*4020*/  FMUL.FTZ R77, R25, R77 ;  /* 0x0000004d194d7220 */ /* 0x000fe20000410000 */
[----:B--2---:R-:W-:Y:S01]  /*4030*/  IADD3 R7, R10, R37, RZ ;  /* 0x000000250a077210 */ /* 0x004fe20007ffe0ff */
[----:B------:R-:W-:Y:S01]  /*4040*/  FMUL.FTZ R41, R217, R41 ;  /* 0x00000029d9297220 */ /* 0x000fe20000410000 */
[----:B------:R-:W-:Y:S01]  /*4050*/  F2FP.BF16.PACK_AB R10, R207, R206 ;  /* 0x000000cecf0a723e */ /* 0x000fe200000010ff */
[----:B------:R-:W-:Y:S01]  /*4060*/  STS [R4+0x18880], R204 ;  /* 0x018880cc04007388 */ /* 0x000fe20000000800 */
[--C-:B------:R-:W-:Y:S01]  /*4070*/  FADD.FTZ R99, R99, -R20.reuse ;  /* 0x8000001463637221 */ /* 0x100fe20000010000 */
[----:B---3--:R-:W-:Y:S01]  /*4080*/  F2FP.BF16.PACK_AB R11, R31, R30 ;  /* 0x0000001e1f0b723e */ /* 0x008fe200000010ff */
[----:B------:R-:W-:Y:S01]  /*4090*/  FMUL.FTZ R97, R33, R97 ;  /* 0x0000006121617220 */ /* 0x000fe20000410000 */
[----:B------:R-:W-:Y:S01]  /*40a0*/  STS [R4+0x18c80], R53 ;  /* 0x018c803504007388 */ /* 0x000fe20000000800 */
[----:B------:R-:W-:Y:S01]  /*40b0*/  F2FP.BF16.PACK_AB R23, R23, R41 ;  /* 0x000000291717723e */ /* 0x000fe200000010ff */
[----:B------:R-:W-:Y:S01]  /*40c0*/  FMUL.FTZ R89, R27, R89 ;  /* 0x000000591b597220 */ /* 0x000fe20000410000 */
[----:B------:R-:W-:Y:S01]  /*40d0*/  F2FP.BF16.PACK_AB R76, R77, R76 ;  /* 0x0000004c4d4c723e */ /* 0x000fe200000010ff */
[----:B------:R-:W-:Y:S01]  /*40e0*/  STS [R7], R32 ;  /* 0x0000002007007388 */ /* 0x000fe20000000800 */
[--C-:B------:R-:W-:Y:S01]  /*40f0*/  FADD.FTZ R103, R103, -R20.reuse ;  /* 0x8000001467677221 */ /* 0x100fe20000010000 */
[----:B------:R-:W-:Y:S01]  /*4100*/  F2FP.BF16.PACK_AB R96, R97, R96 ;  /* 0x000000606160723e */ /* 0x000fe200000010ff */
[----:B------:R-:W-:Y:S01]  /*4110*/  FMUL.FTZ R93, R13, R93 ;  /* 0x0000005d0d5d7220 */ /* 0x000fe20000410000 */
[----:B------:R-:W-:Y:S01]  /*4120*/  STS [R7+0x400], R65 ;  /* 0x0004004107007388 */ /* 0x000fe20000000800 */
[----:B------:R-:W-:Y:S01]  /*4130*/  FMUL.FTZ R101, R28, R101 ;  /* 0x000000651c657220 */ /* 0x000fe20000410000 */
[----:B------:R-:W-:Y:S01]  /*4140*/  LEA R77, R227, 0x80, 0x1 ;  /* 0x00000080e34d7811 */ /* 0x000fe200078e08ff */
[--C-:B------:R-:W-:Y:S01]  /*4150*/  FADD.FTZ R115, R115, -R20.reuse ;  /* 0x8000001473737221 */ /* 0x100fe20000010000 */
[----:B------:R2:W-:Y:S01]  /*4160*/  STS [R4+0x1ac80], R10 ;  /* 0x01ac800a04007388 */ /* 0x0005e20000000800 */
[----:B------:R-:W-:Y:S01]  /*4170*/  FMUL.FTZ R88, R26, R88 ;  /* 0x000000581a587220 */ /* 0x000fe20000410000 */
[----:B------:R-:W-:Y:S01]  /*4180*/  F2FP.BF16.PACK_AB R26, R27, R26 ;  /* 0x0000001a1b1a723e */ /* 0x000fe200000010ff */
[----:B------:R-:W-:Y:S01]  /*4190*/  FMUL.FTZ R92, R12, R92 ;  /* 0x0000005c0c5c7220 */ /* 0x000fe20000410000 */
[----:B------:R-:W-:Y:S01]  /*41a0*/  F2FP.BF16.PACK_AB R12, R13, R12 ;  /* 0x0000000c0d0c723e */ /* 0x000fe200000010ff */
[----:B------:R-:W-:Y:S01]  /*41b0*/  FMUL.FTZ R113, R34, R113 ;  /* 0x0000007122717220 */ /* 0x000fe20000410000 */
[----:B------:R-:W-:Y:S01]  /*41c0*/  F2FP.BF16.PACK_AB R88, R89, R88 ;  /* 0x000000585958723e */ /* 0x000fe200000010ff */
[----:B------:R-:W-:Y:S01]  /*41d0*/  STS [R4+0x1a880], R26 ;  /* 0x01a8801a04007388 */ /* 0x000fe20000000800 */
[----:B------:R-:W-:Y:S01]  /*41e0*/  FMUL.FTZ R105, R15, R105 ;  /* 0x000000690f697220 */ /* 0x000fe20000410000 */
[----:B------:R-:W-:Y:S01]  /*41f0*/  F2FP.BF16.PACK_AB R92, R93, R92 ;  /* 0x0000005c5d5c723e */ /* 0x000fe200000010ff */
[--C-:B------:R-:W-:Y:S01]  /*4200*/  FADD.FTZ R119, R119, -R20.reuse ;  /* 0x8000001477777221 */ /* 0x100fe20000010000 */
[----:B------:R-:W-:Y:S01]  /*4210*/  STS [R7+0x2000], R12 ;  /* 0x0020000c07007388 */ /* 0x000fe20000000800 */
[----:B------:R-:W-:Y:S01]  /*4220*/  FMUL.FTZ R117, R38, R117 ;  /* 0x0000007526757220 */ /* 0x000fe20000410000 */
[----:B------:R-:W-:Y:S01]  /*4230*/  F2FP.BF16.PACK_AB R100, R101, R100 ;  /* 0x000000646564723e */ /* 0x000fe200000010ff */
[----:B------:R-:W-:Y:S01]  /*4240*/  FADD.FTZ R131, R131, -R20 ;  /* 0x8000001483837221 */ /* 0x000fe20000010000 */
[----:B------:R3:W-:Y:S01]  /*4250*/  STS [R7+0x2400], R11 ;  /* 0x0024000b07007388 */ /* 0x0007e20000000800 */
[----:B------:R-:W-:Y:S01]  /*4260*/  FMUL.FTZ R114, R203, R114 ;  /* 0x00000072cb727220 */ /* 0x000fe20000410000 */
[----:B------:R-:W-:Y:S01]  /*4270*/  F2FP.BF16.PACK_AB R203, R208, R203 ;  /* 0x000000cbd0cb723e */ /* 0x000fe200000010ff */
[----:B------:R-:W-:Y:S01]  /*4280*/  FMUL.FTZ R129, R44, R129 ;  /* 0x000000812c817220 */ /* 0x000fe20000410000 */
[----:B------:R-:W-:Y:S01]  /*4290*/  STS [R6+0x1c880], R36 ;  /* 0x01c8802406007388 */ /* 0x000fe20000000800 */
        /* <DEDUP_REMOVED lines=8> */
[----:B--2---:R-:W-:Y:S01]  /*4320*/  F2FP.BF16.PACK_AB R10, R43, R42 ;  /* 0x0000002a2b0a723e */ /* 0x004fe200000010ff */
[----:B------:R-:W-:Y:S01]  /*4330*/  FMUL.FTZ R116, R35, R116 ;  /* 0x0000007423747220 */ /* 0x000fe20000410000 */
[----:B------:R-:W-:Y:S01]  /*4340*/  F2FP.BF16.PACK_AB R35, R38, R35 ;  /* 0x000000232623723e */ /* 0x000fe200000010ff */
[----:B------:R-:W-:Y:S01]  /*4350*/  STS [R37+0x4400], R203 ;  /* 0x004400cb25007388 */ /* 0x000fe20000000800 */
[----:B------:R-:W-:Y:S01]  /*4360*/  FMUL.FTZ R118, R54, R118 ;  /* 0x0000007636767220 */ /* 0x000fe20000410000 */
[----:B------:R-:W-:Y:S01]  /*4370*/  F2FP.BF16.PACK_AB R54, R55, R54 ;  /* 0x000000363736723e */ /* 0x000fe200000010ff */
[----:B------:R-:W-:Y:S01]  /*4380*/  FMUL.FTZ R128, R39, R128 ;  /* 0x0000008027807220 */ /* 0x000fe20000410000 */
[----:B------:R-:W-:Y:S01]  /*4390*/  STS [R6+0x1e880], R14 ;  /* 0x01e8800e06007388 */ /* 0x000fe20000000800 */
[----:B------:R-:W-:Y:S01]  /*43a0*/  F2FP.BF16.PACK_AB R39, R44, R39 ;  /* 0x000000272c27723e */ /* 0x000fe200000010ff */
[----:B------:R-:W-:Y:S01]  /*43b0*/  FMUL.FTZ R130, R66, R130 ;  /* 0x0000008242827220 */ /* 0x000fe20000410000 */
[----:B------:R-:W-:Y:S01]  /*43c0*/  F2FP.BF16.PACK_AB R66, R251, R66 ;  /* 0x00000042fb42723e */ /* 0x000fe200000010ff */
[----:B------:R-:W-:Y:S01]  /*43d0*/  STS [R6+0x1ec80], R10 ;  /* 0x01ec800a06007388 */ /* 0x000fe20000000800 */
[----:B---3--:R-:W-:Y:S01]  /*43e0*/  F2FP.BF16.PACK_AB R11, R47, R46 ;  /* 0x0000002e2f0b723e */ /* 0x008fe200000010ff */
[----:B------:R-:W-:Y:S01]  /*43f0*/  FFMA.FTZ R249, R63, c[0x0][0x29c], -R249 ;  /* 0x0000a7003ff97a23 */ /* 0x000fe200000108f9 */
[----:B------:R-:W-:Y:S01]  /*4400*/  F2FP.BF16.PACK_AB R70, R71, R70 ;  /* 0x000000464746723e */ /* 0x000fe200000010ff */
[----:B------:R2:W-:Y:S01]  /*4410*/  STS [R37+0x6000], R5 ;  /* 0x0060000525007388 */ /* 0x0005e20000000800 */
[----:B------:R-:W-:Y:S01]  /*4420*/  FMUL.FTZ R120, R40, R120 ;  /* 0x0000007828787220 */ /* 0x000fe20000410000 */
[----:B------:R-:W-:Y:S01]  /*4430*/  F2FP.BF16.PACK_AB R40, R57, R40 ;  /* 0x000000283928723e */ /* 0x000fe200000010ff */
[----:B------:R-:W-:Y:S01]  /*4440*/  FMUL.FTZ R124, R60, R124 ;  /* 0x0000007c3c7c7220 */ /* 0x000fe20000410000 */
[----:B------:R-:W-:Y:S01]  /*4450*/  STS [R37+0x6400], R11 ;  /* 0x0064000b25007388 */ /* 0x000fe20000000800 */
[----:B------:R-:W3:Y:S01]  /*4460*/  MUFU.EX2 R249, R249 ;  /* 0x000000f900f97308 */ /* 0x000ee20000000800 */
[----:B------:R-:W-:Y:S01]  /*4470*/  F2FP.BF16.PACK_AB R60, R250, R60 ;  /* 0x0000003cfa3c723e */ /* 0x000fe200000010ff */
[----:B------:R-:W-:Y:S01]  /*4480*/  FMUL.FTZ R69, R197, R69 ;  /* 0x00000045c5457220 */ /* 0x000fe20000410000 */
[----:B------:R-:W-:Y:S01]  /*4490*/  STS [R4+0x1c880], R35 ;  /* 0x01c8802304007388 */ /* 0x000fe20000000800 */
[----:B------:R-:W-:Y:S01]  /*44a0*/  FMUL.FTZ R21, R216, R21 ;  /* 0x00000015d8157220 */ /* 0x000fe20000410000 */
[----:B------:R-:W-:Y:S01]  /*44b0*/  F2FP.BF16.PACK_AB R82, R83, R82 ;  /* 0x000000525352723e */ /* 0x000fe200000010ff */
[----:B------:R-:W-:Y:S01]  /*44c0*/  FMUL.FTZ R198, R198, R81 ;  /* 0x00000051c6c67220 */ /* 0x000fe20000410000 */
[----:B------:R-:W-:Y:S01]  /*44d0*/  STS [R4+0x1cc80], R54 ;  /* 0x01cc803604007388 */ /* 0x000fe20000000800 */
[--C-:B-1----:R-:W-:Y:S01]  /*44e0*/  FADD.FTZ R74, R74, -R248.reuse ;  /* 0x800000f84a4a7221 */ /* 0x102fe20000010000 */
[----:B------:R-:W-:Y:S01]  /*44f0*/  F2FP.BF16.PACK_AB R68, R69, R68 ;  /* 0x000000444544723e */ /* 0x000fe200000010ff */
[--C-:B------:R-:W-:Y:S01]  /*4500*/  FADD.FTZ R75, R75, -R248.reuse ;  /* 0x800000f84b4b7221 */ /* 0x100fe20000010000 */
[----:B------:R-:W-:Y:S01]  /*4510*/  STS [R7+0x4000], R39 ;  /* 0x0040002707007388 */ /* 0x000fe20000000800 */
[----:B------:R-:W-:Y:S01]  /*4520*/  FMUL.FTZ R74, R8, R74 ;  /* 0x0000004a084a7220 */ /* 0x000fe20000410000 */
[----:B------:R-:W-:Y:S01]  /*4530*/  F2FP.BF16.PACK_AB R21, R198, R21 ;  /* 0x00000015c615723e */ /* 0x000fe200000010ff */
[--C-:B------:R-:W-:Y:S01]  /*4540*/  FADD.FTZ R79, R79, -R248.reuse ;  /* 0x800000f84f4f7221 */ /* 0x100fe20000010000 */
[----:B------:R-:W-:Y:S01]  /*4550*/  STS [R7+0x4400], R66 ;  /* 0x0044004207007388 */ /* 0x000fe20000000800 */
[----:B------:R-:W-:Y:S01]  /*4560*/  FMUL.FTZ R73, R209, R73 ;  /* 0x00000049d1497220 */ /* 0x000fe20000410000 */
[----:B------:R-:W-:Y:S01]  /*4570*/  F2FP.BF16.PACK_AB R104, R105, R104 ;  /* 0x000000686968723e */ /* 0x000fe200000010ff */
[----:B------:R-:W-:Y:S01]  /*4580*/  FMUL.FTZ R75, R199, R75 ;  /* 0x0000004bc74b7220 */ /* 0x000fe20000410000 */
[----:B------:R-:W-:Y:S01]  /*4590*/  STS [R4+0x1e880], R40 ;  /* 0x01e8802804007388 */ /* 0x000fe20000000800 */
[----:B--2---:R-:W-:Y:S01]  /*45a0*/  F2FP.BF16.PACK_AB R5, R59, R58 ;  /* 0x0000003a3b05723e */ /* 0x004fe200000010ff */
[--C-:B------:R-:W-:Y:S01]  /*45b0*/  FADD.FTZ R78, R78, -R248.reuse ;  /* 0x800000f84e4e7221 */ /* 0x100fe20000010000 */
[----:B------:R-:W-:Y:S01]  /*45c0*/  F2FP.BF16.PACK_AB R72, R73, R72 ;  /* 0x000000484948723e */ /* 0x000fe200000010ff */
[----:B------:R-:W-:Y:S01]  /*45d0*/  FMUL.FTZ R79, R9, R79 ;  /* 0x0000004f094f7220 */ /* 0x000fe20000410000 */
[----:B------:R-:W-:Y:S01]  /*45e0*/  F2FP.BF16.PACK_AB R74, R75, R74 ;  /* 0x0000004a4b4a723e */ /* 0x000fe200000010ff */
[----:B------:R3:W-:Y:S01]  /*45f0*/  STS [R4+0x1ec80], R5 ;  /* 0x01ec800504007388 */ /* 0x0007e20000000800 */
[----:B------:R-:W-:Y:S01]  /*4600*/  FMUL.FTZ R78, R205, R78 ;  /* 0x0000004ecd4e7220 */ /* 0x000fe20000410000 */
[----:B------:R-:W-:Y:S01]  /*4610*/  F2FP.BF16.PACK_AB R116, R117, R116 ;  /* 0x000000747574723e */ /* 0x000fe200000010ff */
[----:B------:R-:W-:Y:S01]  /*4620*/  FMUL.FTZ R87, R64, R87 ;  /* 0x0000005740577220 */ /* 0x000fe20000410000 */
[----:B------:R-:W-:Y:S01]  /*4630*/  STS [R7+0x6000], R60 ;  /* 0x0060003c07007388 */ /* 0x000fe20000000800 */
[----:B------:R-:W-:Y:S01]  /*4640*/  FMUL.FTZ R99, R200, R99 ;  /* 0x00000063c8637220 */ /* 0x000fe20000410000 */
[----:B------:R-:W-:Y:S01]  /*4650*/  F2FP.BF16.PACK_AB R78, R79, R78 ;  /* 0x0000004e4f4e723e */ /* 0x000fe200000010ff */
[--C-:B------:R-:W-:Y:S01]  /*4660*/  FADD.FTZ R90, R90, -R248.reuse ;  /* 0x800000f85a5a7221 */ /* 0x100fe20000010000 */
[----:B------:R-:W-:Y:S01]  /*4670*/  F2FP.BF16.PACK_AB R86, R87, R86 ;  /* 0x000000565756723e */ /* 0x000fe200000010ff */
[--C-:B------:R-:W-:Y:S01]  /*4680*/  FADD.FTZ R91, R91, -R248.reuse ;  /* 0x800000f85b5b7221 */ /* 0x100fe20000010000 */
[----:B------:R-:W-:Y:S01]  /*4690*/  F2FP.BF16.PACK_AB R98, R99, R98 ;  /* 0x000000626362723e */ /* 0x000fe200000010ff */
[--C-:B------:R-:W-:Y:S01]  /*46a0*/  FADD.FTZ R94, R94, -R248.reuse ;  /* 0x800000f85e5e7221 */ /* 0x100fe20000010000 */
[----:B------:R-:W-:Y:S01]  /*46b0*/  F2FP.BF16.PACK_AB R118, R119, R118 ;  /* 0x000000767776723e */ /* 0x000fe200000010ff */
[--C-:B------:R-:W-:Y:S01]  /*46c0*/  FADD.FTZ R95, R95, -R248.reuse ;  /* 0x800000f85f5f7221 */ /* 0x100fe20000010000 */
[----:B------:R-:W-:Y:S01]  /*46d0*/  F2FP.BF16.PACK_AB R128, R129, R128 ;  /* 0x000000808180723e */ /* 0x000fe200000010ff */
[----:B------:R-:W-:Y:S01]  /*46e0*/  FMUL.FTZ R90, R206, R90 ;  /* 0x0000005ace5a7220 */ /* 0x000fe20000410000 */
[----:B------:R-:W-:Y:S01]  /*46f0*/  IADD3 R77, R196, R77, RZ ;  /* 0x0000004dc44d7210 */ /* 0x000fe20007ffe0ff */
[----:B------:R-:W-:Y:S02]  /*4700*/  FMUL.FTZ R91, R207, R91 ;  /* 0x0000005bcf5b7220 */ /* 0x000fe40000410000 */
[----:B------:R-:W-:Y:S02]  /*4710*/  FMUL.FTZ R94, R30, R94 ;  /* 0x0000005e1e5e7220 */ /* 0x000fe40000410000 */
[----:B------:R-:W-:Y:S01]  /*4720*/  FMUL.FTZ R95, R31, R95 ;  /* 0x0000005f1f5f7220 */ /* 0x000fe20000410000 */
[----:B------:R-:W-:Y:S01]  /*4730*/  F2FP.BF16.PACK_AB R90, R91, R90 ;  /* 0x0000005a5b5a723e */ /* 0x000fe200000010ff */
[----:B------:R-:W-:Y:S01]  /*4740*/  FMUL.FTZ R103, R202, R103 ;  /* 0x00000067ca677220 */ /* 0x000fe20000410000 */
[----:B---3--:R-:W-:Y:S01]  /*4750*/  F2FP.BF16.PACK_AB R5, R249, R62 ;  /* 0x0000003ef905723e */ /* 0x008fe200000010ff */
[--C-:B------:R-:W-:Y:S01]  /*4760*/  FADD.FTZ R106, R106, -R248.reuse ;  /* 0x800000f86a6a7221 */ /* 0x100fe20000010000 */
[----:B------:R-:W-:Y:S01]  /*4770*/  F2FP.BF16.PACK_AB R94, R95, R94 ;  /* 0x0000005e5f5e723e */ /* 0x000fe200000010ff */
[--C-:B------:R-:W-:Y:S01]  /*4780*/  FADD.FTZ R107, R107, -R248.reuse ;  /* 0x800000f86b6b7221 */ /* 0x100fe20000010000 */
[----:B------:R-:W-:Y:S01]  /*4790*/  F2FP.BF16.PACK_AB R102, R103, R102 ;  /* 0x000000666766723e */ /* 0x000fe200000010ff */
[----:B------:R-:W-:Y:S01]  /*47a0*/  STS [R7+0x6400], R5 ;  /* 0x0064000507007388 */ /* 0x000fe20000000800 */
[----:B------:R-:W-:Y:S02]  /*47b0*/  FMUL.FTZ R115, R208, R115 ;  /* 0x00000073d0737220 */ /* 0x000fe40000410000 */
[----:B------:R-:W-:Y:S01]  /*47c0*/  FMUL.FTZ R106, R42, R106 ;  /* 0x0000006a2a6a7220 */ /* 0x000fe20000410000 */
[----:B------:R-:W-:Y:S01]  /*47d0*/  BAR.SYNC.DEFER_BLOCKING 0x0 ;  /* 0x0000000000007b1d */ /* 0x000fe20000010000 */
[----:B------:R-:W-:Y:S01]  /*47e0*/  FMUL.FTZ R107, R43, R107 ;  /* 0x0000006b2b6b7220 */ /* 0x000fe20000410000 */
[----:B------:R-:W-:Y:S01]  /*47f0*/  F2FP.BF16.PACK_AB R114, R115, R114 ;  /* 0x000000727372723e */ /* 0x000fe200000010ff */
[--C-:B------:R-:W-:Y:S02]  /*4800*/  FADD.FTZ R110, R110, -R248.reuse ;  /* 0x800000f86e6e7221 */ /* 0x100fe40000010000 */
[--C-:B------:R-:W-:Y:S01]  /*4810*/  FADD.FTZ R111, R111, -R248.reuse ;  /* 0x800000f86f6f7221 */ /* 0x100fe20000010000 */
[----:B------:R-:W-:Y:S01]  /*4820*/  F2FP.BF16.PACK_AB R106, R107, R106 ;  /* 0x0000006a6b6a723e */ /* 0x000fe200000010ff */
[----:B------:R-:W-:Y:S02]  /*4830*/  FMUL.FTZ R110, R46, R110 ;  /* 0x0000006e2e6e7220 */ /* 0x000fe40000410000 */
[----:B------:R-:W-:Y:S02]  /*4840*/  FMUL.FTZ R111, R47, R111 ;  /* 0x0000006f2f6f7220 */ /* 0x000fe40000410000 */
[----:B------:R-:W-:Y:S02]  /*4850*/  FMUL.FTZ R131, R251, R131 ;  /* 0x00000083fb837220 */ /* 0x000fe40000410000 */
[--C-:B------:R-:W-:Y:S01]  /*4860*/  FADD.FTZ R122, R122, -R248.reuse ;  /* 0x800000f87a7a7221 */ /* 0x100fe20000010000 */
[----:B------:R-:W-:Y:S01]  /*4870*/  F2FP.BF16.PACK_AB R110, R111, R110 ;  /* 0x0000006e6f6e723e */ /* 0x000fe200000010ff */
[--C-:B------:R-:W-:Y:S01]  /*4880*/  FADD.FTZ R123, R123, -R248.reuse ;  /* 0x800000f87b7b7221 */ /* 0x100fe20000010000 */
[----:B------:R-:W-:Y:S01]  /*4890*/  F2FP.BF16.PACK_AB R130, R131, R130 ;  /* 0x000000828382723e */ /* 0x000fe200000010ff */
[----:B------:R-:W-:Y:S02]  /*48a0*/  FMUL.FTZ R121, R57, R121 ;  /* 0x0000007939797220 */ /* 0x000fe40000410000 */
[----:B------:R-:W-:Y:S02]  /*48b0*/  FMUL.FTZ R122, R58, R122 ;  /* 0x0000007a3a7a7220 */ /* 0x000fe40000410000 */
[----:B------:R-:W-:Y:S01]  /*48c0*/  FMUL.FTZ R123, R59, R123 ;  /* 0x0000007b3b7b7220 */ /* 0x000fe20000410000 */
[----:B------:R-:W-:Y:S01]  /*48d0*/  F2FP.BF16.PACK_AB R120, R121, R120 ;  /* 0x000000787978723e */ /* 0x000fe200000010ff */
[--C-:B------:R-:W-:Y:S01]  /*48e0*/  FADD.FTZ R126, R126, -R248.reuse ;  /* 0x800000f87e7e7221 */ /* 0x100fe20000010000 */
[----:B------:R1:W-:Y:S01]  /*48f0*/  STS [R6+0x20880], R68 ;  /* 0x0208804406007388 */ /* 0x0003e20000000800 */
[----:B------:R-:W-:Y:S01]  /*4900*/  FADD.FTZ R127, R127, -R248 ;  /* 0x800000f87f7f7221 */ /* 0x000fe20000010000 */
[----:B------:R-:W-:Y:S01]  /*4910*/  F2FP.BF16.PACK_AB R122, R123, R122 ;  /* 0x0000007a7b7a723e */ /* 0x000fe200000010ff */
[----:B------:R-:W-:Y:S01]  /*4920*/  FMUL.FTZ R125, R250, R125 ;  /* 0x0000007dfa7d7220 */ /* 0x000fe20000410000 */
[----:B------:R-:W-:Y:S01]  /*4930*/  STS [R6+0x20c80], R70 ;  /* 0x020c804606007388 */ /* 0x000fe20000000800 */
[----:B------:R-:W-:Y:S02]  /*4940*/  FMUL.FTZ R126, R62, R126 ;  /* 0x0000007e3e7e7220 */ /* 0x000fe40000410000 */
[----:B------:R-:W-:Y:S01]  /*4950*/  FMUL.FTZ R127, R249, R127 ;  /* 0x0000007ff97f7220 */ /* 0x000fe20000410000 */
[----:B------:R-:W-:Y:S01]  /*4960*/  STS [R37+0x8000], R21 ;  /* 0x0080001525007388 */ /* 0x000fe20000000800 */
[----:B------:R-:W-:Y:S03]  /*4970*/  F2FP.BF16.PACK_AB R124, R125, R124 ;  /* 0x0000007c7d7c723e */ /* 0x000fe600000010ff */
[----:B------:R-:W-:Y:S01]  /*4980*/  STS [R37+0x8400], R82 ;  /* 0x0084005225007388 */ /* 0x000fe20000000800 */
[----:B------:R-:W-:Y:S03]  /*4990*/  F2FP.BF16.PACK_AB R126, R127, R126 ;  /* 0x0000007e7f7e723e */ /* 0x000fe600000010ff */
[----:B------:R2:W-:Y:S04]  /*49a0*/  STS [R6+0x22880], R72 ;  /* 0x0228804806007388 */ /* 0x0005e80000000800 */
[----:B------:R-:W-:Y:S04]  /*49b0*/  STS [R6+0x22c80], R74 ;  /* 0x022c804a06007388 */ /* 0x000fe80000000800 */
[----:B------:R3:W-:Y:S01]  /*49c0*/  STS [R37+0xa000], R76 ;  /* 0x00a0004c25007388 */ /* 0x0007e20000000800 */
[C---:B-1----:R-:W-:Y:S03]  /*49d0*/  SHF.L.U32 R68, R228.reuse, 0x1, RZ ;  /* 0x00000001e4447819 */ /* 0x042fe600000006ff */
[----:B------:R1:W-:Y:S04]  /*49e0*/  STS [R37+0xa400], R78 ;  /* 0x00a4004e25007388 */ /* 0x0003e80000000800 */
[----:B------:R-:W-:Y:S04]  /*49f0*/  STS [R4+0x20880], R23 ;  /* 0x0208801704007388 */ /* 0x000fe80000000800 */
[----:B------:R-:W-:Y:S04]  /*4a00*/  STS [R4+0x20c80], R86 ;  /* 0x020c805604007388 */ /* 0x000fe80000000800 */
[----:B------:R-:W-:Y:S01]  /*4a10*/  STS [R7+0x8000], R96 ;  /* 0x0080006007007388 */ /* 0x000fe20000000800 */
[----:B--2---:R-:W-:Y:S03]  /*4a20*/  SHF.L.U32 R72, R228, 0x1, RZ ;  /* 0x00000001e4487819 */ /* 0x004fe600000006ff */
[----:B------:R-:W-:Y:S01]  /*4a30*/  STS [R7+0x8400], R98 ;  /* 0x0084006207007388 */ /* 0x000fe20000000800 */
[----:B------:R-:W-:Y:S03]  /*4a40*/  IADD3 R72, R224, R72, RZ ;  /* 0x00000048e0487210 */ /* 0x000fe60007ffe0ff */
[----:B------:R-:W-:Y:S01]  /*4a50*/  STS [R4+0x22880], R88 ;  /* 0x0228805804007388 */ /* 0x000fe20000000800 */
[----:B---3--:R-:W-:Y:S03]  /*4a60*/  MOV R76, 0x20 ;  /* 0x00000020004c7802 */ /* 0x008fe60000000f00 */
[----:B------:R-:W-:Y:S01]  /*4a70*/  STS [R4+0x22c80], R90 ;  /* 0x022c805a04007388 */ /* 0x000fe20000000800 */
[----:B-1----:R-:W-:Y:S02]  /*4a80*/  LEA R78, R227, 0x80, 0x1 ;  /* 0x00000080e34e7811 */ /* 0x002fe400078e08ff */
[----:B------:R-:W-:Y:S01]  /*4a90*/  SEL R76, R76, 0xffffffe0, !P0 ;  /* 0xffffffe04c4c7807 */ /* 0x000fe20004000000 */
        /* <DEDUP_REMOVED lines=28> */
[-C--:B------:R-:W-:Y:S07]  /*4c60*/  HMMA.16816.F32.BF16 R140, R12, R10.reuse, R140 ;  /* 0x0000000a0c8c723c */ /* 0x080fee000004188c */
[----:B------:R-:W-:Y:S01]  /*4c70*/  LDSM.16.MT88.4 R36, [R225+0x19880] ;  /* 0x01988000e124783b */ /* 0x000fe20000004200 */
[C---:B------:R-:W-:Y:S07]  /*4c80*/  HMMA.16816.F32.BF16 R144, R4.reuse, R10, R144 ;  /* 0x0000000a0490723c */ /* 0x040fee0000041890 */
[----:B------:R-:W5:Y:S01]  /*4c90*/  LDSM.16.MT88.4 R40, [R49+0x11080] ;  /* 0x011080003128783b */ /* 0x000f620000004200 */
[-C--:B---3--:R-:W-:Y:S07]  /*4ca0*/  HMMA.16816.F32.BF16 R148, R4, R16.reuse, R148 ;  /* 0x000000100494723c */ /* 0x088fee0000041894 */
[----:B------:R-:W3:Y:S01]  /*4cb0*/  LDSM.16.MT88.4 R44, [R225+0x1d880] ;  /* 0x01d88000e12c783b */ /* 0x000ee20000004200 */
[C---:B------:R-:W-:Y:S07]  /*4cc0*/  HMMA.16816.F32.BF16 R152, R12.reuse, R16, R152 ;  /* 0x000000100c98723c */ /* 0x040fee0000041898 */
[----:B------:R-:W-:Y:S01]  /*4cd0*/  LDSM.16.MT88.4 R8, [R225+0x1a080] ;  /* 0x01a08000e108783b */ /* 0x000fe20000004200 */
[-C--:B------:R-:W-:Y:S07]  /*4ce0*/  HMMA.16816.F32.BF16 R156, R12, R18.reuse, R156 ;  /* 0x000000120c9c723c */ /* 0x080fee000004189c */
[----:B------:R-:W-:Y:S01]  /*4cf0*/  LDSM.16.MT88.4 R12, [R49+0x11880] ;  /* 0x01188000310c783b */ /* 0x000fe20000004200 */
[----:B------:R-:W-:Y:S07]  /*4d00*/  HMMA.16816.F32.BF16 R160, R4, R18, R160 ;  /* 0x0000001204a0723c */ /* 0x000fee00000418a0 */
[----:B------:R-:W3:Y:S01]  /*4d10*/  LDSM.16.MT88.4 R4, [R48+0x11080] ;  /* 0x011080003004783b */ /* 0x000ee20000004200 */
[-C--:B----4-:R-:W-:Y:S07]  /*4d20*/  HMMA.16816.F32.BF16 R132, R20, R24.reuse, R132 ;  /* 0x000000181484723c */ /* 0x090fee0000041884 */
[----:B------:R-:W4:Y:S01]  /*4d30*/  LDSM.16.MT88.4 R16, [R225+0x1e080] ;  /* 0x01e08000e110783b */ /* 0x000f220000004200 */
        /* <DEDUP_REMOVED lines=10> */
[-C--:B-----5:R-:W-:Y:S01]  /*4de0*/  HMMA.16816.F32.BF16 R132, R36, R40.reuse, R132 ;  /* 0x000000282484723c */ /* 0x0a0fe20000041884 */
[----:B------:R-:W-:Y:S07]  /*4df0*/  LDSM.16.MT88.4 R32, [R48+0x12080] ;  /* 0x012080003020783b */ /* 0x000fee0000004200 */
[C---:B---3--:R-:W-:Y:S08]  /*4e00*/  HMMA.16816.F32.BF16 R136, R44.reuse, R40, R136 ;  /* 0x000000282c88723c */ /* 0x048ff00000041888 */
[-C--:B------:R-:W-:Y:S08]  /*4e10*/  HMMA.16816.F32.BF16 R140, R44, R42.reuse, R140 ;  /* 0x0000002a2c8c723c */ /* 0x080ff0000004188c */
[C---:B------:R-:W-:Y:S08]  /*4e20*/  HMMA.16816.F32.BF16 R144, R36.reuse, R42, R144 ;  /* 0x0000002a2490723c */ /* 0x040ff00000041890 */
[-C--:B------:R-:W-:Y:S08]  /*4e30*/  HMMA.16816.F32.BF16 R148, R36, R4.reuse, R148 ;  /* 0x000000042494723c */ /* 0x080ff00000041894 */
[C---:B------:R-:W-:Y:S08]  /*4e40*/  HMMA.16816.F32.BF16 R152, R44.reuse, R4, R152 ;  /* 0x000000042c98723c */ /* 0x040ff00000041898 */
[-C--:B------:R-:W-:Y:S08]  /*4e50*/  HMMA.16816.F32.BF16 R156, R44, R6.reuse, R156 ;  /* 0x000000062c9c723c */ /* 0x080ff0000004189c */
[----:B------:R-:W-:Y:S01]  /*4e60*/  HMMA.16816.F32.BF16 R160, R36, R6, R160 ;  /* 0x0000000624a0723c */ /* 0x000fe200000418a0 */
[----:B------:R-:W2:Y:S07]  /*4e70*/  LDSM.16.MT88.4 R4, [R225+0x1e880] ;  /* 0x01e88000e104783b */ /* 0x000eae0000004200 */
[-C--:B------:R-:W-:Y:S01]  /*4e80*/  HMMA.16816.F32.BF16 R132, R8, R12.reuse, R132 ;  /* 0x0000000c0884723c */ /* 0x080fe20000041884 */
[----:B------:R-:W-:Y:S07]  /*4e90*/  LDSM.16.MT88.4 R36, [R49+0x13080] ;  /* 0x013080003124783b */ /* 0x000fee0000004200 */
[C---:B----4-:R-:W-:Y:S08]  /*4ea0*/  HMMA.16816.F32.BF16 R136, R16.reuse, R12, R136 ;  /* 0x0000000c1088723c */ /* 0x050ff00000041888 */
        /* <DEDUP_REMOVED lines=9> */
[-C--:B------:R-:W-:Y:S01]  /*4f40*/  HMMA.16816.F32.BF16 R132, R24, R28.reuse, R132 ;  /* 0x0000001c1884723c */ /* 0x080fe20000041884 */
[----:B------:R-:W3:Y:S07]  /*4f50*/  LDSM.16.MT88.4 R20, [R48+0x12880] ;  /* 0x012880003014783b */ /* 0x000eee0000004200 */
[C---:B--2---:R-:W-:Y:S08]  /*4f60*/  HMMA.16816.F32.BF16 R136, R4.reuse, R28, R136 ;  /* 0x0000001c0488723c */ /* 0x044ff00000041888 */
[-C--:B------:R-:W-:Y:S08]  /*4f70*/  HMMA.16816.F32.BF16 R140, R4, R30.reuse, R140 ;  /* 0x0000001e048c723c */ /* 0x080ff0000004188c */
[C---:B------:R-:W-:Y:S01]  /*4f80*/  HMMA.16816.F32.BF16 R144, R24.reuse, R30, R144 ;  /* 0x0000001e1890723c */ /* 0x040fe20000041890 */
[----:B------:R-:W2:Y:S07]  /*4f90*/  LDSM.16.MT88.4 R28, [R225+0x1b880] ;  /* 0x01b88000e11c783b */ /* 0x000eae0000004200 */
[-C--:B------:R-:W-:Y:S08]  /*4fa0*/  HMMA.16816.F32.BF16 R148, R24, R32.reuse, R148 ;  /* 0x000000201894723c */ /* 0x080ff00000041894 */
[C---:B------:R-:W-:Y:S08]  /*4fb0*/  HMMA.16816.F32.BF16 R152, R4.reuse, R32, R152 ;  /* 0x000000200498723c */ /* 0x040ff00000041898 */
[-C--:B------:R-:W-:Y:S01]  /*4fc0*/  HMMA.16816.F32.BF16 R156, R4, R34.reuse, R156 ;  /* 0x00000022049c723c */ /* 0x080fe2000004189c */
[----:B------:R-:W4:Y:S07]  /*4fd0*/  LDSM.16.MT88.4 R4, [R225+0x1f880] ;  /* 0x01f88000e104783b */ /* 0x000f2e0000004200 */
[----:B------:R-:W-:Y:S01]  /*4fe0*/  HMMA.16816.F32.BF16 R160, R24, R34, R160 ;  /* 0x0000002218a0723c */ /* 0x000fe200000418a0 */
[----:B------:R-:W5:Y:S07]  /*4ff0*/  LDSM.16.MT88.4 R24, [R48+0x13080] ;  /* 0x013080003018783b */ /* 0x000f6e0000004200 */
[-C--:B-1----:R-:W-:Y:S08]  /*5000*/  HMMA.16816.F32.BF16 R132, R8, R12.reuse, R132 ;  /* 0x0000000c0884723c */ /* 0x082ff00000041884 */
[C---:B------:R-:W-:Y:S08]  /*5010*/  HMMA.16816.F32.BF16 R136, R16.reuse, R12, R136 ;  /* 0x0000000c1088723c */ /* 0x040ff00000041888 */
        /* <DEDUP_REMOVED lines=8> */
[----:B------:R-:W1:Y:S07]  /*50a0*/  LDSM.16.MT88.4 R8, [R225+0x1c080] ;  /* 0x01c08000e108783b */ /* 0x000e6e0000004200 */
[-C--:B--2---:R-:W-:Y:S01]  /*50b0*/  HMMA.16816.F32.BF16 R132, R28, R36.reuse, R132 ;  /* 0x000000241c84723c */ /* 0x084fe20000041884 */
[----:B------:R-:W2:Y:S07]  /*50c0*/  LDSM.16.MT88.4 R20, [R48+0x13880] ;  /* 0x013880003014783b */ /* 0x000eae0000004200 */
[C---:B----4-:R-:W-:Y:S01]  /*50d0*/  HMMA.16816.F32.BF16 R136, R4.reuse, R36, R136 ;  /* 0x000000240488723c */ /* 0x050fe20000041888 */
[----:B------:R-:W-:Y:S07]  /*50e0*/  BAR.SYNC.DEFER_BLOCKING 0x0 ;  /* 0x0000000000007b1d */ /* 0x000fee0000010000 */
[-C--:B------:R-:W-:Y:S08]  /*50f0*/  HMMA.16816.F32.BF16 R140, R4, R38.reuse, R140 ;  /* 0x00000026048c723c */ /* 0x080ff0000004188c */
[C---:B------:R-:W-:Y:S08]  /*5100*/  HMMA.16816.F32.BF16 R144, R28.reuse, R38, R144 ;  /* 0x000000261c90723c */ /* 0x040ff00000041890 */
[-C--:B-----5:R-:W-:Y:S01]  /*5110*/  HMMA.16816.F32.BF16 R148, R28, R24.reuse, R148 ;  /* 0x000000181c94723c */ /* 0x0a0fe20000041894 */
[----:B------:R3:W4:Y:S07]  /*5120*/  LDSM.16.M88.4 R32, [R68+0x20880] ;  /* 0x020880004420783b */ /* 0x00072e0000000200 */
[C---:B------:R-:W-:Y:S01]  /*5130*/  HMMA.16816.F32.BF16 R152, R4.reuse, R24, R152 ;  /* 0x000000180498723c */ /* 0x040fe20000041898 */
[----:B------:R3:W5:Y:S07]  /*5140*/  LDSM.16.MT88.4 R36, [R77] ;  /* 0x000000004d24783b */ /* 0x00076e0000004200 */
[-C--:B------:R-:W-:Y:S01]  /*5150*/  HMMA.16816.F32.BF16 R156, R4, R26.reuse, R156 ;  /* 0x0000001a049c723c */ /* 0x080fe2000004189c */
[----:B------:R3:W2:Y:S07]  /*5160*/  LDSM.16.M88.4 R40, [R72+0x20880] ;  /* 0x020880004828783b */ /* 0x0006ae0000000200 */
[----:B------:R-:W-:Y:S01]  /*5170*/  HMMA.16816.F32.BF16 R160, R28, R26, R160 ;  /* 0x0000001a1ca0723c */ /* 0x000fe200000418a0 */
[----:B------:R3:W3:Y:S07]  /*5180*/  LDSM.16.M88.4 R28, [R68+0x22880] ;  /* 0x02288000441c783b */ /* 0x0006ee0000000200 */
[-C--:B-1----:R-:W-:Y:S01]  /*5190*/  HMMA.16816.F32.BF16 R132, R8, R12.reuse, R132 ;  /* 0x0000000c0884723c */ /* 0x082fe20000041884 */
[----:B------:R1:W1:Y:S07]  /*51a0*/  LDSM.16.MT88.4 R24, [R78] ;  /* 0x000000004e18783b */ /* 0x00026e0000004200 */
[C---:B------:R-:W-:Y:S01]  /*51b0*/  HMMA.16816.F32.BF16 R136, R16.reuse, R12, R136 ;  /* 0x0000000c1088723c */ /* 0x040fe20000041888 */
[----:B------:R1:W1:Y:S07]  /*51c0*/  LDSM.16.M88.4 R48, [R72+0x22880] ;  /* 0x022880004830783b */ /* 0x00026e0000000200 */
[-C--:B------:R-:W-:Y:S01]  /*51d0*/  HMMA.16816.F32.BF16 R140, R16, R14.reuse, R140 ;  /* 0x0000000e108c723c */ /* 0x080fe2000004188c */
[----:B------:R1:W1:Y:S07]  /*51e0*/  LDSM.16.MT88.4 R44, [R78+0x800] ;  /* 0x000800004e2c783b */ /* 0x00026e0000004200 */
[C---:B------:R-:W-:Y:S01]  /*51f0*/  HMMA.16816.F32.BF16 R144, R8.reuse, R14, R144 ;  /* 0x0000000e0890723c */ /* 0x040fe20000041890 */
[----:B------:R1:W1:Y:S07]  /*5200*/  LDSM.16.MT88.4 R52, [R77+0x800] ;  /* 0x000800004d34783b */ /* 0x00026e0000004200 */
[-C--:B--2---:R-:W-:Y:S08]  /*5210*/  HMMA.16816.F32.BF16 R148, R8, R20.reuse, R148 ;  /* 0x000000140894723c */ /* 0x084ff00000041894 */
[C---:B------:R-:W-:Y:S08]  /*5220*/  HMMA.16816.F32.BF16 R152, R16.reuse, R20, R152 ;  /* 0x000000141098723c */ /* 0x040ff00000041898 */
[-C--:B------:R-:W-:Y:S08]  /*5230*/  HMMA.16816.F32.BF16 R156, R16, R22.reuse, R156 ;  /* 0x00000016109c723c */ /* 0x080ff0000004189c */
[----:B------:R-:W-:Y:S01]  /*5240*/  HMMA.16816.F32.BF16 R160, R8, R22, R160 ;  /* 0x0000001608a0723c */ /* 0x000fe200000418a0 */
[----:B------:R-:W-:-:S07]  /*5250*/  @P1 BRA `(.L_x_898) ;  /* 0x000003d000001947 */ /* 0x000fce0003800000 */
[--C-:B---345:R-:W-:Y:S01]  /*5260*/  SHF.R.S32.HI R11, RZ, 0x1f, R240.reuse ;  /* 0x0000001fff0b7819 */ /* 0x138fe200000114f0 */
[----:B------:R-:W2:Y:S01]  /*5270*/  S2R R5, SR_CTAID.Y ;  /* 0x0000000000057919 */ /* 0x000ea20000002600 */
[----:B------:R-:W-:Y:S01]  /*5280*/  ULDC.64 UR6, c[0x0][0x208] ;  /* 0x0000820000067ab9 */ /* 0x000fe20000000a00 */
[----:B------:R-:W-:Y:S02]  /*5290*/  IMAD R9, R238, c[0x0][0x208], RZ ;  /* 0x00008200ee097a24 */ /* 0x000fe400078e02ff */
[----:B------:R-:W-:Y:S03]  /*52a0*/  IMAD.MOV.U32 R10, RZ, RZ, R240 ;  /* 0x000000ffff0a7224 */ /* 0x000fe600078e00f0 */
[----:B------:R-:W-:Y:S02]  /*52b0*/  USHF.L.U32 UR30, UR28, 0x7, URZ ;  /* 0x000000071c1e7899 */ /* 0x000fe4000800063f */
[----:B------:R-:W-:Y:S02]  /*52c0*/  UIMAD.WIDE.U32 UR32, UR28, UR6, URZ ;  /* 0x000000061c2072a5 */ /* 0x000fe4000f8e003f */
[----:B------:R-:W-:Y:S02]  /*52d0*/  USHF.R.S32.HI UR29, URZ, 0x1f, UR28 ;  /* 0x0000001f3f1d7899 */ /* 0x000fe4000801141c */
[----:B------:R-:W-:Y:S02]  /*52e0*/  IMAD.U32 R6, RZ, RZ, UR30 ;  /* 0x0000001eff067e24 */ /* 0x000fe4000f8e00ff */
[----:B------:R-:W-:Y:S04]  /*52f0*/  UIMAD UR29, UR29, UR6, URZ ;  /* 0x000000061d1d72a4 */ /* 0x000fe8000f8e023f */
[----:B------:R-:W-:Y:S04]  /*5300*/  UIMAD UR29, UR28, UR7, UR29 ;  /* 0x000000071c1d72a4 */ /* 0x000fe8000f8e021d */
[----:B------:R-:W-:Y:S01]  /*5310*/  UIADD3 UR29, UR33, UR29, URZ ;  /* 0x0000001d211d7290 */ /* 0x000fe2000fffe03f */
[----:B--2---:R-:W-:Y:S01]  /*5320*/  SHF.R.S32.HI R4, RZ, 0x1f, R5 ;  /* 0x0000001fff047819 */ /* 0x004fe20000011405 */
[C---:B------:R-:W-:Y:S04]  /*5330*/  IMAD.WIDE.U32 R10, R5.reuse, c[0x0][0x288], R10 ;  /* 0x0000a200050a7a25 */ /* 0x040fe800078e000a */
[----:B------:R-:W-:Y:S01]  /*5340*/  IMAD R8, R4, c[0x0][0x210], RZ ;  /* 0x0000840004087a24 */ /* 0x000fe200078e02ff */
[----:B------:R-:W-:Y:S01]  /*5350*/  IADD3 R7, P1, R10, UR9, RZ ;  /* 0x000000090a077c10 */ /* 0x000fe2000ff3e0ff */
[C---:B------:R-:W-:Y:S04]  /*5360*/  IMAD.WIDE.U32 R12, R5.reuse, c[0x0][0x210], R242 ;  /* 0x00008400050c7a25 */ /* 0x040fe800078e00f2 */
[----:B------:R-:W-:Y:S01]  /*5370*/  IMAD R8, R5, c[0x0][0x214], R8 ;  /* 0x0000850005087a24 */ /* 0x000fe200078e0208 */
[----:B------:R-:W-:Y:S01]  /*5380*/  IADD3 R9, P6, P3, R9, UR8, R12 ;  /* 0x0000000809097c10 */ /* 0x000fe2000fbde00c */
[----:B------:R-:W-:Y:S02]  /*5390*/  IMAD R4, R4, c[0x0][0x288], RZ ;  /* 0x0000a20004047a24 */ /* 0x000fe400078e02ff */
[----:B------:R-:W-:Y:S02]  /*53a0*/  IMAD.IADD R8, R13, 0x1, R8 ;  /* 0x000000010d087824 */ /* 0x000fe400078e0208 */
[----:B------:R-:W-:Y:S01]  /*53b0*/  IMAD R4, R5, c[0x0][0x28c], R4 ;  /* 0x0000a30005047a24 */ /* 0x000fe200078e0204 */
[----:B------:R-:W-:Y:S01]  /*53c0*/  LEA R5, P2, R9, c[0x0][0x1f0], 0x1 ;  /* 0x00007c0009057a11 */ /* 0x000fe200078408ff */
[----:B------:R-:W-:Y:S01]  /*53d0*/  IMAD.U32 R12, RZ, RZ, UR32 ;  /* 0x00000020ff0c7e24 */ /* 0x000fe2000f8e00ff */
[----:B------:R-:W-:Y:S01]  /*53e0*/  IADD3.X R8, R232, UR15, R8, P6, P3 ;  /* 0x0000000fe8087c10 */ /* 0x000fe2000b7e6408 */
[----:B------:R-:W-:Y:S01]  /*53f0*/  IMAD.U32 R13, RZ, RZ, UR33 ;  /* 0x00000021ff0d7e24 */ /* 0x000fe2000f8e00ff */
[----:B------:R-:W-:Y:S02]  /*5400*/  IADD3.X R4, R11, UR17, R4, P1, !PT ;  /* 0x000000110b047c10 */ /* 0x000fe40008ffe404 */
[----:B------:R-:W-:Y:S02]  /*5410*/  LEA R10, P1, R7, c[0x0][0x280], 0x2 ;  /* 0x0000a000070a7a11 */ /* 0x000fe400078210ff */
[----:B------:R-:W-:Y:S02]  /*5420*/  LEA.HI.X R8, R9, c[0x0][0x1f4], R8, 0x1, P2 ;  /* 0x00007d0009087a11 */ /* 0x000fe400010f0c08 */
[----:B------:R-:W-:Y:S01]  /*5430*/  LEA.HI.X R11, R7, c[0x0][0x284], R4, 0x2, P1 ;  /* 0x0000a100070b7a11 */ /* 0x000fe200008f1404 */
[----:B------:R-:W-:Y:S01]  /*5440*/  IMAD.U32 R4, RZ, RZ, UR24 ;  /* 0x00000018ff047e24 */ /* 0x000fe2000f8e00ff */
[----:B------:R-:W-:Y:S02]  /*5450*/  ISETP.GE.AND P1, PT, R242, c[0x0][0x1fc], PT ;  /* 0x00007f00f2007a0c */ /* 0x000fe40003f26270 */
[----:B------:R-:W-:Y:S02]  /*5460*/  IADD3 R9, -R238, c[0x0][0x168], -R6 ;  /* 0x00005a00ee097a10 */ /* 0x000fe40007ffe906 */
[----:B------:R-:W-:Y:S01]  /*5470*/  LEA R14, P6, R12, R5, 0x8 ;  /* 0x000000050c0e7211 */ /* 0x000fe200078c40ff */
[----:B------:R-:W-:Y:S01]  /*5480*/  IMAD.U32 R5, RZ, RZ, UR29 ;  /* 0x0000001dff057e24 */ /* 0x000fe2000f8e00ff */
[C---:B------:R-:W-:Y:S02]  /*5490*/  ISETP.LT.OR P3, PT, R9.reuse, 0x1, P1 ;  /* 0x000000010900780c */ /* 0x040fe40000f61670 */
[----:B------:R-:W-:Y:S02]  /*54a0*/  IADD3 R7, R234, 0x10080, RZ ;  /* 0x00010080ea077810 */ /* 0x000fe40007ffe0ff */
[----:B------:R-:W-:Y:S02]  /*54b0*/  LEA R10, P2, R6, R10, 0x2 ;  /* 0x0000000a060a7211 */ /* 0x000fe400078410ff */
[----:B------:R-:W-:Y:S01]  /*54c0*/  LEA.HI.X R15, R12, R8, R5, 0x8, P6 ;  /* 0x000000080c0f7211 */ /* 0x000fe200030f4405 */
[----:B------:R-:W-:Y:S01]  /*54d0*/  IMAD R4, R4, 0x4000, R7 ;  /* 0x0000400004047824 */ /* 0x000fe200078e0207 */
[C---:B------:R-:W-:Y:S01]  /*54e0*/  ISETP.LT.OR P6, PT, R9.reuse, 0x21, P1 ;  /* 0x000000210900780c */ /* 0x040fe20000fc1670 */
[----:B------:R-:W-:Y:S01]  /*54f0*/  IMAD.U32 R5, RZ, RZ, UR24 ;  /* 0x00000018ff057e24 */ /* 0x000fe2000f8e00ff */
[----:B------:R-:W-:Y:S02]  /*5500*/  LEA.HI.X.SX32 R11, R6, R11, 0x2, P2 ;  /* 0x0000000b060b7211 */ /* 0x000fe400010f16ff */
[----:B------:R-:W-:Y:S01]  /*5510*/  IADD3 R12, P2, R14, UR21, RZ ;  /* 0x000000150e0c7c10 */ /* 0x000fe2000ff5e0ff */
[----:B------:R-:W-:Y:S01]  /*5520*/  @!PT LDS RZ, [RZ] ;  /* 0x00000000fffff984 */ /* 0x000fe20000000800 */
[----:B------:R-:W-:Y:S01]  /*5530*/  @!PT LDS RZ, [RZ] ;  /* 0x00000000fffff984 */ /* 0x000fe20000000800 */
[----:B------:R-:W-:Y:S01]  /*5540*/  @!PT LDS RZ, [RZ] ;  /* 0x00000000fffff984 */ /* 0x000fe20000000800 */
[----:B------:R2:W-:Y:S01]  /*5550*/  LDGSTS.E.BYPASS.LTC128B.128 [R4], [R14.64], !P3 ;  /* 0x000000000e047fae */ /* 0x0005e2000d901d5a */
[----:B------:R-:W-:Y:S01]  /*5560*/  ISETP.LT.OR P3, PT, R9, 0x41, P1 ;  /* 0x000000410900780c */ /* 0x000fe20000f61670 */
[----:B------:R-:W-:Y:S01]  /*5570*/  @!P4 IMAD R5, R5, 0x80, R240 ;  /* 0x000000800505c824 */ /* 0x000fe200078e02f0 */
[----:B------:R-:W-:Y:S02]  /*5580*/  IADD3.X R13, R15, UR20, RZ, P2, !PT ;  /* 0x000000140f0d7c10 */ /* 0x000fe400097fe4ff */
[----:B------:R-:W-:Y:S01]  /*5590*/  IADD3 R6, P2, R12, UR21, RZ ;  /* 0x000000150c067c10 */ /* 0x000fe2000ff5e0ff */
[----:B------:R-:W-:Y:S01]  /*55a0*/  @!P4 IMAD.SHL.U32 R5, R5, 0x4, RZ ;  /* 0x000000040505c824 */ /* 0x000fe200078e00ff */
[----:B------:R-:W-:Y:S01]  /*55b0*/  ISETP.LT.OR P1, PT, R9, 0x61, P1 ;  /* 0x000000610900780c */ /* 0x000fe20000f21670 */
[----:B------:R2:W-:Y:S01]  /*55c0*/  LDGSTS.E.BYPASS.LTC128B.128 [R4+0x1000], [R12.64], !P6 ;  /* 0x010000000c047fae */ /* 0x0005e2000f101d5a */
[----:B------:R-:W-:Y:S02]  /*55d0*/  IADD3.X R7, R13, UR20, RZ, P2, !PT ;  /* 0x000000140d077c10 */ /* 0x000fe400097fe4ff */
[----:B------:R-:W-:Y:S04]  /*55e0*/  IADD3 R8, P2, R6, UR21, RZ ;  /* 0x0000001506087c10 */ /* 0x000fe8000ff5e0ff */
[----:B------:R-:W-:Y:S01]  /*55f0*/  IADD3.X R9, R7, UR20, RZ, P2, !PT ;  /* 0x0000001407097c10 */ /* 0x000fe200097fe4ff */
[----:B------:R2:W-:Y:S08]  /*5600*/  LDGSTS.E.BYPASS.LTC128B.128 [R4+0x2000], [R6.64], !P3 ;  /* 0x0200000006047fae */ /* 0x0005f0000d901d5a */
[----:B------:R2:W-:Y:S08]  /*5610*/  LDGSTS.E.BYPASS.LTC128B.128 [R4+0x3000], [R8.64], !P1 ;  /* 0x0300000008047fae */ /* 0x0005f0000c901d5a */
[----:B------:R2:W-:Y:S02]  /*5620*/  @!P4 LDGSTS.E.BYPASS.LTC128B.128 [R5+0x18480], [R10.64] ;  /* 0x184800000a05cfae */ /* 0x0005e4000b901d5a */
.L_x_898:
[-C--:B-12345:R-:W-:Y:S01]  /*5630*/  HMMA.16816.F32.BF16 R4, R32, R24.reuse, RZ ;  /* 0x000000182004723c */ /* 0x0befe200000418ff */
[----:B------:R-:W-:Y:S01]  /*5640*/  LDSM.16.MT88.4 R60, [R78+0x1000] ;  /* 0x001000004e3c783b */ /* 0x000fe20000004200 */
[----:B------:R-:W-:Y:S02]  /*5650*/  USHF.L.U32 UR6, UR13, 0xd, URZ ;  /* 0x0000000d0d067899 */ /* 0x000fe4000800063f */
[C---:B------:R-:W-:Y:S01]  /*5660*/  IMAD.IADD R79, R196.reuse, 0x1, R68 ;  /* 0x00000001c44f7824 */ /* 0x040fe200078e0244 */
[----:B------:R-:W-:Y:S01]  /*5670*/  UIADD3 UR13, UR13, 0x1, URZ ;  /* 0x000000010d0d7890 */ /* 0x000fe2000fffe03f */
[----:B------:R-:W0:Y:S01]  /*5680*/  LDGDEPBAR ;  /* 0x00000000000079af */ /* 0x000e220000000000 */
[----:B------:R-:W-:Y:S01]  /*5690*/  IMAD.IADD R80, R196, 0x1, R72 ;  /* 0x00000001c4507824 */ /* 0x000fe200078e0248 */
[C---:B------:R-:W-:Y:S01]  /*56a0*/  HMMA.16816.F32.BF16 R8, R28.reuse, R24, RZ ;  /* 0x000000181c08723c */ /* 0x040fe200000418ff */
[----:B------:R-:W-:Y:S02]  /*56b0*/  UISETP.GE.AND UP0, UPT, UR13, UR22, UPT ;  /* 0x000000160d00728c */ /* 0x000fe4000bf06270 */
[----:B------:R-:W1:Y:S01]  /*56c0*/  LDSM.16.M88.4 R56, [R79+0x20880] ;  /* 0x020880004f38783b */ /* 0x000e620000000200 */
[----:B------:R-:W-:Y:S02]  /*56d0*/  UIADD3 UR28, UR5, 0x1, URZ ;  /* 0x00000001051c7890 */ /* 0x000fe4000fffe03f */
[----:B------:R-:W-:Y:S02]  /*56e0*/  UISETP.GE.AND UP3, UPT, UR5, 0x1, UPT ;  /* 0x000000010500788c */ /* 0x000fe4000bf66270 */
[-C--:B------:R-:W-:Y:S01]  /*56f0*/  HMMA.16816.F32.BF16 R12, R28, R26.reuse, RZ ;  /* 0x0000001a1c0c723c */ /* 0x080fe200000418ff */
[----:B------:R-:W2:Y:S01]  /*5700*/  LDSM.16.M88.4 R64, [R79+0x22880] ;  /* 0x022880004f40783b */ /* 0x000ea20000000200 */
[----:B------:R-:W-:Y:S02]  /*5710*/  UIADD3 UR7, UR25, 0x1, URZ ;  /* 0x0000000119077890 */ /* 0x000fe4000fffe03f */
[----:B------:R-:W-:Y:S02]  /*5720*/  UISETP.GE.AND UP2, UPT, UR25, 0x1, UPT ;  /* 0x000000011900788c */ /* 0x000fe4000bf46270 */
[----:B------:R-:W-:Y:S02]  /*5730*/  UISETP.GE.AND UP1, UPT, UR24, 0x1, UPT ;  /* 0x000000011800788c */ /* 0x000fe4000bf26270 */
[C---:B------:R-:W-:Y:S01]  /*5740*/  HMMA.16816.F32.BF16 R16, R32.reuse, R26, RZ ;  /* 0x0000001a2010723c */ /* 0x040fe200000418ff */
[----:B------:R-:W-:Y:S02]  /*5750*/  USEL UR5, UR28, URZ, !UP3 ;  /* 0x0000003f1c057287 */ /* 0x000fe4000d800000 */
[----:B------:R-:W-:Y:S05]  /*5760*/  USEL UR25, UR7, URZ, !UP2 ;  /* 0x0000003f07197287 */ /* 0x000fea000d000000 */
[-C--:B------:R-:W-:Y:S08]  /*5770*/  HMMA.16816.F32.BF16 R20, R32, R36.reuse, RZ ;  /* 0x000000242014723c */ /* 0x080ff000000418ff */
[C---:B------:R-:W-:Y:S08]  /*5780*/  HMMA.16816.F32.BF16 R24, R28.reuse, R36, RZ ;  /* 0x000000241c18723c */ /* 0x040ff000000418ff */
[-C--:B------:R-:W-:Y:S08]  /*5790*/  HMMA.16816.F32.BF16 R28, R28, R38.reuse, RZ ;  /* 0x000000261c1c723c */ /* 0x080ff000000418ff */
[----:B------:R-:W-:Y:S01]  /*57a0*/  HMMA.16816.F32.BF16 R32, R32, R38, RZ ;  /* 0x000000262020723c */ /* 0x000fe200000418ff */
[----:B------:R-:W3:Y:S07]  /*57b0*/  LDSM.16.MT88.4 R36, [R77+0x1000] ;  /* 0x001000004d24783b */ /* 0x000eee0000004200 */
[-C--:B------:R-:W-:Y:S08]  /*57c0*/  HMMA.16816.F32.BF16 R4, R40, R44.reuse, R4 ;  /* 0x0000002c2804723c */ /* 0x080ff00000041804 */
[C---:B------:R-:W-:Y:S08]  /*57d0*/  HMMA.16816.F32.BF16 R8, R48.reuse, R44, R8 ;  /* 0x0000002c3008723c */ /* 0x040ff00000041808 */
[-C--:B------:R-:W-:Y:S08]  /*57e0*/  HMMA.16816.F32.BF16 R12, R48, R46.reuse, R12 ;  /* 0x0000002e300c723c */ /* 0x080ff0000004180c */
[C---:B------:R-:W-:Y:S01]  /*57f0*/  HMMA.16816.F32.BF16 R16, R40.reuse, R46, R16 ;  /* 0x0000002e2810723c */ /* 0x040fe20000041810 */
[----:B------:R-:W-:Y:S07]  /*5800*/  LDSM.16.M88.4 R44, [R80+0x20880] ;  /* 0x02088000502c783b */ /* 0x000fee0000000200 */
[-C--:B------:R-:W-:Y:S08]  /*5810*/  HMMA.16816.F32.BF16 R20, R40, R52.reuse, R20 ;  /* 0x000000342814723c */ /* 0x080ff00000041814 */
[C---:B------:R-:W-:Y:S08]  /*5820*/  HMMA.16816.F32.BF16 R24, R48.reuse, R52, R24 ;  /* 0x000000343018723c */ /* 0x040ff00000041818 */
[-C--:B------:R-:W-:Y:S01]  /*5830*/  HMMA.16816.F32.BF16 R28, R48, R54.reuse, R28 ;  /* 0x00000036301c723c */ /* 0x080fe2000004181c */
[----:B------:R-:W4:Y:S07]  /*5840*/  LDSM.16.MT88.4 R48, [R78+0x1800] ;  /* 0x001800004e30783b */ /* 0x000f2e0000004200 */
[----:B------:R-:W-:Y:S01]  /*5850*/  HMMA.16816.F32.BF16 R32, R40, R54, R32 ;  /* 0x000000362820723c */ /* 0x000fe20000041820 */
[----:B------:R-:W5:Y:S05]  /*5860*/  LDSM.16.M88.4 R40, [R80+0x22880] ;  /* 0x022880005028783b */ /* 0x000f6a0000000200 */
[----:B------:R-:W4:Y:S02]  /*5870*/  LDSM.16.MT88.4 R52, [R77+0x1800] ;  /* 0x001800004d34783b */ /* 0x000f240000004200 */
[-C--:B-1----:R-:W-:Y:S08]  /*5880*/  HMMA.16816.F32.BF16 R4, R56, R60.reuse, R4 ;  /* 0x0000003c3804723c */ /* 0x082ff00000041804 */
[C---:B--2---:R-:W-:Y:S08]  /*5890*/  HMMA.16816.F32.BF16 R8, R64.reuse, R60, R8 ;  /* 0x0000003c4008723c */ /* 0x044ff00000041808 */
[-C--:B------:R-:W-:Y:S08]  /*58a0*/  HMMA.16816.F32.BF16 R12, R64, R62.reuse, R12 ;  /* 0x0000003e400c723c */ /* 0x080ff0000004180c */
[C---:B------:R-:W-:Y:S01]  /*58b0*/  HMMA.16816.F32.BF16 R16, R56.reuse, R62, R16 ;  /* 0x0000003e3810723c */ /* 0x040fe20000041810 */
[----:B------:R-:W-:Y:S05]  /*58c0*/  LDSM.16.M88.4 R60, [R68+0x24880] ;  /* 0x02488000443c783b */ /* 0x000fea0000000200 */
[----:B------:R-:W-:Y:S02]  /*58d0*/  LDSM.16.M88.4 R68, [R68+0x26880] ;  /* 0x026880004444783b */ /* 0x000fe40000000200 */
[-C--:B---3--:R-:W-:Y:S08]  /*58e0*/  HMMA.16816.F32.BF16 R20, R56, R36.reuse, R20 ;  /* 0x000000243814723c */ /* 0x088ff00000041814 */
[C---:B------:R-:W-:Y:S08]  /*58f0*/  HMMA.16816.F32.BF16 R24, R64.reuse, R36, R24 ;  /* 0x000000244018723c */ /* 0x040ff00000041818 */
[-C--:B------:R-:W-:Y:S01]  /*5900*/  HMMA.16816.F32.BF16 R28, R64, R38.reuse, R28 ;  /* 0x00000026401c723c */ /* 0x080fe2000004181c */
[----:B------:R-:W1:Y:S07]  /*5910*/  LDSM.16.MT88.4 R64, [R78+0x2000] ;  /* 0x002000004e40783b */ /* 0x000e6e0000004200 */
[----:B------:R-:W-:Y:S01]  /*5920*/  HMMA.16816.F32.BF16 R32, R56, R38, R32 ;  /* 0x000000263820723c */ /* 0x000fe20000041820 */
[----:B------:R-:W2:Y:S05]  /*5930*/  LDSM.16.MT88.4 R36, [R77+0x2000] ;  /* 0x002000004d24783b */ /* 0x000eaa0000004200 */
[----:B------:R-:W-:Y:S02]  /*5940*/  LDSM.16.M88.4 R56, [R79+0x24880] ;  /* 0x024880004f38783b */ /* 0x000fe40000000200 */
        /* <DEDUP_REMOVED lines=8> */
[----:B------:R-:W-:Y:S05]  /*59d0*/  LDSM.16.M88.4 R40, [R72+0x24880] ;  /* 0x024880004828783b */ /* 0x000fea0000000200 */
[----:B------:R-:W-:Y:S02]  /*59e0*/  LDSM.16.M88.4 R72, [R79+0x26880] ;  /* 0x026880004f48783b */ /* 0x000fe40000000200 */
[----:B------:R-:W-:Y:S03]  /*59f0*/  HMMA.16816.F32.BF16 R32, R44, R54, R32 ;  /* 0x000000362c20723c */ /* 0x000fe60000041820 */
[----:B------:R-:W3:Y:S05]  /*5a00*/  LDSM.16.MT88.4 R44, [R78+0x2800] ;  /* 0x002800004e2c783b */ /* 0x000eea0000004200 */
[-C--:B-1----:R-:W-:Y:S01]  /*5a10*/  HMMA.16816.F32.BF16 R4, R60, R64.reuse, R4 ;  /* 0x000000403c04723c */ /* 0x082fe20000041804 */
[----:B------:R-:W1:Y:S07]  /*5a20*/  LDSM.16.MT88.4 R52, [R77+0x2800] ;  /* 0x002800004d34783b */ /* 0x000e6e0000004200 */
[C---:B------:R-:W-:Y:S08]  /*5a30*/  HMMA.16816.F32.BF16 R8, R68.reuse, R64, R8 ;  /* 0x000000404408723c */ /* 0x040ff00000041808 */
[-C--:B------:R-:W-:Y:S08]  /*5a40*/  HMMA.16816.F32.BF16 R12, R68, R66.reuse, R12 ;  /* 0x00000042440c723c */ /* 0x080ff0000004180c */
[C---:B------:R-:W-:Y:S01]  /*5a50*/  HMMA.16816.F32.BF16 R16, R60.reuse, R66, R16 ;  /* 0x000000423c10723c */ /* 0x040fe20000041810 */
[----:B------:R-:W4:Y:S07]  /*5a60*/  LDSM.16.MT88.4 R64, [R78+0x3000] ;  /* 0x003000004e40783b */ /* 0x000f2e0000004200 */
[-C--:B--2---:R-:W-:Y:S08]  /*5a70*/  HMMA.16816.F32.BF16 R20, R60, R36.reuse, R20 ;  /* 0x000000243c14723c */ /* 0x084ff00000041814 */
[C---:B------:R-:W-:Y:S08]  /*5a80*/  HMMA.16816.F32.BF16 R24, R68.reuse, R36, R24 ;  /* 0x000000244418723c */ /* 0x040ff00000041818 */
[-C--:B------:R-:W-:Y:S07]  /*5a90*/  HMMA.16816.F32.BF16 R28, R68, R38.reuse, R28 ;  /* 0x00000026441c723c */ /* 0x080fee000004181c */
[----:B------:R-:W-:Y:S01]  /*5aa0*/  IMAD.IADD R68, R224, 0x1, R79 ;  /* 0x00000001e0447824 */ /* 0x000fe200078e024f */
[----:B------:R-:W-:Y:S01]  /*5ab0*/  HMMA.16816.F32.BF16 R32, R60, R38, R32 ;  /* 0x000000263c20723c */ /* 0x000fe20000041820 */
[----:B------:R-:W2:Y:S05]  /*5ac0*/  LDSM.16.MT88.4 R36, [R77+0x3000] ;  /* 0x003000004d24783b */ /* 0x000eaa0000004200 */
[----:B------:R-:W-:Y:S02]  /*5ad0*/  LDSM.16.MT88.4 R60, [R78+0x3800] ;  /* 0x003800004e3c783b */ /* 0x000fe40000004200 */
[-C--:B---3--:R-:W-:Y:S03]  /*5ae0*/  HMMA.16816.F32.BF16 R4, R40, R44.reuse, R4 ;  /* 0x0000002c2804723c */ /* 0x088fe60000041804 */
[----:B------:R-:W-:Y:S05]  /*5af0*/  LDSM.16.M88.4 R68, [R68+0x26880] ;  /* 0x026880004444783b */ /* 0x000fea0000000200 */
[C---:B------:R-:W-:Y:S08]  /*5b00*/  HMMA.16816.F32.BF16 R8, R48.reuse, R44, R8 ;  /* 0x0000002c3008723c */ /* 0x040ff00000041808 */
[-C--:B------:R-:W-:Y:S08]  /*5b10*/  HMMA.16816.F32.BF16 R12, R48, R46.reuse, R12 ;  /* 0x0000002e300c723c */ /* 0x080ff0000004180c */
[C---:B------:R-:W-:Y:S01]  /*5b20*/  HMMA.16816.F32.BF16 R16, R40.reuse, R46, R16 ;  /* 0x0000002e2810723c */ /* 0x040fe20000041810 */
[----:B------:R-:W3:Y:S07]  /*5b30*/  LDSM.16.M88.4 R44, [R80+0x24880] ;  /* 0x02488000502c783b */ /* 0x000eee0000000200 */
[-C--:B-1----:R-:W-:Y:S08]  /*5b40*/  HMMA.16816.F32.BF16 R20, R40, R52.reuse, R20 ;  /* 0x000000342814723c */ /* 0x082ff00000041814 */
[C---:B------:R-:W-:Y:S08]  /*5b50*/  HMMA.16816.F32.BF16 R24, R48.reuse, R52, R24 ;  /* 0x000000343018723c */ /* 0x040ff00000041818 */
[-C--:B------:R-:W-:Y:S08]  /*5b60*/  HMMA.16816.F32.BF16 R28, R48, R54.reuse, R28 ;  /* 0x00000036301c723c */ /* 0x080ff0000004181c */
[----:B------:R-:W-:Y:S01]  /*5b70*/  HMMA.16816.F32.BF16 R32, R40, R54, R32 ;  /* 0x000000362820723c */ /* 0x000fe20000041820 */
[----:B------:R-:W1:Y:S07]  /*5b80*/  LDSM.16.MT88.4 R40, [R77+0x3800] ;  /* 0x003800004d28783b */ /* 0x000e6e0000004200 */
[-C--:B----4-:R-:W-:Y:S08]  /*5b90*/  HMMA.16816.F32.BF16 R4, R56, R64.reuse, R4 ;  /* 0x000000403804723c */ /* 0x090ff00000041804 */
[C---:B------:R-:W-:Y:S08]  /*5ba0*/  HMMA.16816.F32.BF16 R8, R72.reuse, R64, R8 ;  /* 0x000000404808723c */ /* 0x040ff00000041808 */
[-C--:B------:R-:W-:Y:S08]  /*5bb0*/  HMMA.16816.F32.BF16 R12, R72, R66.reuse, R12 ;  /* 0x00000042480c723c */ /* 0x080ff0000004180c */
[C---:B------:R-:W-:Y:S08]  /*5bc0*/  HMMA.16816.F32.BF16 R16, R56.reuse, R66, R16 ;  /* 0x000000423810723c */ /* 0x040ff00000041810 */
[-C--:B--2---:R-:W-:Y:S08]  /*5bd0*/  HMMA.16816.F32.BF16 R20, R56, R36.reuse, R20 ;  /* 0x000000243814723c */ /* 0x084ff00000041814 */
[C---:B------:R-:W-:Y:S07]  /*5be0*/  HMMA.16816.F32.BF16 R24, R72.reuse, R36, R24 ;  /* 0x000000244818723c */ /* 0x040fee0000041818 */
[----:B------:R-:W-:Y:S01]  /*5bf0*/  IADD3 R36, P1, R246, UR6, RZ ;  /* 0x00000006f6247c10 */ /* 0x000fe2000ff3e0ff */
[-C--:B------:R-:W-:Y:S01]  /*5c00*/  HMMA.16816.F32.BF16 R28, R72, R38.reuse, R28 ;  /* 0x00000026481c723c */ /* 0x080fe2000004181c */
[----:B------:R-:W-:Y:S01]  /*5c10*/  IMAD.U32 R37, RZ, RZ, UR6 ;  /* 0x00000006ff257e24 */ /* 0x000fe2000f8e00ff */
[----:B------:R-:W-:Y:S04]  /*5c20*/  UIADD3 UR6, UR24, 0x1, URZ ;  /* 0x0000000118067890 */ /* 0x000fe8000fffe03f */
[----:B------:R-:W-:Y:S01]  /*5c30*/  LEA.HI.X.SX32 R37, R37, R245, 0x1, P1 ;  /* 0x000000f525257211 */ /* 0x000fe200008f0eff */
[----:B------:R-:W-:Y:S01]  /*5c40*/  USEL UR24, UR6, URZ, !UP1 ;  /* 0x0000003f06187287 */ /* 0x000fe2000c800000 */
[----:B------:R-:W-:Y:S07]  /*5c50*/  HMMA.16816.F32.BF16 R32, R56, R38, R32 ;  /* 0x000000263820723c */ /* 0x000fee0000041820 */
[C---:B------:R-:W-:Y:S01]  /*5c60*/  LEA R38, P1, R36.reuse, c[0x0][0x220], 0x2 ;  /* 0x0000880024267a11 */ /* 0x040fe200078210ff */
[-C--:B---3--:R-:W-:Y:S05]  /*5c70*/  HMMA.16816.F32.BF16 R4, R44, R60.reuse, R4 ;  /* 0x0000003c2c04723c */ /* 0x088fea0000041804 */
[----:B------:R-:W-:Y:S02]  /*5c80*/  LEA.HI.X R39, R36, c[0x0][0x224], R37, 0x2, P1 ;  /* 0x0000890024277a11 */ /* 0x000fe400008f1425 */
[----:B------:R-:W-:Y:S01]  /*5c90*/  IADD3 R37, R227, UR4, RZ ;  /* 0x00000004e3257c10 */ /* 0x000fe2000fffe0ff */
[C---:B------:R-:W-:Y:S01]  /*5ca0*/  HMMA.16816.F32.BF16 R8, R68.reuse, R60, R8 ;  /* 0x0000003c4408723c */ /* 0x040fe20000041808 */
[----:B------:R-:W-:Y:S03]  /*5cb0*/  PLOP3.LUT P1, PT, PT, PT, UP0, 0x80, 0x0 ;  /* 0x000000000000781c */ /* 0x000fe60003f2f008 */
[----:B------:R-:W-:Y:S01]  /*5cc0*/  IMAD.SHL.U32 R37, R37, 0x2, RZ ;  /* 0x0000000225257824 */ /* 0x000fe200078e00ff */
[C-C-:B------:R-:W-:Y:S03]  /*5cd0*/  IADD3 R36, R227.reuse, UR4, R76.reuse ;  /* 0x00000004e3247c10 */ /* 0x140fe6000fffe04c */
[-C--:B------:R-:W-:Y:S04]  /*5ce0*/  HMMA.16816.F32.BF16 R12, R68, R62.reuse, R12 ;  /* 0x0000003e440c723c */ /* 0x080fe8000004180c */
[----:B------:R-:W-:Y:S03]  /*5cf0*/  IMAD.SHL.U32 R36, R36, 0x2, RZ ;  /* 0x0000000224247824 */ /* 0x000fe600078e00ff */
[----:B------:R-:W-:Y:S01]  /*5d00*/  RED.E.ADD.F32.FTZ.RN.STRONG.GPU [R38.64], R4 ;  /* 0x000000042600798e */ /* 0x000fe2000c10e79a */
[C---:B------:R-:W-:Y:S04]  /*5d10*/  HMMA.16816.F32.BF16 R16, R44.reuse, R62, R16 ;  /* 0x0000003e2c10723c */ /* 0x040fe80000041810 */
[----:B------:R-:W-:Y:S04]  /*5d20*/  RED.E.ADD.F32.FTZ.RN.STRONG.GPU [R38.64+0x400], R5 ;  /* 0x000400052600798e */ /* 0x000fe8000c10e79a */
[-C--:B-1----:R-:W-:Y:S01]  /*5d30*/  HMMA.16816.F32.BF16 R20, R44, R40.reuse, R20 ;  /* 0x000000282c14723c */ /* 0x082fe20000041814 */
[----:B------:R-:W-:Y:S05]  /*5d40*/  RED.E.ADD.F32.FTZ.RN.STRONG.GPU [R38.64+0x800], R6 ;  /* 0x000800062600798e */ /* 0x000fea000c10e79a */
[----:B------:R-:W-:Y:S02]  /*5d50*/  RED.E.ADD.F32.FTZ.RN.STRONG.GPU [R38.64+0xc00], R7 ;  /* 0x000c00072600798e */ /* 0x000fe4000c10e79a */
[C---:B------:R-:W-:Y:S03]  /*5d60*/  HMMA.16816.F32.BF16 R24, R68.reuse, R40, R24 ;  /* 0x000000284418723c */ /* 0x040fe60000041818 */
[----:B------:R-:W-:Y:S05]  /*5d70*/  RED.E.ADD.F32.FTZ.RN.STRONG.GPU [R38.64+0x1000], R8 ;  /* 0x001000082600798e */ /* 0x000fea000c10e79a */
[-C--:B------:R-:W-:Y:S01]  /*5d80*/  HMMA.16816.F32.BF16 R28, R68, R42.reuse, R28 ;  /* 0x0000002a441c723c */ /* 0x080fe2000004181c */
[----:B------:R-:W-:Y:S05]  /*5d90*/  RED.E.ADD.F32.FTZ.RN.STRONG.GPU [R38.64+0x1400], R9 ;  /* 0x001400092600798e */ /* 0x000fea000c10e79a */
[----:B------:R-:W-:Y:S02]  /*5da0*/  RED.E.ADD.F32.FTZ.RN.STRONG.GPU [R38.64+0x1800], R10 ;  /* 0x0018000a2600798e */ /* 0x000fe4000c10e79a */
[----:B------:R-:W-:Y:S03]  /*5db0*/  HMMA.16816.F32.BF16 R32, R44, R42, R32 ;  /* 0x0000002a2c20723c */ /* 0x000fe60000041820 */
[----:B------:R-:W-:Y:S05]  /*5dc0*/  RED.E.ADD.F32.FTZ.RN.STRONG.GPU [R38.64+0x1c00], R11 ;  /* 0x001c000b2600798e */ /* 0x000fea000c10e79a */
[----:B------:R1:W-:Y:S05]  /*5dd0*/  RED.E.ADD.F32.FTZ.RN.STRONG.GPU [R38.64+0x2000], R16 ;  /* 0x002000102600798e */ /* 0x0003ea000c10e79a */
[----:B------:R-:W-:Y:S05]  /*5de0*/  RED.E.ADD.F32.FTZ.RN.STRONG.GPU [R38.64+0x2400], R17 ;  /* 0x002400112600798e */ /* 0x000fea000c10e79a */
[----:B------:R-:W-:Y:S05]  /*5df0*/  RED.E.ADD.F32.FTZ.RN.STRONG.GPU [R38.64+0x2800], R18 ;  /* 0x002800122600798e */ /* 0x000fea000c10e79a */
[----:B------:R-:W-:Y:S05]  /*5e00*/  RED.E.ADD.F32.FTZ.RN.STRONG.GPU [R38.64+0x2c00], R19 ;  /* 0x002c00132600798e */ /* 0x000fea000c10e79a */
[----:B------:R-:W-:Y:S05]  /*5e10*/  RED.E.ADD.F32.FTZ.RN.STRONG.GPU [R38.64+0x3000], R12 ;  /* 0x0030000c2600798e */ /* 0x000fea000c10e79a */
[----:B------:R-:W-:Y:S01]  /*5e20*/  RED.E.ADD.F32.FTZ.RN.STRONG.GPU [R38.64+0x3400], R13 ;  /* 0x0034000d2600798e */ /* 0x000fe2000c10e79a */
[----:B-1----:R-:W-:Y:S04]  /*5e30*/  IADD3 R16, R227, UR4, R76 ;  /* 0x00000004e3107c10 */ /* 0x002fe8000fffe04c */
[----:B------:R-:W-:Y:S01]  /*5e40*/  RED.E.ADD.F32.FTZ.RN.STRONG.GPU [R38.64+0x3800], R14 ;  /* 0x0038000e2600798e */ /* 0x000fe2000c10e79a */
[----:B------:R-:W-:Y:S04]  /*5e50*/  IMAD.SHL.U32 R16, R16, 0x2, RZ ;  /* 0x0000000210107824 */ /* 0x000fe800078e00ff */
[----:B------:R-:W-:Y:S05]  /*5e60*/  RED.E.ADD.F32.FTZ.RN.STRONG.GPU [R38.64+0x3c00], R15 ;  /* 0x003c000f2600798e */ /* 0x000fea000c10e79a */
[----:B------:R-:W-:Y:S05]  /*5e70*/  RED.E.ADD.F32.FTZ.RN.STRONG.GPU [R38.64+0x4000], R20 ;  /* 0x004000142600798e */ /* 0x000fea000c10e79a */
[----:B------:R-:W-:Y:S05]  /*5e80*/  LDSM.16.MT88.4 R4, [R225+0x20880] ;  /* 0x02088000e104783b */ /* 0x000fea0000004200 */
[----:B------:R-:W1:Y:S05]  /*5e90*/  LDSM.16.MT88.4 R8, [R37+0x8080] ;  /* 0x008080002508783b */ /* 0x000e6a0000004200 */
[----:B------:R-:W-:Y:S05]  /*5ea0*/  RED.E.ADD.F32.FTZ.RN.STRONG.GPU [R38.64+0x4400], R21 ;  /* 0x004400152600798e */ /* 0x000fea000c10e79a */
[----:B------:R-:W-:Y:S05]  /*5eb0*/  RED.E.ADD.F32.FTZ.RN.STRONG.GPU [R38.64+0x4800], R22 ;  /* 0x004800162600798e */ /* 0x000fea000c10e79a */
[----:B------:R-:W2:Y:S05]  /*5ec0*/  LDSM.16.MT88.4 R12, [R225+0x24880] ;  /* 0x02488000e10c783b */ /* 0x000eaa0000004200 */
[----:B------:R-:W-:Y:S05]  /*5ed0*/  RED.E.ADD.F32.FTZ.RN.STRONG.GPU [R38.64+0x4c00], R23 ;  /* 0x004c00172600798e */ /* 0x000fea000c10e79a */
[----:B------:R-:W-:Y:S05]  /*5ee0*/  RED.E.ADD.F32.FTZ.RN.STRONG.GPU [R38.64+0x5000], R24 ;  /* 0x005000182600798e */ /* 0x000fea000c10e79a */
[----:B------:R-:W-:Y:S05]  /*5ef0*/  RED.E.ADD.F32.FTZ.RN.STRONG.GPU [R38.64+0x5400], R25 ;  /* 0x005400192600798e */ /* 0x000fea000c10e79a */
[----:B------:R-:W-:Y:S01]  /*5f00*/  RED.E.ADD.F32.FTZ.RN.STRONG.GPU [R38.64+0x5800], R26 ;  /* 0x0058001a2600798e */ /* 0x000fe2000c10e79a */
[-C--:B-1----:R-:W-:Y:S04]  /*5f10*/  HMMA.16816.F32.BF16 R164, R4, R8.reuse, R164 ;  /* 0x0000000804a4723c */ /* 0x082fe800000418a4 */
[----:B------:R-:W1:Y:S05]  /*5f20*/  LDSM.16.MT88.4 R16, [R16+0x8080] ;  /* 0x008080001010783b */ /* 0x000e6a0000004200 */
[----:B------:R-:W-:Y:S05]  /*5f30*/  RED.E.ADD.F32.FTZ.RN.STRONG.GPU [R38.64+0x5c00], R27 ;  /* 0x005c001b2600798e */ /* 0x000fea000c10e79a */
[----:B------:R-:W-:Y:S01]  /*5f40*/  RED.E.ADD.F32.FTZ.RN.STRONG.GPU [R38.64+0x6000], R32 ;  /* 0x006000202600798e */ /* 0x000fe2000c10e79a */
[C---:B--2---:R-:W-:Y:S04]  /*5f50*/  HMMA.16816.F32.BF16 R168, R12.reuse, R8, R168 ;  /* 0x000000080ca8723c */ /* 0x044fe800000418a8 */
[----:B------:R-:W-:Y:S05]  /*5f60*/  RED.E.ADD.F32.FTZ.RN.STRONG.GPU [R38.64+0x6400], R33 ;  /* 0x006400212600798e */ /* 0x000fea000c10e79a */
[----:B------:R-:W-:Y:S01]  /*5f70*/  RED.E.ADD.F32.FTZ.RN.STRONG.GPU [R38.64+0x6800], R34 ;  /* 0x006800222600798e */ /* 0x000fe2000c10e79a */
[-C--:B------:R-:W-:Y:S04]  /*5f80*/  HMMA.16816.F32.BF16 R172, R12, R10.reuse, R172 ;  /* 0x0000000a0cac723c */ /* 0x080fe800000418ac */
[----:B------:R-:W-:Y:S04]  /*5f90*/  RED.E.ADD.F32.FTZ.RN.STRONG.GPU [R38.64+0x6c00], R35 ;  /* 0x006c00232600798e */ /* 0x000fe8000c10e79a */
[C---:B------:R-:W-:Y:S01]  /*5fa0*/  HMMA.16816.F32.BF16 R176, R4.reuse, R10, R176 ;  /* 0x0000000a04b0723c */ /* 0x040fe200000418b0 */
[----:B------:R-:W-:Y:S05]  /*5fb0*/  RED.E.ADD.F32.FTZ.RN.STRONG.GPU [R38.64+0x7000], R28 ;  /* 0x0070001c2600798e */ /* 0x000fea000c10e79a */
[----:B------:R-:W-:Y:S02]  /*5fc0*/  RED.E.ADD.F32.FTZ.RN.STRONG.GPU [R38.64+0x7400], R29 ;  /* 0x0074001d2600798e */ /* 0x000fe4000c10e79a */
[-C--:B-1----:R-:W-:Y:S03]  /*5fd0*/  HMMA.16816.F32.BF16 R180, R4, R16.reuse, R180 ;  /* 0x0000001004b4723c */ /* 0x082fe600000418b4 */
[----:B------:R-:W-:Y:S05]  /*5fe0*/  LDSM.16.MT88.4 R20, [R225+0x21080] ;  /* 0x02108000e114783b */ /* 0x000fea0000004200 */
[----:B------:R-:W1:Y:S01]  /*5ff0*/  LDSM.16.MT88.4 R24, [R37+0x8880] ;  /* 0x008880002518783b */ /* 0x000e620000004200 */
[C---:B------:R-:W-:Y:S04]  /*6000*/  HMMA.16816.F32.BF16 R184, R12.reuse, R16, R184 ;  /* 0x000000100cb8723c */ /* 0x040fe800000418b8 */
[----:B------:R-:W-:Y:S04]  /*6010*/  RED.E.ADD.F32.FTZ.RN.STRONG.GPU [R38.64+0x7800], R30 ;  /* 0x0078001e2600798e */ /* 0x000fe8000c10e79a */
[-C--:B------:R-:W-:Y:S01]  /*6020*/  HMMA.16816.F32.BF16 R188, R12, R18.reuse, R188 ;  /* 0x000000120cbc723c */ /* 0x080fe200000418bc */
[----:B------:R-:W-:Y:S05]  /*6030*/  RED.E.ADD.F32.FTZ.RN.STRONG.GPU [R38.64+0x7c00], R31 ;  /* 0x007c001f2600798e */ /* 0x000fea000c10e79a */
[----:B------:R-:W2:Y:S02]  /*6040*/  LDSM.16.MT88.4 R28, [R225+0x25080] ;  /* 0x02508000e11c783b */ /* 0x000ea40000004200 */
[----:B------:R-:W-:Y:S03]  /*6050*/  HMMA.16816.F32.BF16 R192, R4, R18, R192 ;  /* 0x0000001204c0723c */ /* 0x000fe600000418c0 */
[----:B------:R-:W3:Y:S05]  /*6060*/  LDSM.16.MT88.4 R32, [R36+0x8880] ;  /* 0x008880002420783b */ /* 0x000eea0000004200 */
[----:B------:R-:W-:Y:S05]  /*6070*/  LDSM.16.MT88.4 R4, [R225+0x21880] ;  /* 0x02188000e104783b */ /* 0x000fea0000004200 */
[----:B------:R-:W4:Y:S05]  /*6080*/  LDSM.16.MT88.4 R8, [R37+0x9080] ;  /* 0x009080002508783b */ /* 0x000f2a0000004200 */
[----:B------:R-:W5:Y:S01]  /*6090*/  LDSM.16.MT88.4 R12, [R225+0x25880] ;  /* 0x02588000e10c783b */ /* 0x000f620000004200 */
[-C--:B-1----:R-:W-:Y:S04]  /*60a0*/  HMMA.16816.F32.BF16 R164, R20, R24.reuse, R164 ;  /* 0x0000001814a4723c */ /* 0x082fe800000418a4 */
[----:B------:R-:W1:Y:S04]  /*60b0*/  LDSM.16.MT88.4 R16, [R36+0x9080] ;  /* 0x009080002410783b */ /* 0x000e680000004200 */
        /* <DEDUP_REMOVED lines=9> */
[----:B------:R-:W2:Y:S05]  /*6150*/  LDSM.16.MT88.4 R20, [R225+0x22080] ;  /* 0x02208000e114783b */ /* 0x000eaa0000004200 */
[----:B------:R-:W3:Y:S02]  /*6160*/  LDSM.16.MT88.4 R32, [R36+0x9880] ;  /* 0x009880002420783b */ /* 0x000ee40000004200 */
[-C--:B----4-:R-:W-:Y:S08]  /*6170*/  HMMA.16816.F32.BF16 R164, R4, R8.reuse, R164 ;  /* 0x0000000804a4723c */ /* 0x090ff000000418a4 */
[C---:B-----5:R-:W-:Y:S08]  /*6180*/  HMMA.16816.F32.BF16 R168, R12.reuse, R8, R168 ;  /* 0x000000080ca8723c */ /* 0x060ff000000418a8 */
        /* <DEDUP_REMOVED lines=8> */
[----:B------:R-:W1:Y:S05]  /*6210*/  LDSM.16.MT88.4 R4, [R225+0x22880] ;  /* 0x02288000e104783b */ /* 0x000e6a0000004200 */
[----:B------:R-:W4:Y:S02]  /*6220*/  LDSM.16.MT88.4 R16, [R36+0xa080] ;  /* 0x00a080002410783b */ /* 0x000f240000004200 */
[-C--:B--2---:R-:W-:Y:S08]  /*6230*/  HMMA.16816.F32.BF16 R164, R20, R24.reuse, R164 ;  /* 0x0000001814a4723c */ /* 0x084ff000000418a4 */
        /* <DEDUP_REMOVED lines=11> */
[-C--:B-1----:R-:W-:Y:S08]  /*62f0*/  HMMA.16816.F32.BF16 R164, R4, R8.reuse, R164 ;  /* 0x0000000804a4723c */ /* 0x082ff000000418a4 */
[C---:B------:R-:W-:Y:S08]  /*6300*/  HMMA.16816.F32.BF16 R168, R12.reuse, R8, R168 ;  /* 0x000000080ca8723c */ /* 0x040ff000000418a8 */
[-C--:B------:R-:W-:Y:S08]  /*6310*/  HMMA.16816.F32.BF16 R172, R12, R10.reuse, R172 ;  /* 0x0000000a0cac723c */ /* 0x080ff000000418ac */
[C---:B------:R-:W-:Y:S01]  /*6320*/  HMMA.16816.F32.BF16 R176, R4.reuse, R10, R176 ;  /* 0x0000000a04b0723c */ /* 0x040fe200000418b0 */
[----:B------:R-:W-:Y:S07]  /*6330*/  LDSM.16.MT88.4 R8, [R37+0xb080] ;  /* 0x00b080002508783b */ /* 0x000fee0000004200 */
[-C--:B----4-:R-:W-:Y:S08]  /*6340*/  HMMA.16816.F32.BF16 R180, R4, R16.reuse, R180 ;  /* 0x0000001004b4723c */ /* 0x090ff000000418b4 */
        /* <DEDUP_REMOVED lines=21> */
[C---:B------:R-:W-:Y:S08]  /*64a0*/  HMMA.16816.F32.BF16 R176, R4.reuse, R10, R176 ;  /* 0x0000000a04b0723c */ /* 0x040ff000000418b0 */
[-C--:B----4-:R-:W-:Y:S08]  /*64b0*/  HMMA.16816.F32.BF16 R180, R4, R16.reuse, R180 ;  /* 0x0000001004b4723c */ /* 0x090ff000000418b4 */
[C---:B------:R-:W-:Y:S08]  /*64c0*/  HMMA.16816.F32.BF16 R184, R12.reuse, R16, R184 ;  /* 0x000000100cb8723c */ /* 0x040ff000000418b8 */
[-C--:B------:R-:W-:Y:S08]  /*64d0*/  HMMA.16816.F32.BF16 R188, R12, R18.reuse, R188 ;  /* 0x000000120cbc723c */ /* 0x080ff000000418bc */
[----:B------:R-:W-:Y:S08]  /*64e0*/  HMMA.16816.F32.BF16 R192, R4, R18, R192 ;  /* 0x0000001204c0723c */ /* 0x000ff000000418c0 */
[-C--:B--2---:R-:W-:Y:S08]  /*64f0*/  HMMA.16816.F32.BF16 R164, R20, R24.reuse, R164 ;  /* 0x0000001814a4723c */ /* 0x084ff000000418a4 */
[C---:B------:R-:W-:Y:S08]  /*6500*/  HMMA.16816.F32.BF16 R168, R28.reuse, R24, R168 ;  /* 0x000000181ca8723c */ /* 0x040ff000000418a8 */
[-C--:B------:R-:W-:Y:S08]  /*6510*/  HMMA.16816.F32.BF16 R172, R28, R26.reuse, R172 ;  /* 0x0000001a1cac723c */ /* 0x080ff000000418ac */
[C---:B------:R-:W-:Y:S08]  /*6520*/  HMMA.16816.F32.BF16 R176, R20.reuse, R26, R176 ;  /* 0x0000001a14b0723c */ /* 0x040ff000000418b0 */
[-C--:B---3--:R-:W-:Y:S08]  /*6530*/  HMMA.16816.F32.BF16 R180, R20, R32.reuse, R180 ;  /* 0x0000002014b4723c */ /* 0x088ff000000418b4 */
[C---:B------:R-:W-:Y:S08]  /*6540*/  HMMA.16816.F32.BF16 R184, R28.reuse, R32, R184 ;  /* 0x000000201cb8723c */ /* 0x040ff000000418b8 */
[-C--:B------:R-:W-:Y:S08]  /*6550*/  HMMA.16816.F32.BF16 R188, R28, R34.reuse, R188 ;  /* 0x000000221cbc723c */ /* 0x080ff000000418bc */
[----:B------:R-:W-:Y:S01]  /*6560*/  HMMA.16816.F32.BF16 R192, R20, R34, R192 ;  /* 0x0000002214c0723c */ /* 0x000fe200000418c0 */
[----:B------:R-:W-:-:S07]  /*6570*/  @!P1 BRA `(.L_x_899) ;  /* 0xffffb5a000009947 */ /* 0x000fce000383ffff */
.L_x_896:
[----:B------:R-:W-:Y:S01]  /*6580*/  BAR.SYNC.DEFER_BLOCKING 0x1, 0x100 ;  /* 0x0044000000007b1d */ /* 0x000fe20000010000 */
[----:B------:R-:W-:Y:S01]  /*6590*/  R2P PR, R236, 0x6 ;  /* 0x00000006ec007804 */ /* 0x000fe20000000000 */
[----:B-1----:R-:W-:Y:S01]  /*65a0*/  IMAD.MOV.U32 R3, RZ, RZ, 0x20 ;  /* 0x00000020ff037424 */ /* 0x002fe200078e00ff */
[----:B------:R-:W-:Y:S01]  /*65b0*/  F2FP.BF16.PACK_AB R132, R133, R132 ;  /* 0x000000848584723e */ /* 0x000fe200000010ff */
[----:B------:R-:W-:Y:S01]  /*65c0*/  IMAD.MOV.U32 R5, RZ, RZ, 0x8 ;  /* 0x00000008ff057424 */ /* 0x000fe200078e00ff */
[----:B------:R-:W-:Y:S01]  /*65d0*/  F2FP.BF16.PACK_AB R134, R135, R134 ;  /* 0x000000868786723e */ /* 0x000fe200000010ff */
[----:B------:R-:W-:Y:S01]  /*65e0*/  IMAD.MOV.U32 R4, RZ, RZ, 0x10 ;  /* 0x00000010ff047424 */ /* 0x000fe200078e00ff */
[----:B------:R-:W-:Y:S01]  /*65f0*/  SEL R3, R3, 0xffffffe0, !P1 ;  /* 0xffffffe003037807 */ /* 0x000fe20004800000 */
[----:B------:R-:W-:Y:S01]  /*6600*/  IMAD.SHL.U32 R235, R235, 0x2, RZ ;  /* 0x00000002ebeb7824 */ /* 0x000fe200078e00ff */
[----:B------:R-:W-:Y:S01]  /*6610*/  SEL R5, R5, 0xfffffff8, !P1 ;  /* 0xfffffff805057807 */ /* 0x000fe20004800000 */
[----:B------:R-:W-:Y:S01]  /*6620*/  FMUL.FTZ R164, R164, c[0x0][0x298] ;  /* 0x0000a600a4a47a20 */ /* 0x000fe20000410000 */
[----:B------:R-:W-:Y:S01]  /*6630*/  SEL R4, R4, 0xfffffff0, !P2 ;  /* 0xfffffff004047807 */ /* 0x000fe20005000000 */
[----:B------:R-:W-:Y:S01]  /*6640*/  IMAD.IADD R2, R235, 0x1, R3 ;  /* 0x00000001eb027824 */ /* 0x000fe200078e0203 */
[----:B------:R-:W-:Y:S01]  /*6650*/  F2FP.BF16.PACK_AB R144, R145, R144 ;  /* 0x000000909190723e */ /* 0x000fe200000010ff */
[----:B------:R-:W-:Y:S01]  /*6660*/  FMUL.FTZ R165, R165, c[0x0][0x298] ;  /* 0x0000a600a5a57a20 */ /* 0x000fe20000410000 */
[----:B------:R-:W-:Y:S01]  /*6670*/  IADD3 R0, R235, 0x420, RZ ;  /* 0x00000420eb007810 */ /* 0x000fe20007ffe0ff */
[----:B------:R-:W-:Y:S01]  /*6680*/  IMAD.IADD R4, R5, 0x1, R4 ;  /* 0x0000000105047824 */ /* 0x000fe200078e0204 */
[----:B------:R-:W-:Y:S01]  /*6690*/  F2FP.BF16.PACK_AB R146, R147, R146 ;  /* 0x000000929392723e */ /* 0x000fe200000010ff */
[----:B------:R-:W-:Y:S01]  /*66a0*/  FMUL.FTZ R166, R166, c[0x0][0x298] ;  /* 0x0000a600a6a67a20 */ /* 0x000fe20000410000 */
[----:B------:R-:W-:Y:S01]  /*66b0*/  @P1 IADD3 R0, R235, 0x3e0, RZ ;  /* 0x000003e0eb001810 */ /* 0x000fe20007ffe0ff */
[----:B------:R-:W-:Y:S01]  /*66c0*/  IMAD R4, R4, 0x4, R235 ;  /* 0x0000000404047824 */ /* 0x000fe200078e02eb */
[----:B------:R-:W-:Y:S01]  /*66d0*/  F2FP.BF16.PACK_AB R136, R137, R136 ;  /* 0x000000888988723e */ /* 0x000fe200000010ff */
[----:B------:R-:W-:Y:S01]  /*66e0*/  FMUL.FTZ R167, R167, c[0x0][0x298] ;  /* 0x0000a600a7a77a20 */ /* 0x000fe20000410000 */
[----:B------:R-:W-:Y:S01]  /*66f0*/  F2FP.BF16.PACK_AB R138, R139, R138 ;  /* 0x0000008a8b8a723e */ /* 0x000fe200000010ff */
[----:B------:R-:W-:Y:S01]  /*6700*/  STS [R235+0x4080], R132 ;  /* 0x00408084eb007388 */ /* 0x000fe20000000800 */
[C---:B------:R-:W-:Y:S01]  /*6710*/  IADD3 R7, R235.reuse, 0x2020, RZ ;  /* 0x00002020eb077810 */ /* 0x040fe20007ffe0ff */
[----:B------:R-:W-:Y:S01]  /*6720*/  FMUL.FTZ R176, R176, c[0x0][0x298] ;  /* 0x0000a600b0b07a20 */ /* 0x000fe20000410000 */
[----:B------:R-:W-:Y:S01]  /*6730*/  IADD3 R8, R235, 0x440, RZ ;  /* 0x00000440eb087810 */ /* 0x000fe20007ffe0ff */
[----:B------:R-:W-:Y:S01]  /*6740*/  STS [R235+0x4480], R134 ;  /* 0x00448086eb007388 */ /* 0x000fe20000000800 */
[----:B------:R-:W-:Y:S01]  /*6750*/  F2FP.BF16.PACK_AB R140, R141, R140 ;  /* 0x0000008c8d8c723e */ /* 0x000fe200000010ff */
[----:B------:R-:W-:Y:S01]  /*6760*/  FMUL.FTZ R177, R177, c[0x0][0x298] ;  /* 0x0000a600b1b17a20 */ /* 0x000fe20000410000 */
[C---:B------:R-:W-:Y:S01]  /*6770*/  IADD3 R6, R235.reuse, 0x2420, RZ ;  /* 0x00002420eb067810 */ /* 0x040fe20007ffe0ff */
[----:B------:R-:W-:Y:S01]  /*6780*/  STS [R2+0x4080], R144 ;  /* 0x0040809002007388 */ /* 0x000fe20000000800 */
[C---:B------:R-:W-:Y:S01]  /*6790*/  @P1 IADD3 R7, R235.reuse, 0x1fe0, RZ ;  /* 0x00001fe0eb071810 */ /* 0x040fe20007ffe0ff */
[----:B------:R-:W-:Y:S01]  /*67a0*/  FMUL.FTZ R178, R178, c[0x0][0x298] ;  /* 0x0000a600b2b27a20 */ /* 0x000fe20000410000 */
[----:B------:R-:W-:Y:S01]  /*67b0*/  @P2 IADD3 R8, R235, 0x3c0, RZ ;  /* 0x000003c0eb082810 */ /* 0x000fe20007ffe0ff */
[----:B------:R-:W-:Y:S01]  /*67c0*/  STS [R0+0x4080], R146 ;  /* 0x0040809200007388 */ /* 0x000fe20000000800 */
[----:B------:R-:W-:Y:S01]  /*67d0*/  F2FP.BF16.PACK_AB R142, R143, R142 ;  /* 0x0000008e8f8e723e */ /* 0x000fe200000010ff */
[----:B------:R-:W-:Y:S01]  /*67e0*/  FMUL.FTZ R179, R179, c[0x0][0x298] ;  /* 0x0000a600b3b37a20 */ /* 0x000fe20000410000 */
[C---:B------:R-:W-:Y:S01]  /*67f0*/  IADD3 R5, R235.reuse, 0x40, RZ ;  /* 0x00000040eb057810 */ /* 0x040fe20007ffe0ff */
[----:B------:R-:W-:Y:S01]  /*6800*/  STS [R235+0x6080], R136 ;  /* 0x00608088eb007388 */ /* 0x000fe20000000800 */
[----:B------:R-:W-:Y:S01]  /*6810*/  @P1 IADD3 R6, R235, 0x23e0, RZ ;  /* 0x000023e0eb061810 */ /* 0x000fe20007ffe0ff */
[----:B------:R-:W-:Y:S01]  /*6820*/  IMAD.IADD R3, R3, 0x1, R8 ;  /* 0x0000000103037824 */ /* 0x000fe200078e0208 */
[----:B------:R-:W-:Y:S01]  /*6830*/  F2FP.BF16.PACK_AB R148, R149, R148 ;  /* 0x000000949594723e */ /* 0x000fe200000010ff */
[----:B------:R-:W-:Y:S01]  /*6840*/  STS [R235+0x6480], R138 ;  /* 0x0064808aeb007388 */ /* 0x000fe20000000800 */
[----:B------:R-:W-:Y:S01]  /*6850*/  @P2 IADD3 R5, R235, -0x40, RZ ;  /* 0xffffffc0eb052810 */ /* 0x000fe20007ffe0ff */
[----:B------:R-:W-:Y:S01]  /*6860*/  FMUL.FTZ R168, R168, c[0x0][0x298] ;  /* 0x0000a600a8a87a20 */ /* 0x000fe20000410000 */
[----:B------:R-:W-:Y:S01]  /*6870*/  F2FP.BF16.PACK_AB R150, R151, R150 ;  /* 0x000000969796723e */ /* 0x000fe200000010ff */
[----:B------:R-:W-:Y:S01]  /*6880*/  STS [R7+0x4080], R140 ;  /* 0x0040808c07007388 */ /* 0x000fe20000000800 */
[----:B------:R-:W-:Y:S01]  /*6890*/  F2FP.BF16.PACK_AB R160, R161, R160 ;  /* 0x000000a0a1a0723e */ /* 0x000fe200000010ff */
[----:B------:R-:W-:Y:S01]  /*68a0*/  FMUL.FTZ R169, R169, c[0x0][0x298] ;  /* 0x0000a600a9a97a20 */ /* 0x000fe20000410000 */
[----:B------:R-:W-:Y:S01]  /*68b0*/  F2FP.BF16.PACK_AB R162, R163, R162 ;  /* 0x000000a2a3a2723e */ /* 0x000fe200000010ff */
[----:B------:R-:W-:Y:S01]  /*68c0*/  STS [R6+0x4080], R142 ;  /* 0x0040808e06007388 */ /* 0x000fe20000000800 */
[----:B------:R-:W-:Y:S01]  /*68d0*/  IADD3 R10, R235, 0x2040, RZ ;  /* 0x00002040eb0a7810 */ /* 0x000fe20007ffe0ff */
[----:B------:R-:W-:Y:S01]  /*68e0*/  FMUL.FTZ R170, R170, c[0x0][0x298] ;  /* 0x0000a600aaaa7a20 */ /* 0x000fe20000410000 */
[----:B------:R-:W-:Y:S01]  /*68f0*/  F2FP.BF16.PACK_AB R152, R153, R152 ;  /* 0x000000989998723e */ /* 0x000fe200000010ff */
[----:B------:R-:W-:Y:S01]  /*6900*/  STS [R5+0x4080], R148 ;  /* 0x0040809405007388 */ /* 0x000fe20000000800 */
[----:B------:R-:W-:Y:S01]  /*6910*/  IADD3 R9, R235, 0x2440, RZ ;  /* 0x00002440eb097810 */ /* 0x000fe20007ffe0ff */
[----:B------:R-:W-:Y:S01]  /*6920*/  FMUL.FTZ R171, R171, c[0x0][0x298] ;  /* 0x0000a600abab7a20 */ /* 0x000fe20000410000 */
[----:B------:R-:W-:Y:S01]  /*6930*/  @P2 IADD3 R10, R235, 0x1fc0, RZ ;  /* 0x00001fc0eb0a2810 */ /* 0x000fe20007ffe0ff */
[----:B------:R-:W-:Y:S01]  /*6940*/  STS [R8+0x4080], R150 ;  /* 0x0040809608007388 */ /* 0x000fe20000000800 */
[----:B------:R-:W-:Y:S01]  /*6950*/  F2FP.BF16.PACK_AB R154, R155, R154 ;  /* 0x0000009a9b9a723e */ /* 0x000fe200000010ff */
[----:B------:R-:W-:Y:S01]  /*6960*/  FMUL.FTZ R172, R172, c[0x0][0x298] ;  /* 0x0000a600acac7a20 */ /* 0x000fe20000410000 */
[----:B------:R-:W-:Y:S01]  /*6970*/  @P2 IADD3 R9, R235, 0x23c0, RZ ;  /* 0x000023c0eb092810 */ /* 0x000fe20007ffe0ff */
[----:B------:R-:W-:Y:S01]  /*6980*/  FMUL.FTZ R173, R173, c[0x0][0x298] ;  /* 0x0000a600adad7a20 */ /* 0x000fe20000410000 */
[----:B------:R-:W-:Y:S01]  /*6990*/  F2FP.BF16.PACK_AB R156, R157, R156 ;  /* 0x0000009c9d9c723e */ /* 0x000fe200000010ff */
[----:B------:R-:W-:Y:S01]  /*69a0*/  STS [R4+0x4080], R160 ;  /* 0x004080a004007388 */ /* 0x000fe20000000800 */
[----:B------:R-:W-:Y:S01]  /*69b0*/  F2FP.BF16.PACK_AB R158, R159, R158 ;  /* 0x0000009e9f9e723e */ /* 0x000fe200000010ff */
        /* <DEDUP_REMOVED lines=37> */
[----:B------:R1:W-:Y:S01]  /*6c10*/  STS [R0+0x80], R178 ;  /* 0x000080b200007388 */ /* 0x0003e20000000800 */
[----:B------:R-:W-:Y:S01]  /*6c20*/  F2FP.BF16.PACK_AB R194, R195, R194 ;  /* 0x000000c2c3c2723e */ /* 0x000fe200000010ff */
[----:B------:R-:W2:Y:S01]  /*6c30*/  S2UR UR7, SR_CTAID.X ;  /* 0x00000000000779c3 */ /* 0x000ea20000002500 */
[----:B------:R-:W-:Y:S01]  /*6c40*/  F2FP.BF16.PACK_AB R184, R185, R184 ;  /* 0x000000b8b9b8723e */ /* 0x000fe200000010ff */
[----:B------:R-:W-:Y:S01]  /*6c50*/  STS [R235+0x2080], R168 ;  /* 0x002080a8eb007388 */ /* 0x000fe20000000800 */
[----:B------:R-:W-:Y:S01]  /*6c60*/  F2FP.BF16.PACK_AB R186, R187, R186 ;  /* 0x000000babbba723e */ /* 0x000fe200000010ff */
[----:B------:R-:W-:Y:S01]  /*6c70*/  UMOV UR5, 0xffffff80 ;  /* 0xffffff8000057882 */ /* 0x000fe20000000000 */
[----:B------:R-:W-:Y:S01]  /*6c80*/  F2FP.BF16.PACK_AB R188, R189, R188 ;  /* 0x000000bcbdbc723e */ /* 0x000fe200000010ff */
[----:B------:R-:W-:Y:S01]  /*6c90*/  STS [R235+0x2480], R170 ;  /* 0x002480aaeb007388 */ /* 0x000fe20000000800 */
[----:B------:R-:W-:Y:S01]  /*6ca0*/  F2FP.BF16.PACK_AB R190, R191, R190 ;  /* 0x000000bebfbe723e */ /* 0x000fe200000010ff */
[----:B------:R-:W-:Y:S01]  /*6cb0*/  ULDC UR4, c[0x0][0x2f0] ;  /* 0x0000bc0000047ab9 */ /* 0x000fe20000000800 */
[----:B------:R-:W-:Y:S01]  /*6cc0*/  IMAD.MOV.U32 R34, RZ, RZ, R242 ;  /* 0x000000ffff227224 */ /* 0x000fe200078e00f2 */
[----:B------:R-:W-:Y:S01]  /*6cd0*/  STS [R7+0x80], R172 ;  /* 0x000080ac07007388 */ /* 0x000fe20000000800 */
[----:B------:R-:W-:Y:S01]  /*6ce0*/  IMAD.MOV.U32 R35, RZ, RZ, R243 ;  /* 0x000000ffff237224 */ /* 0x000fe200078e00f3 */
[----:B------:R-:W-:Y:S01]  /*6cf0*/  USHF.R.S32.HI UR6, URZ, 0x1f, UR23 ;  /* 0x0000001f3f067899 */ /* 0x000fe20008011417 */
[----:B------:R-:W-:Y:S01]  /*6d00*/  BSSY B0, `(.L_x_900) ;  /* 0x0000033000007945 */ /* 0x000fe20003800000 */
[----:B------:R-:W-:Y:S04]  /*6d10*/  STS [R6+0x80], R174 ;  /* 0x000080ae06007388 */ /* 0x000fe80000000800 */
[----:B------:R-:W-:Y:S04]  /*6d20*/  STS [R5+0x80], R180 ;  /* 0x000080b405007388 */ /* 0x000fe80000000800 */
[----:B------:R-:W-:Y:S01]  /*6d30*/  STS [R8+0x80], R182 ;  /* 0x000080b608007388 */ /* 0x000fe20000000800 */
[----:B--2---:R-:W-:-:S03]  /*6d40*/  UIMAD UR7, UR7, UR5, UR4 ;  /* 0x00000005070772a4 */ /* 0x004fc6000f8e0204 */
[----:B------:R-:W-:Y:S01]  /*6d50*/  STS [R4+0x80], R192 ;  /* 0x000080c004007388 */ /* 0x000fe20000000800 */
[----:B------:R-:W-:Y:S02]  /*6d60*/  ULDC.64 UR4, c[0x0][0x340] ;  /* 0x0000d00000047ab9 */ /* 0x000fe40000000a00 */
[----:B------:R-:W-:Y:S01]  /*6d70*/  UISETP.LT.AND UP0, UPT, UR7, 0x80, UPT ;  /* 0x000000800700788c */ /* 0x000fe2000bf01270 */
[----:B------:R-:W-:Y:S01]  /*6d80*/  STS [R3+0x80], R194 ;  /* 0x000080c203007388 */ /* 0x000fe20000000800 */
[----:B------:R-:W-:Y:S02]  /*6d90*/  UIMAD UR4, UR6, UR4, URZ ;  /* 0x00000004060472a4 */ /* 0x000fe4000f8e023f */
[----:B------:R-:W-:Y:S01]  /*6da0*/  USEL UR7, UR7, 0x80, UP0 ;  /* 0x0000008007077887 */ /* 0x000fe20008000000 */
[----:B------:R-:W-:Y:S01]  /*6db0*/  STS [R10+0x80], R184 ;  /* 0x000080b80a007388 */ /* 0x000fe20000000800 */
[----:B------:R-:W-:-:S03]  /*6dc0*/  UIMAD UR4, UR23, UR5, UR4 ;  /* 0x00000005170472a4 */ /* 0x000fc6000f8e0204 */
[----:B------:R-:W-:Y:S01]  /*6dd0*/  STS [R9+0x80], R186 ;  /* 0x000080ba09007388 */ /* 0x000fe20000000800 */
[----:B------:R-:W-:-:S03]  /*6de0*/  ISETP.GE.AND P4, PT, R238, UR7, PT ;  /* 0x00000007ee007c0c */ /* 0x000fc6000bf86270 */
[----:B------:R-:W-:Y:S01]  /*6df0*/  STS [R4+0x2080], R188 ;  /* 0x002080bc04007388 */ /* 0x000fe20000000800 */
[----:B------:R-:W-:-:S03]  /*6e00*/  ISETP.GE.OR P0, PT, R242, c[0x0][0x324], P4 ;  /* 0x0000c900f2007a0c */ /* 0x000fc60002706670 */
[----:B------:R2:W-:Y:S04]  /*6e10*/  STS [R3+0x2080], R190 ;  /* 0x002080be03007388 */ /* 0x0005e80000000800 */
[----:B------:R-:W-:Y:S06]  /*6e20*/  BAR.SYNC.DEFER_BLOCKING 0x1, 0x100 ;  /* 0x0044000000007b1d */ /* 0x000fec0000010000 */
[----:B-1----:R-:W2:Y:S04]  /*6e30*/  S2R R0, SR_CTAID.Y ;  /* 0x0000000000007919 */ /* 0x002ea80000002600 */
[----:B------:R-:W1:Y:S04]  /*6e40*/  S2R R2, SR_TID.X ;  /* 0x0000000000027919 */ /* 0x000e680000002100 */
[----:B------:R3:W4:Y:S04]  /*6e50*/  LDS.128 R28, [R234+0x5080] ;  /* 0x00508000ea1c7984 */ /* 0x0007280000000c00 */
[----:B------:R3:W5:Y:S01]  /*6e60*/  LDS.128 R24, [R234+0x6080] ;  /* 0x00608000ea187984 */ /* 0x0007620000000c00 */
[----:B--2---:R-:W-:Y:S01]  /*6e70*/  SHF.R.S32.HI R3, RZ, 0x1f, R0 ;  /* 0x0000001fff037819 */ /* 0x004fe20000011400 */
[----:B------:R-:W-:-:S02]  /*6e80*/  IMAD.WIDE.U32 R36, R0, c[0x0][0x338], R34 ;  /* 0x0000ce0000247a25 */ /* 0x000fc400078e0022 */
[----:B------:R3:W2:Y:S01]  /*6e90*/  LDS.128 R20, [R234+0x7080] ;  /* 0x00708000ea147984 */ /* 0x0006a20000000c00 */
[----:B-1----:R-:W-:Y:S01]  /*6ea0*/  SHF.R.S32.HI R32, RZ, 0x1f, R2 ;  /* 0x0000001fff207819 */ /* 0x002fe20000011402 */
[----:B------:R-:W-:Y:S02]  /*6eb0*/  IMAD R33, R3, c[0x0][0x338], RZ ;  /* 0x0000ce0003217a24 */ /* 0x000fe400078e02ff */
[----:B------:R3:W1:Y:S01]  /*6ec0*/  LDS.128 R16, [R234+0x80] ;  /* 0x00008000ea107984 */ /* 0x0006620000000c00 */
[----:B------:R-:W-:Y:S01]  /*6ed0*/  LEA.HI R32, R32, R2, RZ, 0x3 ;  /* 0x0000000220207211 */ /* 0x000fe200078f18ff */
[----:B------:R-:W-:Y:S02]  /*6ee0*/  IMAD R33, R0, c[0x0][0x33c], R33 ;  /* 0x0000cf0000217a24 */ /* 0x000fe400078e0221 */
[----:B------:R3:W1:Y:S01]  /*6ef0*/  LDS.128 R12, [R234+0x1080] ;  /* 0x00108000ea0c7984 */ /* 0x0006620000000c00 */
[----:B------:R-:W-:Y:S01]  /*6f00*/  IMAD.U32 R2, RZ, RZ, UR23 ;  /* 0x00000017ff027e24 */ /* 0x000fe2000f8e00ff */
[----:B------:R-:W-:Y:S01]  /*6f10*/  SHF.R.S32.HI R32, RZ, 0x3, R32 ;  /* 0x00000003ff207819 */ /* 0x000fe20000011420 */
[----:B------:R-:W-:Y:S01]  /*6f20*/  IMAD.IADD R37, R37, 0x1, R33 ;  /* 0x0000000125257824 */ /* 0x000fe200078e0221 */
[----:B------:R3:W1:Y:S02]  /*6f30*/  LDS.128 R8, [R234+0x2080] ;  /* 0x00208000ea087984 */ /* 0x0006640000000c00 */
[----:B------:R-:W-:Y:S01]  /*6f40*/  SHF.R.S32.HI R33, RZ, 0x1f, R32 ;  /* 0x0000001fff217819 */ /* 0x000fe20000011420 */
[----:B------:R-:W-:Y:S01]  /*6f50*/  IMAD.WIDE.U32 R36, R2, c[0x0][0x340], R36 ;  /* 0x0000d00002247a25 */ /* 0x000fe200078e0024 */
[----:B------:R3:W1:Y:S03]  /*6f60*/  LDS.128 R4, [R234+0x3080] ;  /* 0x00308000ea047984 */ /* 0x0006660000000c00 */
[----:B------:R-:W-:Y:S01]  /*6f70*/  IMAD.WIDE R38, R233, 0x80, R32 ;  /* 0x00000080e9267825 */ /* 0x000fe200078e0220 */
[----:B------:R-:W-:Y:S01]  /*6f80*/  IADD3 R41, R37, UR4, RZ ;  /* 0x0000000425297c10 */ /* 0x000fe2000fffe0ff */
[----:B------:R-:W-:Y:S05]  /*6f90*/  @P0 BRA `(.L_x_901) ;  /* 0x0000009000000947 */ /* 0x000fea0003800000 */
[----:B---3--:R-:W3:Y:S01]  /*6fa0*/  LDS.128 R232, [R234+0x4080] ;  /* 0x00408000eae87984 */ /* 0x008ee20000000c00 */
[----:B------:R-:W-:Y:S01]  /*6fb0*/  MOV R40, R36 ;  /* 0x0000002400287202 */ /* 0x000fe20000000f00 */
[----:B------:R-:W-:-:S04]  /*6fc0*/  IMAD R2, R39, c[0x0][0x330], RZ ;  /* 0x0000cc0027027a24 */ /* 0x000fc800078e02ff */
[----:B------:R-:W-:-:S04]  /*6fd0*/  IMAD.WIDE.U32 R32, R38, c[0x0][0x330], R40 ;  /* 0x0000cc0026207a25 */ /* 0x000fc800078e0028 */
[----:B------:R-:W-:Y:S01]  /*6fe0*/  IMAD R2, R38, c[0x0][0x334], R2 ;  /* 0x0000cd0026027a24 */ /* 0x000fe200078e0202 */
[----:B------:R-:W-:-:S04]  /*6ff0*/  LEA R42, P0, R32, c[0x0][0x318], 0x1 ;  /* 0x0000c600202a7a11 */ /* 0x000fc800078008ff */
[----:B------:R-:W-:-:S04]  /*7000*/  IADD3 R2, R33, R2, RZ ;  /* 0x0000000221027210 */ /* 0x000fc80007ffe0ff */
[----:B------:R-:W-:-:S05]  /*7010*/  LEA.HI.X R43, R32, c[0x0][0x31c], R2, 0x1, P0 ;  /* 0x0000c700202b7a11 */ /* 0x000fca00000f0c02 */
[----:B---3--:R3:W-:Y:S02]  /*7020*/  STG.E.128 [R42.64], R232 ;  /* 0x000000e82a007986 */ /* 0x0087e4000c101d1a */
.L_x_901:
[----:B------:R-:W-:Y:S05]  /*7030*/  BSYNC B0 ;  /* 0x0000000000007941 */ /* 0x000fea0003800000 */
.L_x_900:
[----:B------:R-:W-:Y:S01]  /*7040*/  IADD3 R2, R238, 0x20, RZ ;  /* 0x00000020ee027810 */ /* 0x000fe20007ffe0ff */
[----:B------:R-:W-:Y:S03]  /*7050*/  BSSY B0, `(.L_x_902) ;  /* 0x000000f000007945 */ /* 0x000fe60003800000 */
[----:B------:R-:W-:-:S04]  /*7060*/  ISETP.GE.AND P3, PT, R2, UR7, PT ;  /* 0x0000000702007c0c */ /* 0x000fc8000bf66270 */
[----:B------:R-:W-:-:S13]  /*7070*/  ISETP.GE.OR P0, PT, R242, c[0x0][0x324], P3 ;  /* 0x0000c900f2007a0c */ /* 0x000fda0001f06670 */
[----:B------:R-:W-:Y:S05]  /*7080*/  @P0 BRA `(.L_x_903) ;  /* 0x000000b000000947 */ /* 0x000fea0003800000 */
[----:B------:R-:W-:Y:S01]  /*7090*/  IADD3 R32, P0, R38, 0x20, RZ ;  /* 0x0000002026207810 */ /* 0x000fe20007f1e0ff */
[----:B---3--:R-:W-:Y:S01]  /*70a0*/  IMAD.MOV.U32 R42, RZ, RZ, R36 ;  /* 0x000000ffff2a7224 */ /* 0x008fe200078e0024 */
        /* <DEDUP_REMOVED lines=9> */
.L_x_903:
[----:B------:R-:W-:Y:S05]  /*7140*/  BSYNC B0 ;  /* 0x0000000000007941 */ /* 0x000fea0003800000 */
.L_x_902:
[----:B------:R-:W-:Y:S01]  /*7150*/  IADD3 R2, R238, 0x40, RZ ;  /* 0x00000040ee027810 */ /* 0x000fe20007ffe0ff */
[----:B------:R-:W-:Y:S03]  /*7160*/  BSSY B0, `(.L_x_904) ;  /* 0x000000f000007945 */ /* 0x000fe60003800000 */
[----:B------:R-:W-:-:S04]  /*7170*/  ISETP.GE.AND P2, PT, R2, UR7, PT ;  /* 0x0000000702007c0c */ /* 0x000fc8000bf46270 */
[----:B------:R-:W-:-:S13]  /*7180*/  ISETP.GE.OR P0, PT, R242, c[0x0][0x324], P2 ;  /* 0x0000c900f2007a0c */ /* 0x000fda0001706670 */
[----:B------:R-:W-:Y:S05]  /*7190*/  @P0 BRA `(.L_x_905) ;  /* 0x000000b000000947 */ /* 0x000fea0003800000 */
[----:B---34-:R-:W-:Y:S01]  /*71a0*/  IADD3 R28, P0, R38, 0x40, RZ ;  /* 0x00000040261c7810 */ /* 0x018fe20007f1e0ff */
        /* <DEDUP_REMOVED lines=10> */
.L_x_905:
[----:B------:R-:W-:Y:S05]  /*7250*/  BSYNC B0 ;  /* 0x0000000000007941 */ /* 0x000fea0003800000 */
.L_x_904:
[----:B------:R-:W-:Y:S01]  /*7260*/  IADD3 R238, R238, 0x60, RZ ;  /* 0x00000060eeee7810 */ /* 0x000fe20007ffe0ff */
[----:B------:R-:W-:Y:S03]  /*7270*/  BSSY B0, `(.L_x_906) ;  /* 0x000000f000007945 */ /* 0x000fe60003800000 */
[----:B------:R-:W-:-:S04]  /*7280*/  ISETP.GE.AND P1, PT, R238, UR7, PT ;  /* 0x00000007ee007c0c */ /* 0x000fc8000bf26270 */
[----:B------:R-:W-:-:S13]  /*7290*/  ISETP.GE.OR P0, PT, R242, c[0x0][0x324], P1 ;  /* 0x0000c900f2007a0c */ /* 0x000fda0000f06670 */
[----:B------:R-:W-:Y:S05]  /*72a0*/  @P0 BRA `(.L_x_907) ;  /* 0x000000b000000947 */ /* 0x000fea0003800000 */
[----:B---3-5:R-:W-:Y:S01]  /*72b0*/  IADD3 R24, P0, R38, 0x60, RZ ;  /* 0x0000006026187810 */ /* 0x028fe20007f1e0ff */
        /* <DEDUP_REMOVED lines=10> */
.L_x_907:
[----:B------:R-:W-:Y:S05]  /*7360*/  BSYNC B0 ;  /* 0x0000000000007941 */ /* 0x000fea0003800000 */
.L_x_906:
        /* <DEDUP_REMOVED lines=8> */
[----:B------:R-:W-:Y:S01]  /*73f0*/  UIMAD UR4, UR23, UR5, UR4 ;  /* 0x00000005170472a4 */ /* 0x000fe2000f8e0204 */
[----:B--2---:R-:W-:Y:S02]  /*7400*/  MOV R22, R34 ;  /* 0x0000002200167202 */ /* 0x004fe40000000f00 */
[----:B------:R-:W-:-:S05]  /*7410*/  IADD3 R23, R35, R3, RZ ;  /* 0x0000000323177210 */ /* 0x000fca0007ffe0ff */
[----:B------:R-:W-:-:S05]  /*7420*/  IMAD.WIDE.U32 R22, R0, c[0x0][0x310], R22 ;  /* 0x0000c40000167a25 */ /* 0x000fca00078e0016 */
[----:B------:R-:W-:Y:S01]  /*7430*/  IADD3 R21, R23, UR4, RZ ;  /* 0x0000000417157c10 */ /* 0x000fe2000fffe0ff */
[----:B------:R-:W-:Y:S05]  /*7440*/  @P4 BRA `(.L_x_909) ;  /* 0x0000008000004947 */ /* 0x000fea0003800000 */
[----:B------:R-:W-:Y:S01]  /*7450*/  MOV R20, R22 ;  /* 0x0000001600147202 */ /* 0x000fe20000000f00 */
[----:B------:R-:W-:-:S04]  /*7460*/  IMAD R0, R39, c[0x0][0x300], RZ ;  /* 0x0000c00027007a24 */ /* 0x000fc800078e02ff */
[----:B------:R-:W-:-:S04]  /*7470*/  IMAD.WIDE.U32 R2, R38, c[0x0][0x300], R20 ;  /* 0x0000c00026027a25 */ /* 0x000fc800078e0014 */
[----:B------:R-:W-:Y:S01]  /*7480*/  IMAD R0, R38, c[0x0][0x304], R0 ;  /* 0x0000c10026007a24 */ /* 0x000fe200078e0200 */
[----:B---3-5:R-:W-:-:S04]  /*7490*/  LEA R24, P0, R2, c[0x0][0x2e8], 0x1 ;  /* 0x0000ba0002187a11 */ /* 0x028fc800078008ff */
[----:B------:R-:W-:-:S04]  /*74a0*/  IADD3 R0, R3, R0, RZ ;  /* 0x0000000003007210 */ /* 0x000fc80007ffe0ff */
[----:B------:R-:W-:-:S05]  /*74b0*/  LEA.HI.X R25, R2, c[0x0][0x2ec], R0, 0x1, P0 ;  /* 0x0000bb0002197a11 */ /* 0x000fca00000f0c00 */
[----:B-1----:R1:W-:Y:S02]  /*74c0*/  STG.E.128 [R24.64], R16 ;  /* 0x0000001018007986 */ /* 0x0023e4000c101d1a */
.L_x_909:
[----:B------:R-:W-:Y:S05]  /*74d0*/  BSYNC B0 ;  /* 0x0000000000007941 */ /* 0x000fea0003800000 */
.L_x_908:
[----:B------:R-:W-:Y:S01]  /*74e0*/  ISETP.GE.OR P3, PT, R242, c[0x0][0x2f4], P3 ;  /* 0x0000bd00f2007a0c */ /* 0x000fe20001f66670 */
[----:B------:R-:W-:-:S12]  /*74f0*/  BSSY B0, `(.L_x_910) ;  /* 0x000000d000007945 */ /* 0x000fd80003800000 */
        /* <DEDUP_REMOVED lines=12> */
.L_x_911:
[----:B------:R-:W-:Y:S05]  /*75c0*/  BSYNC B0 ;  /* 0x0000000000007941 */ /* 0x000fea0003800000 */
.L_x_910:
        /* <DEDUP_REMOVED lines=14> */
.L_x_913:
[----:B------:R-:W-:Y:S05]  /*76b0*/  BSYNC B0 ;  /* 0x0000000000007941 */ /* 0x000fea0003800000 */
.L_x_912:
        /* <DEDUP_REMOVED lines=14> */
.L_x_914:
        /* <DEDUP_REMOVED lines=14> */
.L_x_1825:


//--------------------- .text._ZN7cutlass13device_kernelIN5flash19enable_sm80_to_sm89INS1_16FlashAttnBwdSm80INS1_25CollectiveMainloopBwdSm80ILi2ELi2EN4cute5tupleIJNS5_1CILi128EEES8_NS7_ILi64EEEEEENS_10bfloat16_tEfNS_4arch4Sm80ELb0ELb0ELb0ELb0ELb1ELb0ELb0ELb0ELi2ELi4ELi4ELi4ELb0EEENS1_21CollectiveEpilogueBwdISA_SB_SD_Li256ELb0ELb0ELi2EEENS1_19SingleTileSchedulerILb0ELb0ELb0ELi128EEEEEEEEEvNT_6ParamsE --------------------------
	.section	.text._ZN7cutlass13device_kernelIN5flash19enable_sm80_to_sm89INS1_16FlashAttnBwdSm80INS1_25CollectiveMainloopBwdSm80ILi2ELi2EN4cute5tupleIJNS5_1CILi128EEES8_NS7_ILi64EEEEEENS_10bfloat16_tEfNS_4arch4Sm80ELb0ELb0ELb0ELb0ELb1ELb0ELb0ELb0ELi2ELi4ELi4ELi4ELb0EEENS1_21CollectiveEpilogueBwdISA_SB_SD_Li256ELb0ELb0ELi2EEENS1_19SingleTileSchedulerILb0ELb0ELb0ELi128EEEEEEEEEvNT_6ParamsE,"ax",@progbits
	.sectioninfo	@"SHI_REGISTERS=255"
	.align	128
.text._ZN7cutlass13device_kernelIN5flash19enable_sm80_to_sm89INS1_16FlashAttnBwdSm80INS1_25CollectiveMainloopBwdSm80ILi2ELi2EN4cute5tupleIJNS5_1CILi128EEES8_NS7_ILi64EEEEEENS_10bfloat16_tEfNS_4arch4Sm80ELb0ELb0ELb0ELb0ELb1ELb0ELb0ELb0ELi2ELi4ELi4ELi4ELb0EEENS1_21CollectiveEpilogueBwdISA_SB_SD_Li256ELb0ELb0ELi2EEENS1_19SingleTileSchedulerILb0ELb0ELb0ELi128EEEEEEEEEvNT_6ParamsE:
        .type           _ZN7cutlass13device_kernelIN5flash19enable_sm80_to_sm89INS1_16FlashAttnBwdSm80INS1_25CollectiveMainloopBwdSm80ILi2ELi2EN4cute5tupleIJNS5_1CILi128EEES8_NS7_ILi64EEEEEENS_10bfloat16_tEfNS_4arch4Sm80ELb0ELb0ELb0ELb0ELb1ELb0ELb0ELb0ELi2ELi4ELi4ELi4ELb0EEENS1_21CollectiveEpilogueBwdISA_SB_SD_Li256ELb0ELb0ELi2EEENS1_19SingleTileSchedulerILb0ELb0ELb0ELi128EEEEEEEEEvNT_6ParamsE,@function
        .size           _ZN7cutlass13device_kernelIN5flash19enable_sm80_to_sm89INS1_16FlashAttnBwdSm80INS1_25CollectiveMainloopBwdSm80ILi2ELi2EN4cute5tupleIJNS5_1CILi128EEES8_NS7_ILi64EEEEEENS_10bfloat16_tEfNS_4arch4Sm80ELb0ELb0ELb0ELb0ELb1ELb0ELb0ELb0ELi2ELi4ELi4ELi4ELb0EEENS1_21CollectiveEpilogueBwdISA_SB_SD_Li256ELb0ELb0ELi2EEENS1_19SingleTileSchedulerILb0ELb0ELb0ELi128EEEEEEEEEvNT_6ParamsE,(.L_x_1826 - _ZN7cutlass13device_kernelIN5flash19enable_sm80_to_sm89INS1_16FlashAttnBwdSm80INS1_25CollectiveMainloopBwdSm80ILi2ELi2EN4cute5tupleIJNS5_1CILi128EEES8_NS7_ILi64EEEEEENS_10bfloat16_tEfNS_4arch4Sm80ELb0ELb0ELb0ELb0ELb1ELb0ELb0ELb0ELi2ELi4ELi4ELi4ELb0EEENS1_21CollectiveEpilogueBwdISA_SB_SD_Li256ELb0ELb0ELi2EEENS1_19SingleTileSchedulerILb0ELb0ELb0ELi128EEEEEEEEEvNT_6ParamsE)
        .other          _ZN7cutlass13device_kernelIN5flash19enable_sm80_to_sm89INS1_16FlashAttnBwdSm80INS1_25CollectiveMainloopBwdSm80ILi2ELi2EN4cute5tupleIJNS5_1CILi128EEES8_NS7_ILi64EEEEEENS_10bfloat16_tEfNS_4arch4Sm80ELb0ELb0ELb0ELb0ELb1ELb0ELb0ELb0ELi2ELi4ELi4ELi4ELb0EEENS1_21CollectiveEpilogueBwdISA_SB_SD_Li256ELb0ELb0ELi2EEENS1_19SingleTileSchedulerILb0ELb0ELb0ELi128EEEEEEEEEvNT_6ParamsE,@"STO_CUDA_ENTRY STV_DEFAULT"
_ZN7cutlass13device_kernelIN5flash19enable_sm80_to_sm89INS1_16FlashAttnBwdSm80INS1_25CollectiveMainloopBwdSm80ILi2ELi2EN4cute5tupleIJNS5_1CILi128EEES8_NS7_ILi64EEEEEENS_10bfloat16_tEfNS_4arch4Sm80ELb0ELb0ELb0ELb0ELb1ELb0ELb0ELb0ELi2ELi4ELi4ELi4ELb0EEENS1_21CollectiveEpilogueBwdISA_SB_SD_Li256ELb0ELb0ELi2EEENS1_19SingleTileSchedulerILb0ELb0ELb0ELi128EEEEEEEEEvNT_6ParamsE:
        /* <DEDUP_REMOVED lines=299> */
.L_x_916:
[----:B------:R-:W-:Y:S05]  /*12b0*/  BSYNC B0 ;  /* 0x0000000000007941 */ /* 0x000fea0003800000 */
.L_x_915:
        /* <DEDUP_REMOVED lines=36> */
.L_x_917:
        /* <DEDUP_REMOVED lines=98> */
.L_x_921:
        /* <DEDUP_REMOVED lines=181> */
.L_x_919:
        /* <DEDUP_REMOVED lines=764> */
.L_x_920:
        /* <DEDUP_REMOVED lines=245> */
.L_x_918:
        /* <DEDUP_REMOVED lines=171> */
.L_x_923:
[----:B------:R-:W-:Y:S05]  /*7030*/  BSYNC B0 ;  /* 0x0000000000007941 */ /* 0x000fea0003800000 */
.L_x_922:
        /* <DEDUP_REMOVED lines=16> */
.L_x_925:
[----:B------:R-:W-:Y:S05]  /*7140*/  BSYNC B0 ;  /* 0x0000000000007941 */ /* 0x000fea0003800000 */
.L_x_924:
        /* <DEDUP_REMOVED lines=16> */
.L_x_927:
[----:B------:R-:W-:Y:S05]  /*7250*/  BSYNC B0 ;  /* 0x0000000000007941 */ /* 0x000fea0003800000 */
.L_x_926:
        /* <DEDUP_REMOVED lines=16> */
.L_x_929:
[----:B------:R-:W-:Y:S05]  /*7360*/  BSYNC B0 ;  /* 0x0000000000007941 */ /* 0x000fea0003800000 */
.L_x_928:
        /* <DEDUP_REMOVED lines=22> */
.L_x_931:
[----:B------:R-:W-:Y:S05]  /*74d0*/  BSYNC B0 ;  /* 0x0000000000007941 */ /* 0x000fea0003800000 */
.L_x_930:
        /* <DEDUP_REMOVED lines=14> */
.L_x_933:
[----:B------:R-:W-:Y:S05]  /*75c0*/  BSYNC B0 ;  /* 0x0000000000007941 */ /* 0x000fea0003800000 */
.L_x_932:
        /* <DEDUP_REMOVED lines=14> */
.L_x_935:
[----:B------:R-:W-:Y:S05]  /*76b0*/  BSYNC B0 ;  /* 0x0000000000007941 */ /* 0x000fea0003800000 */
.L_x_934:
        /* <DEDUP_REMOVED lines=14> */
.L_x_936:
        /* <DEDUP_REMOVED lines=14> */
.L_x_1826:


//--------------------- .text._ZN7cutlass13device_kernelIN5flash19enable_sm80_to_sm89INS1_16FlashAttnBwdSm80INS1_25CollectiveMainloopBwdSm80ILi2ELi2EN4cute5tupleIJNS5_1CILi128EEES8_NS7_ILi64EEEEEENS_10bfloat16_tEfNS_4arch4Sm80ELb0ELb0ELb0ELb0ELb0ELb0ELb0ELb0ELi2ELi4ELi4ELi4ELb0EEENS1_24CollectiveEpilogueBwdGQAISA_fSD_Li256ELb0ELb0EEENS1_19SingleTileSchedulerILb0ELb0ELb0ELi128EEEEEEEEEvNT_6ParamsE --------------------------
	.section	.text._ZN7cutlass13device_kernelIN5flash19enable_sm80_to_sm89INS1_16FlashAttnBwdSm80INS1_25CollectiveMainloopBwdSm80ILi2ELi2EN4cute5tupleIJNS5_1CILi128EEES8_NS7_ILi64EEEEEENS_10bfloat16_tEfNS_4arch4Sm80ELb0ELb0ELb0ELb0ELb0ELb0ELb0ELb0ELi2ELi4ELi4ELi4ELb0EEENS1_24CollectiveEpilogueBwdGQAISA_fSD_Li256ELb0ELb0EEENS1_19SingleTileSchedulerILb0ELb0ELb0ELi128EEEEEEEEEvNT_6ParamsE,"ax",@progbits
	.sectioninfo	@"SHI_REGISTERS=255"
	.align	128
.text._ZN7cutlass13device_kernelIN5flash19enable_sm80_to_sm89INS1_16FlashAttnBwdSm80INS1_25CollectiveMainloopBwdSm80ILi2ELi2EN4cute5tupleIJNS5_1CILi128EEES8_NS7_ILi64EEEEEENS_10bfloat16_tEfNS_4arch4Sm80ELb0ELb0ELb0ELb0ELb0ELb0ELb0ELb0ELi2ELi4ELi4ELi4ELb0EEENS1_24CollectiveEpilogueBwdGQAISA_fSD_Li256ELb0ELb0EEENS1_19SingleTileSchedulerILb0ELb0ELb0ELi128EEEEEEEEEvNT_6ParamsE:
        .type           _ZN7cutlass13device_kernelIN5flash19enable_sm80_to_sm89INS1_16FlashAttnBwdSm80INS1_25CollectiveMainloopBwdSm80ILi2ELi2EN4cute5tupleIJNS5_1CILi128EEES8_NS7_ILi64EEEEEENS_10bfloat16_tEfNS_4arch4Sm80ELb0ELb0ELb0ELb0ELb0ELb0ELb0ELb0ELi2ELi4ELi4ELi4ELb0EEENS1_24CollectiveEpilogueBwdGQAISA_fSD_Li256ELb0ELb0EEENS1_19SingleTileSchedulerILb0ELb0ELb0ELi128EEEEEEEEEvNT_6ParamsE,@function
        .size           _ZN7cutlass13device_kernelIN5flash19enable_sm80_to_sm89INS1_16FlashAttnBwdSm80INS1_25CollectiveMainloopBwdSm80ILi2ELi2EN4cute5tupleIJNS5_1CILi128EEES8_NS7_ILi64EEEEEENS_10bfloat16_tEfNS_4arch4Sm80ELb0ELb0ELb0ELb0ELb0ELb0ELb0ELb0ELi2ELi4ELi4ELi4ELb0EEENS1_24CollectiveEpilogueBwdGQAISA_fSD_Li256ELb0ELb0EEENS1_19SingleTileSchedulerILb0ELb0ELb0ELi128EEEEEEEEEvNT_6ParamsE,(.L_x_1827 - _ZN7cutlass13device_kernelIN5flash19enable_sm80_to_sm89INS1_16FlashAttnBwdSm80INS1_25CollectiveMainloopBwdSm80ILi2ELi2EN4cute5tupleIJNS5_1CILi128EEES8_NS7_ILi64EEEEEENS_10bfloat16_tEfNS_4arch4Sm80ELb0ELb0ELb0ELb0ELb0ELb0ELb0ELb0ELi2ELi4ELi4ELi4ELb0EEENS1_24CollectiveEpilogueBwdGQAISA_fSD_Li256ELb0ELb0EEENS1_19SingleTileSchedulerILb0ELb0ELb0ELi128EEEEEEEEEvNT_6ParamsE)
        .other          _ZN7cutlass13device_kernelIN5flash19enable_sm80_to_sm89INS1_16FlashAttnBwdSm80INS1_25CollectiveMainloopBwdSm80ILi2ELi2EN4cute5tupleIJNS5_1CILi128EEES8_NS7_ILi64EEEEEENS_10bfloat16_tEfNS_4arch4Sm80ELb0ELb0ELb0ELb0ELb0ELb0ELb0ELb0ELi2ELi4ELi4ELi4ELb0EEENS1_24CollectiveEpilogueBwdGQAISA_fSD_Li256ELb0ELb0EEENS1_19SingleTileSchedulerILb0ELb0ELb0ELi128EEEEEEEEEvNT_6ParamsE,@"STO_CUDA_ENTRY STV_DEFAULT"
_ZN7cutlass13device_kernelIN5flash19enable_sm80_to_sm89INS1_16FlashAttnBwdSm80INS1_25CollectiveMainloopBwdSm80ILi2ELi2EN4cute5tupleIJNS5_1CILi128EEES8_NS7_ILi64EEEEEENS_10bfloat16_tEfNS_4arch4Sm80ELb0ELb0ELb0ELb0ELb0ELb0ELb0ELb0ELi2ELi4ELi4ELi4ELb0EEENS1_24CollectiveEpilogueBwdGQAISA_fSD_Li256ELb0ELb0EEENS1_19SingleTileSchedulerILb0ELb0ELb0ELi128EEEEEEEEEvNT_6ParamsE:
[----:B------:R-:W-:-:S03]  /*0000*/  MOV R1, c[0x0][0x28] ;  /* 0x00000a0000017a02 */ /* 0x000fc60000000f00 */
[----:B------:R-:W1:Y:S01]  /*0010*/  S2UR UR23, SR_CTAID.Z ;  /* 0x00000000001779c3 */ /* 0x000e620000002700 */
[----:B------:R-:W-:Y:S02]  /*0020*/  IADD3 R1, R1, -0x40, RZ ;  /* 0xffffffc001017810 */ /* 0x000fe40007ffe0ff */
        /* <DEDUP_REMOVED lines=11> */
[----:B------:R-:W-:Y:S02]  /*00e0*/  UIMAD UR4, UR22, UR4, URZ ;  /* 0x00000004160472a4 */ /* 0x000fe4000f8e023f */
[----:B------:R-:W-:-:S02]  /*00f0*/  UMOV UR20, 0x6 ;  /* 0x0000000600147882 */ /* 0x000fc40000000000 */
[----:B------:R-:W-:Y:S02]  /*0100*/  UIMAD UR4, UR23, UR5, UR4 ;  /* 0x00000005170472a4 */ /* 0x000fe4000f8e0204 */
[----:B------:R-:W-:Y:S02]  /*0110*/  ULDC.64 UR24, c[0x0][0x118] ;  /* 0x0000460000187ab9 */ /* 0x000fe40000000a00 */
[----:B------:R-:W-:Y:S02]  /*0120*/  UIADD3 UR16, UR7, UR4, URZ ;  /* 0x0000000407107290 */ /* 0x000fe4000fffe03f */
[----:B------:R-:W-:Y:S02]  /*0130*/  ULDC UR13, c[0x0][0x168] ;  /* 0x00005a00000d7ab9 */ /* 0x000fe40000000800 */
[----:B------:R-:W-:Y:S02]  /*0140*/  ULDC.64 UR4, c[0x0][0x1e8] ;  /* 0x00007a0000047ab9 */ /* 0x000fe40000000a00 */
[----:B------:R-:W-:Y:S01]  /*0150*/  UIMAD UR4, UR22, UR4, URZ ;  /* 0x00000004160472a4 */ /* 0x000fe2000f8e023f */
[----:B-1----:R-:W-:Y:S01]  /*0160*/  SHF.R.S32.HI R24, RZ, 0x1f, R16 ;  /* 0x0000001fff187819 */ /* 0x002fe20000011410 */
[----:B------:R-:W-:Y:S01]  /*0170*/  IMAD.SHL.U32 R20, R16, 0x4, RZ ;  /* 0x0000000410147824 */ /* 0x000fe200078e00ff */
[----:B------:R-:W-:-:S02]  /*0180*/  UISETP.GE.AND UP0, UPT, UR13, 0x81, UPT ;  /* 0x000000810d00788c */ /* 0x000fc4000bf06270 */
[----:B------:R-:W-:Y:S01]  /*0190*/  LEA.HI R2, R24, R16, RZ, 0x3 ;  /* 0x0000001018027211 */ /* 0x000fe200078f18ff */
[----:B--2---:R-:W-:Y:S01]  /*01a0*/  @P0 IMAD.HI.U32 R0, R28, c[0x0][0x24c], RZ ;  /* 0x000093001c000a27 */ /* 0x004fe200078e00ff */
[----:B------:R-:W-:Y:S01]  /*01b0*/  SHF.R.S32.HI R29, RZ, 0x1f, R28 ;  /* 0x0000001fff1d7819 */ /* 0x000fe2000001141c */
[----:B------:R-:W-:Y:S01]  /*01c0*/  UIMAD UR8, UR23, UR5, UR4 ;  /* 0x00000005170872a4 */ /* 0x000fe2000f8e0204 */
[----:B------:R-:W-:Y:S01]  /*01d0*/  SHF.R.S32.HI R30, RZ, 0x3, R2 ;  /* 0x00000003ff1e7819 */ /* 0x000fe20000011402 */
[----:B---3--:R-:W-:Y:S01]  /*01e0*/  IMAD R236, R14, R236, c[0x0][0x198] ;  /* 0x000066000eec7624 */ /* 0x008fe200078e02ec */
[----:B------:R-:W-:Y:S01]  /*01f0*/  SHF.R.S32.HI R21, RZ, 0x1f, R20 ;  /* 0x0000001fff157819 */ /* 0x000fe20000011414 */
[----:B------:R-:W-:Y:S01]  /*0200*/  IMAD.MOV.U32 R4, RZ, RZ, R28 ;  /* 0x000000ffff047224 */ /* 0x000fe200078e001c */
[----:B------:R-:W-:Y:S01]  /*0210*/  @P0 SHF.R.U32.HI R4, RZ, c[0x0][0x250], R0 ;  /* 0x00009400ff040a19 */ /* 0x000fe20000011600 */
[--C-:B------:R-:W-:Y:S01]  /*0220*/  IMAD.IADD R0, R236, 0x1, -R30.reuse ;  /* 0x00000001ec007824 */ /* 0x100fe200078e0a1e */
[--C-:B------:R-:W-:Y:S01]  /*0230*/  SHF.R.S32.HI R31, RZ, 0x1f, R30.reuse ;  /* 0x0000001fff1f7819 */ /* 0x100fe2000001141e */
[----:B------:R-:W-:Y:S01]  /*0240*/  IMAD R5, R29, c[0x0][0x270], RZ ;  /* 0x00009c001d057a24 */ /* 0x000fe200078e02ff */
[----:B------:R-:W-:Y:S01]  /*0250*/  ULDC.64 UR4, c[0x0][0x1b8] ;  /* 0x00006e0000047ab9 */ /* 0x000fe20000000a00 */
[----:B------:R-:W-:Y:S01]  /*0260*/  IMAD.SHL.U32 R6, R30, 0x40, RZ ;  /* 0x000000401e067824 */ /* 0x000fe200078e00ff */
[----:B------:R-:W-:Y:S01]  /*0270*/  ISETP.GE.AND P6, PT, R0, 0x1, PT ;  /* 0x000000010000780c */ /* 0x000fe20003fc6270 */
[----:B------:R-:W-:Y:S01]  /*0280*/  IMAD R5, R28, c[0x0][0x274], R5 ;  /* 0x00009d001c057a24 */ /* 0x000fe200078e0205 */
[----:B------:R-:W-:Y:S01]  /*0290*/  ISETP.GE.AND P5, PT, R0, 0x21, PT ;  /* 0x000000210000780c */ /* 0x000fe20003fa6270 */
[----:B------:R-:W-:Y:S01]  /*02a0*/  IMAD.WIDE.U32 R8, R30, c[0x0][0x178], RZ ;  /* 0x00005e001e087a25 */ /* 0x000fe200078e00ff */
[C---:B------:R-:W-:Y:S01]  /*02b0*/  ISETP.GE.AND P4, PT, R0.reuse, 0x41, PT ;  /* 0x000000410000780c */ /* 0x040fe20003f86270 */
[----:B------:R-:W-:Y:S01]  /*02c0*/  UIMAD UR4, UR22, UR4, URZ ;  /* 0x00000004160472a4 */ /* 0x000fe2000f8e023f */
[----:B------:R-:W-:Y:S01]  /*02d0*/  ISETP.GE.AND P3, PT, R0, 0x61, PT ;  /* 0x000000610000780c */ /* 0x000fe20003f66270 */
[----:B------:R-:W-:Y:S01]  /*02e0*/  IMAD.WIDE R14, R14, 0x80, R30 ;  /* 0x000000800e0e7825 */ /* 0x000fe200078e021e */
[----:B------:R-:W-:Y:S01]  /*02f0*/  LOP3.LUT R0, R2, 0xfffffff8, RZ, 0xc0, !PT ;  /* 0xfffffff802007812 */ /* 0x000fe200078ec0ff */
[----:B------:R1:W-:Y:S01]  /*0300*/  STL.64 [R1+0x10], R20 ;  /* 0x0000101401007387 */ /* 0x0003e20000100a00 */
[----:B------:R-:W-:Y:S01]  /*0310*/  LEA.HI R26, R24, R16, RZ, 0x5 ;  /* 0x00000010181a7211 */ /* 0x000fe200078f28ff */
[----:B------:R-:W-:-:S02]  /*0320*/  IMAD.WIDE.U32 R2, R28, c[0x0][0x270], R20 ;  /* 0x00009c001c027a25 */ /* 0x000fc400078e0014 */
[----:B------:R-:W-:Y:S02]  /*0330*/  STL.64 [R1+0x8], R30 ;  /* 0x0000081e01007387 */ /* 0x000fe40000100a00 */
[----:B------:R-:W-:Y:S01]  /*0340*/  IMAD.IADD R27, R16, 0x1, -R0 ;  /* 0x00000001101b7824 */ /* 0x000fe200078e0a00 */
[----:B------:R-:W-:Y:S01]  /*0350*/  IADD3 R7, P0, R2, UR6, RZ ;  /* 0x0000000602077c10 */ /* 0x000fe2000ff1e0ff */
[----:B------:R-:W-:Y:S01]  /*0360*/  ULDC.64 UR6, c[0x0][0x188] ;  /* 0x0000620000067ab9 */ /* 0x000fe20000000a00 */
[----:B------:R-:W-:Y:S01]  /*0370*/  LOP3.LUT R0, R6, 0x1c0, RZ, 0xc0, !PT ;  /* 0x000001c006007812 */ /* 0x000fe200078ec0ff */
[----:B------:R-:W-:Y:S01]  /*0380*/  IMAD.SHL.U32 R32, R27, 0x8, RZ ;  /* 0x000000081b207824 */ /* 0x000fe200078e00ff */
[----:B------:R-:W-:Y:S01]  /*0390*/  IADD3.X R5, R3, UR16, R5, P0, !PT ;  /* 0x0000001003057c10 */ /* 0x000fe200087fe405 */
[----:B------:R-:W-:Y:S01]  /*03a0*/  UIMAD.WIDE.U32 UR14, UR23, UR6, URZ ;  /* 0x00000006170e72a5 */ /* 0x000fe2000f8e003f */
[----:B------:R-:W-:Y:S01]  /*03b0*/  LEA.HI R2, R24, R16, RZ, 0x6 ;  /* 0x0000001018027211 */ /* 0x000fe200078f30ff */
[----:B------:R-:W-:Y:S01]  /*03c0*/  UIMAD UR9, UR22, UR6, URZ ;  /* 0x00000006160972a4 */ /* 0x000fe2000f8e023f */
[----:B------:R-:W-:Y:S01]  /*03d0*/  LOP3.LUT R3, R0, 0x38, R32, 0xf8, !PT ;  /* 0x0000003800037812 */ /* 0x000fe200078ef820 */
[----:B------:R-:W-:Y:S01]  /*03e0*/  UIMAD UR6, UR23, UR5, UR4 ;  /* 0x00000005170672a4 */ /* 0x000fe2000f8e0204 */
[----:B------:R-:W-:Y:S01]  /*03f0*/  SHF.R.U32.HI R0, RZ, 0x3, R0 ;  /* 0x00000003ff007819 */ /* 0x000fe20000011600 */
[----:B------:R-:W-:Y:S01]  /*0400*/  IMAD.SHL.U32 R2, R2, 0x8, RZ ;  /* 0x0000000802027824 */ /* 0x000fe200078e00ff */
[----:B------:R-:W-:Y:S01]  /*0410*/  LEA R22, P0, R7, c[0x0][0x258], 0x2 ;  /* 0x0000960007167a11 */ /* 0x000fe200078010ff */
[----:B------:R-:W-:Y:S01]  /*0420*/  UIMAD UR7, UR23, UR7, UR9 ;  /* 0x00000007170772a4 */ /* 0x000fe2000f8e0209 */
[----:B------:R-:W-:Y:S01]  /*0430*/  LOP3.LUT R3, R3, R0, RZ, 0x3c, !PT ;  /* 0x0000000003037212 */ /* 0x000fe200078e3cff */
[----:B------:R-:W-:Y:S01]  /*0440*/  ULDC.64 UR4, c[0x0][0x1d8] ;  /* 0x0000760000047ab9 */ /* 0x000fe20000000a00 */
[----:B------:R-:W-:-:S02]  /*0450*/  SHF.R.S32.HI R0, RZ, 0x1f, R4 ;  /* 0x0000001fff007819 */ /* 0x000fc40000011404 */
[----:B------:R-:W-:Y:S02]  /*0460*/  LOP3.LUT R18, R3, 0xfffffe00, R2, 0xf8, !PT ;  /* 0xfffffe0003127812 */ /* 0x000fe400078ef802 */
[----:B------:R-:W-:Y:S01]  /*0470*/  SHF.R.S32.HI R33, RZ, 0x1f, R32 ;  /* 0x0000001fff217819 */ /* 0x000fe20000011420 */
[C---:B------:R-:W-:Y:S01]  /*0480*/  IMAD R2, R0.reuse, c[0x0][0x1e0], RZ ;  /* 0x0000780000027a24 */ /* 0x040fe200078e02ff */
[----:B------:R-:W-:Y:S01]  /*0490*/  LEA.HI.X R23, R7, c[0x0][0x25c], R5, 0x2, P0 ;  /* 0x0000970007177a11 */ /* 0x000fe200000f1405 */
[----:B------:R-:W-:Y:S01]  /*04a0*/  IMAD R0, R0, c[0x0][0x1b0], RZ ;  /* 0x00006c0000007a24 */ /* 0x000fe200078e02ff */
[----:B------:R-:W-:Y:S01]  /*04b0*/  ISETP.GE.OR P2, PT, R32, c[0x0][0x1cc], !P6 ;  /* 0x0000730020007a0c */ /* 0x000fe20007746670 */
[----:B------:R-:W-:Y:S01]  /*04c0*/  IMAD R5, R31, c[0x0][0x178], RZ ;  /* 0x00005e001f057a24 */ /* 0x000fe200078e02ff */
[----:B------:R-:W-:Y:S01]  /*04d0*/  STL.64 [R1+0x18], R32 ;  /* 0x0000182001007387 */ /* 0x000fe20000100a00 */
[----:B------:R-:W-:Y:S01]  /*04e0*/  IMAD R12, R4, c[0x0][0x1e4], R2 ;  /* 0x00007900040c7a24 */ /* 0x000fe200078e0202 */
[----:B------:R-:W-:Y:S01]  /*04f0*/  ISETP.GE.OR P6, PT, R32, c[0x0][0x19c], !P6 ;  /* 0x0000670020007a0c */ /* 0x000fe200077c6670 */
[----:B------:R-:W-:-:S02]  /*0500*/  IMAD R0, R4, c[0x0][0x1b4], R0 ;  /* 0x00006d0004007a24 */ /* 0x000fc400078e0200 */
[----:B------:R-:W-:-:S04]  /*0510*/  IMAD.WIDE.U32 R2, R4, c[0x0][0x1e0], R32 ;  /* 0x0000780004027a25 */ /* 0x000fc800078e0020 */
[----:B------:R-:W-:-:S04]  /*0520*/  IMAD.WIDE.U32 R6, R4, c[0x0][0x1b0], R32 ;  /* 0x00006c0004067a25 */ /* 0x000fc800078e0020 */
[----:B------:R-:W-:Y:S02]  /*0530*/  IMAD R4, R30, c[0x0][0x17c], R5 ;  /* 0x00005f001e047a24 */ /* 0x000fe400078e0205 */
[----:B------:R-:W-:-:S04]  /*0540*/  IMAD.WIDE.U32 R10, R28, c[0x0][0x180], R32 ;  /* 0x000060001c0a7a25 */ /* 0x000fc800078e0020 */
[----:B------:R-:W-:Y:S01]  /*0550*/  IMAD.IADD R19, R9, 0x1, R4 ;  /* 0x0000000109137824 */ /* 0x000fe200078e0204 */
[----:B------:R-:W-:Y:S01]  /*0560*/  IADD3 R13, P1, P0, R8, UR14, R10 ;  /* 0x0000000e080d7c10 */ /* 0x000fe2000f83e00a */
[----:B------:R-:W-:Y:S01]  /*0570*/  IMAD.IADD R5, R3, 0x1, R12 ;  /* 0x0000000103057824 */ /* 0x000fe200078e020c */
[----:B------:R-:W-:Y:S01]  /*0580*/  UIADD3 UR14, UR15, UR7, URZ ;  /* 0x000000070f0e7290 */ /* 0x000fe2000fffe03f */
[----:B------:R-:W-:Y:S01]  /*0590*/  IMAD.MOV.U32 R4, RZ, RZ, R2 ;  /* 0x000000ffff047224 */ /* 0x000fe200078e0002 */
[----:B------:R-:W-:Y:S01]  /*05a0*/  USHF.L.U32 UR7, UR4, 0x6, URZ ;  /* 0x0000000604077899 */ /* 0x000fe2000800063f */
[----:B------:R-:W-:Y:S01]  /*05b0*/  IMAD.IADD R3, R7, 0x1, R0 ;  /* 0x0000000107037824 */ /* 0x000fe200078e0200 */
[----:B------:R2:W-:Y:S01]  /*05c0*/  STL [R1+0x30], R19 ;  /* 0x0000301301007387 */ /* 0x0005e20000100800 */
[----:B------:R-:W-:Y:S02]  /*05d0*/  IMAD.MOV.U32 R2, RZ, RZ, R6 ;  /* 0x000000ffff027224 */ /* 0x000fe400078e0006 */
[----:B------:R-:W-:-:S02]  /*05e0*/  IMAD.U32 R0, RZ, RZ, UR23 ;  /* 0x00000017ff007e24 */ /* 0x000fc4000f8e00ff */
[----:B------:R-:W-:Y:S02]  /*05f0*/  IMAD.U32 R6, RZ, RZ, UR23 ;  /* 0x00000017ff067e24 */ /* 0x000fe4000f8e00ff */
[----:B------:R-:W-:Y:S02]  /*0600*/  IMAD R10, R29, c[0x0][0x180], RZ ;  /* 0x000060001d0a7a24 */ /* 0x000fe400078e02ff */
[----:B------:R-:W-:-:S04]  /*0610*/  IMAD.WIDE.U32 R4, R0, c[0x0][0x1e8], R4 ;  /* 0x00007a0000047a25 */ /* 0x000fc800078e0004 */
[----:B------:R-:W-:Y:S01]  /*0620*/  IMAD R10, R28, c[0x0][0x184], R10 ;  /* 0x000061001c0a7a24 */ /* 0x000fe200078e020a */
[----:B------:R-:W-:Y:S01]  /*0630*/  IADD3 R5, R5, UR8, RZ ;  /* 0x0000000805057c10 */ /* 0x000fe2000fffe0ff */
[----:B------:R-:W-:-:S04]  /*0640*/  IMAD.WIDE.U32 R2, R6, c[0x0][0x1b8], R2 ;  /* 0x00006e0006027a25 */ /* 0x000fc800078e0002 */
[----:B------:R-:W-:Y:S01]  /*0650*/  IMAD.IADD R10, R11, 0x1, R10 ;  /* 0x000000010b0a7824 */ /* 0x000fe200078e020a */
[----:B------:R-:W-:Y:S01]  /*0660*/  IADD3 R3, R3, UR6, RZ ;  /* 0x0000000603037c10 */ /* 0x000fe2000fffe0ff */
[C---:B------:R-:W-:Y:S01]  /*0670*/  IMAD R6, R15.reuse, c[0x0][0x1d8], RZ ;  /* 0x000076000f067a24 */ /* 0x040fe200078e02ff */
[----:B------:R-:W-:Y:S01]  /*0680*/  USHF.L.U64.HI UR6, UR4, UR20, UR5 ;  /* 0x0000001404067299 */ /* 0x000fe20008010205 */
[----:B------:R-:W-:Y:S01]  /*0690*/  IMAD R0, R15, c[0x0][0x1a8], RZ ;  /* 0x00006a000f007a24 */ /* 0x000fe200078e02ff */
[----:B------:R-:W-:Y:S01]  /*06a0*/  IADD3.X R10, R19, UR14, R10, P1, P0 ;  /* 0x0000000e130a7c10 */ /* 0x000fe20008fe040a */
[C---:B------:R-:W-:Y:S01]  /*06b0*/  IMAD R8, R14.reuse, c[0x0][0x1dc], R6 ;  /* 0x000077000e087a24 */ /* 0x040fe200078e0206 */
[C---:B------:R-:W-:Y:S01]  /*06c0*/  LEA R12, P0, R13.reuse, c[0x0][0x160], 0x1 ;  /* 0x000058000d0c7a11 */ /* 0x040fe200078008ff */
[C---:B------:R-:W-:Y:S01]  /*06d0*/  IMAD R9, R14.reuse, c[0x0][0x1ac], R0 ;  /* 0x00006b000e097a24 */ /* 0x040fe200078e0200 */
[----:B------:R-:W-:Y:S01]  /*06e0*/  ULDC.64 UR4, c[0x0][0x290] ;  /* 0x0000a40000047ab9 */ /* 0x000fe20000000a00 */
[C---:B------:R-:W-:Y:S01]  /*06f0*/  IMAD.WIDE.U32 R6, R14.reuse, c[0x0][0x1d8], R4 ;  /* 0x000076000e067a25 */ /* 0x040fe200078e0004 */
[----:B------:R-:W-:Y:S01]  /*0700*/  LEA.HI.X R13, R13, c[0x0][0x164], R10, 0x1, P0 ;  /* 0x000059000d0d7a11 */ /* 0x000fe200000f0c0a */
[----:B------:R-:W-:Y:S01]  /*0710*/  UIMAD UR8, UR22, UR4, URZ ;  /* 0x00000004160872a4 */ /* 0x000fe2000f8e023f */
[----:B------:R-:W-:Y:S01]  /*0720*/  SHF.R.S32.HI R15, RZ, 0x5, R26 ;  /* 0x00000005ff0f7819 */ /* 0x000fe2000001141a */
[----:B------:R-:W-:Y:S01]  /*0730*/  IMAD.WIDE.U32 R2, R14, c[0x0][0x1a8], R2 ;  /* 0x00006a000e027a25 */ /* 0x000fe200078e0002 */
[----:B------:R-:W-:Y:S01]  /*0740*/  LEA R4, P1, R6, c[0x0][0x1c0], 0x1 ;  /* 0x0000700006047a11 */ /* 0x000fe200078208ff */
[----:B------:R-:W-:-:S02]  /*0750*/  UIMAD.WIDE.U32 UR10, UR23, UR4, URZ ;  /* 0x00000004170a72a5 */ /* 0x000fc4000f8e003f */
[----:B------:R-:W-:Y:S01]  /*0760*/  IMAD.IADD R0, R7, 0x1, R8 ;  /* 0x0000000107007824 */ /* 0x000fe200078e0208 */
[----:B------:R-:W-:Y:S01]  /*0770*/  LEA R8, P0, R2, c[0x0][0x190], 0x1 ;  /* 0x0000640002087a11 */ /* 0x000fe200078008ff */
[----:B------:R-:W-:Y:S01]  /*0780*/  IMAD.IADD R3, R3, 0x1, R9 ;  /* 0x0000000103037824 */ /* 0x000fe200078e0209 */
[----:B------:R-:W-:Y:S01]  /*0790*/  UIMAD UR5, UR23, UR5, UR8 ;  /* 0x00000005170572a4 */ /* 0x000fe2000f8e0208 */
[----:B------:R-:W-:Y:S01]  /*07a0*/  IMAD.SHL.U32 R10, R18, 0x2, RZ ;  /* 0x00000002120a7824 */ /* 0x000fe200078e00ff */
[----:B------:R-:W-:Y:S01]  /*07b0*/  LEA.HI.X R5, R6, c[0x0][0x1c4], R0, 0x1, P1 ;  /* 0x0000710006057a11 */ /* 0x000fe200008f0c00 */
[----:B------:R-:W-:Y:S01]  /*07c0*/  IMAD R0, R29, c[0x0][0x288], RZ ;  /* 0x0000a2001d007a24 */ /* 0x000fe200078e02ff */
[----:B------:R-:W-:Y:S01]  /*07d0*/  LEA.HI.X R9, R2, c[0x0][0x194], R3, 0x1, P0 ;  /* 0x0000650002097a11 */ /* 0x000fe200000f0c03 */
[----:B------:R-:W-:Y:S01]  /*07e0*/  IMAD.WIDE.U32 R6, R28, c[0x0][0x288], R20 ;  /* 0x0000a2001c067a25 */ /* 0x000fe200078e0014 */
[----:B------:R-:W-:Y:S01]  /*07f0*/  IADD3 R2, P0, R4, UR7, RZ ;  /* 0x0000000704027c10 */ /* 0x000fe2000ff1e0ff */
[----:B------:R-:W-:Y:S01]  /*0800*/  UIADD3 UR17, UR11, UR5, URZ ;  /* 0x000000050b117290 */ /* 0x000fe2000fffe03f */
[----:B------:R-:W-:Y:S01]  /*0810*/  ISETP.GE.OR P1, PT, R32, c[0x0][0x1cc], !P5 ;  /* 0x0000730020007a0c */ /* 0x000fe20006f26670 */
[----:B------:R-:W-:Y:S01]  /*0820*/  IMAD R0, R28, c[0x0][0x28c], R0 ;  /* 0x0000a3001c007a24 */ /* 0x000fe200078e0200 */
[----:B------:R-:W-:Y:S01]  /*0830*/  IADD3.X R3, R5, UR6, RZ, P0, !PT ;  /* 0x0000000605037c10 */ /* 0x000fe200087fe4ff */
[----:B------:R-:W-:Y:S01]  /*0840*/  ULDC.64 UR4, c[0x0][0x218] ;  /* 0x0000860000047ab9 */ /* 0x000fe20000000a00 */
[----:B-1----:R-:W-:Y:S01]  /*0850*/  IADD3 R21, P0, R6, UR10, RZ ;  /* 0x0000000a06157c10 */ /* 0x002fe2000ff1e0ff */
[----:B------:R-:W-:Y:S01]  /*0860*/  UIMAD UR8, UR22, UR4, URZ ;  /* 0x00000004160872a4 */ /* 0x000fe2000f8e023f */
[----:B------:R-:W-:Y:S01]  /*0870*/  LEA.HI R18, R24, R16, RZ, 0x4 ;  /* 0x0000001018127211 */ /* 0x000fe200078f20ff */
[----:B--2---:R-:W-:Y:S01]  /*0880*/  IMAD R19, R29, c[0x0][0x210], RZ ;  /* 0x000084001d137a24 */ /* 0x004fe200078e02ff */
[----:B------:R-:W-:Y:S01]  /*0890*/  IADD3.X R25, R7, UR17, R0, P0, !PT ;  /* 0x0000001107197c10 */ /* 0x000fe200087fe400 */
[----:B------:R-:W-:Y:S01]  /*08a0*/  IMAD R0, R31, c[0x0][0x208], RZ ;  /* 0x000082001f007a24 */ /* 0x000fe200078e02ff */
[----:B------:R1:W-:Y:S01]  /*08b0*/  LDGSTS.E.BYPASS.LTC128B.128 [R10+0x4080], [R4.64], !P2 ;  /* 0x04080000040a7fae */ /* 0x0003e2000d101d58 */
[----:B------:R-:W-:Y:S01]  /*08c0*/  UIMAD.WIDE.U32 UR10, UR23, UR4, URZ ;  /* 0x00000004170a72a5 */ /* 0x000fe2000f8e003f */
[----:B------:R-:W-:Y:S01]  /*08d0*/  SHF.R.S32.HI R11, RZ, 0x4, R18 ;  /* 0x00000004ff0b7819 */ /* 0x000fe20000011412 */
[----:B------:R-:W-:Y:S01]  /*08e0*/  UIMAD UR5, UR23, UR5, UR8 ;  /* 0x00000005170572a4 */ /* 0x000fe2000f8e0208 */
[----:B------:R-:W-:Y:S01]  /*08f0*/  IMAD R19, R28, c[0x0][0x214], R19 ;  /* 0x000085001c137a24 */ /* 0x000fe200078e0213 */
[----:B------:R2:W-:Y:S01]  /*0900*/  LDGSTS.E.BYPASS.LTC128B.128 [R10+0x5080], [R2.64], !P1 ;  /* 0x05080000020a7fae */ /* 0x0005e2000c901d58 */
[----:B------:R-:W-:Y:S01]  /*0910*/  IMAD.WIDE.U32 R6, R30, c[0x0][0x208], RZ ;  /* 0x000082001e067a25 */ /* 0x000fe200078e00ff */
[----:B------:R-:W-:Y:S01]  /*0920*/  UIADD3 UR15, UR11, UR5, URZ ;  /* 0x000000050b0f7290 */ /* 0x000fe2000fffe03f */
[----:B------:R-:W-:-:S02]  /*0930*/  LEA.HI R14, R18, R11, RZ, 0x1 ;  /* 0x0000000b120e7211 */ /* 0x000fc400078f08ff */
[----:B------:R-:W-:Y:S01]  /*0940*/  IMAD R0, R30, c[0x0][0x20c], R0 ;  /* 0x000083001e007a24 */ /* 0x000fe200078e0200 */
[----:B------:R-:W-:Y:S01]  /*0950*/  SHF.R.S32.HI R20, RZ, 0x1f, R26 ;  /* 0x0000001fff147819 */ /* 0x000fe2000001141a */
[----:B------:R-:W-:Y:S01]  /*0960*/  ULDC.64 UR4, c[0x0][0x1a8] ;  /* 0x00006a0000047ab9 */ /* 0x000fe20000000a00 */
[----:B------:R-:W-:Y:S01]  /*0970*/  LOP3.LUT R14, R14, 0xfffffffe, RZ, 0xc0, !PT ;  /* 0xfffffffe0e0e7812 */ /* 0x000fe200078ec0ff */
[----:B------:R-:W-:Y:S01]  /*0980*/  IMAD.IADD R34, R7, 0x1, R0 ;  /* 0x0000000107227824 */ /* 0x000fe200078e0200 */
[----:B------:R-:W-:-:S04]  /*0990*/  ISETP.GE.OR P5, PT, R32, c[0x0][0x19c], !P5 ;  /* 0x0000670020007a0c */ /* 0x000fc80006fa6670 */
[----:B------:R3:W-:Y:S01]  /*09a0*/  STL [R1+0x28], R34 ;  /* 0x0000282201007387 */ /* 0x0007e20000100800 */
[----:B-1----:R-:W-:-:S04]  /*09b0*/  IMAD.WIDE.U32 R4, R28, c[0x0][0x210], R32 ;  /* 0x000084001c047a25 */ /* 0x002fc800078e0020 */
[----:B------:R-:W-:Y:S01]  /*09c0*/  IMAD.IADD R5, R5, 0x1, R19 ;  /* 0x0000000105057824 */ /* 0x000fe200078e0213 */
[----:B--2---:R-:W-:Y:S01]  /*09d0*/  IADD3 R2, P0, R2, UR7, RZ ;  /* 0x0000000702027c10 */ /* 0x004fe2000ff1e0ff */
[----:B------:R-:W-:Y:S01]  /*09e0*/  IMAD.IADD R19, R11, 0x1, -R14 ;  /* 0x000000010b137824 */ /* 0x000fe200078e0a0e */
[----:B------:R-:W-:Y:S02]  /*09f0*/  IADD3 R0, P2, P1, R6, UR10, R4 ;  /* 0x0000000a06007c10 */ /* 0x000fe4000f95e004 */
[----:B------:R-:W-:Y:S02]  /*0a00*/  IADD3.X R3, R3, UR6, RZ, P0, !PT ;  /* 0x0000000603037c10 */ /* 0x000fe400087fe4ff */
[----:B------:R-:W-:Y:S02]  /*0a10*/  LEA.HI R4, R20, R15, RZ, 0x2 ;  /* 0x0000000f14047211 */ /* 0x000fe400078f10ff */
[----:B------:R-:W-:Y:S01]  /*0a20*/  IADD3 R6, P0, R2, UR7, RZ ;  /* 0x0000000702067c10 */ /* 0x000fe2000ff1e0ff */
[----:B------:R-:W-:Y:S01]  /*0a30*/  USHF.L.U32 UR7, UR4, 0x6, URZ ;  /* 0x0000000604077899 */ /* 0x000fe2000800063f */
[----:B------:R-:W-:-:S02]  /*0a40*/  IADD3.X R5, R34, UR15, R5, P2, P1 ;  /* 0x0000000f22057c10 */ /* 0x000fc400097e2405 */
[----:B------:R-:W-:Y:S02]  /*0a50*/  ISETP.GE.OR P1, PT, R32, c[0x0][0x1cc], !P4 ;  /* 0x0000730020007a0c */ /* 0x000fe40006726670 */
[----:B------:R-:W-:Y:S02]  /*0a60*/  LOP3.LUT R4, R4, 0xfffffffc, RZ, 0xc0, !PT ;  /* 0xfffffffc04047812 */ /* 0x000fe400078ec0ff */
[----:B------:R-:W-:Y:S01]  /*0a70*/  IADD3.X R7, R3, UR6, RZ, P0, !PT ;  /* 0x0000000603077c10 */ /* 0x000fe200087fe4ff */
[----:B------:R-:W-:Y:S01]  /*0a80*/  USHF.L.U64.HI UR6, UR4, UR20, UR5 ;  /* 0x0000001404067299 */ /* 0x000fe20008010205 */
[----:B------:R-:W-:Y:S01]  /*0a90*/  ISETP.GE.OR P2, PT, R32, c[0x0][0x1cc], !P3 ;  /* 0x0000730020007a0c */ /* 0x000fe20005f46670 */
[----:B------:R-:W-:Y:S01]  /*0aa0*/  IMAD.IADD R11, R15, 0x1, -R4 ;  /* 0x000000010f0b7824 */ /* 0x000fe200078e0a04 */
[----:B------:R-:W-:Y:S01]  /*0ab0*/  LEA R14, P0, R0, c[0x0][0x1f0], 0x1 ;  /* 0x00007c00000e7a11 */ /* 0x000fe200078008ff */
[----:B------:R-:W-:Y:S01]  /*0ac0*/  ULDC.64 UR4, c[0x0][0x178] ;  /* 0x00005e0000047ab9 */ /* 0x000fe20000000a00 */
[----:B------:R-:W-:Y:S01]  /*0ad0*/  ISETP.GE.OR P4, PT, R32, c[0x0][0x19c], !P4 ;  /* 0x0000670020007a0c */ /* 0x000fe20006786670 */
[----:B------:R-:W-:Y:S01]  /*0ae0*/  USHF.L.U32 UR19, UR4, 0x6, URZ ;  /* 0x0000000604137899 */ /* 0x000fe2000800063f */
[----:B------:R-:W-:Y:S01]  /*0af0*/  LEA.HI.X R15, R0, c[0x0][0x1f4], R5, 0x1, P0 ;  /* 0x00007d00000f7a11 */ /* 0x000fe200000f0c05 */
[----:B------:R1:W-:Y:S01]  /*0b00*/  LDGSTS.E.BYPASS.LTC128B.128 [R10+0x6080], [R2.64], !P1 ;  /* 0x06080000020a7fae */ /* 0x0003e2000c901d58 */
[----:B------:R-:W-:Y:S01]  /*0b10*/  IADD3 R4, P0, R8, UR7, RZ ;  /* 0x0000000708047c10 */ /* 0x000fe2000ff1e0ff */
[----:B------:R-:W-:Y:S01]  /*0b20*/  USHF.L.U64.HI UR18, UR4, UR20, UR5 ;  /* 0x0000001404127299 */ /* 0x000fe20008010205 */
[----:B------:R-:W-:-:S02]  /*0b30*/  ISETP.GE.OR P3, PT, R32, c[0x0][0x19c], !P3 ;  /* 0x0000670020007a0c */ /* 0x000fc40005f66670 */
[----:B------:R-:W-:Y:S01]  /*0b40*/  IADD3.X R5, R9, UR6, RZ, P0, !PT ;  /* 0x0000000609057c10 */ /* 0x000fe200087fe4ff */
[----:B------:R2:W-:Y:S01]  /*0b50*/  LDGSTS.E.BYPASS.LTC128B.128 [R10+0x7080], [R6.64], !P2 ;  /* 0x07080000060a7fae */ /* 0x0005e2000d101d58 */
[----:B------:R-:W-:Y:S01]  /*0b60*/  LOP3.LUT R0, R18, 0xfffffff0, RZ, 0xc0, !PT ;  /* 0xfffffff012007812 */ /* 0x000fe200078ec0ff */
[----:B------:R-:W-:Y:S02]  /*0b70*/  ULDC.64 UR4, c[0x0][0x208] ;  /* 0x0000820000047ab9 */ /* 0x000fe40000000a00 */
[----:B------:R4:W-:Y:S01]  /*0b80*/  LDGSTS.E.BYPASS.LTC128B.128 [R10+0x80], [R8.64], !P6 ;  /* 0x00080000080a7fae */ /* 0x0009e2000f101d58 */
[C---:B------:R-:W-:Y:S01]  /*0b90*/  ISETP.GE.AND P6, PT, R32.reuse, c[0x0][0x16c], PT ;  /* 0x00005b0020007a0c */ /* 0x040fe20003fc6270 */
[----:B------:R-:W-:Y:S02]  /*0ba0*/  USHF.L.U32 UR21, UR4, 0x6, URZ ;  /* 0x0000000604157899 */ /* 0x000fe4000800063f */
[----:B------:R5:W-:Y:S01]  /*0bb0*/  LDGSTS.E.BYPASS.LTC128B.128 [R10+0x1080], [R4.64], !P5 ;  /* 0x01080000040a7fae */ /* 0x000be2000e901d58 */
[----:B------:R-:W-:Y:S01]  /*0bc0*/  ISETP.GE.AND P5, PT, R32, c[0x0][0x1fc], PT ;  /* 0x00007f0020007a0c */ /* 0x000fe20003fa6270 */
[----:B------:R-:W-:Y:S01]  /*0bd0*/  USHF.L.U64.HI UR20, UR4, UR20, UR5 ;  /* 0x0000001404147299 */ /* 0x000fe20008010205 */
[----:B-1----:R-:W-:-:S04]  /*0be0*/  IADD3 R2, P0, R4, UR7, RZ ;  /* 0x0000000704027c10 */ /* 0x002fc8000ff1e0ff */
[----:B------:R-:W-:-:S05]  /*0bf0*/  IADD3.X R3, R5, UR6, RZ, P0, !PT ;  /* 0x0000000605037c10 */ /* 0x000fca00087fe4ff */
[----:B------:R1:W-:Y:S01]  /*0c00*/  LDGSTS.E.BYPASS.LTC128B.128 [R10+0x2080], [R2.64], !P4 ;  /* 0x02080000020a7fae */ /* 0x0003e2000e101d58 */
[----:B----4-:R-:W-:Y:S02]  /*0c10*/  IADD3 R8, -R30, c[0x0][0x168], RZ ;  /* 0x00005a001e087a10 */ /* 0x010fe40007ffe1ff */
[----:B------:R-:W-:Y:S02]  /*0c20*/  ISETP.GT.AND P4, PT, R16, 0x1f, PT ;  /* 0x0000001f1000780c */ /* 0x000fe40003f84270 */
[----:B-----5:R-:W-:Y:S02]  /*0c30*/  IADD3 R4, P0, R2, UR7, RZ ;  /* 0x0000000702047c10 */ /* 0x020fe4000ff1e0ff */
[C---:B------:R-:W-:Y:S02]  /*0c40*/  ISETP.LT.OR P2, PT, R8.reuse, 0x41, P6 ;  /* 0x000000410800780c */ /* 0x040fe40003741670 */
[----:B------:R-:W-:Y:S02]  /*0c50*/  IADD3.X R5, R3, UR6, RZ, P0, !PT ;  /* 0x0000000603057c10 */ /* 0x000fe400087fe4ff */
[----:B------:R-:W-:-:S03]  /*0c60*/  ISETP.LT.OR P0, PT, R8, 0x1, P6 ;  /* 0x000000010800780c */ /* 0x000fc60003701670 */
[----:B------:R4:W-:Y:S01]  /*0c70*/  LDGSTS.E.BYPASS.LTC128B.128 [R10+0x3080], [R4.64], !P3 ;  /* 0x03080000040a7fae */ /* 0x0009e2000d901d58 */
[----:B------:R-:W-:-:S03]  /*0c80*/  ISETP.LT.OR P3, PT, R8, 0x21, P6 ;  /* 0x000000210800780c */ /* 0x000fc60003761670 */
[----:B------:R-:W0:Y:S06]  /*0c90*/  LDGDEPBAR ;  /* 0x00000000000079af */ /* 0x000e2c0000000000 */
[----:B------:R5:W-:Y:S01]  /*0ca0*/  LDGSTS.E.BYPASS.LTC128B.128 [R10+0x8080], [R12.64], !P0 ;  /* 0x080800000c0a7fae */ /* 0x000be2000c101d58 */
[----:B------:R-:W-:Y:S02]  /*0cb0*/  ISETP.LT.OR P0, PT, R8, 0x61, P6 ;  /* 0x000000610800780c */ /* 0x000fe40003701670 */
[----:B----4-:R-:W-:-:S04]  /*0cc0*/  IADD3 R4, P1, R12, UR19, RZ ;  /* 0x000000130c047c10 */ /* 0x010fc8000ff3e0ff */
[----:B------:R-:W-:Y:S02]  /*0cd0*/  IADD3.X R5, R13, UR18, RZ, P1, !PT ;  /* 0x000000120d057c10 */ /* 0x000fe40008ffe4ff */
[----:B-1----:R-:W-:-:S03]  /*0ce0*/  IADD3 R2, P1, R4, UR19, RZ ;  /* 0x0000001304027c10 */ /* 0x002fc6000ff3e0ff */
[----:B------:R1:W-:Y:S01]  /*0cf0*/  LDGSTS.E.BYPASS.LTC128B.128 [R10+0x9080], [R4.64], !P3 ;  /* 0x09080000040a7fae */ /* 0x0003e2000d901d58 */
[----:B------:R-:W-:Y:S02]  /*0d00*/  IADD3.X R3, R5, UR18, RZ, P1, !PT ;  /* 0x0000001205037c10 */ /* 0x000fe40008ffe4ff */
[----:B--2---:R-:W-:Y:S02]  /*0d10*/  IADD3 R6, P1, R2, UR19, RZ ;  /* 0x0000001302067c10 */ /* 0x004fe4000ff3e0ff */
[C---:B------:R-:W-:Y:S01]  /*0d20*/  ISETP.LT.OR P3, PT, R8.reuse, 0x41, P5 ;  /* 0x000000410800780c */ /* 0x040fe20002f61670 */
[----:B------:R2:W-:Y:S01]  /*0d30*/  LDGSTS.E.BYPASS.LTC128B.128 [R10+0xa080], [R2.64], !P2 ;  /* 0x0a080000020a7fae */ /* 0x0005e2000d101d58 */
[C---:B------:R-:W-:Y:S02]  /*0d40*/  ISETP.LT.OR P2, PT, R8.reuse, 0x1, P5 ;  /* 0x000000010800780c */ /* 0x040fe40002f41670 */
[----:B------:R-:W-:Y:S02]  /*0d50*/  IADD3.X R7, R3, UR18, RZ, P1, !PT ;  /* 0x0000001203077c10 */ /* 0x000fe40008ffe4ff */
[----:B------:R-:W-:-:S03]  /*0d60*/  ISETP.LT.OR P1, PT, R8, 0x21, P5 ;  /* 0x000000210800780c */ /* 0x000fc60002f21670 */
[----:B------:R4:W-:Y:S01]  /*0d70*/  LDGSTS.E.BYPASS.LTC128B.128 [R10+0xb080], [R6.64], !P0 ;  /* 0x0b080000060a7fae */ /* 0x0009e2000c101d58 */
[C---:B-1----:R-:W-:Y:S02]  /*0d80*/  IMAD.IADD R4, R16.reuse, 0x1, -R0 ;  /* 0x0000000110047824 */ /* 0x042fe400078e0a00 */
[----:B------:R-:W-:-:S03]  /*0d90*/  @!P4 IMAD.SHL.U32 R5, R16, 0x10, RZ ;  /* 0x000000101005c824 */ /* 0x000fc600078e00ff */
[----:B------:R-:W-:Y:S01]  /*0da0*/  SHF.R.S32.HI R0, RZ, 0x1f, R4 ;  /* 0x0000001fff007819 */ /* 0x000fe20000011404 */
[----:B--2---:R-:W-:-:S05]  /*0db0*/  @!P4 IMAD.SHL.U32 R2, R16, 0x10, RZ ;  /* 0x000000101002c824 */ /* 0x004fca00078e00ff */
[----:B------:R1:W-:Y:S04]  /*0dc0*/  @!P4 LDGSTS.E.BYPASS.LTC128B.128 [R2+0x18080], [R22.64] ;  /* 0x180800001602cfae */ /* 0x0003e8000b901d58 */
[----:B------:R-:W0:Y:S04]  /*0dd0*/  LDGDEPBAR ;  /* 0x00000000000079af */ /* 0x000e280000000000 */
[----:B------:R3:W-:Y:S01]  /*0de0*/  LDGSTS.E.BYPASS.LTC128B.128 [R10+0x10080], [R14.64], !P2 ;  /* 0x100800000e0a7fae */ /* 0x0007e2000d101d58 */
[----:B------:R-:W-:Y:S02]  /*0df0*/  ISETP.LT.OR P2, PT, R8, 0x61, P5 ;  /* 0x000000610800780c */ /* 0x000fe40002f41670 */
[----:B------:R-:W-:-:S04]  /*0e00*/  LEA.HI R8, R0, R4, RZ, 0x3 ;  /* 0x0000000400087211 */ /* 0x000fc800078f18ff */
[----:B------:R-:W-:-:S05]  /*0e10*/  LOP3.LUT R0, R8, 0xfffffff8, RZ, 0xc0, !PT ;  /* 0xfffffff808007812 */ /* 0x000fca00078ec0ff */
[----:B------:R-:W-:Y:S01]  /*0e20*/  IMAD.IADD R4, R4, 0x1, -R0 ;  /* 0x0000000104047824 */ /* 0x000fe200078e0a00 */
[----:B------:R-:W-:-:S04]  /*0e30*/  LEA.HI R0, R24, R16, RZ, 0x7 ;  /* 0x0000001018007211 */ /* 0x000fc800078f38ff */
[----:B------:R-:W-:Y:S02]  /*0e40*/  SHF.R.S32.HI R225, RZ, 0x7, R0 ;  /* 0x00000007ffe17819 */ /* 0x000fe40000011400 */
[----:B-1----:R-:W-:-:S03]  /*0e50*/  IADD3 R2, P0, R14, UR21, RZ ;  /* 0x000000150e027c10 */ /* 0x002fc6000ff1e0ff */
[----:B------:R-:W-:Y:S01]  /*0e60*/  IMAD.SHL.U32 R0, R225, 0x8, RZ ;  /* 0x00000008e1007824 */ /* 0x000fe200078e00ff */
[----:B------:R-:W-:Y:S02]  /*0e70*/  IADD3.X R3, R15, UR20, RZ, P0, !PT ;  /* 0x000000140f037c10 */ /* 0x000fe400087fe4ff */
[----:B----4-:R-:W-:Y:S02]  /*0e80*/  IADD3 R6, P0, R2, UR21, RZ ;  /* 0x0000001502067c10 */ /* 0x010fe4000ff1e0ff */
[----:B------:R-:W-:Y:S01]  /*0e90*/  LOP3.LUT R18, R0, 0x8, RZ, 0xc0, !PT ;  /* 0x0000000800127812 */ /* 0x000fe200078ec0ff */
[----:B------:R1:W-:Y:S01]  /*0ea0*/  LDGSTS.E.BYPASS.LTC128B.128 [R10+0x11080], [R2.64], !P1 ;  /* 0x11080000020a7fae */ /* 0x0003e2000c901d58 */
[----:B------:R-:W-:Y:S01]  /*0eb0*/  IADD3.X R7, R3, UR20, RZ, P0, !PT ;  /* 0x0000001403077c10 */ /* 0x000fe200087fe4ff */
[----:B------:R-:W-:Y:S01]  /*0ec0*/  IMAD.SHL.U32 R0, R19, 0x10, RZ ;  /* 0x0000001013007824 */ /* 0x000fe200078e00ff */
[----:B-----5:R-:W-:-:S03]  /*0ed0*/  LEA R12, P1, R21, c[0x0][0x280], 0x2 ;  /* 0x0000a000150c7a11 */ /* 0x020fc600078210ff */
[----:B------:R2:W-:Y:S01]  /*0ee0*/  LDGSTS.E.BYPASS.LTC128B.128 [R10+0x12080], [R6.64], !P3 ;  /* 0x12080000060a7fae */ /* 0x0005e2000d901d58 */
[----:B------:R-:W-:Y:S02]  /*0ef0*/  LEA.HI.X R13, R21, c[0x0][0x284], R25, 0x2, P1 ;  /* 0x0000a100150d7a11 */ /* 0x000fe400008f1419 */
[----:B------:R-:W-:Y:S02]  /*0f00*/  LOP3.LUT R0, R18, 0x10, R0, 0xf8, !PT ;  /* 0x0000001012007812 */ /* 0x000fe400078ef800 */
[----:B-1----:R-:W-:-:S04]  /*0f10*/  IADD3 R2, P0, R6, UR21, RZ ;  /* 0x0000001506027c10 */ /* 0x002fc8000ff1e0ff */
[----:B------:R-:W-:Y:S01]  /*0f20*/  IADD3.X R3, R7, UR20, RZ, P0, !PT ;  /* 0x0000001407037c10 */ /* 0x000fe200087fe4ff */
[----:B--2---:R-:W-:Y:S01]  /*0f30*/  IMAD.SHL.U32 R6, R8, 0x40, RZ ;  /* 0x0000004008067824 */ /* 0x004fe200078e00ff */
[----:B------:R-:W-:-:S03]  /*0f40*/  PLOP3.LUT P0, PT, PT, PT, UP0, 0x80, 0x0 ;  /* 0x000000000000781c */ /* 0x000fc60003f0f008 */
[----:B------:R1:W-:Y:S04]  /*0f50*/  LDGSTS.E.BYPASS.LTC128B.128 [R10+0x13080], [R2.64], !P2 ;  /* 0x13080000020a7fae */ /* 0x0003e8000d101d58 */
[----:B------:R2:W-:Y:S04]  /*0f60*/  @!P4 LDGSTS.E.BYPASS.LTC128B.128 [R5+0x18480], [R12.64] ;  /* 0x184800000c05cfae */ /* 0x0005e8000b901d58 */
[----:B------:R-:W0:Y:S04]  /*0f70*/  LDGDEPBAR ;  /* 0x00000000000079af */ /* 0x000e280000000000 */
[----:B------:R-:W0:Y:S01]  /*0f80*/  LDGDEPBAR ;  /* 0x00000000000079af */ /* 0x000e220000000000 */
[----:B-1----:R-:W-:-:S02]  /*0f90*/  IMAD.SHL.U32 R2, R4, 0x40, RZ ;  /* 0x0000004004027824 */ /* 0x002fc400078e00ff */
[----:B--2---:R-:W-:-:S03]  /*0fa0*/  IMAD.SHL.U32 R5, R19, 0x8, RZ ;  /* 0x0000000813057824 */ /* 0x004fc600078e00ff */
[----:B------:R-:W-:-:S04]  /*0fb0*/  LOP3.LUT R2, R2, 0x1c0, RZ, 0xc0, !PT ;  /* 0x000001c002027812 */ /* 0x000fc800078ec0ff */
[--C-:B------:R-:W-:Y:S02]  /*0fc0*/  SHF.R.U32.HI R3, RZ, 0x3, R2.reuse ;  /* 0x00000003ff037819 */ /* 0x100fe40000011602 */
[----:B------:R-:W-:Y:S02]  /*0fd0*/  LOP3.LUT R5, R2, 0x8, R5, 0xf8, !PT ;  /* 0x0000000802057812 */ /* 0x000fe400078ef805 */
[----:B------:R-:W-:Y:S02]  /*0fe0*/  LOP3.LUT R2, R3, R0, R2, 0x1e, !PT ;  /* 0x0000000003027212 */ /* 0x000fe400078e1e02 */
[----:B------:R-:W-:Y:S01]  /*0ff0*/  LOP3.LUT R3, R5, R3, RZ, 0x3c, !PT ;  /* 0x0000000305037212 */ /* 0x000fe200078e3cff */
[----:B------:R-:W-:Y:S01]  /*1000*/  IMAD.SHL.U32 R5, R11, 0x400, RZ ;  /* 0x000004000b057824 */ /* 0x000fe200078e00ff */
[----:B------:R-:W-:-:S04]  /*1010*/  LOP3.LUT R0, R6, 0xfffffe00, RZ, 0xc0, !PT ;  /* 0xfffffe0006007812 */ /* 0x000fc800078ec0ff */
[-C--:B------:R-:W-:Y:S02]  /*1020*/  IADD3 R231, R3, R0.reuse, R5 ;  /* 0x0000000003e77210 */ /* 0x080fe40007ffe005 */
[----:B------:R-:W-:Y:S02]  /*1030*/  LOP3.LUT R229, R2, R0, RZ, 0xfc, !PT ;  /* 0x0000000002e57212 */ /* 0x000fe400078efcff */
[C---:B------:R-:W-:Y:S02]  /*1040*/  IADD3 R0, R10.reuse, 0x10080, RZ ;  /* 0x000100800a007810 */ /* 0x040fe40007ffe0ff */
[----:B------:R-:W-:-:S03]  /*1050*/  IADD3 R2, R10, 0x8080, RZ ;  /* 0x000080800a027810 */ /* 0x000fc60007ffe0ff */
[----:B------:R3:W-:Y:S04]  /*1060*/  STL [R1+0x34], R0 ;  /* 0x0000340001007387 */ /* 0x0007e80000100800 */
[----:B------:R3:W-:Y:S01]  /*1070*/  STL [R1+0x38], R2 ;  /* 0x0000380201007387 */ /* 0x0007e20000100800 */
[----:B------:R-:W-:Y:S05]  /*1080*/  @!P0 BRA `(.L_x_937) ;  /* 0x0000021000008947 */ /* 0x000fea0003800000 */
[----:B------:R-:W-:Y:S01]  /*1090*/  USHF.L.U32 UR8, UR4, 0x5, URZ ;  /* 0x0000000504087899 */ /* 0x000fe2000800063f */
[----:B------:R-:W-:Y:S01]  /*10a0*/  IMAD.MOV.U32 R8, RZ, RZ, 0x80 ;  /* 0x00000080ff087424 */ /* 0x000fe200078e00ff */
[----:B------:R-:W-:Y:S01]  /*10b0*/  ULDC UR5, c[0x0][0x20c] ;  /* 0x0000830000057ab9 */ /* 0x000fe20000000800 */
[----:B------:R-:W-:Y:S01]  /*10c0*/  BSSY B0, `(.L_x_937) ;  /* 0x000001d000007945 */ /* 0x000fe20003800000 */
[----:B------:R-:W-:Y:S02]  /*10d0*/  UMOV UR6, 0x5 ;  /* 0x0000000500067882 */ /* 0x000fe40000000000 */
[----:B------:R-:W-:Y:S01]  /*10e0*/  USHF.L.U32 UR7, UR8, 0x1, URZ ;  /* 0x0000000108077899 */ /* 0x000fe2000800063f */
[----:B------:R-:W-:Y:S01]  /*10f0*/  IADD3 R8, -R30, c[0x0][0x168], -R8 ;  /* 0x00005a001e087a10 */ /* 0x000fe20007ffe908 */
[----:B------:R-:W-:-:S03]  /*1100*/  USHF.L.U64.HI UR5, UR4, UR6, UR5 ;  /* 0x0000000604057299 */ /* 0x000fc60008010205 */
[C---:B------:R-:W-:Y:S01]  /*1110*/  ISETP.LT.OR P1, PT, R8.reuse, 0x1, P5 ;  /* 0x000000010800780c */ /* 0x040fe20002f21670 */
[----:B------:R-:W-:Y:S01]  /*1120*/  USHF.L.U64.HI UR5, UR8, 0x1, UR5 ;  /* 0x0000000108057899 */ /* 0x000fe20008010205 */
[----:B---3--:R-:W-:Y:S01]  /*1130*/  IMAD.U32 R2, RZ, RZ, UR7 ;  /* 0x00000007ff027e24 */ /* 0x008fe2000f8e00ff */
[----:B------:R-:W-:-:S04]  /*1140*/  ISETP.LT.OR P3, PT, R8, 0x21, P5 ;  /* 0x000000210800780c */ /* 0x000fc80002f61670 */
        /* <DEDUP_REMOVED lines=9> */
[----:B------:R-:W-:-:S03]  /*11e0*/  ISETP.LT.OR P1, PT, R8, 0x61, P5 ;  /* 0x000000610800780c */ /* 0x000fc60002f21670 */
[----:B------:R2:W-:Y:S01]  /*11f0*/  LDGSTS.E.BYPASS.LTC128B.128 [R10+0x15080], [R6.64], !P3 ;  /* 0x15080000060a7fae */ /* 0x0005e2000d901d58 */
[----:B-1----:R-:W-:-:S04]  /*1200*/  IADD3 R2, P0, R6, UR21, RZ ;  /* 0x0000001506027c10 */ /* 0x002fc8000ff1e0ff */
[----:B------:R-:W-:Y:S02]  /*1210*/  IADD3.X R3, R7, UR20, RZ, P0, !PT ;  /* 0x0000001407037c10 */ /* 0x000fe400087fe4ff */
[----:B------:R-:W-:-:S03]  /*1220*/  IADD3 R8, P0, R2, UR21, RZ ;  /* 0x0000001502087c10 */ /* 0x000fc6000ff1e0ff */
[----:B------:R2:W-:Y:S01]  /*1230*/  LDGSTS.E.BYPASS.LTC128B.128 [R10+0x16080], [R2.64], !P2 ;  /* 0x16080000020a7fae */ /* 0x0005e2000d101d58 */
[----:B------:R-:W-:-:S05]  /*1240*/  IADD3.X R9, R3, UR20, RZ, P0, !PT ;  /* 0x0000001403097c10 */ /* 0x000fca00087fe4ff */
[----:B------:R2:W-:Y:S01]  /*1250*/  LDGSTS.E.BYPASS.LTC128B.128 [R10+0x17080], [R8.64], !P1 ;  /* 0x17080000080a7fae */ /* 0x0005e2000c901d58 */
[----:B------:R-:W-:Y:S05]  /*1260*/  @P4 BRA `(.L_x_938) ;  /* 0x0000002000004947 */ /* 0x000fea0003800000 */
[----:B------:R-:W-:-:S05]  /*1270*/  SHF.L.U32 R0, R16, 0x4, RZ ;  /* 0x0000000410007819 */ /* 0x000fca00000006ff */
[----:B------:R1:W-:Y:S02]  /*1280*/  LDGSTS.E.BYPASS.LTC128B.128 [R0+0x18680], [R12.64+0x200] ;  /* 0x186802000c007fae */ /* 0x0003e4000b901d58 */
.L_x_938:
[----:B------:R-:W-:Y:S05]  /*1290*/  BSYNC B0 ;  /* 0x0000000000007941 */ /* 0x000fea0003800000 */
.L_x_937:
[----:B------:R-:W-:Y:S01]  /*12a0*/  UISETP.GE.AND UP0, UPT, UR13, 0x1, UPT ;  /* 0x000000010d00788c */ /* 0x000fe2000bf06270 */
[----:B------:R-:W0:Y:S01]  /*12b0*/  LDGDEPBAR ;  /* 0x00000000000079af */ /* 0x000e220000000000 */
[----:B------:R-:W-:Y:S01]  /*12c0*/  CS2R R190, SRZ ;  /* 0x0000000000be7805 */ /* 0x000fe2000001ff00 */
[----:B------:R-:W-:Y:S01]  /*12d0*/  CS2R R188, SRZ ;  /* 0x0000000000bc7805 */ /* 0x000fe2000001ff00 */
[----:B------:R-:W-:Y:S01]  /*12e0*/  CS2R R194, SRZ ;  /* 0x0000000000c27805 */ /* 0x000fe2000001ff00 */
[----:B------:R-:W-:Y:S01]  /*12f0*/  CS2R R192, SRZ ;  /* 0x0000000000c07805 */ /* 0x000fe2000001ff00 */
[----:B------:R-:W-:Y:S01]  /*1300*/  PLOP3.LUT P0, PT, PT, PT, UP0, 0x80, 0x0 ;  /* 0x000000000000781c */ /* 0x000fe20003f0f008 */
        /* <DEDUP_REMOVED lines=29> */
[C---:B------:R-:W-:Y:S01]  /*14e0*/  LOP3.LUT P3, RZ, R4.reuse, 0x2, RZ, 0xc0, !PT ;  /* 0x0000000204ff7812 */ /* 0x040fe2000786c0ff */
[----:B--2---:R-:W-:Y:S01]  /*14f0*/  IMAD.SHL.U32 R3, R27, 0x40, RZ ;  /* 0x000000401b037824 */ /* 0x004fe200078e00ff */
[----:B------:R-:W-:Y:S01]  /*1500*/  LOP3.LUT P0, RZ, R4, 0x4, RZ, 0xc0, !PT ;  /* 0x0000000404ff7812 */ /* 0x000fe2000780c0ff */
[----:B---3--:R-:W-:Y:S01]  /*1510*/  IMAD.SHL.U32 R10, R11, 0x10, RZ ;  /* 0x000000100b0a7824 */ /* 0x008fe200078e00ff */
[----:B------:R-:W-:Y:S01]  /*1520*/  LOP3.LUT R4, R26, 0xffffffe0, RZ, 0xc0, !PT ;  /* 0xffffffe01a047812 */ /* 0x000fe200078ec0ff */
[----:B------:R-:W-:Y:S01]  /*1530*/  IMAD.SHL.U32 R2, R30, 0x8, RZ ;  /* 0x000000081e027824 */ /* 0x000fe200078e00ff */
[----:B-1----:R-:W-:Y:S01]  /*1540*/  LEA.HI R0, R24, R16, RZ, 0x2 ;  /* 0x0000001018007211 */ /* 0x002fe200078f10ff */
[----:B------:R-:W-:Y:S01]  /*1550*/  IMAD.MOV.U32 R230, RZ, RZ, 0x20 ;  /* 0x00000020ffe67424 */ /* 0x000fe200078e00ff */
[----:B------:R-:W-:Y:S01]  /*1560*/  LOP3.LUT R9, R3, 0x1c0, RZ, 0xc0, !PT ;  /* 0x000001c003097812 */ /* 0x000fe200078ec0ff */
[----:B------:R-:W-:Y:S01]  /*1570*/  IMAD.IADD R11, R16, 0x1, -R4 ;  /* 0x00000001100b7824 */ /* 0x000fe200078e0a04 */
[----:B------:R-:W-:Y:S01]  /*1580*/  LOP3.LUT R4, R0, 0x3ffffffc, RZ, 0xc0, !PT ;  /* 0x3ffffffc00047812 */ /* 0x000fe200078ec0ff */
[----:B------:R-:W-:Y:S01]  /*1590*/  IMAD.MOV.U32 R239, RZ, RZ, 0x40 ;  /* 0x00000040ffef7424 */ /* 0x000fe200078e00ff */
[----:B------:R-:W-:Y:S01]  /*15a0*/  LEA.HI R6, R225, R225, RZ, 0x1 ;  /* 0x000000e1e1067211 */ /* 0x000fe200078f08ff */
[----:B------:R-:W-:Y:S01]  /*15b0*/  IMAD R12, R29, c[0x0][0x238], RZ ;  /* 0x00008e001d0c7a24 */ /* 0x000fe200078e02ff */
[----:B------:R-:W-:Y:S01]  /*15c0*/  LOP3.LUT R2, R2, 0x8, RZ, 0xc0, !PT ;  /* 0x0000000802027812 */ /* 0x000fe200078ec0ff */
[----:B------:R-:W-:Y:S01]  /*15d0*/  IMAD.IADD R8, R16, 0x1, -R4 ;  /* 0x0000000110087824 */ /* 0x000fe200078e0a04 */
[----:B------:R-:W-:Y:S01]  /*15e0*/  SHF.R.U32.HI R224, RZ, 0x3, R9 ;  /* 0x00000003ffe07819 */ /* 0x000fe20000011609 */
[----:B------:R-:W-:Y:S01]  /*15f0*/  IMAD R12, R28, c[0x0][0x23c], R12 ;  /* 0x00008f001c0c7a24 */ /* 0x000fe200078e020c */
[----:B------:R-:W-:Y:S01]  /*1600*/  LOP3.LUT R4, R9, 0x30, R10, 0xf8, !PT ;  /* 0x0000003009047812 */ /* 0x000fe200078ef80a */
[----:B------:R-:W-:Y:S01]  /*1610*/  IMAD R8, R8, 0x2, R5 ;  /* 0x0000000208087824 */ /* 0x000fe200078e0205 */
[----:B------:R-:W-:Y:S01]  /*1620*/  LOP3.LUT R3, R6, 0xfffffffe, RZ, 0xc0, !PT ;  /* 0xfffffffe06037812 */ /* 0x000fe200078ec0ff */
[----:B------:R-:W-:Y:S01]  /*1630*/  ULDC.64 UR4, c[0x0][0x240] ;  /* 0x0000900000047ab9 */ /* 0x000fe20000000a00 */
[C---:B------:R-:W-:Y:S01]  /*1640*/  LOP3.LUT R9, R224.reuse, R2, R9, 0x1e, !PT ;  /* 0x00000002e0097212 */ /* 0x040fe200078e1e09 */
[----:B------:R-:W-:Y:S01]  /*1650*/  UIMAD UR4, UR22, UR4, URZ ;  /* 0x00000004160472a4 */ /* 0x000fe2000f8e023f */
[----:B------:R-:W-:Y:S01]  /*1660*/  LOP3.LUT R224, R224, R4, R2, 0x1e, !PT ;  /* 0x00000004e0e07212 */ /* 0x000fe200078e1e02 */
[----:B------:R-:W-:Y:S01]  /*1670*/  IMAD.IADD R3, R225, 0x1, -R3 ;  /* 0x00000001e1037824 */ /* 0x000fe200078e0a03 */
[--C-:B------:R-:W-:Y:S01]  /*1680*/  SHF.R.S32.HI R4, RZ, 0x2, R0.reuse ;  /* 0x00000002ff047819 */ /* 0x100fe20000011400 */
[----:B------:R-:W-:Y:S01]  /*1690*/  UIMAD UR4, UR23, UR5, UR4 ;  /* 0x00000005170472a4 */ /* 0x000fe2000f8e0204 */
[----:B------:R-:W-:Y:S01]  /*16a0*/  SHF.R.S32.HI R0, RZ, 0x1f, R0 ;  /* 0x0000001fff007819 */ /* 0x000fe20000011400 */
[----:B------:R-:W-:Y:S01]  /*16b0*/  IMAD R236, R3, -0x8, R236 ;  /* 0xfffffff803ec7824 */ /* 0x000fe200078e02ec */
[----:B------:R-:W-:Y:S01]  /*16c0*/  SHF.R.S32.HI R3, RZ, 0x1f, R11 ;  /* 0x0000001fff037819 */ /* 0x000fe2000001140b */
[----:B------:R-:W-:Y:S01]  /*16d0*/  IMAD R225, R19, 0x2, R225 ;  /* 0x0000000213e17824 */ /* 0x000fe200078e02e1 */
[----:B------:R-:W-:Y:S01]  /*16e0*/  LEA.HI R0, R0, R4, RZ, 0x3 ;  /* 0x0000000400007211 */ /* 0x000fe200078f18ff */
[----:B------:R-:W-:Y:S01]  /*16f0*/  UIADD3 UR7, UR13, 0x7f, URZ ;  /* 0x0000007f0d077890 */ /* 0x000fe2000fffe03f */
[----:B------:R-:W-:Y:S01]  /*1700*/  R2P PR, R27, 0x6 ;  /* 0x000000061b007804 */ /* 0x000fe20000000000 */
[----:B------:R-:W-:Y:S01]  /*1710*/  IMAD.U32 R225, R225, 0x200, R9 ;  /* 0x00000200e1e17824 */ /* 0x000fe200078e0009 */
[----:B------:R-:W-:Y:S01]  /*1720*/  LOP3.LUT R2, R0, 0xfffffff8, RZ, 0xc0, !PT ;  /* 0xfffffff800027812 */ /* 0x000fe200078ec0ff */
[----:B------:R-:W-:Y:S01]  /*1730*/  USHF.R.S32.HI UR6, URZ, 0x1f, UR7 ;  /* 0x0000001f3f067899 */ /* 0x000fe20008011407 */
[----:B------:R-:W-:Y:S01]  /*1740*/  LEA.HI R0, R3, R11, RZ, 0x2 ;  /* 0x0000000b03007211 */ /* 0x000fe200078f10ff */
[----:B------:R-:W-:Y:S01]  /*1750*/  IMAD.SHL.U32 R225, R225, 0x2, RZ ;  /* 0x00000002e1e17824 */ /* 0x000fe200078e00ff */
[----:B------:R-:W-:Y:S01]  /*1760*/  SHF.R.S32.HI R17, RZ, 0x1f, R16 ;  /* 0x0000001fff117819 */ /* 0x000fe20000011410 */
[----:B------:R-:W-:Y:S01]  /*1770*/  IMAD.IADD R4, R4, 0x1, -R2 ;  /* 0x0000000104047824 */ /* 0x000fe200078e0a02 */
[C---:B------:R-:W-:Y:S01]  /*1780*/  LEA.HI.SX32 R5, R0.reuse, R10, 0x1e ;  /* 0x0000000a00057211 */ /* 0x040fe200078ff2ff */
[----:B------:R-:W-:Y:S01]  /*1790*/  IMAD R224, R19, 0x200, R224 ;  /* 0x0000020013e07824 */ /* 0x000fe200078e02e0 */
[----:B------:R-:W-:Y:S01]  /*17a0*/  LOP3.LUT R0, R0, 0xfffffffc, RZ, 0xc0, !PT ;  /* 0xfffffffc00007812 */ /* 0x000fe200078ec0ff */
[----:B------:R-:W-:Y:S01]  /*17b0*/  IMAD.WIDE.U32 R6, R28, c[0x0][0x238], R16 ;  /* 0x00008e001c067a25 */ /* 0x000fe200078e0010 */
[----:B------:R-:W-:Y:S01]  /*17c0*/  SEL R227, R230, 0xffffffe0, !P1 ;  /* 0xffffffe0e6e37807 */ /* 0x000fe20004800000 */
[----:B------:R1:W-:Y:S01]  /*17d0*/  STL [R1+0x2c], R5 ;  /* 0x00002c0501007387 */ /* 0x0003e20000100800 */
[----:B------:R-:W-:Y:S01]  /*17e0*/  SEL R226, R239, 0xffffffc0, !P2 ;  /* 0xffffffc0efe27807 */ /* 0x000fe20005000000 */
[----:B------:R-:W-:Y:S01]  /*17f0*/  IMAD.MOV.U32 R2, RZ, RZ, R6 ;  /* 0x000000ffff027224 */ /* 0x000fe200078e0006 */
[----:B------:R-:W-:Y:S01]  /*1800*/  R2P PR, R4, 0x6 ;  /* 0x0000000604007804 */ /* 0x000fe20000000000 */
[----:B------:R-:W-:Y:S01]  /*1810*/  IMAD.IADD R3, R7, 0x1, R12 ;  /* 0x0000000107037824 */ /* 0x000fe200078e020c */
[C---:B------:R-:W-:Y:S01]  /*1820*/  SEL R196, R239.reuse, 0xffffffc0, !P0 ;  /* 0xffffffc0efc47807 */ /* 0x040fe20004000000 */
[----:B------:R-:W-:Y:S01]  /*1830*/  IMAD.U32 R6, RZ, RZ, UR23 ;  /* 0x00000017ff067e24 */ /* 0x000fe2000f8e00ff */
[----:B------:R-:W-:Y:S01]  /*1840*/  ULEA.HI UR6, UR6, UR7, URZ, 0x7 ;  /* 0x0000000706067291 */ /* 0x000fe2000f8f383f */
[----:B------:R-:W-:Y:S01]  /*1850*/  SEL R239, R239, 0xffffffc0, !P2 ;  /* 0xffffffc0efef7807 */ /* 0x000fe20005000000 */
[C---:B------:R-:W-:Y:S01]  /*1860*/  IMAD.IADD R226, R225.reuse, 0x1, R226 ;  /* 0x00000001e1e27824 */ /* 0x040fe200078e02e2 */
[----:B------:R-:W-:Y:S01]  /*1870*/  CS2R R190, SRZ ;  /* 0x0000000000be7805 */ /* 0x000fe2000001ff00 */
[----:B------:R-:W-:Y:S01]  /*1880*/  IMAD.WIDE.U32 R12, R6, c[0x0][0x240], R2 ;  /* 0x00009000060c7a25 */ /* 0x000fe200078e0002 */
[----:B------:R-:W-:Y:S01]  /*1890*/  CS2R R188, SRZ ;  /* 0x0000000000bc7805 */ /* 0x000fe2000001ff00 */
[----:B------:R-:W-:Y:S01]  /*18a0*/  CS2R R194, SRZ ;  /* 0x0000000000c27805 */ /* 0x000fe2000001ff00 */
[----:B------:R-:W-:Y:S01]  /*18b0*/  CS2R R192, SRZ ;  /* 0x0000000000c07805 */ /* 0x000fe2000001ff00 */
[----:B------:R-:W-:Y:S01]  /*18c0*/  IMAD.IADD R228, R225, 0x1, R227 ;  /* 0x00000001e1e47824 */ /* 0x000fe200078e02e3 */
[----:B------:R2:W-:Y:S01]  /*18d0*/  STL.64 [R1+0x20], R12 ;  /* 0x0000200c01007387 */ /* 0x0005e20000100a00 */
        /* <DEDUP_REMOVED lines=8> */
[----:B-1----:R-:W-:Y:S01]  /*1960*/  IMAD.IADD R5, R11, 0x1, -R0 ;  /* 0x000000010b057824 */ /* 0x002fe200078e0a00 */
[----:B------:R-:W-:Y:S01]  /*1970*/  CS2R R170, SRZ ;  /* 0x0000000000aa7805 */ /* 0x000fe2000001ff00 */
[----:B------:R-:W-:Y:S01]  /*1980*/  IMAD.SHL.U32 R0, R4, 0x40, RZ ;  /* 0x0000004004007824 */ /* 0x000fe200078e00ff */
[----:B------:R-:W-:Y:S01]  /*1990*/  CS2R R168, SRZ ;  /* 0x0000000000a87805 */ /* 0x000fe2000001ff00 */
[----:B------:R-:W-:Y:S01]  /*19a0*/  IMAD R236, R5, -0x2, R236 ;  /* 0xfffffffe05ec7824 */ /* 0x000fe200078e02ec */
[----:B------:R-:W-:Y:S01]  /*19b0*/  CS2R R166, SRZ ;  /* 0x0000000000a67805 */ /* 0x000fe2000001ff00 */
[----:B------:R-:W-:Y:S01]  /*19c0*/  CS2R R164, SRZ ;  /* 0x0000000000a47805 */ /* 0x000fe2000001ff00 */
[----:B------:R-:W-:Y:S01]  /*19d0*/  LOP3.LUT R0, R0, 0x1c0, RZ, 0xc0, !PT ;  /* 0x000001c000007812 */ /* 0x000fe200078ec0ff */
[----:B------:R-:W-:Y:S01]  /*19e0*/  CS2R R158, SRZ ;  /* 0x00000000009e7805 */ /* 0x000fe2000001ff00 */
[----:B------:R-:W-:Y:S01]  /*19f0*/  CS2R R156, SRZ ;  /* 0x00000000009c7805 */ /* 0x000fe2000001ff00 */
[----:B------:R-:W-:Y:S01]  /*1a00*/  CS2R R162, SRZ ;  /* 0x0000000000a27805 */ /* 0x000fe2000001ff00 */
[----:B------:R-:W-:Y:S01]  /*1a10*/  SHF.R.U32.HI R4, RZ, 0x3, R0 ;  /* 0x00000003ff047819 */ /* 0x000fe20000011600 */
[----:B------:R-:W-:Y:S01]  /*1a20*/  CS2R R160, SRZ ;  /* 0x0000000000a07805 */ /* 0x000fe2000001ff00 */
[----:B------:R-:W-:Y:S01]  /*1a30*/  CS2R R154, SRZ ;  /* 0x00000000009a7805 */ /* 0x000fe2000001ff00 */
[----:B------:R-:W-:Y:S01]  /*1a40*/  CS2R R152, SRZ ;  /* 0x0000000000987805 */ /* 0x000fe2000001ff00 */
[----:B------:R-:W-:Y:S01]  /*1a50*/  LOP3.LUT R0, R4, R0, R18, 0x1e, !PT ;  /* 0x0000000004007212 */ /* 0x000fe200078e1e12 */
[----:B------:R-:W-:Y:S01]  /*1a60*/  CS2R R150, SRZ ;  /* 0x0000000000967805 */ /* 0x000fe2000001ff00 */
[----:B------:R-:W-:Y:S01]  /*1a70*/  CS2R R148, SRZ ;  /* 0x0000000000947805 */ /* 0x000fe2000001ff00 */
[----:B------:R-:W-:Y:S01]  /*1a80*/  CS2R R142, SRZ ;  /* 0x00000000008e7805 */ /* 0x000fe2000001ff00 */
[----:B------:R-:W-:Y:S01]  /*1a90*/  CS2R R140, SRZ ;  /* 0x00000000008c7805 */ /* 0x000fe2000001ff00 */
[----:B------:R-:W-:Y:S01]  /*1aa0*/  IMAD.IADD R0, R8, 0x1, R0 ;  /* 0x0000000108007824 */ /* 0x000fe200078e0200 */
[----:B------:R-:W-:Y:S01]  /*1ab0*/  CS2R R146, SRZ ;  /* 0x0000000000927805 */ /* 0x000fe2000001ff00 */
[----:B------:R-:W-:Y:S01]  /*1ac0*/  CS2R R144, SRZ ;  /* 0x0000000000907805 */ /* 0x000fe2000001ff00 */
[----:B------:R-:W-:Y:S01]  /*1ad0*/  CS2R R138, SRZ ;  /* 0x00000000008a7805 */ /* 0x000fe2000001ff00 */
[----:B------:R-:W-:Y:S01]  /*1ae0*/  CS2R R136, SRZ ;  /* 0x0000000000887805 */ /* 0x000fe2000001ff00 */
[----:B------:R-:W-:Y:S01]  /*1af0*/  LEA R237, R0, 0x18880, 0x1 ;  /* 0x0001888000ed7811 */ /* 0x000fe200078e08ff */
[----:B------:R-:W-:Y:S01]  /*1b00*/  CS2R R134, SRZ ;  /* 0x0000000000867805 */ /* 0x000fe2000001ff00 */
[----:B------:R-:W-:Y:S01]  /*1b10*/  IADD3 R0, R13, UR4, RZ ;  /* 0x000000040d007c10 */ /* 0x000fe2000fffe0ff */
[----:B------:R-:W-:Y:S01]  /*1b20*/  CS2R R132, SRZ ;  /* 0x0000000000847805 */ /* 0x000fe2000001ff00 */
[C---:B------:R-:W-:Y:S01]  /*1b30*/  IADD3 R238, R237.reuse, 0x20, RZ ;  /* 0x00000020edee7810 */ /* 0x040fe20007ffe0ff */
[C---:B------:R-:W-:Y:S01]  /*1b40*/  IMAD.IADD R240, R237.reuse, 0x1, R239 ;  /* 0x00000001edf07824 */ /* 0x040fe200078e02ef */
[----:B------:R-:W-:Y:S01]  /*1b50*/  @P1 IADD3 R238, R237, -0x20, RZ ;  /* 0xffffffe0edee1810 */ /* 0x000fe20007ffe0ff */
[----:B------:R2:W-:Y:S01]  /*1b60*/  STL [R1], R0 ;  /* 0x0000000001007387 */ /* 0x0005e20000100800 */
[----:B------:R-:W-:Y:S01]  /*1b70*/  SEL R230, R230, 0xffffffe0, !P3 ;  /* 0xffffffe0e6e67807 */ /* 0x000fe20005800000 */
[----:B------:R-:W-:Y:S01]  /*1b80*/  IMAD.SHL.U32 R224, R224, 0x2, RZ ;  /* 0x00000002e0e07824 */ /* 0x000fe200078e00ff */
[----:B------:R-:W-:Y:S01]  /*1b90*/  ULDC UR11, c[0x0][0x188] ;  /* 0x00006200000b7ab9 */ /* 0x000fe20000000800 */
[----:B------:R-:W-:Y:S01]  /*1ba0*/  IMAD.IADD R227, R227, 0x1, R226 ;  /* 0x00000001e3e37824 */ /* 0x000fe200078e02e2 */
[----:B------:R-:W-:Y:S01]  /*1bb0*/  ULDC UR10, c[0x0][0x278] ;  /* 0x00009e00000a7ab9 */ /* 0x000fe20000000800 */
[----:B------:R-:W-:Y:S01]  /*1bc0*/  IMAD.IADD R239, R239, 0x1, R238 ;  /* 0x00000001efef7824 */ /* 0x000fe200078e02ee */
[----:B------:R-:W-:-:S02]  /*1bd0*/  ULDC UR9, c[0x0][0x290] ;  /* 0x0000a40000097ab9 */ /* 0x000fc40000000800 */
[----:B------:R-:W-:Y:S02]  /*1be0*/  ULDC UR8, c[0x0][0x218] ;  /* 0x0000860000087ab9 */ /* 0x000fe40000000800 */
[----:B------:R-:W-:Y:S02]  /*1bf0*/  UMOV UR29, URZ ;  /* 0x0000003f001d7c82 */ /* 0x000fe40008000000 */
[----:B------:R-:W-:Y:S02]  /*1c00*/  UMOV UR28, 0x1 ;  /* 0x00000001001c7882 */ /* 0x000fe40000000000 */
[----:B------:R-:W-:Y:S02]  /*1c10*/  UMOV UR27, URZ ;  /* 0x0000003f001b7c82 */ /* 0x000fe40008000000 */
[----:B------:R-:W-:Y:S02]  /*1c20*/  UMOV UR5, URZ ;  /* 0x0000003f00057c82 */ /* 0x000fe40008000000 */
[----:B------:R-:W-:-:S02]  /*1c30*/  UIMAD UR11, UR23, UR11, URZ ;  /* 0x0000000b170b72a4 */ /* 0x000fc4000f8e023f */
[----:B------:R-:W-:Y:S02]  /*1c40*/  UIMAD UR10, UR23, UR10, URZ ;  /* 0x0000000a170a72a4 */ /* 0x000fe4000f8e023f */
[----:B------:R-:W-:Y:S02]  /*1c50*/  UIMAD UR9, UR23, UR9, URZ ;  /* 0x00000009170972a4 */ /* 0x000fe4000f8e023f */
[----:B------:R-:W-:Y:S02]  /*1c60*/  UIMAD UR8, UR23, UR8, URZ ;  /* 0x00000008170872a4 */ /* 0x000fe4000f8e023f */
[----:B------:R-:W-:Y:S02]  /*1c70*/  USHF.R.S32.HI UR26, URZ, 0x7, UR6 ;  /* 0x000000073f1a7899 */ /* 0x000fe40008011406 */
[----:B--2---:R-:W-:Y:S02]  /*1c80*/  ULDC UR12, c[0x0][0x168] ;  /* 0x00005a00000c7ab9 */ /* 0x004fe40000000800 */
.L_x_942:
[----:B------:R-:W-:Y:S04]  /*1c90*/  DEPBAR.LE SB0, 0x1 ;  /* 0x000080400000791a */ /* 0x000fe80000000000 */
[----:B------:R-:W-:Y:S01]  /*1ca0*/  BAR.SYNC.DEFER_BLOCKING 0x0 ;  /* 0x0000000000007b1d */ /* 0x000fe20000010000 */
[----:B------:R-:W-:Y:S01]  /*1cb0*/  USHF.L.U32 UR4, UR5, 0xd, URZ ;  /* 0x0000000d05047899 */ /* 0x000fe2000800063f */
[----:B------:R-:W-:Y:S01]  /*1cc0*/  IMAD.U32 R3, RZ, RZ, UR5 ;  /* 0x00000005ff037e24 */ /* 0x000fe2000f8e00ff */
[----:B------:R-:W-:Y:S04]  /*1cd0*/  UIADD3 UR30, UR29, 0x1, URZ ;  /* 0x000000011d1e7890 */ /* 0x000fe8000fffe03f */
[----:B------:R-:W-:Y:S01]  /*1ce0*/  IADD3 R0, R231, UR4, RZ ;  /* 0x00000004e7007c10 */ /* 0x000fe2000fffe0ff */
[----:B------:R-:W-:Y:S04]  /*1cf0*/  UISETP.GE.AND UP0, UPT, UR30, UR26, UPT ;  /* 0x0000001a1e00728c */ /* 0x000fe8000bf06270 */
[----:B------:R-:W-:Y:S02]  /*1d00*/  IMAD.SHL.U32 R0, R0, 0x2, RZ ;  /* 0x0000000200007824 */ /* 0x000fe400078e00ff */
[----:B------:R-:W-:Y:S02]  /*1d10*/  PLOP3.LUT P1, PT, PT, PT, UP0, 0x80, 0x0 ;  /* 0x000000000000781c */ /* 0x000fe40003f2f008 */
        /* <DEDUP_REMOVED lines=8> */
[----:B------:R-:W3:Y:S05]  /*1da0*/  LDSM.16.M88.4 R68, [R225+0x3080] ;  /* 0x00308000e144783b */ /* 0x000eea0000000200 */
[----:B------:R-:W-:Y:S05]  /*1db0*/  LDSM.16.M88.4 R76, [R228+0x80] ;  /* 0x00008000e44c783b */ /* 0x000fea0000000200 */
[----:B------:R-:W3:Y:S05]  /*1dc0*/  LDSM.16.M88.4 R72, [R208+0x8080] ;  /* 0x00808000d048783b */ /* 0x000eea0000000200 */
[----:B------:R-:W4:Y:S01]  /*1dd0*/  LDSM.16.M88.4 R80, [R208+0xa080] ;  /* 0x00a08000d050783b */ /* 0x000f220000000200 */
[-C--:B-1----:R-:W-:Y:S04]  /*1de0*/  HMMA.16816.F32.BF16 R4, R64, R16.reuse, RZ ;  /* 0x000000104004723c */ /* 0x082fe800000418ff */
[----:B------:R-:W1:Y:S05]  /*1df0*/  LDSM.16.M88.4 R84, [R228+0x1080] ;  /* 0x00108000e454783b */ /* 0x000e6a0000000200 */
[----:B------:R-:W5:Y:S01]  /*1e00*/  LDL R120, [R1+0x2c] ;  /* 0x00002c0001787983 */ /* 0x000f620000100800 */
        /* <DEDUP_REMOVED lines=11> */
[----:B------:R-:W-:Y:S05]  /*1ec0*/  LDSM.16.M88.4 R112, [R227+0x80] ;  /* 0x00008000e370783b */ /* 0x000fea0000000200 */
[-C--:B------:R-:W-:Y:S08]  /*1ed0*/  HMMA.16816.F32.BF16 R28, R60, R34.reuse, RZ ;  /* 0x000000223c1c723c */ /* 0x080ff000000418ff */
[C---:B------:R-:W-:Y:S08]  /*1ee0*/  HMMA.16816.F32.BF16 R32, R64.reuse, R34, RZ ;  /* 0x000000224020723c */ /* 0x040ff000000418ff */
[-C--:B----4-:R-:W-:Y:S08]  /*1ef0*/  HMMA.16816.F32.BF16 R36, R64, R48.reuse, RZ ;  /* 0x000000304024723c */ /* 0x090ff000000418ff */
[C---:B------:R-:W-:Y:S08]  /*1f00*/  HMMA.16816.F32.BF16 R40, R60.reuse, R48, RZ ;  /* 0x000000303c28723c */ /* 0x040ff000000418ff */
[-C--:B------:R-:W-:Y:S08]  /*1f10*/  HMMA.16816.F32.BF16 R44, R60, R50.reuse, RZ ;  /* 0x000000323c2c723c */ /* 0x080ff000000418ff */
[C---:B------:R-:W-:Y:S08]  /*1f20*/  HMMA.16816.F32.BF16 R48, R64.reuse, R50, RZ ;  /* 0x000000324030723c */ /* 0x040ff000000418ff */
[-C--:B------:R-:W-:Y:S08]  /*1f30*/  HMMA.16816.F32.BF16 R52, R64, R68.reuse, RZ ;  /* 0x000000444034723c */ /* 0x080ff000000418ff */
        /* <DEDUP_REMOVED lines=24> */
[----:B------:R-:W1:Y:S07]  /*20c0*/  LDSM.16.M88.4 R72, [R227+0x2080] ;  /* 0x00208000e348783b */ /* 0x000e6e0000000200 */
[-C--:B------:R-:W-:Y:S08]  /*20d0*/  HMMA.16816.F32.BF16 R4, R92, R96.reuse, R4 ;  /* 0x000000605c04723c */ /* 0x080ff00000041804 */
[C---:B------:R-:W-:Y:S08]  /*20e0*/  HMMA.16816.F32.BF16 R8, R100.reuse, R96, R8 ;  /* 0x000000606408723c */ /* 0x040ff00000041808 */
[-C--:B------:R-:W-:Y:S08]  /*20f0*/  HMMA.16816.F32.BF16 R12, R100, R98.reuse, R12 ;  /* 0x00000062640c723c */ /* 0x080ff0000004180c */
[C---:B------:R-:W-:Y:S08]  /*2100*/  HMMA.16816.F32.BF16 R16, R92.reuse, R98, R16 ;  /* 0x000000625c10723c */ /* 0x040ff00000041810 */
[-C--:B---3--:R-:W-:Y:S08]  /*2110*/  HMMA.16816.F32.BF16 R20, R92, R76.reuse, R20 ;  /* 0x0000004c5c14723c */ /* 0x088ff00000041814 */
[C---:B------:R-:W-:Y:S08]  /*2120*/  HMMA.16816.F32.BF16 R24, R100.reuse, R76, R24 ;  /* 0x0000004c6418723c */ /* 0x040ff00000041818 */
[-C--:B------:R-:W-:Y:S04]  /*2130*/  HMMA.16816.F32.BF16 R28, R100, R78.reuse, R28 ;  /* 0x0000004e641c723c */ /* 0x080fe8000004181c */
[----:B-----5:R-:W-:Y:S04]  /*2140*/  LEA R3, R3, R120, 0x7 ;  /* 0x0000007803037211 */ /* 0x020fe800078e38ff */
[C---:B------:R-:W-:Y:S01]  /*2150*/  HMMA.16816.F32.BF16 R32, R92.reuse, R78, R32 ;  /* 0x0000004e5c20723c */ /* 0x040fe20000041820 */
[----:B------:R-:W3:Y:S03]  /*2160*/  LDSM.16.M88.4 R76, [R227+0x3080] ;  /* 0x00308000e34c783b */ /* 0x000ee60000000200 */
[----:B------:R-:W-:Y:S04]  /*2170*/  IMAD.SHL.U32 R235, R3, 0x4, RZ ;  /* 0x0000000403eb7824 */ /* 0x000fe800078e00ff */
[-C--:B------:R-:W-:Y:S01]  /*2180*/  HMMA.16816.F32.BF16 R36, R92, R104.reuse, R36 ;  /* 0x000000685c24723c */ /* 0x080fe20000041824 */
[----:B------:R1:W1:Y:S05]  /*2190*/  LDS R3, [R235+0x18080] ;  /* 0x01808000eb037984 */ /* 0x00026a0000000800 */
[----:B------:R1:W1:Y:S02]  /*21a0*/  LDS R232, [R235+0x180a0] ;  /* 0x0180a000ebe87984 */ /* 0x0002640000000800 */
[C---:B------:R-:W-:Y:S03]  /*21b0*/  HMMA.16816.F32.BF16 R40, R100.reuse, R104, R40 ;  /* 0x000000686428723c */ /* 0x040fe60000041828 */
[----:B------:R1:W1:Y:S05]  /*21c0*/  LDS R233, [R235+0x18180] ;  /* 0x01818000ebe97984 */ /* 0x00026a0000000800 */
[-C--:B------:R-:W-:Y:S01]  /*21d0*/  HMMA.16816.F32.BF16 R44, R100, R106.reuse, R44 ;  /* 0x0000006a642c723c */ /* 0x080fe2000004182c */
[----:B------:R1:W1:Y:S01]  /*21e0*/  LDS R234, [R235+0x181a0] ;  /* 0x0181a000ebea7984 */ /* 0x0002620000000800 */
[----:B------:R-:W-:Y:S04]  /*21f0*/  DEPBAR.LE SB0, 0x1 ;  /* 0x000080400000791a */ /* 0x000fe80000000000 */
[----:B------:R-:W-:Y:S02]  /*2200*/  BAR.SYNC.DEFER_BLOCKING 0x0 ;  /* 0x0000000000007b1d */ /* 0x000fe40000010000 */
        /* <DEDUP_REMOVED lines=25> */
[-C--:B------:R-:W-:Y:S08]  /*23a0*/  HMMA.16816.F32.BF16 R36, R84, R72.reuse, R36 ;  /* 0x000000485424723c */ /* 0x080ff00000041824 */
        /* <DEDUP_REMOVED lines=8> */
[----:B-12-4-:R-:W-:Y:S01]  /*2430*/  IMAD.U32 R78, RZ, RZ, UR29 ;  /* 0x0000001dff4e7e24 */ /* 0x016fe2000f8e00ff */
[----:B------:R-:W2:Y:S01]  /*2440*/  LDL.64 R94, [R1+0x18] ;  /* 0x00001800015e7983 */ /* 0x000ea20000100a00 */
[----:B------:R-:W-:Y:S02]  /*2450*/  USHF.R.S32.HI UR4, URZ, 0x1f, UR30 ;  /* 0x0000001f3f047899 */ /* 0x000fe4000801141e */
[----:B------:R-:W-:Y:S01]  /*2460*/  ULDC.64 UR6, c[0x0][0x178] ;  /* 0x00005e0000067ab9 */ /* 0x000fe20000000a00 */
[----:B------:R-:W3:Y:S01]  /*2470*/  LDL.64 R92, [R1+0x8] ;  /* 0x00000800015c7983 */ /* 0x000ee20000100a00 */
[----:B------:R-:W-:Y:S01]  /*2480*/  @!P4 LEA R78, R78, 0x80, 0x7 ;  /* 0x000000804e4ec811 */ /* 0x000fe200078e38ff */
[----:B------:R-:W-:Y:S02]  /*2490*/  UIMAD.WIDE.U32 UR32, UR30, UR6, URZ ;  /* 0x000000061e2072a5 */ /* 0x000fe4000f8e003f */
[----:B------:R-:W4:Y:S01]  /*24a0*/  LDL.64 R88, [R1+0x10] ;  /* 0x0000100001587983 */ /* 0x000f220000100a00 */
[----:B------:R-:W-:Y:S03]  /*24b0*/  UIMAD UR4, UR4, UR6, URZ ;  /* 0x00000006040472a4 */ /* 0x000fe6000f8e023f */
[----:B------:R-:W-:Y:S01]  /*24c0*/  IMAD.U32 R74, RZ, RZ, UR32 ;  /* 0x00000020ff4a7e24 */ /* 0x000fe2000f8e00ff */
[----:B------:R-:W5:Y:S01]  /*24d0*/  LDL R91, [R1+0x30] ;  /* 0x00003000015b7983 */ /* 0x000f620000100800 */
[----:B------:R-:W-:Y:S02]  /*24e0*/  UIMAD UR4, UR30, UR7, UR4 ;  /* 0x000000071e0472a4 */ /* 0x000fe4000f8e0204 */
[----:B------:R-:W-:Y:S01]  /*24f0*/  UIMAD UR30, UR30, -0x80, UR12 ;  /* 0xffffff801e1e78a4 */ /* 0x000fe2000f8e020c */
[----:B------:R-:W5:Y:S01]  /*2500*/  LDL R90, [R1+0x38] ;  /* 0x00003800015a7983 */ /* 0x000f620000100800 */
[----:B------:R-:W-:Y:S03]  /*2510*/  UIADD3 UR4, UR33, UR4, URZ ;  /* 0x0000000421047290 */ /* 0x000fe6000fffe03f */
[----:B------:R-:W1:Y:S01]  /*2520*/  S2R R75, SR_CTAID.Y ;  /* 0x00000000004b7919 */ /* 0x000e620000002600 */
[----:B--2---:R-:W-:Y:S01]  /*2530*/  IMAD.MOV.U32 R68, RZ, RZ, R94 ;  /* 0x000000ffff447224 */ /* 0x004fe200078e005e */
[----:B-1----:R-:W-:Y:S01]  /*2540*/  SHF.R.S32.HI R72, RZ, 0x1f, R75 ;  /* 0x0000001fff487819 */ /* 0x002fe2000001144b */
[----:B------:R-:W-:Y:S02]  /*2550*/  IMAD.MOV.U32 R69, RZ, RZ, R95 ;  /* 0x000000ffff457224 */ /* 0x000fe400078e005f */
[----:B---3--:R-:W-:Y:S02]  /*2560*/  IMAD R70, R92, c[0x0][0x178], RZ ;  /* 0x00005e005c467a24 */ /* 0x008fe400078e02ff */
[----:B------:R-:W-:Y:S02]  /*2570*/  IMAD R71, R72, c[0x0][0x180], RZ ;  /* 0x0000600048477a24 */ /* 0x000fe400078e02ff */
[C---:B------:R-:W-:Y:S04]  /*2580*/  IMAD.WIDE.U32 R68, R75.reuse, c[0x0][0x180], R68 ;  /* 0x000060004b447a25 */ /* 0x040fe800078e0044 */
[----:B------:R-:W-:Y:S01]  /*2590*/  IMAD R71, R75, c[0x0][0x184], R71 ;  /* 0x000061004b477a24 */ /* 0x000fe200078e0247 */
[----:B------:R-:W-:Y:S01]  /*25a0*/  IADD3 R70, P3, P2, R70, UR11, R68 ;  /* 0x0000000b46467c10 */ /* 0x000fe2000fa7e044 */
[----:B----4-:R-:W-:Y:S02]  /*25b0*/  @!P4 IMAD.MOV.U32 R68, RZ, RZ, R88 ;  /* 0x000000ffff44c224 */ /* 0x010fe400078e0058 */
[----:B------:R-:W-:Y:S02]  /*25c0*/  IMAD.IADD R73, R69, 0x1, R71 ;  /* 0x0000000145497824 */ /* 0x000fe400078e0247 */
[----:B------:R-:W-:Y:S02]  /*25d0*/  @!P4 IMAD.MOV.U32 R69, RZ, RZ, R89 ;  /* 0x000000ffff45c224 */ /* 0x000fe400078e0059 */
[----:B------:R-:W-:Y:S01]  /*25e0*/  @!P4 IMAD R71, R72, c[0x0][0x270], RZ ;  /* 0x00009c004847ca24 */ /* 0x000fe200078e02ff */
[----:B------:R-:W-:Y:S01]  /*25f0*/  LEA R72, P1, R70, c[0x0][0x160], 0x1 ;  /* 0x0000580046487a11 */ /* 0x000fe200078208ff */
[----:B------:R-:W-:Y:S01]  /*2600*/  @!P4 IMAD.WIDE.U32 R68, R75, c[0x0][0x270], R68 ;  /* 0x00009c004b44ca25 */ /* 0x000fe200078e0044 */
[----:B-----5:R-:W-:Y:S02]  /*2610*/  IADD3.X R73, R91, UR14, R73, P3, P2 ;  /* 0x0000000e5b497c10 */ /* 0x020fe40009fe4449 */
[----:B------:R-:W-:Y:S01]  /*2620*/  LEA R72, P2, R74, R72, 0x8 ;  /* 0x000000484a487211 */ /* 0x000fe200078440ff */
[----:B------:R-:W-:Y:S01]  /*2630*/  @!P4 IMAD R71, R75, c[0x0][0x274], R71 ;  /* 0x00009d004b47ca24 */ /* 0x000fe200078e0247 */
[----:B------:R-:W-:Y:S02]  /*2640*/  IADD3 R75, -R92, UR30, RZ ;  /* 0x0000001e5c4b7c10 */ /* 0x000fe4000fffe1ff */
[----:B------:R-:W-:Y:S01]  /*2650*/  LEA.HI.X R74, R70, c[0x0][0x164], R73, 0x1, P1 ;  /* 0x00005900464a7a11 */ /* 0x000fe200008f0c49 */
[----:B------:R-:W-:Y:S01]  /*2660*/  IMAD.U32 R73, RZ, RZ, UR32 ;  /* 0x00000020ff497e24 */ /* 0x000fe2000f8e00ff */
[----:B------:R-:W-:Y:S01]  /*2670*/  ISETP.LT.OR P3, PT, R75, 0x1, P6 ;  /* 0x000000014b00780c */ /* 0x000fe20003761670 */
[----:B------:R-:W-:Y:S01]  /*2680*/  IMAD.U32 R70, RZ, RZ, UR4 ;  /* 0x00000004ff467e24 */ /* 0x000fe2000f8e00ff */
[----:B------:R-:W-:Y:S04]  /*2690*/  @!P4 IADD3 R68, P1, R68, UR10, RZ ;  /* 0x0000000a4444cc10 */ /* 0x000fe8000ff3e0ff */
[----:B------:R-:W-:Y:S01]  /*26a0*/  LEA.HI.X R73, R73, R74, R70, 0x8, P2 ;  /* 0x0000004a49497211 */ /* 0x000fe200010f4446 */
[----:B------:R-:W-:Y:S01]  /*26b0*/  IMAD.U32 R74, RZ, RZ, UR28 ;  /* 0x0000001cff4a7e24 */ /* 0x000fe2000f8e00ff */
[----:B------:R-:W-:Y:S02]  /*26c0*/  @!P4 IADD3.X R71, R69, UR16, R71, P1, !PT ;  /* 0x000000104547cc10 */ /* 0x000fe40008ffe447 */
[----:B------:R-:W-:Y:S01]  /*26d0*/  @!P4 LEA R76, P1, R68, c[0x0][0x258], 0x2 ;  /* 0x00009600444cca11 */ /* 0x000fe200078210ff */
[----:B------:R-:W-:Y:S01]  /*26e0*/  IMAD R74, R74, 0x4000, R90 ;  /* 0x000040004a4a7824 */ /* 0x000fe200078e025a */
[----:B------:R-:W-:Y:S02]  /*26f0*/  IADD3 R70, P2, R72, UR19, RZ ;  /* 0x0000001348467c10 */ /* 0x000fe4000ff5e0ff */
[----:B------:R-:W-:Y:S02]  /*2700*/  @!P4 LEA.HI.X R77, R68, c[0x0][0x25c], R71, 0x2, P1 ;  /* 0x00009700444dca11 */ /* 0x000fe400008f1447 */
[----:B------:R-:W-:Y:S01]  /*2710*/  @!PT LDS RZ, [RZ] ;  /* 0x00000000fffff984 */ /* 0x000fe20000000800 */
[----:B------:R-:W-:Y:S01]  /*2720*/  @!PT LDS RZ, [RZ] ;  /* 0x00000000fffff984 */ /* 0x000fe20000000800 */
[----:B------:R-:W-:Y:S01]  /*2730*/  @!PT LDS RZ, [RZ] ;  /* 0x00000000fffff984 */ /* 0x000fe20000000800 */
[----:B------:R1:W-:Y:S01]  /*2740*/  LDGSTS.E.BYPASS.LTC128B.128 [R74], [R72.64], !P3 ;  /* 0x00000000484a7fae */ /* 0x0003e2000d901d58 */
[----:B------:R-:W-:Y:S02]  /*2750*/  ISETP.LT.OR P3, PT, R75, 0x21, P6 ;  /* 0x000000214b00780c */ /* 0x000fe40003761670 */
[----:B------:R-:W-:Y:S01]  /*2760*/  IADD3.X R71, R73, UR18, RZ, P2, !PT ;  /* 0x0000001249477c10 */ /* 0x000fe200097fe4ff */
[----:B------:R-:W-:Y:S01]  /*2770*/  @!P4 IMAD.WIDE R76, R78, 0x4, R76 ;  /* 0x000000044e4cc825 */ /* 0x000fe200078e024c */
[----:B------:R-:W-:Y:S04]  /*2780*/  IADD3 R68, P1, R70, UR19, RZ ;  /* 0x0000001346447c10 */ /* 0x000fe8000ff3e0ff */
[----:B------:R-:W-:Y:S02]  /*2790*/  IADD3.X R69, R71, UR18, RZ, P1, !PT ;  /* 0x0000001247457c10 */ /* 0x000fe40008ffe4ff */
[----:B------:R-:W-:Y:S03]  /*27a0*/  ISETP.LT.OR P1, PT, R75, 0x41, P6 ;  /* 0x000000414b00780c */ /* 0x000fe60003721670 */
[----:B------:R2:W-:Y:S10]  /*27b0*/  LDGSTS.E.BYPASS.LTC128B.128 [R74+0x1000], [R70.64], !P3 ;  /* 0x01000000464a7fae */ /* 0x0005f4000d901d58 */
[----:B------:R3:W-:Y:S01]  /*27c0*/  LDGSTS.E.BYPASS.LTC128B.128 [R74+0x2000], [R68.64], !P1 ;  /* 0x02000000444a7fae */ /* 0x0007e2000c901d58 */
[----:B-1----:R-:W-:Y:S04]  /*27d0*/  IADD3 R72, P2, R68, UR19, RZ ;  /* 0x0000001344487c10 */ /* 0x002fe8000ff5e0ff */
[----:B------:R-:W-:Y:S02]  /*27e0*/  IADD3.X R73, R69, UR18, RZ, P2, !PT ;  /* 0x0000001245497c10 */ /* 0x000fe400097fe4ff */
[----:B------:R-:W-:Y:S01]  /*27f0*/  ISETP.LT.OR P2, PT, R75, 0x61, P6 ;  /* 0x000000614b00780c */ /* 0x000fe20003741670 */
[----:B------:R-:W-:Y:S04]  /*2800*/  IMAD.U32 R75, RZ, RZ, UR28 ;  /* 0x0000001cff4b7e24 */ /* 0x000fe8000f8e00ff */
[----:B------:R-:W-:Y:S04]  /*2810*/  @!P4 IMAD R75, R75, 0x80, R88 ;  /* 0x000000804b4bc824 */ /* 0x000fe800078e0258 */
[----:B--2---:R-:W-:Y:S04]  /*2820*/  @!P4 IMAD.SHL.U32 R70, R75, 0x4, RZ ;  /* 0x000000044b46c824 */ /* 0x004fe800078e00ff */
[----:B------:R3:W-:Y:S04]  /*2830*/  LDGSTS.E.BYPASS.LTC128B.128 [R74+0x3000], [R72.64], !P2 ;  /* 0x03000000484a7fae */ /* 0x0007e8000d101d58 */
[----:B------:R3:W-:Y:S02]  /*2840*/  @!P4 LDGSTS.E.BYPASS.LTC128B.128 [R70+0x18080], [R76.64] ;  /* 0x180800004c46cfae */ /* 0x0007e4000b901d58 */
.L_x_940:
[-C--:B-1234-:R-:W-:Y:S01]  /*2850*/  HMMA.16816.F32.BF16 R68, R128, R80.reuse, RZ ;  /* 0x000000508044723c */ /* 0x09efe200000418ff */
[----:B------:R-:W0:Y:S01]  /*2860*/  LDGDEPBAR ;  /* 0x00000000000079af */ /* 0x000e220000000000 */
[----:B------:R-:W-:Y:S01]  /*2870*/  USHF.L.U32 UR4, UR5, 0xd, URZ ;  /* 0x0000000d05047899 */ /* 0x000fe2000800063f */
[C---:B------:R-:W-:Y:S01]  /*2880*/  ISETP.GT.AND P3, PT, R236.reuse, RZ, PT ;  /* 0x000000ffec00720c */ /* 0x040fe20003f64270 */
[----:B------:R-:W-:Y:S01]  /*2890*/  UIADD3 UR30, UR29, 0x2, URZ ;  /* 0x000000021d1e7890 */ /* 0x000fe2000fffe03f */
[----:B------:R-:W-:Y:S02]  /*28a0*/  ISETP.GT.AND P2, PT, R236, 0x10, PT ;  /* 0x00000010ec00780c */ /* 0x000fe40003f44270 */
[----:B------:R-:W-:Y:S01]  /*28b0*/  FSEL R245, R8, -INF , P3 ;  /* 0xff80000008f57808 */ /* 0x000fe20001800000 */
[C---:B------:R-:W-:Y:S01]  /*28c0*/  HMMA.16816.F32.BF16 R72, R124.reuse, R80, RZ ;  /* 0x000000507c48723c */ /* 0x040fe200000418ff */
[----:B------:R-:W-:Y:S01]  /*28d0*/  UISETP.GE.AND UP0, UPT, UR30, UR26, UPT ;  /* 0x0000001a1e00728c */ /* 0x000fe2000bf06270 */
[----:B------:R-:W-:Y:S02]  /*28e0*/  ISETP.GT.AND P1, PT, R236, 0x1, PT ;  /* 0x00000001ec00780c */ /* 0x000fe40003f24270 */
[----:B------:R-:W-:Y:S02]  /*28f0*/  FSEL R10, R10, -INF , P3 ;  /* 0xff8000000a0a7808 */ /* 0x000fe40001800000 */
[----:B------:R-:W-:Y:S02]  /*2900*/  FSEL R244, R9, -INF , P1 ;  /* 0xff80000009f47808 */ /* 0x000fe40000800000 */
[-C--:B------:R-:W-:Y:S01]  /*2910*/  HMMA.16816.F32.BF16 R76, R124, R82.reuse, RZ ;  /* 0x000000527c4c723c */ /* 0x080fe200000418ff */
[----:B------:R-:W-:Y:S03]  /*2920*/  FSEL R243, R12, -INF , P2 ;  /* 0xff8000000cf37808 */ /* 0x000fe60001000000 */
[----:B------:R-:W-:Y:S02]  /*2930*/  FSEL R5, R5, -INF , P1 ;  /* 0xff80000005057808 */ /* 0x000fe40000800000 */
[----:B------:R-:W-:Y:S02]  /*2940*/  FSEL R4, R4, -INF , P3 ;  /* 0xff80000004047808 */ /* 0x000fe40001800000 */
[C---:B------:R-:W-:Y:S04]  /*2950*/  HMMA.16816.F32.BF16 R80, R128.reuse, R82, RZ ;  /* 0x000000528050723c */ /* 0x040fe800000418ff */
[--C-:B------:R-:W-:Y:S02]  /*2960*/  FFMA.FTZ R5, R5, c[0x0][0x29c], -R3.reuse ;  /* 0x0000a70005057a23 */ /* 0x100fe40000010803 */
[--C-:B------:R-:W-:Y:S02]  /*2970*/  FFMA.FTZ R4, R4, c[0x0][0x29c], -R3.reuse ;  /* 0x0000a70004047a23 */ /* 0x100fe40000010803 */
[-C--:B------:R-:W-:Y:S01]  /*2980*/  HMMA.16816.F32.BF16 R84, R128, R96.reuse, RZ ;  /* 0x000000608054723c */ /* 0x080fe200000418ff */
[----:B------:R-:W-:Y:S07]  /*2990*/  MUFU.EX2 R246, R5 ;  /* 0x0000000500f67308 */ /* 0x000fee0000000800 */
[C---:B------:R-:W-:Y:S03]  /*29a0*/  HMMA.16816.F32.BF16 R88, R124.reuse, R96, RZ ;  /* 0x000000607c58723c */ /* 0x040fe600000418ff */
[----:B------:R1:W2:Y:S05]  /*29b0*/  MUFU.EX2 R241, R4 ;  /* 0x0000000400f17308 */ /* 0x0002aa0000000800 */
[-C--:B------:R-:W-:Y:S08]  /*29c0*/  HMMA.16816.F32.BF16 R92, R124, R98.reuse, RZ ;  /* 0x000000627c5c723c */ /* 0x080ff000000418ff */
[C---:B------:R-:W-:Y:S08]  /*29d0*/  HMMA.16816.F32.BF16 R96, R128.reuse, R98, RZ ;  /* 0x000000628060723c */ /* 0x040ff000000418ff */
[-C--:B------:R-:W-:Y:S01]  /*29e0*/  HMMA.16816.F32.BF16 R100, R128, R112.reuse, RZ ;  /* 0x000000708064723c */ /* 0x080fe200000418ff */
[----:B-1----:R-:W-:Y:S07]  /*29f0*/  FSEL R4, R16, -INF , P2 ;  /* 0xff80000010047808 */ /* 0x002fee0001000000 */
[C---:B------:R-:W-:Y:S04]  /*2a00*/  HMMA.16816.F32.BF16 R104, R124.reuse, R112, RZ ;  /* 0x000000707c68723c */ /* 0x040fe800000418ff */
[--C-:B------:R-:W-:Y:S04]  /*2a10*/  FFMA.FTZ R4, R4, c[0x0][0x29c], -R3.reuse ;  /* 0x0000a70004047a23 */ /* 0x100fe80000010803 */
[-C--:B------:R-:W-:Y:S08]  /*2a20*/  HMMA.16816.F32.BF16 R108, R124, R114.reuse, RZ ;  /* 0x000000727c6c723c */ /* 0x080ff000000418ff */
[C---:B------:R-:W-:Y:S08]  /*2a30*/  HMMA.16816.F32.BF16 R112, R128.reuse, R114, RZ ;  /* 0x000000728070723c */ /* 0x040ff000000418ff */
[-C--:B------:R-:W-:Y:S08]  /*2a40*/  HMMA.16816.F32.BF16 R116, R128, R196.reuse, RZ ;  /* 0x000000c48074723c */ /* 0x080ff000000418ff */
[C---:B------:R-:W-:Y:S07]  /*2a50*/  HMMA.16816.F32.BF16 R120, R124.reuse, R196, RZ ;  /* 0x000000c47c78723c */ /* 0x040fee00000418ff */
[----:B------:R-:W-:Y:S01]  /*2a60*/  FSEL R197, R6, -INF , P3 ;  /* 0xff80000006c57808 */ /* 0x000fe20001800000 */
[-C--:B------:R-:W-:Y:S01]  /*2a70*/  HMMA.16816.F32.BF16 R124, R124, R198.reuse, RZ ;  /* 0x000000c67c7c723c */ /* 0x080fe200000418ff */
[----:B------:R-:W-:Y:S04]  /*2a80*/  ISETP.GT.AND P3, PT, R236, 0x20, PT ;  /* 0x00000020ec00780c */ /* 0x000fe80003f64270 */
[----:B------:R-:W-:Y:S02]  /*2a90*/  FSEL R16, R26, -INF , P3 ;  /* 0xff8000001a107808 */ /* 0x000fe40001800000 */
[----:B------:R-:W-:Y:S01]  /*2aa0*/  MOV R26, R10 ;  /* 0x0000000a001a7202 */ /* 0x000fe20000000f00 */
[----:B------:R-:W-:Y:S07]  /*2ab0*/  HMMA.16816.F32.BF16 R128, R128, R198, RZ ;  /* 0x000000c68080723c */ /* 0x000fee00000418ff */
[----:B------:R-:W-:Y:S01]  /*2ac0*/  FSEL R198, R7, -INF , P1 ;  /* 0xff80000007c67808 */ /* 0x000fe20000800000 */
[-C--:B------:R-:W-:Y:S05]  /*2ad0*/  HMMA.16816.F32.BF16 R68, R200, R204.reuse, R68 ;  /* 0x000000ccc844723c */ /* 0x080fea0000041844 */
[----:B------:R-:W-:Y:S02]  /*2ae0*/  FSEL R199, R11, -INF , P1 ;  /* 0xff8000000bc77808 */ /* 0x000fe40000800000 */
[----:B------:R-:W-:Y:S01]  /*2af0*/  LDSM.16.M88.4 R8, [R226+0x4080] ;  /* 0x00408000e208783b */ /* 0x000fe20000000200 */
[C---:B------:R-:W-:Y:S01]  /*2b00*/  HMMA.16816.F32.BF16 R72, R208.reuse, R204, R72 ;  /* 0x000000ccd048723c */ /* 0x040fe20000041848 */
[----:B------:R1:W3:Y:S03]  /*2b10*/  MUFU.EX2 R205, R4 ;  /* 0x0000000400cd7308 */ /* 0x0002e60000000800 */
[----:B------:R-:W-:Y:S04]  /*2b20*/  ISETP.GT.AND P1, PT, R236, 0x11, PT ;  /* 0x00000011ec00780c */ /* 0x000fe80003f24270 */
[-C--:B------:R-:W-:Y:S04]  /*2b30*/  HMMA.16816.F32.BF16 R76, R208, R206.reuse, R76 ;  /* 0x000000ced04c723c */ /* 0x080fe8000004184c */
[----:B------:R-:W-:Y:S02]  /*2b40*/  FSEL R242, R13, -INF , P1 ;  /* 0xff8000000df27808 */ /* 0x000fe40000800000 */
[----:B------:R-:W-:Y:S02]  /*2b50*/  FSEL R196, R19, -INF , P1 ;  /* 0xff80000013c47808 */ /* 0x000fe40000800000 */
[C---:B------:R-:W-:Y:S07]  /*2b60*/  HMMA.16816.F32.BF16 R80, R200.reuse, R206, R80 ;  /* 0x000000cec850723c */ /* 0x040fee0000041850 */
[----:B------:R-:W-:Y:S01]  /*2b70*/  FSEL R207, R14, -INF , P2 ;  /* 0xff8000000ecf7808 */ /* 0x000fe20001000000 */
[-C--:B------:R-:W-:Y:S04]  /*2b80*/  HMMA.16816.F32.BF16 R84, R200, R212.reuse, R84 ;  /* 0x000000d4c854723c */ /* 0x080fe80000041854 */
[----:B-1----:R-:W-:Y:S02]  /*2b90*/  FSEL R4, R17, -INF , P1 ;  /* 0xff80000011047808 */ /* 0x002fe40000800000 */
[----:B------:R-:W-:Y:S02]  /*2ba0*/  FSEL R206, R15, -INF , P1 ;  /* 0xff8000000fce7808 */ /* 0x000fe40000800000 */
[C---:B------:R-:W-:Y:S01]  /*2bb0*/  HMMA.16816.F32.BF16 R88, R208.reuse, R212, R88 ;  /* 0x000000d4d058723c */ /* 0x040fe20000041858 */
[----:B------:R-:W-:Y:S03]  /*2bc0*/  LDSM.16.M88.4 R12, [R2+0x12080] ;  /* 0x01208000020c783b */ /* 0x000fe60000000200 */
[--C-:B------:R-:W-:Y:S01]  /*2bd0*/  FFMA.FTZ R4, R4, c[0x0][0x29c], -R3.reuse ;  /* 0x0000a70004047a23 */ /* 0x100fe20000010803 */
[----:B------:R-:W-:Y:S02]  /*2be0*/  ISETP.GT.AND P1, PT, R236, 0x30, PT ;  /* 0x00000030ec00780c */ /* 0x000fe40003f24270 */
[----:B------:R-:W-:Y:S01]  /*2bf0*/  FSEL R213, R24, -INF , P3 ;  /* 0xff80000018d57808 */ /* 0x000fe20001800000 */
[-C--:B------:R-:W-:Y:S01]  /*2c00*/  HMMA.16816.F32.BF16 R92, R208, R214.reuse, R92 ;  /* 0x000000d6d05c723c */ /* 0x080fe2000004185c */
[----:B------:R1:W4:Y:S03]  /*2c10*/  MUFU.EX2 R204, R4 ;  /* 0x0000000400cc7308 */ /* 0x0003260000000800 */
[----:B------:R-:W-:Y:S02]  /*2c20*/  FSEL R34, R34, -INF , P1 ;  /* 0xff80000022227808 */ /* 0x000fe40000800000 */
[----:B------:R-:W-:Y:S02]  /*2c30*/  FSEL R212, R28, -INF , P1 ;  /* 0xff8000001cd47808 */ /* 0x000fe40000800000 */
[C---:B------:R-:W-:Y:S04]  /*2c40*/  HMMA.16816.F32.BF16 R96, R200.reuse, R214, R96 ;  /* 0x000000d6c860723c */ /* 0x040fe80000041860 */
[----:B------:R-:W-:Y:S04]  /*2c50*/  FSEL R252, R30, -INF , P1 ;  /* 0xff8000001efc7808 */ /* 0x000fe80000800000 */
[-C--:B------:R-:W-:Y:S08]  /*2c60*/  HMMA.16816.F32.BF16 R100, R200, R216.reuse, R100 ;  /* 0x000000d8c864723c */ /* 0x080ff00000041864 */
[C---:B------:R-:W-:Y:S04]  /*2c70*/  HMMA.16816.F32.BF16 R104, R208.reuse, R216, R104 ;  /* 0x000000d8d068723c */ /* 0x040fe80000041868 */
[----:B-1----:R-:W-:Y:S02]  /*2c80*/  FSEL R4, R20, -INF , P3 ;  /* 0xff80000014047808 */ /* 0x002fe40001800000 */
[----:B------:R-:W-:Y:S02]  /*2c90*/  FSEL R20, R18, -INF , P2 ;  /* 0xff80000012147808 */ /* 0x000fe40001000000 */
[-C--:B------:R-:W-:Y:S03]  /*2ca0*/  HMMA.16816.F32.BF16 R108, R208, R218.reuse, R108 ;  /* 0x000000dad06c723c */ /* 0x080fe6000004186c */
[----:B------:R-:W-:Y:S01]  /*2cb0*/  ISETP.GT.AND P2, PT, R236, 0x21, PT ;  /* 0x00000021ec00780c */ /* 0x000fe20003f44270 */
[--C-:B------:R-:W-:Y:S03]  /*2cc0*/  FFMA.FTZ R4, R4, c[0x0][0x29c], -R3.reuse ;  /* 0x0000a70004047a23 */ /* 0x100fe60000010803 */
[----:B------:R-:W-:Y:S01]  /*2cd0*/  FSEL R24, R23, -INF , P2 ;  /* 0xff80000017187808 */ /* 0x000fe20001000000 */
[C---:B------:R-:W-:Y:S01]  /*2ce0*/  HMMA.16816.F32.BF16 R112, R200.reuse, R218, R112 ;  /* 0x000000dac870723c */ /* 0x040fe20000041870 */
[----:B------:R1:W-:Y:S03]  /*2cf0*/  MUFU.EX2 R17, R4 ;  /* 0x0000000400117308 */ /* 0x0003e60000000800 */
[----:B------:R-:W-:Y:S04]  /*2d00*/  FSEL R18, R27, -INF , P2 ;  /* 0xff8000001b127808 */ /* 0x000fe80001000000 */
[-C--:B------:R-:W-:Y:S04]  /*2d10*/  HMMA.16816.F32.BF16 R116, R200, R220.reuse, R116 ;  /* 0x000000dcc874723c */ /* 0x080fe80000041874 */
[----:B------:R-:W-:Y:S04]  /*2d20*/  MOV R218, R18 ;  /* 0x0000001200da7202 */ /* 0x000fe80000000f00 */
[C---:B------:R-:W-:Y:S07]  /*2d30*/  HMMA.16816.F32.BF16 R120, R208.reuse, R220, R120 ;  /* 0x000000dcd078723c */ /* 0x040fee0000041878 */
[----:B------:R-:W-:Y:S01]  /*2d40*/  MOV R221, R16 ;  /* 0x0000001000dd7202 */ /* 0x000fe20000000f00 */
[-C--:B------:R-:W-:Y:S04]  /*2d50*/  HMMA.16816.F32.BF16 R124, R208, R222.reuse, R124 ;  /* 0x000000ded07c723c */ /* 0x080fe8000004187c */
[----:B-1----:R-:W-:Y:S02]  /*2d60*/  FSEL R4, R21, -INF , P2 ;  /* 0xff80000015047808 */ /* 0x002fe40001000000 */
[----:B--2---:R-:W-:Y:S02]  /*2d70*/  MOV R23, R241 ;  /* 0x000000f100177202 */ /* 0x004fe40000000f00 */
[----:B------:R-:W-:Y:S04]  /*2d80*/  HMMA.16816.F32.BF16 R128, R200, R222, R128 ;  /* 0x000000dec880723c */ /* 0x000fe80000041880 */
[--C-:B------:R-:W-:Y:S01]  /*2d90*/  FFMA.FTZ R4, R4, c[0x0][0x29c], -R3.reuse ;  /* 0x0000a70004047a23 */ /* 0x100fe20000010803 */
[----:B------:R-:W-:Y:S02]  /*2da0*/  FSEL R241, R25, -INF , P2 ;  /* 0xff80000019f17808 */ /* 0x000fe40001000000 */
[----:B------:R-:W-:Y:S01]  /*2db0*/  ISETP.GT.AND P2, PT, R236, 0x40, PT ;  /* 0x00000040ec00780c */ /* 0x000fe20003f44270 */
[----:B------:R1:W2:Y:S01]  /*2dc0*/  MUFU.EX2 R21, R4 ;  /* 0x0000000400157308 */ /* 0x0002a20000000800 */
[----:B------:R-:W-:Y:S03]  /*2dd0*/  MOV R210, R23 ;  /* 0x0000001700d27202 */ /* 0x000fe60000000f00 */
[----:B------:R-:W-:Y:S02]  /*2de0*/  FSEL R38, R38, -INF , P2 ;  /* 0xff80000026267808 */ /* 0x000fe40001000000 */
[----:B------:R-:W-:Y:S02]  /*2df0*/  FSEL R40, R40, -INF , P2 ;  /* 0xff80000028287808 */ /* 0x000fe40001000000 */
[----:B------:R-:W-:Y:S02]  /*2e00*/  FSEL R247, R42, -INF , P2 ;  /* 0xff8000002af77808 */ /* 0x000fe40001000000 */
[----:B------:R-:W-:Y:S02]  /*2e10*/  MOV R223, R206 ;  /* 0x000000ce00df7202 */ /* 0x000fe40000000f00 */
[----:B------:R-:W-:Y:S02]  /*2e20*/  MOV R222, R207 ;  /* 0x000000cf00de7202 */ /* 0x000fe40000000f00 */
[----:B---3--:R-:W-:Y:S02]  /*2e30*/  MOV R211, R205 ;  /* 0x000000cd00d37202 */ /* 0x008fe40000000f00 */
[----:B----4-:R-:W-:Y:S02]  /*2e40*/  MOV R220, R204 ;  /* 0x000000cc00dc7202 */ /* 0x010fe40000000f00 */
[----:B-1----:R-:W-:Y:S02]  /*2e50*/  FSEL R4, R32, -INF , P1 ;  /* 0xff80000020047808 */ /* 0x002fe40000800000 */
[----:B------:R-:W-:Y:S02]  /*2e60*/  FSEL R32, R22, -INF , P3 ;  /* 0xff80000016207808 */ /* 0x000fe40001800000 */
[----:B------:R-:W-:Y:S01]  /*2e70*/  ISETP.GT.AND P3, PT, R236, 0x31, PT ;  /* 0x00000031ec00780c */ /* 0x000fe20003f64270 */
[--C-:B------:R-:W-:Y:S01]  /*2e80*/  FFMA.FTZ R4, R4, c[0x0][0x29c], -R3.reuse ;  /* 0x0000a70004047a23 */ /* 0x100fe20000010803 */
[----:B------:R-:W-:Y:S02]  /*2e90*/  ISETP.GT.AND P1, PT, R236, 0x41, PT ;  /* 0x00000041ec00780c */ /* 0x000fe40003f24270 */
[----:B------:R-:W-:Y:S01]  /*2ea0*/  FSEL R251, R31, -INF , P3 ;  /* 0xff8000001ffb7808 */ /* 0x000fe20001800000 */
[----:B------:R1:W3:Y:S01]  /*2eb0*/  MUFU.EX2 R19, R4 ;  /* 0x0000000400137308 */ /* 0x0002e20000000800 */
[----:B------:R-:W-:Y:S02]  /*2ec0*/  FSEL R35, R35, -INF , P3 ;  /* 0xff80000023237808 */ /* 0x000fe40001800000 */
[----:B------:R-:W-:Y:S02]  /*2ed0*/  MOV R22, R246 ;  /* 0x000000f600167202 */ /* 0x000fe40000000f00 */
[----:B------:R-:W-:Y:S02]  /*2ee0*/  FSEL R42, R43, -INF , P1 ;  /* 0xff8000002b2a7808 */ /* 0x000fe40000800000 */
[----:B------:R-:W-:Y:S02]  /*2ef0*/  MOV R209, R22 ;  /* 0x0000001600d17202 */ /* 0x000fe40000000f00 */
[----:B--2---:R-:W-:Y:S01]  /*2f00*/  MOV R219, R21 ;  /* 0x0000001500db7202 */ /* 0x004fe20000000f00 */
[----:B------:R-:W-:Y:S01]  /*2f10*/  FFMA.FTZ R42, R42, c[0x0][0x29c], -R234 ;  /* 0x0000a7002a2a7a23 */ /* 0x000fe200000108ea */
[----:B------:R-:W-:Y:S02]  /*2f20*/  FSEL R41, R41, -INF , P1 ;  /* 0xff80000029297808 */ /* 0x000fe40000800000 */
[----:B------:R-:W-:Y:S03]  /*2f30*/  FSEL R39, R39, -INF , P1 ;  /* 0xff80000027277808 */ /* 0x000fe60000800000 */
[----:B------:R-:W-:Y:S01]  /*2f40*/  MUFU.EX2 R42, R42 ;  /* 0x0000002a002a7308 */ /* 0x000fe20000000800 */
[----:B-1----:R-:W-:Y:S02]  /*2f50*/  FSEL R4, R33, -INF , P3 ;  /* 0xff80000021047808 */ /* 0x002fe40001800000 */
[----:B---3--:R-:W-:Y:S03]  /*2f60*/  MOV R43, R19 ;  /* 0x00000013002b7202 */ /* 0x008fe60000000f00 */
[--C-:B------:R-:W-:Y:S04]  /*2f70*/  FFMA.FTZ R4, R4, c[0x0][0x29c], -R3.reuse ;  /* 0x0000a70004047a23 */ /* 0x100fe80000010803 */
[----:B------:R1:W-:Y:S02]  /*2f80*/  MUFU.EX2 R250, R4 ;  /* 0x0000000400fa7308 */ /* 0x0003e40000000800 */
[----:B-1----:R-:W-:Y:S02]  /*2f90*/  FSEL R4, R36, -INF , P2 ;  /* 0xff80000024047808 */ /* 0x002fe40001000000 */
[----:B------:R-:W-:Y:S02]  /*2fa0*/  FSEL R36, R29, -INF , P3 ;  /* 0xff8000001d247808 */ /* 0x000fe40001800000 */
[----:B------:R-:W-:Y:S01]  /*2fb0*/  ISETP.GT.AND P3, PT, R236, 0x50, PT ;  /* 0x00000050ec00780c */ /* 0x000fe20003f64270 */
[--C-:B------:R-:W-:Y:S01]  /*2fc0*/  FFMA.FTZ R4, R4, c[0x0][0x29c], -R3.reuse ;  /* 0x0000a70004047a23 */ /* 0x100fe20000010803 */
[----:B------:R-:W-:Y:S02]  /*2fd0*/  ISETP.GT.AND P2, PT, R236, 0x51, PT ;  /* 0x00000051ec00780c */ /* 0x000fe40003f44270 */
[----:B------:R-:W-:Y:S01]  /*2fe0*/  FSEL R50, R50, -INF , P3 ;  /* 0xff80000032327808 */ /* 0x000fe20001800000 */
[----:B------:R1:W-:Y:S01]  /*2ff0*/  MUFU.EX2 R249, R4 ;  /* 0x0000000400f97308 */ /* 0x0003e20000000800 */
[----:B------:R-:W-:Y:S02]  /*3000*/  FSEL R215, R46, -INF , P3 ;  /* 0xff8000002ed77808 */ /* 0x000fe40001800000 */
[----:B------:R-:W-:Y:S02]  /*3010*/  FSEL R44, R44, -INF , P3 ;  /* 0xff8000002c2c7808 */ /* 0x000fe40001800000 */
[----:B------:R-:W-:Y:S02]  /*3020*/  FSEL R49, R49, -INF , P2 ;  /* 0xff80000031317808 */ /* 0x000fe40001000000 */
[----:B------:R-:W-:Y:S02]  /*3030*/  FSEL R51, R51, -INF , P2 ;  /* 0xff80000033337808 */ /* 0x000fe40001000000 */
[----:B------:R-:W-:Y:S01]  /*3040*/  FSEL R45, R45, -INF , P2 ;  /* 0xff8000002d2d7808 */ /* 0x000fe20001000000 */
[--C-:B------:R-:W-:Y:S01]  /*3050*/  FFMA.FTZ R49, R49, c[0x0][0x29c], -R3.reuse ;  /* 0x0000a70031317a23 */ /* 0x100fe20000010803 */
[----:B------:R-:W-:Y:S02]  /*3060*/  MOV R46, R17 ;  /* 0x00000011002e7202 */ /* 0x000fe40000000f00 */
[----:B------:R-:W-:Y:S01]  /*3070*/  LDSM.16.M88.4 R16, [R226+0x5080] ;  /* 0x00508000e210783b */ /* 0x000fe20000000200 */
[----:B------:R-:W-:Y:S01]  /*3080*/  MUFU.EX2 R217, R49 ;  /* 0x0000003100d97308 */ /* 0x000fe20000000800 */
        /* <DEDUP_REMOVED lines=8> */
[----:B------:R-:W-:Y:S01]  /*3110*/  FSEL R30, R56, -INF , P1 ;  /* 0xff800000381e7808 */ /* 0x000fe20000800000 */
[----:B------:R-:W-:Y:S01]  /*3120*/  FFMA.FTZ R66, R66, c[0x0][0x29c], -R232 ;  /* 0x0000a70042427a23 */ /* 0x000fe200000108e8 */
[----:B------:R-:W-:Y:S02]  /*3130*/  FSEL R33, R58, -INF , P1 ;  /* 0xff8000003a217808 */ /* 0x000fe40000800000 */
[----:B------:R-:W-:Y:S02]  /*3140*/  FSEL R52, R52, -INF , P1 ;  /* 0xff80000034347808 */ /* 0x000fe40000800000 */
[----:B------:R-:W-:Y:S02]  /*3150*/  ISETP.GT.AND P1, PT, R236, 0x71, PT ;  /* 0x00000071ec00780c */ /* 0x000fe40003f24270 */
[----:B------:R-:W-:Y:S01]  /*3160*/  FSEL R62, R62, -INF , P2 ;  /* 0xff8000003e3e7808 */ /* 0x000fe20001000000 */
[----:B------:R-:W-:Y:S01]  /*3170*/  FFMA.FTZ R52, R52, c[0x0][0x29c], -R3 ;  /* 0x0000a70034347a23 */ /* 0x000fe20000010803 */
[----:B------:R-:W-:Y:S02]  /*3180*/  FSEL R65, R65, -INF , P1 ;  /* 0xff80000041417808 */ /* 0x000fe40000800000 */
[----:B------:R-:W-:Y:S01]  /*3190*/  FSEL R67, R67, -INF , P1 ;  /* 0xff80000043437808 */ /* 0x000fe20000800000 */
[----:B------:R-:W-:Y:S01]  /*31a0*/  MUFU.EX2 R216, R52 ;  /* 0x0000003400d87308 */ /* 0x000fe20000000800 */
[----:B------:R-:W-:Y:S01]  /*31b0*/  FFMA.FTZ R62, R62, c[0x0][0x29c], -R234 ;  /* 0x0000a7003e3e7a23 */ /* 0x000fe200000108ea */
[----:B------:R-:W-:Y:S02]  /*31c0*/  FSEL R60, R60, -INF , P2 ;  /* 0xff8000003c3c7808 */ /* 0x000fe40001000000 */
[----:B------:R-:W-:Y:S02]  /*31d0*/  FSEL R61, R61, -INF , P1 ;  /* 0xff8000003d3d7808 */ /* 0x000fe40000800000 */
[----:B------:R-:W-:Y:S01]  /*31e0*/  FSEL R63, R63, -INF , P1 ;  /* 0xff8000003f3f7808 */ /* 0x000fe20000800000 */
[----:B------:R-:W-:Y:S01]  /*31f0*/  FFMA.FTZ R60, R60, c[0x0][0x29c], -R233 ;  /* 0x0000a7003c3c7a23 */ /* 0x000fe200000108e9 */
[----:B-1----:R-:W-:Y:S02]  /*3200*/  FSEL R4, R48, -INF , P3 ;  /* 0xff80000030047808 */ /* 0x002fe40001800000 */
[----:B------:R-:W-:Y:S02]  /*3210*/  ISETP.GT.AND P3, PT, R236, 0x61, PT ;  /* 0x00000061ec00780c */ /* 0x000fe40003f64270 */
[----:B------:R-:W-:Y:S01]  /*3220*/  PLOP3.LUT P1, PT, PT, PT, UP0, 0x80, 0x0 ;  /* 0x000000000000781c */ /* 0x000fe20003f2f008 */
[--C-:B------:R-:W-:Y:S01]  /*3230*/  FFMA.FTZ R4, R4, c[0x0][0x29c], -R3.reuse ;  /* 0x0000a70004047a23 */ /* 0x100fe20000010803 */
[----:B------:R-:W-:Y:S01]  /*3240*/  FSEL R53, R53, -INF , P3 ;  /* 0xff80000035357808 */ /* 0x000fe20001800000 */
[----:B------:R-:W-:Y:S01]  /*3250*/  MUFU.EX2 R60, R60 ;  /* 0x0000003c003c7308 */ /* 0x000fe20000000800 */
[----:B------:R-:W-:Y:S02]  /*3260*/  FSEL R55, R55, -INF , P3 ;  /* 0xff80000037377808 */ /* 0x000fe40001800000 */
[----:B------:R-:W-:Y:S02]  /*3270*/  FSEL R57, R57, -INF , P3 ;  /* 0xff80000039397808 */ /* 0x000fe40001800000 */
[----:B------:R-:W-:Y:S01]  /*3280*/  FSEL R59, R59, -INF , P3 ;  /* 0xff8000003b3b7808 */ /* 0x000fe20001800000 */
[----:B------:R-:W-:Y:S04]  /*3290*/  FFMA.FTZ R55, R55, c[0x0][0x29c], -R232 ;  /* 0x0000a70037377a23 */ /* 0x000fe800000108e8 */
[----:B------:R1:W-:Y:S01]  /*32a0*/  MUFU.EX2 R246, R4 ;  /* 0x0000000400f67308 */ /* 0x0003e20000000800 */
[----:B------:R-:W-:Y:S01]  /*32b0*/  FFMA.FTZ R59, R59, c[0x0][0x29c], -R234 ;  /* 0x0000a7003b3b7a23 */ /* 0x000fe200000108ea */
[----:B-1----:R1:W2:Y:S02]  /*32c0*/  LDSM.16.M88.4 R4, [R2+0x10080] ;  /* 0x010080000204783b */ /* 0x0022a40000000200 */
[--C-:B-1----:R-:W-:Y:S06]  /*32d0*/  FFMA.FTZ R2, R53, c[0x0][0x29c], -R3.reuse ;  /* 0x0000a70035027a23 */ /* 0x102fec0000010803 */
[----:B------:R1:W-:Y:S01]  /*32e0*/  MUFU.EX2 R49, R2 ;  /* 0x0000000200317308 */ /* 0x0003e20000000800 */
[-C--:B--2---:R-:W-:Y:S08]  /*32f0*/  HMMA.16816.F32.BF16 R68, R4, R8.reuse, R68 ;  /* 0x000000080444723c */ /* 0x084ff00000041844 */
[C---:B------:R-:W-:Y:S04]  /*3300*/  HMMA.16816.F32.BF16 R72, R12.reuse, R8, R72 ;  /* 0x000000080c48723c */ /* 0x040fe80000041848 */
[----:B-1----:R-:W-:Y:S04]  /*3310*/  FSEL R2, R64, -INF , P2 ;  /* 0xff80000040027808 */ /* 0x002fe80001000000 */
[-C--:B------:R-:W-:Y:S04]  /*3320*/  HMMA.16816.F32.BF16 R76, R12, R10.reuse, R76 ;  /* 0x0000000a0c4c723c */ /* 0x080fe8000004184c */
[--C-:B------:R-:W-:Y:S02]  /*3330*/  FFMA.FTZ R2, R2, c[0x0][0x29c], -R3.reuse ;  /* 0x0000a70002027a23 */ /* 0x100fe40000010803 */
[----:B------:R-:W-:Y:S02]  /*3340*/  FFMA.FTZ R3, R65, c[0x0][0x29c], -R3 ;  /* 0x0000a70041037a23 */ /* 0x000fe40000010803 */
[C---:B------:R-:W-:Y:S01]  /*3350*/  HMMA.16816.F32.BF16 R80, R4.reuse, R10, R80 ;  /* 0x0000000a0450723c */ /* 0x040fe20000041850 */
[----:B------:R1:W-:Y:S01]  /*3360*/  MUFU.EX2 R214, R2 ;  /* 0x0000000200d67308 */ /* 0x0003e20000000800 */
[----:B------:R-:W-:Y:S06]  /*3370*/  LDSM.16.M88.4 R8, [R226+0x7080] ;  /* 0x00708000e208783b */ /* 0x000fec0000000200 */
[-C--:B------:R-:W-:Y:S03]  /*3380*/  HMMA.16816.F32.BF16 R84, R4, R16.reuse, R84 ;  /* 0x000000100454723c */ /* 0x080fe60000041854 */
[----:B------:R2:W3:Y:S05]  /*3390*/  MUFU.EX2 R208, R3 ;  /* 0x0000000300d07308 */ /* 0x0004ea0000000800 */
[C---:B------:R-:W-:Y:S08]  /*33a0*/  HMMA.16816.F32.BF16 R88, R12.reuse, R16, R88 ;  /* 0x000000100c58723c */ /* 0x040ff00000041858 */
[-C--:B------:R-:W-:Y:S04]  /*33b0*/  HMMA.16816.F32.BF16 R92, R12, R18.reuse, R92 ;  /* 0x000000120c5c723c */ /* 0x080fe8000004185c */
[--C-:B-1----:R-:W-:Y:S02]  /*33c0*/  FFMA.FTZ R2, R198, c[0x0][0x29c], -R232.reuse ;  /* 0x0000a700c6027a23 */ /* 0x102fe400000108e8 */
[----:B------:R-:W-:Y:S02]  /*33d0*/  MUFU.EX2 R198, R55 ;  /* 0x0000003700c67308 */ /* 0x000fe40000000800 */
[C---:B------:R-:W-:Y:S04]  /*33e0*/  HMMA.16816.F32.BF16 R96, R4.reuse, R18, R96 ;  /* 0x000000120460723c */ /* 0x040fe80000041860 */
[--C-:B--2---:R-:W-:Y:S01]  /*33f0*/  FFMA.FTZ R3, R196, c[0x0][0x29c], -R232.reuse ;  /* 0x0000a700c4037a23 */ /* 0x104fe200000108e8 */
[----:B------:R-:W-:Y:S03]  /*3400*/  MOV R196, 0x40 ;  /* 0x0000004000c47802 */ /* 0x000fe60000000f00 */
[----:B------:R1:W-:Y:S01]  /*3410*/  MUFU.EX2 R48, R2 ;  /* 0x0000000200307308 */ /* 0x0003e20000000800 */
[----:B------:R-:W-:Y:S09]  /*3420*/  SEL R196, R196, 0xffffffc0, !P0 ;  /* 0xffffffc0c4c47807 */ /* 0x000ff20004000000 */
[----:B------:R2:W-:Y:S01]  /*3430*/  MUFU.EX2 R206, R3 ;  /* 0x0000000300ce7308 */ /* 0x0005e20000000800 */
[--C-:B-1----:R-:W-:Y:S09]  /*3440*/  FFMA.FTZ R2, R197, c[0x0][0x29c], -R232.reuse ;  /* 0x0000a700c5027a23 */ /* 0x102ff200000108e8 */
[----:B------:R-:W-:Y:S01]  /*3450*/  MUFU.EX2 R197, R66 ;  /* 0x0000004200c57308 */ /* 0x000fe20000000800 */
[--C-:B--2---:R-:W-:Y:S01]  /*3460*/  FFMA.FTZ R3, R35, c[0x0][0x29c], -R232.reuse ;  /* 0x0000a70023037a23 */ /* 0x104fe200000108e8 */
[----:B------:R-:W-:Y:S08]  /*3470*/  MOV R35, R199 ;  /* 0x000000c700237202 */ /* 0x000ff00000000f00 */
[----:B------:R1:W2:Y:S10]  /*3480*/  MUFU.EX2 R47, R2 ;  /* 0x00000002002f7308 */ /* 0x0002b40000000800 */
[----:B------:R4:W-:Y:S01]  /*3490*/  MUFU.EX2 R203, R3 ;  /* 0x0000000300cb7308 */ /* 0x0009e20000000800 */
[--C-:B-1----:R-:W-:Y:S02]  /*34a0*/  FFMA.FTZ R2, R20, c[0x0][0x29c], -R232.reuse ;  /* 0x0000a70014027a23 */ /* 0x102fe400000108e8 */
[----:B------:R-:W1:Y:S07]  /*34b0*/  LDSM.16.M88.4 R20, [R226+0x6080] ;  /* 0x00608000e214783b */ /* 0x000e6e0000000200 */
[----:B------:R5:W-:Y:S01]  /*34c0*/  MUFU.EX2 R207, R2 ;  /* 0x0000000200cf7308 */ /* 0x000be20000000800 */
[--C-:B----4-:R-:W-:Y:S01]  /*34d0*/  FFMA.FTZ R3, R30, c[0x0][0x29c], -R233.reuse ;  /* 0x0000a7001e037a23 */ /* 0x110fe200000108e9 */
[----:B---3--:R-:W-:Y:S01]  /*34e0*/  F2FP.BF16.PACK_AB R30, R208, R214 ;  /* 0x000000d6d01e723e */ /* 0x008fe200000010ff */
[--C-:B-----5:R-:W-:Y:S01]  /*34f0*/  FFMA.FTZ R2, R32, c[0x0][0x29c], -R232.reuse ;  /* 0x0000a70020027a23 */ /* 0x120fe200000108e8 */
[----:B------:R-:W-:Y:S06]  /*3500*/  MOV R32, R26 ;  /* 0x0000001a00207202 */ /* 0x000fec0000000f00 */
[----:B------:R3:W-:Y:S01]  /*3510*/  MUFU.EX2 R205, R2 ;  /* 0x0000000200cd7308 */ /* 0x0007e20000000800 */
[-C--:B-1----:R-:W-:Y:S08]  /*3520*/  HMMA.16816.F32.BF16 R100, R4, R20.reuse, R100 ;  /* 0x000000140464723c */ /* 0x082ff00000041864 */
[C---:B------:R-:W-:Y:S04]  /*3530*/  HMMA.16816.F32.BF16 R104, R12.reuse, R20, R104 ;  /* 0x000000140c68723c */ /* 0x040fe80000041868 */
[----:B---3--:R-:W-:Y:S03]  /*3540*/  FFMA.FTZ R2, R24, c[0x0][0x29c], -R232 ;  /* 0x0000a70018027a23 */ /* 0x008fe600000108e8 */
[----:B------:R-:W-:Y:S01]  /*3550*/  IADD3 R20, R196, R0, R230 ;  /* 0x00000000c4147210 */ /* 0x000fe20007ffe0e6 */
[-C--:B------:R-:W-:Y:S01]  /*3560*/  HMMA.16816.F32.BF16 R108, R12, R22.reuse, R108 ;  /* 0x000000160c6c723c */ /* 0x080fe2000004186c */
[----:B------:R-:W-:Y:S01]  /*3570*/  LDSM.16.M88.4 R24, [R227+0x4080] ;  /* 0x00408000e318783b */ /* 0x000fe20000000200 */
[----:B------:R1:W-:Y:S02]  /*3580*/  MUFU.EX2 R29, R2 ;  /* 0x00000002001d7308 */ /* 0x0003e40000000800 */
[--C-:B------:R-:W-:Y:S04]  /*3590*/  FFMA.FTZ R0, R51, c[0x0][0x29c], -R232.reuse ;  /* 0x0000a70033007a23 */ /* 0x100fe800000108e8 */
[C---:B------:R-:W-:Y:S01]  /*35a0*/  HMMA.16816.F32.BF16 R112, R4.reuse, R22, R112 ;  /* 0x000000160470723c */ /* 0x040fe20000041870 */
[----:B------:R-:W3:Y:S03]  /*35b0*/  LDSM.16.M88.4 R16, [R20+0x10080] ;  /* 0x010080001410783b */ /* 0x000ee60000000200 */
[----:B------:R4:W-:Y:S04]  /*35c0*/  MUFU.EX2 R200, R0 ;  /* 0x0000000000c87308 */ /* 0x0009e80000000800 */
[-C--:B------:R-:W-:Y:S01]  /*35d0*/  HMMA.16816.F32.BF16 R116, R4, R8.reuse, R116 ;  /* 0x000000080474723c */ /* 0x080fe20000041874 */
[----:B------:R-:W5:Y:S07]  /*35e0*/  LDSM.16.M88.4 R20, [R20+0x12080] ;  /* 0x012080001414783b */ /* 0x000f6e0000000200 */
[C---:B------:R-:W-:Y:S04]  /*35f0*/  HMMA.16816.F32.BF16 R120, R12.reuse, R8, R120 ;  /* 0x000000080c78723c */ /* 0x040fe80000041878 */
[--C-:B-1----:R-:W-:Y:S04]  /*3600*/  FFMA.FTZ R2, R34, c[0x0][0x29c], -R232.reuse ;  /* 0x0000a70022027a23 */ /* 0x102fe800000108e8 */
[-C--:B------:R-:W-:Y:S01]  /*3610*/  HMMA.16816.F32.BF16 R124, R12, R10.reuse, R124 ;  /* 0x0000000a0c7c723c */ /* 0x080fe2000004187c */
[----:B------:R1:W-:Y:S01]  /*3620*/  MUFU.EX2 R204, R2 ;  /* 0x0000000200cc7308 */ /* 0x0003e20000000800 */
[----:B------:R-:W2:Y:S02]  /*3630*/  LDSM.16.M88.4 R12, [R227+0x5080] ;  /* 0x00508000e30c783b */ /* 0x000ea40000000200 */
[----:B----4-:R-:W-:Y:S02]  /*3640*/  FFMA.FTZ R0, R54, c[0x0][0x29c], -R232 ;  /* 0x0000a70036007a23 */ /* 0x010fe400000108e8 */
[----:B------:R-:W-:Y:S01]  /*3650*/  FFMA.FTZ R54, R33, c[0x0][0x29c], -R234 ;  /* 0x0000a70021367a23 */ /* 0x000fe200000108ea */
[----:B------:R-:W-:Y:S01]  /*3660*/  F2FP.BF16.PACK_AB R33, R217, R246 ;  /* 0x000000f6d921723e */ /* 0x000fe200000010ff */
[----:B------:R-:W-:Y:S02]  /*3670*/  HMMA.16816.F32.BF16 R128, R4, R10, R128 ;  /* 0x0000000a0480723c */ /* 0x000fe40000041880 */
[----:B------:R-:W4:Y:S01]  /*3680*/  LDSM.16.M88.4 R4, [R227+0x6080] ;  /* 0x00608000e304783b */ /* 0x000f220000000200 */
[----:B------:R2:W-:Y:S05]  /*3690*/  MUFU.EX2 R199, R0 ;  /* 0x0000000000c77308 */ /* 0x0005ea0000000800 */
[-C--:B---3--:R-:W-:Y:S02]  /*36a0*/  HMMA.16816.F32.BF16 R68, R16, R24.reuse, R68 ;  /* 0x000000181044723c */ /* 0x088fe40000041844 */
[----:B------:R-:W3:Y:S06]  /*36b0*/  LDSM.16.M88.4 R8, [R227+0x7080] ;  /* 0x00708000e308783b */ /* 0x000eec0000000200 */
[C---:B-----5:R-:W-:Y:S04]  /*36c0*/  HMMA.16816.F32.BF16 R72, R20.reuse, R24, R72 ;  /* 0x000000181448723c */ /* 0x060fe80000041848 */
[--C-:B-1----:R-:W-:Y:S04]  /*36d0*/  FFMA.FTZ R2, R38, c[0x0][0x29c], -R232.reuse ;  /* 0x0000a70026027a23 */ /* 0x102fe800000108e8 */
[-C--:B------:R-:W-:Y:S01]  /*36e0*/  HMMA.16816.F32.BF16 R76, R20, R26.reuse, R76 ;  /* 0x0000001a144c723c */ /* 0x080fe2000004184c */
[----:B------:R1:W-:Y:S03]  /*36f0*/  MUFU.EX2 R202, R2 ;  /* 0x0000000200ca7308 */ /* 0x0003e60000000800 */
[--C-:B--2---:R-:W-:Y:S04]  /*3700*/  FFMA.FTZ R0, R244, c[0x0][0x29c], -R233.reuse ;  /* 0x0000a700f4007a23 */ /* 0x104fe800000108e9 */
[C---:B------:R-:W-:Y:S03]  /*3710*/  HMMA.16816.F32.BF16 R80, R16.reuse, R26, R80 ;  /* 0x0000001a1050723c */ /* 0x040fe60000041850 */
[----:B------:R2:W-:Y:S05]  /*3720*/  MUFU.EX2 R66, R0 ;  /* 0x0000000000427308 */ /* 0x0005ea0000000800 */
[-C--:B------:R-:W-:Y:S05]  /*3730*/  HMMA.16816.F32.BF16 R84, R16, R12.reuse, R84 ;  /* 0x0000000c1054723c */ /* 0x080fea0000041854 */
[----:B------:R5:W-:Y:S03]  /*3740*/  MUFU.EX2 R26, R3 ;  /* 0x00000003001a7308 */ /* 0x000be60000000800 */
[C---:B------:R-:W-:Y:S04]  /*3750*/  HMMA.16816.F32.BF16 R88, R20.reuse, R12, R88 ;  /* 0x0000000c1458723c */ /* 0x040fe80000041858 */
[----:B-1----:R-:W-:Y:S02]  /*3760*/  FFMA.FTZ R2, R39, c[0x0][0x29c], -R232 ;  /* 0x0000a70027027a23 */ /* 0x002fe400000108e8 */
[--C-:B------:R-:W-:Y:S02]  /*3770*/  FFMA.FTZ R39, R215, c[0x0][0x29c], -R234.reuse ;  /* 0x0000a700d7277a23 */ /* 0x100fe400000108ea */
[----:B------:R1:W-:Y:S01]  /*3780*/  MUFU.EX2 R28, R2 ;  /* 0x00000002001c7308 */ /* 0x0003e20000000800 */
[-C--:B------:R-:W-:Y:S03]  /*3790*/  HMMA.16816.F32.BF16 R92, R20, R14.reuse, R92 ;  /* 0x0000000e145c723c */ /* 0x080fe6000004185c */
[--C-:B--2---:R-:W-:Y:S05]  /*37a0*/  FFMA.FTZ R0, R245, c[0x0][0x29c], -R233.reuse ;  /* 0x0000a700f5007a23 */ /* 0x104fea00000108e9 */
[C---:B------:R-:W-:Y:S01]  /*37b0*/  HMMA.16816.F32.BF16 R96, R16.reuse, R14, R96 ;  /* 0x0000000e1060723c */ /* 0x040fe20000041860 */
[----:B------:R2:W2:Y:S03]  /*37c0*/  MUFU.EX2 R65, R0 ;  /* 0x0000000000417308 */ /* 0x0004a60000000800 */
[--C-:B-----5:R-:W-:Y:S02]  /*37d0*/  FFMA.FTZ R3, R35, c[0x0][0x29c], -R234.reuse ;  /* 0x0000a70023037a23 */ /* 0x120fe400000108ea */
[----:B------:R-:W-:Y:S02]  /*37e0*/  FFMA.FTZ R35, R37, c[0x0][0x29c], -R234 ;  /* 0x0000a70025237a23 */ /* 0x000fe400000108ea */
[-C--:B----4-:R-:W-:Y:S03]  /*37f0*/  HMMA.16816.F32.BF16 R100, R16, R4.reuse, R100 ;  /* 0x000000041064723c */ /* 0x090fe60000041864 */
[----:B------:R4:W-:Y:S01]  /*3800*/  MUFU.EX2 R51, R3 ;  /* 0x0000000300337308 */ /* 0x0009e20000000800 */
[--C-:B-1----:R-:W-:Y:S04]  /*3810*/  FFMA.FTZ R2, R50, c[0x0][0x29c], -R232.reuse ;  /* 0x0000a70032027a23 */ /* 0x102fe800000108e8 */
[C---:B------:R-:W-:Y:S04]  /*3820*/  HMMA.16816.F32.BF16 R104, R20.reuse, R4, R104 ;  /* 0x000000041468723c */ /* 0x040fe80000041868 */
[----:B------:R-:W-:Y:S01]  /*3830*/  FFMA.FTZ R232, R67, c[0x0][0x29c], -R232 ;  /* 0x0000a70043e87a23 */ /* 0x000fe200000108e8 */
[----:B------:R1:W5:Y:S02]  /*3840*/  MUFU.EX2 R201, R2 ;  /* 0x0000000200c97308 */ /* 0x0003640000000800 */
[--C-:B------:R-:W-:Y:S01]  /*3850*/  FFMA.FTZ R4, R32, c[0x0][0x29c], -R234.reuse ;  /* 0x0000a70020047a23 */ /* 0x100fe200000108ea */
[-C--:B------:R-:W-:Y:S04]  /*3860*/  HMMA.16816.F32.BF16 R108, R20, R6.reuse, R108 ;  /* 0x00000006146c723c */ /* 0x080fe8000004186c */
[--C-:B--2---:R-:W-:Y:S01]  /*3870*/  FFMA.FTZ R0, R243, c[0x0][0x29c], -R233.reuse ;  /* 0x0000a700f3007a23 */ /* 0x104fe200000108e9 */
[----:B------:R-:W-:Y:S01]  /*3880*/  F2FP.BF16.PACK_AB R32, R49, R216 ;  /* 0x000000d83120723e */ /* 0x000fe200000010ff */
[--C-:B------:R-:W-:Y:S01]  /*3890*/  FFMA.FTZ R5, R222, c[0x0][0x29c], -R234.reuse ;  /* 0x0000a700de057a23 */ /* 0x100fe200000108ea */
[----:B------:R-:W-:Y:S01]  /*38a0*/  MUFU.EX2 R50, R4 ;  /* 0x0000000400327308 */ /* 0x000fe20000000800 */
[C---:B------:R-:W-:Y:S04]  /*38b0*/  HMMA.16816.F32.BF16 R112, R16.reuse, R6, R112 ;  /* 0x000000061070723c */ /* 0x040fe80000041870 */
[----:B----4-:R-:W-:Y:S02]  /*38c0*/  F2FP.BF16.PACK_AB R3, R48, R47 ;  /* 0x0000002f3003723e */ /* 0x010fe400000010ff */
[----:B------:R-:W-:Y:S01]  /*38d0*/  F2FP.BF16.PACK_AB R12, R66, R65 ;  /* 0x00000041420c723e */ /* 0x000fe200000010ff */
[--C-:B------:R-:W-:Y:S01]  /*38e0*/  FFMA.FTZ R6, R223, c[0x0][0x29c], -R234.reuse ;  /* 0x0000a700df067a23 */ /* 0x100fe200000108ea */
[-C--:B---3--:R-:W-:Y:S01]  /*38f0*/  HMMA.16816.F32.BF16 R116, R16, R8.reuse, R116 ;  /* 0x000000081074723c */ /* 0x088fe20000041874 */
[----:B------:R2:W-:Y:S03]  /*3900*/  MUFU.EX2 R64, R0 ;  /* 0x0000000000407308 */ /* 0x0005e60000000800 */
[--C-:B------:R-:W-:Y:S01]  /*3910*/  FFMA.FTZ R7, R221, c[0x0][0x29c], -R234.reuse ;  /* 0x0000a700dd077a23 */ /* 0x100fe200000108ea */
[----:B------:R-:W-:Y:S01]  /*3920*/  MOV R221, R46 ;  /* 0x0000002e00dd7202 */ /* 0x000fe20000000f00 */
[--C-:B-1----:R-:W-:Y:S02]  /*3930*/  FFMA.FTZ R2, R241, c[0x0][0x29c], -R233.reuse ;  /* 0x0000a700f1027a23 */ /* 0x102fe400000108e9 */
[C---:B------:R-:W-:Y:S03]  /*3940*/  HMMA.16816.F32.BF16 R120, R20.reuse, R8, R120 ;  /* 0x000000081478723c */ /* 0x040fe60000041878 */
[----:B------:R1:W-:Y:S01]  /*3950*/  MUFU.EX2 R13, R2 ;  /* 0x00000002000d7308 */ /* 0x0003e20000000800 */
[--C-:B------:R-:W-:Y:S01]  /*3960*/  FFMA.FTZ R46, R218, c[0x0][0x29c], -R234.reuse ;  /* 0x0000a700da2e7a23 */ /* 0x100fe200000108ea */
[----:B------:R-:W-:Y:S02]  /*3970*/  MOV R218, R219 ;  /* 0x000000db00da7202 */ /* 0x000fe40000000f00 */
[----:B------:R-:W-:Y:S01]  /*3980*/  MOV R219, R43 ;  /* 0x0000002b00db7202 */ /* 0x000fe20000000f00 */
[-C--:B------:R-:W-:Y:S04]  /*3990*/  HMMA.16816.F32.BF16 R124, R20, R10.reuse, R124 ;  /* 0x0000000a147c723c */ /* 0x080fe8000004187c */
[----:B------:R-:W-:Y:S01]  /*39a0*/  F2FP.BF16.PACK_AB R38, R218, R221 ;  /* 0x000000ddda26723e */ /* 0x000fe200000010ff */
[----:B------:R-:W-:Y:S01]  /*39b0*/  MUFU.EX2 R46, R46 ;  /* 0x0000002e002e7308 */ /* 0x000fe20000000800 */
[----:B------:R-:W-:Y:S01]  /*39c0*/  F2FP.BF16.PACK_AB R37, R250, R219 ;  /* 0x000000dbfa25723e */ /* 0x000fe200000010ff */
[----:B------:R-:W-:Y:S01]  /*39d0*/  FFMA.FTZ R43, R247, c[0x0][0x29c], -R234 ;  /* 0x0000a700f72b7a23 */ /* 0x000fe200000108ea */
[----:B------:R-:W-:Y:S01]  /*39e0*/  F2FP.BF16.PACK_AB R21, R206, R207 ;  /* 0x000000cfce15723e */ /* 0x000fe200000010ff */
[--C-:B--2---:R-:W-:Y:S01]  /*39f0*/  FFMA.FTZ R0, R242, c[0x0][0x29c], -R233.reuse ;  /* 0x0000a700f2007a23 */ /* 0x104fe200000108e9 */
[----:B------:R-:W-:Y:S04]  /*3a00*/  HMMA.16816.F32.BF16 R128, R16, R10, R128 ;  /* 0x0000000a1080723c */ /* 0x000fe80000041880 */
[----:B------:R-:W-:Y:S01]  /*3a10*/  F2FP.BF16.PACK_AB R22, R29, R205 ;  /* 0x000000cd1d16723e */ /* 0x000fe200000010ff */
[----:B------:R2:W3:Y:S01]  /*3a20*/  MUFU.EX2 R56, R0 ;  /* 0x0000000000387308 */ /* 0x0004e20000000800 */
[----:B------:R-:W-:Y:S02]  /*3a30*/  F2FP.BF16.PACK_AB R20, R203, R204 ;  /* 0x000000cccb14723e */ /* 0x000fe400000010ff */
[----:B------:R-:W-:Y:S01]  /*3a40*/  F2FP.BF16.PACK_AB R19, R28, R202 ;  /* 0x000000ca1c13723e */ /* 0x000fe200000010ff */
[----:B-1----:R-:W1:Y:S03]  /*3a50*/  LDS R2, [R235+0x18480] ;  /* 0x01848000eb027984 */ /* 0x002e660000000800 */
[----:B-----5:R-:W-:Y:S02]  /*3a60*/  F2FP.BF16.PACK_AB R18, R200, R201 ;  /* 0x000000c9c812723e */ /* 0x020fe400000010ff */
[----:B------:R-:W-:Y:S01]  /*3a70*/  F2FP.BF16.PACK_AB R17, R198, R199 ;  /* 0x000000c7c611723e */ /* 0x000fe200000010ff */
[----:B------:R-:W-:Y:S10]  /*3a80*/  MUFU.EX2 R43, R43 ;  /* 0x0000002b002b7308 */ /* 0x000ff40000000800 */
[----:B------:R-:W-:Y:S01]  /*3a90*/  MUFU.EX2 R39, R39 ;  /* 0x0000002700277308 */ /* 0x000fe20000000800 */
[--C-:B--2---:R-:W-:Y:S01]  /*3aa0*/  FFMA.FTZ R0, R213, c[0x0][0x29c], -R233.reuse ;  /* 0x0000a700d5007a23 */ /* 0x104fe200000108e9 */
[----:B---3--:R-:W-:Y:S08]  /*3ab0*/  F2FP.BF16.PACK_AB R11, R56, R64 ;  /* 0x00000040380b723e */ /* 0x008ff000000010ff */
[----:B------:R2:W3:Y:S10]  /*3ac0*/  MUFU.EX2 R58, R0 ;  /* 0x00000000003a7308 */ /* 0x0004f40000000800 */
[----:B------:R-:W-:Y:S01]  /*3ad0*/  MUFU.EX2 R35, R35 ;  /* 0x0000002300237308 */ /* 0x000fe20000000800 */
[--C-:B-1----:R-:W-:Y:S02]  /*3ae0*/  FADD.FTZ R69, R69, -R2.reuse ;  /* 0x8000000245457221 */ /* 0x102fe40000010000 */
[--C-:B------:R-:W-:Y:S02]  /*3af0*/  FADD.FTZ R68, R68, -R2.reuse ;  /* 0x8000000244447221 */ /* 0x100fe40000010000 */
[--C-:B------:R-:W-:Y:S02]  /*3b00*/  FADD.FTZ R80, R80, -R2.reuse ;  /* 0x8000000250507221 */ /* 0x100fe40000010000 */
[--C-:B------:R-:W-:Y:S03]  /*3b10*/  FADD.FTZ R81, R81, -R2.reuse ;  /* 0x8000000251517221 */ /* 0x100fe60000010000 */
[----:B------:R-:W1:Y:S01]  /*3b20*/  MUFU.EX2 R232, R232 ;  /* 0x000000e800e87308 */ /* 0x000e620000000800 */
[--C-:B------:R-:W-:Y:S02]  /*3b30*/  FADD.FTZ R84, R84, -R2.reuse ;  /* 0x8000000254547221 */ /* 0x100fe40000010000 */
[--C-:B--2---:R-:W-:Y:S01]  /*3b40*/  FFMA.FTZ R0, R212, c[0x0][0x29c], -R233.reuse ;  /* 0x0000a700d4007a23 */ /* 0x104fe200000108e9 */
[----:B---3--:R-:W-:Y:S01]  /*3b50*/  F2FP.BF16.PACK_AB R10, R13, R58 ;  /* 0x0000003a0d0a723e */ /* 0x008fe200000010ff */
[--C-:B------:R-:W-:Y:S02]  /*3b60*/  FADD.FTZ R85, R85, -R2.reuse ;  /* 0x8000000255557221 */ /* 0x100fe40000010000 */
[--C-:B------:R-:W-:Y:S02]  /*3b70*/  FADD.FTZ R96, R96, -R2.reuse ;  /* 0x8000000260607221 */ /* 0x100fe40000010000 */
[--C-:B------:R-:W-:Y:S01]  /*3b80*/  FADD.FTZ R97, R97, -R2.reuse ;  /* 0x8000000261617221 */ /* 0x100fe20000010000 */
[----:B------:R2:W-:Y:S01]  /*3b90*/  MUFU.EX2 R55, R0 ;  /* 0x0000000000377308 */ /* 0x0005e20000000800 */
[--C-:B------:R-:W-:Y:S02]  /*3ba0*/  FADD.FTZ R100, R100, -R2.reuse ;  /* 0x8000000264647221 */ /* 0x100fe40000010000 */
[--C-:B------:R-:W-:Y:S02]  /*3bb0*/  FADD.FTZ R101, R101, -R2.reuse ;  /* 0x8000000265657221 */ /* 0x100fe40000010000 */
[--C-:B------:R-:W-:Y:S02]  /*3bc0*/  FADD.FTZ R112, R112, -R2.reuse ;  /* 0x8000000270707221 */ /* 0x100fe40000010000 */
[--C-:B------:R-:W-:Y:S02]  /*3bd0*/  FADD.FTZ R113, R113, -R2.reuse ;  /* 0x8000000271717221 */ /* 0x100fe40000010000 */
[--C-:B------:R-:W-:Y:S02]  /*3be0*/  FADD.FTZ R116, R116, -R2.reuse ;  /* 0x8000000274747221 */ /* 0x100fe40000010000 */
[--C-:B------:R-:W-:Y:S02]  /*3bf0*/  FADD.FTZ R117, R117, -R2.reuse ;  /* 0x8000000275757221 */ /* 0x100fe40000010000 */
[--C-:B------:R-:W-:Y:S01]  /*3c00*/  FADD.FTZ R128, R128, -R2.reuse ;  /* 0x8000000280807221 */ /* 0x100fe20000010000 */
[----:B-1----:R-:W-:Y:S01]  /*3c10*/  F2FP.BF16.PACK_AB R16, R232, R197 ;  /* 0x000000c5e810723e */ /* 0x002fe200000010ff */
[----:B------:R-:W-:Y:S02]  /*3c20*/  FADD.FTZ R129, R129, -R2 ;  /* 0x8000000281817221 */ /* 0x000fe40000010000 */
[----:B------:R-:W1:Y:S01]  /*3c30*/  LDS R2, [R235+0x18580] ;  /* 0x01858000eb027984 */ /* 0x000e620000000800 */
[----:B------:R-:W-:Y:S02]  /*3c40*/  FMUL.FTZ R117, R49, R117 ;  /* 0x0000007531757220 */ /* 0x000fe40000410000 */
[----:B------:R-:W-:Y:S01]  /*3c50*/  MUFU.EX2 R49, R5 ;  /* 0x0000000500317308 */ /* 0x000fe20000000800 */
[----:B------:R-:W-:Y:S02]  /*3c60*/  FMUL.FTZ R69, R209, R69 ;  /* 0x00000045d1457220 */ /* 0x000fe40000410000 */
[----:B------:R-:W-:Y:S02]  /*3c70*/  FMUL.FTZ R68, R210, R68 ;  /* 0x00000044d2447220 */ /* 0x000fe40000410000 */
[--C-:B--2---:R-:W-:Y:S01]  /*3c80*/  FFMA.FTZ R0, R36, c[0x0][0x29c], -R233.reuse ;  /* 0x0000a70024007a23 */ /* 0x104fe200000108e9 */
[----:B------:R-:W-:Y:S01]  /*3c90*/  F2FP.BF16.PACK_AB R36, R248, R249 ;  /* 0x000000f9f824723e */ /* 0x000fe200000010ff */
[----:B------:R-:W-:Y:S01]  /*3ca0*/  FMUL.FTZ R80, R211, R80 ;  /* 0x00000050d3507220 */ /* 0x000fe20000410000 */
[----:B------:R-:W-:Y:S01]  /*3cb0*/  F2FP.BF16.PACK_AB R68, R69, R68 ;  /* 0x000000444544723e */ /* 0x000fe200000010ff */
[----:B------:R-:W-:Y:S01]  /*3cc0*/  FMUL.FTZ R81, R220, R81 ;  /* 0x00000051dc517220 */ /* 0x000fe20000410000 */
[----:B------:R2:W3:Y:S01]  /*3cd0*/  MUFU.EX2 R53, R0 ;  /* 0x0000000000357308 */ /* 0x0004e20000000800 */
[----:B------:R-:W-:Y:S02]  /*3ce0*/  FMUL.FTZ R84, R221, R84 ;  /* 0x00000054dd547220 */ /* 0x000fe40000410000 */
[----:B------:R-:W-:Y:S01]  /*3cf0*/  FMUL.FTZ R85, R218, R85 ;  /* 0x00000055da557220 */ /* 0x000fe20000410000 */
[----:B------:R-:W-:Y:S01]  /*3d00*/  F2FP.BF16.PACK_AB R80, R81, R80 ;  /* 0x000000505150723e */ /* 0x000fe200000010ff */
        /* <DEDUP_REMOVED lines=12> */
[----:B------:R-:W-:Y:S01]  /*3dd0*/  FMUL.FTZ R129, R208, R129 ;  /* 0x00000081d0817220 */ /* 0x000fe20000410000 */
[----:B------:R-:W-:Y:S01]  /*3de0*/  F2FP.BF16.PACK_AB R116, R117, R116 ;  /* 0x000000747574723e */ /* 0x000fe200000010ff */
[--C-:B--2---:R-:W-:Y:S01]  /*3df0*/  FFMA.FTZ R0, R40, c[0x0][0x29c], -R233.reuse ;  /* 0x0000a70028007a23 */ /* 0x104fe200000108e9 */
[----:B------:R-:W-:Y:S01]  /*3e00*/  F2FP.BF16.PACK_AB R40, R220, R211 ;  /* 0x000000d3dc28723e */ /* 0x000fe200000010ff */
[--C-:B-1----:R-:W-:Y:S02]  /*3e10*/  FADD.FTZ R73, R73, -R2.reuse ;  /* 0x8000000249497221 */ /* 0x102fe40000010000 */
[----:B------:R1:W2:Y:S01]  /*3e20*/  MUFU.EX2 R52, R0 ;  /* 0x0000000000347308 */ /* 0x0002a20000000800 */
[--C-:B------:R-:W-:Y:S01]  /*3e30*/  FADD.FTZ R72, R72, -R2.reuse ;  /* 0x8000000248487221 */ /* 0x100fe20000010000 */
[----:B---3--:R-:W-:Y:S01]  /*3e40*/  F2FP.BF16.PACK_AB R8, R53, R55 ;  /* 0x000000373508723e */ /* 0x008fe200000010ff */
[--C-:B------:R-:W-:Y:S01]  /*3e50*/  FADD.FTZ R76, R76, -R2.reuse ;  /* 0x800000024c4c7221 */ /* 0x100fe20000010000 */
[----:B------:R-:W-:Y:S01]  /*3e60*/  F2FP.BF16.PACK_AB R128, R129, R128 ;  /* 0x000000808180723e */ /* 0x000fe200000010ff */
[--C-:B------:R-:W-:Y:S02]  /*3e70*/  FADD.FTZ R77, R77, -R2.reuse ;  /* 0x800000024d4d7221 */ /* 0x100fe40000010000 */
        /* <DEDUP_REMOVED lines=9> */
[--C-:B-1----:R-:W-:Y:S01]  /*3f10*/  FFMA.FTZ R0, R41, c[0x0][0x29c], -R233.reuse ;  /* 0x0000a70029007a23 */ /* 0x102fe200000108e9 */
[----:B------:R-:W-:Y:S01]  /*3f20*/  F2FP.BF16.PACK_AB R41, R209, R210 ;  /* 0x000000d2d129723e */ /* 0x000fe200000010ff */
[--C-:B------:R-:W-:Y:S02]  /*3f30*/  FADD.FTZ R121, R121, -R2.reuse ;  /* 0x8000000279797221 */ /* 0x100fe40000010000 */
[----:B------:R1:W3:Y:S01]  /*3f40*/  MUFU.EX2 R34, R0 ;  /* 0x0000000000227308 */ /* 0x0002e20000000800 */
[--C-:B------:R-:W-:Y:S02]  /*3f50*/  FADD.FTZ R124, R124, -R2.reuse ;  /* 0x800000027c7c7221 */ /* 0x100fe40000010000 */
[----:B------:R-:W-:Y:S02]  /*3f60*/  FADD.FTZ R125, R125, -R2 ;  /* 0x800000027d7d7221 */ /* 0x000fe40000010000 */
[----:B------:R-:W-:Y:S02]  /*3f70*/  FMUL.FTZ R73, R66, R73 ;  /* 0x0000004942497220 */ /* 0x000fe40000410000 */
[----:B------:R-:W-:Y:S02]  /*3f80*/  FMUL.FTZ R14, R65, R72 ;  /* 0x00000048410e7220 */ /* 0x000fe40000410000 */
        /* <DEDUP_REMOVED lines=9> */
[----:B--2---:R-:W-:Y:S02]  /*4020*/  FMUL.FTZ R104, R52, R104 ;  /* 0x0000006834687220 */ /* 0x004fe40000410000 */
[----:B------:R-:W-:Y:S01]  /*4030*/  FMUL.FTZ R120, R26, R120 ;  /* 0x000000781a787220 */ /* 0x000fe20000410000 */
[----:B------:R-:W-:Y:S01]  /*4040*/  F2FP.BF16.PACK_AB R9, R9, R92 ;  /* 0x0000005c0909723e */ /* 0x000fe200000010ff */
[--C-:B-1----:R-:W-:Y:S02]  /*4050*/  FFMA.FTZ R0, R44, c[0x0][0x29c], -R233.reuse ;  /* 0x0000a7002c007a23 */ /* 0x102fe400000108e9 */
[--C-:B------:R-:W-:Y:S02]  /*4060*/  FFMA.FTZ R44, R251, c[0x0][0x29c], -R234.reuse ;  /* 0x0000a700fb2c7a23 */ /* 0x100fe400000108ea */
[----:B------:R1:W2:Y:S01]  /*4070*/  MUFU.EX2 R31, R0 ;  /* 0x00000000001f7308 */ /* 0x0002a20000000800 */
[----:B---3--:R-:W-:Y:S02]  /*4080*/  FMUL.FTZ R23, R34, R105 ;  /* 0x0000006922177220 */ /* 0x008fe40000410000 */
[----:B------:R-:W-:Y:S03]  /*4090*/  FMUL.FTZ R124, R60, R124 ;  /* 0x0000007c3c7c7220 */ /* 0x000fe60000410000 */
[----:B------:R-:W-:Y:S04]  /*40a0*/  F2FP.BF16.PACK_AB R23, R23, R104 ;  /* 0x000000681717723e */ /* 0x000fe800000010ff */
[----:B------:R-:W-:Y:S01]  /*40b0*/  MUFU.EX2 R44, R44 ;  /* 0x0000002c002c7308 */ /* 0x000fe20000000800 */
[--C-:B-1----:R-:W-:Y:S02]  /*40c0*/  FFMA.FTZ R0, R45, c[0x0][0x29c], -R233.reuse ;  /* 0x0000a7002d007a23 */ /* 0x102fe400000108e9 */
[--C-:B------:R-:W-:Y:S07]  /*40d0*/  FFMA.FTZ R45, R252, c[0x0][0x29c], -R234.reuse ;  /* 0x0000a700fc2d7a23 */ /* 0x100fee00000108ea */
[----:B------:R1:W-:Y:S01]  /*40e0*/  MUFU.EX2 R24, R0 ;  /* 0x0000000000187308 */ /* 0x0003e20000000800 */
[----:B--2---:R-:W-:Y:S02]  /*40f0*/  FMUL.FTZ R108, R31, R108 ;  /* 0x0000006c1f6c7220 */ /* 0x004fe40000410000 */
[----:B------:R-:W-:Y:S07]  /*4100*/  FFMA.FTZ R234, R63, c[0x0][0x29c], -R234 ;  /* 0x0000a7003fea7a23 */ /* 0x000fee00000108ea */
[----:B------:R-:W-:Y:S10]  /*4110*/  MUFU.EX2 R45, R45 ;  /* 0x0000002d002d7308 */ /* 0x000ff40000000800 */
[----:B------:R-:W-:Y:S01]  /*4120*/  MUFU.EX2 R234, R234 ;  /* 0x000000ea00ea7308 */ /* 0x000fe20000000800 */
[--C-:B-1----:R-:W-:Y:S02]  /*4130*/  FFMA.FTZ R0, R57, c[0x0][0x29c], -R233.reuse ;  /* 0x0000a70039007a23 */ /* 0x102fe400000108e9 */
[----:B------:R-:W-:Y:S07]  /*4140*/  FFMA.FTZ R233, R61, c[0x0][0x29c], -R233 ;  /* 0x0000a7003de97a23 */ /* 0x000fee00000108e9 */
[----:B------:R1:W2:Y:S10]  /*4150*/  MUFU.EX2 R25, R0 ;  /* 0x0000000000197308 */ /* 0x0002b40000000800 */
[----:B------:R-:W3:Y:S01]  /*4160*/  MUFU.EX2 R233, R233 ;  /* 0x000000e900e97308 */ /* 0x000ee20000000800 */
[----:B-1----:R-:W1:Y:S01]  /*4170*/  LDS R0, [R235+0x184a0] ;  /* 0x0184a000eb007984 */ /* 0x002e620000000800 */
[C---:B--2---:R-:W-:Y:S01]  /*4180*/  F2FP.BF16.PACK_AB R4, R25.reuse, R26 ;  /* 0x0000001a1904723e */ /* 0x044fe200000010ff */
[----:B------:R-:W-:Y:S05]  /*4190*/  FMUL.FTZ R25, R25, R121 ;  /* 0x0000007919197220 */ /* 0x000fea0000410000 */
[----:B------:R-:W-:Y:S02]  /*41a0*/  F2FP.BF16.PACK_AB R25, R25, R120 ;  /* 0x000000781919723e */ /* 0x000fe400000010ff */
[C---:B---3--:R-:W-:Y:S01]  /*41b0*/  F2FP.BF16.PACK_AB R5, R233.reuse, R60 ;  /* 0x0000003ce905723e */ /* 0x048fe200000010ff */
[----:B------:R-:W-:Y:S05]  /*41c0*/  FMUL.FTZ R26, R233, R125 ;  /* 0x0000007de91a7220 */ /* 0x000fea0000410000 */
[----:B------:R-:W-:Y:S01]  /*41d0*/  F2FP.BF16.PACK_AB R26, R26, R124 ;  /* 0x0000007c1a1a723e */ /* 0x000fe200000010ff */
[--C-:B-1----:R-:W-:Y:S02]  /*41e0*/  FADD.FTZ R71, R71, -R0.reuse ;  /* 0x8000000047477221 */ /* 0x102fe40000010000 */
        /* <DEDUP_REMOVED lines=14> */
[----:B------:R-:W-:Y:S02]  /*42d0*/  FADD.FTZ R131, R131, -R0 ;  /* 0x8000000083837221 */ /* 0x000fe40000010000 */
[----:B------:R-:W1:Y:S01]  /*42e0*/  LDS R0, [R235+0x185a0] ;  /* 0x0185a000eb007984 */ /* 0x000e620000000800 */
[----:B------:R-:W-:Y:S02]  /*42f0*/  FMUL.FTZ R71, R48, R71 ;  /* 0x0000004730477220 */ /* 0x000fe40000410000 */
[----:B------:R-:W2:Y:S01]  /*4300*/  MUFU.EX2 R48, R6 ;  /* 0x0000000600307308 */ /* 0x000ea20000000800 */
[----:B------:R3:W-:Y:S01]  /*4310*/  STS [R237+0x400], R3 ;  /* 0x00040003ed007388 */ /* 0x0007e20000000800 */
[----:B------:R-:W-:Y:S02]  /*4320*/  FMUL.FTZ R70, R47, R70 ;  /* 0x000000462f467220 */ /* 0x000fe40000410000 */
[----:B------:R-:W-:Y:S01]  /*4330*/  FMUL.FTZ R86, R205, R86 ;  /* 0x00000056cd567220 */ /* 0x000fe20000410000 */
[----:B------:R-:W-:Y:S01]  /*4340*/  STS [R237], R41 ;  /* 0x00000029ed007388 */ /* 0x000fe20000000800 */
[----:B------:R-:W-:Y:S01]  /*4350*/  FMUL.FTZ R29, R29, R87 ;  /* 0x000000571d1d7220 */ /* 0x000fe20000410000 */
[----:B------:R-:W-:Y:S01]  /*4360*/  F2FP.BF16.PACK_AB R70, R71, R70 ;  /* 0x000000464746723e */ /* 0x000fe200000010ff */
[----:B------:R-:W-:Y:S01]  /*4370*/  FMUL.FTZ R102, R202, R102 ;  /* 0x00000066ca667220 */ /* 0x000fe20000410000 */
[----:B------:R-:W-:Y:S01]  /*4380*/  STS [R238], R40 ;  /* 0x00000028ee007388 */ /* 0x000fe20000000800 */
[----:B------:R4:W5:Y:S01]  /*4390*/  MUFU.EX2 R47, R7 ;  /* 0x00000007002f7308 */ /* 0x0009620000000800 */
[----:B------:R-:W-:Y:S01]  /*43a0*/  F2FP.BF16.PACK_AB R29, R29, R86 ;  /* 0x000000561d1d723e */ /* 0x000fe200000010ff */
[----:B------:R-:W-:Y:S01]  /*43b0*/  FMUL.FTZ R28, R28, R103 ;  /* 0x000000671c1c7220 */ /* 0x000fe20000410000 */
[----:B------:R-:W-:Y:S01]  /*43c0*/  STS [R238+0x400], R21 ;  /* 0x00040015ee007388 */ /* 0x000fe20000000800 */
[----:B------:R-:W-:Y:S02]  /*43d0*/  FMUL.FTZ R130, R197, R130 ;  /* 0x00000082c5827220 */ /* 0x000fe40000410000 */
[----:B------:R-:W-:Y:S01]  /*43e0*/  FMUL.FTZ R27, R232, R131 ;  /* 0x00000083e81b7220 */ /* 0x000fe20000410000 */
[----:B------:R5:W-:Y:S01]  /*43f0*/  STS [R237+0x2000], R12 ;  /* 0x0020000ced007388 */ /* 0x000be20000000800 */
[----:B------:R-:W-:Y:S01]  /*4400*/  FMUL.FTZ R82, R207, R82 ;  /* 0x00000052cf527220 */ /* 0x000fe20000410000 */
[----:B------:R-:W-:Y:S01]  /*4410*/  F2FP.BF16.PACK_AB R28, R28, R102 ;  /* 0x000000661c1c723e */ /* 0x000fe200000010ff */
[----:B------:R-:W-:Y:S01]  /*4420*/  FMUL.FTZ R83, R206, R83 ;  /* 0x00000053ce537220 */ /* 0x000fe20000410000 */
[----:B------:R-:W-:Y:S01]  /*4430*/  F2FP.BF16.PACK_AB R27, R27, R130 ;  /* 0x000000821b1b723e */ /* 0x000fe200000010ff */
[----:B------:R-:W-:Y:S01]  /*4440*/  FMUL.FTZ R98, R204, R98 ;  /* 0x00000062cc627220 */ /* 0x000fe20000410000 */
[----:B--2---:R-:W-:Y:S01]  /*4450*/  F2FP.BF16.PACK_AB R2, R48, R49 ;  /* 0x000000313002723e */ /* 0x004fe200000010ff */
[----:B------:R-:W-:Y:S01]  /*4460*/  FMUL.FTZ R99, R203, R99 ;  /* 0x00000063cb637220 */ /* 0x000fe20000410000 */
[----:B---3--:R-:W-:Y:S01]  /*4470*/  F2FP.BF16.PACK_AB R3, R51, R50 ;  /* 0x000000323303723e */ /* 0x008fe200000010ff */
[----:B------:R-:W-:Y:S01]  /*4480*/  FMUL.FTZ R114, R201, R114 ;  /* 0x00000072c9727220 */ /* 0x000fe20000410000 */
[C---:B------:R-:W-:Y:S01]  /*4490*/  F2FP.BF16.PACK_AB R6, R24.reuse, R31 ;  /* 0x0000001f1806723e */ /* 0x040fe200000010ff */
[----:B------:R-:W-:Y:S01]  /*44a0*/  FMUL.FTZ R24, R24, R109 ;  /* 0x0000006d18187220 */ /* 0x000fe20000410000 */
[----:B------:R-:W-:Y:S01]  /*44b0*/  MUFU.EX2 R31, R59 ;  /* 0x0000003b001f7308 */ /* 0x000fe20000000800 */
[----:B------:R2:W-:Y:S01]  /*44c0*/  STS [R237+0x2400], R3 ;  /* 0x00240003ed007388 */ /* 0x0005e20000000800 */
[----:B------:R-:W-:Y:S01]  /*44d0*/  F2FP.BF16.PACK_AB R82, R83, R82 ;  /* 0x000000525352723e */ /* 0x000fe200000010ff */
[----:B------:R-:W-:Y:S01]  /*44e0*/  FMUL.FTZ R115, R200, R115 ;  /* 0x00000073c8737220 */ /* 0x000fe20000410000 */
[----:B----4-:R-:W-:Y:S01]  /*44f0*/  F2FP.BF16.PACK_AB R7, R34, R52 ;  /* 0x000000342207723e */ /* 0x010fe200000010ff */
[----:B------:R3:W-:Y:S01]  /*4500*/  STS [R238+0x2400], R2 ;  /* 0x00240002ee007388 */ /* 0x0007e20000000800 */
[----:B------:R-:W-:Y:S01]  /*4510*/  F2FP.BF16.PACK_AB R24, R24, R108 ;  /* 0x0000006c1818723e */ /* 0x000fe200000010ff */
[--C-:B-1----:R-:W-:Y:S01]  /*4520*/  FADD.FTZ R75, R75, -R0.reuse ;  /* 0x800000004b4b7221 */ /* 0x102fe20000010000 */
[----:B------:R-:W-:Y:S01]  /*4530*/  F2FP.BF16.PACK_AB R98, R99, R98 ;  /* 0x000000626362723e */ /* 0x000fe200000010ff */
[----:B------:R-:W-:Y:S01]  /*4540*/  STS [R238+0x2000], R11 ;  /* 0x0020000bee007388 */ /* 0x000fe20000000800 */
[----:B------:R-:W1:Y:S01]  /*4550*/  MUFU.EX2 R34, R54 ;  /* 0x0000003600227308 */ /* 0x000e620000000800 */
[----:B------:R-:W-:Y:S01]  /*4560*/  FMUL.FTZ R75, R51, R75 ;  /* 0x0000004b334b7220 */ /* 0x000fe20000410000 */
[----:B------:R-:W-:Y:S01]  /*4570*/  F2FP.BF16.PACK_AB R114, R115, R114 ;  /* 0x000000727372723e */ /* 0x000fe200000010ff */
[----:B------:R-:W-:Y:S01]  /*4580*/  STS [R240], R38 ;  /* 0x00000026f0007388 */ /* 0x000fe20000000800 */
[--C-:B------:R-:W-:Y:S02]  /*4590*/  FADD.FTZ R74, R74, -R0.reuse ;  /* 0x800000004a4a7221 */ /* 0x100fe40000010000 */
[--C-:B------:R-:W-:Y:S01]  /*45a0*/  FADD.FTZ R78, R78, -R0.reuse ;  /* 0x800000004e4e7221 */ /* 0x100fe20000010000 */
[----:B------:R-:W-:Y:S01]  /*45b0*/  STS [R240+0x400], R22 ;  /* 0x00040016f0007388 */ /* 0x000fe20000000800 */
[--C-:B------:R-:W-:Y:S02]  /*45c0*/  FADD.FTZ R79, R79, -R0.reuse ;  /* 0x800000004f4f7221 */ /* 0x100fe40000010000 */
[----:B-----5:R-:W4:Y:S01]  /*45d0*/  MUFU.EX2 R12, R62 ;  /* 0x0000003e000c7308 */ /* 0x020f220000000800 */
[----:B------:R-:W-:Y:S01]  /*45e0*/  STS [R239], R37 ;  /* 0x00000025ef007388 */ /* 0x000fe20000000800 */
[----:B------:R-:W-:Y:S02]  /*45f0*/  FMUL.FTZ R78, R49, R78 ;  /* 0x0000004e314e7220 */ /* 0x000fe40000410000 */
[--C-:B------:R-:W-:Y:S01]  /*4600*/  FADD.FTZ R90, R90, -R0.reuse ;  /* 0x800000005a5a7221 */ /* 0x100fe20000010000 */
[----:B------:R-:W-:Y:S01]  /*4610*/  STS [R239+0x400], R20 ;  /* 0x00040014ef007388 */ /* 0x000fe20000000800 */
[----:B--2---:R-:W-:Y:S01]  /*4620*/  F2FP.BF16.PACK_AB R3, R46, R47 ;  /* 0x0000002f2e03723e */ /* 0x004fe200000010ff */
[--C-:B------:R-:W-:Y:S02]  /*4630*/  FADD.FTZ R91, R91, -R0.reuse ;  /* 0x800000005b5b7221 */ /* 0x100fe40000010000 */
[----:B------:R-:W-:Y:S01]  /*4640*/  STS [R240+0x2000], R10 ;  /* 0x0020000af0007388 */ /* 0x000fe20000000800 */
[----:B---3--:R-:W-:Y:S01]  /*4650*/  F2FP.BF16.PACK_AB R2, R44, R45 ;  /* 0x0000002d2c02723e */ /* 0x008fe200000010ff */
[----:B------:R-:W-:Y:S02]  /*4660*/  FMUL.FTZ R90, R47, R90 ;  /* 0x0000005a2f5a7220 */ /* 0x000fe40000410000 */
[----:B------:R2:W-:Y:S01]  /*4670*/  STS [R240+0x2400], R3 ;  /* 0x00240003f0007388 */ /* 0x0005e20000000800 */
[--C-:B------:R-:W-:Y:S02]  /*4680*/  FADD.FTZ R94, R94, -R0.reuse ;  /* 0x800000005e5e7221 */ /* 0x100fe40000010000 */
[--C-:B------:R-:W-:Y:S01]  /*4690*/  FADD.FTZ R95, R95, -R0.reuse ;  /* 0x800000005f5f7221 */ /* 0x100fe20000010000 */
[----:B------:R3:W-:Y:S01]  /*46a0*/  STS [R239+0x2400], R2 ;  /* 0x00240002ef007388 */ /* 0x0007e20000000800 */
[----:B------:R-:W-:Y:S02]  /*46b0*/  FMUL.FTZ R94, R45, R94 ;  /* 0x0000005e2d5e7220 */ /* 0x000fe40000410000 */
[--C-:B------:R-:W-:Y:S01]  /*46c0*/  FADD.FTZ R106, R106, -R0.reuse ;  /* 0x800000006a6a7221 */ /* 0x100fe20000010000 */
[----:B------:R-:W-:Y:S01]  /*46d0*/  STS [R239+0x2000], R8 ;  /* 0x00200008ef007388 */ /* 0x000fe20000000800 */
[--C-:B------:R-:W-:Y:S02]  /*46e0*/  FADD.FTZ R107, R107, -R0.reuse ;  /* 0x800000006b6b7221 */ /* 0x100fe40000010000 */
[----:B------:R-:W-:Y:S01]  /*46f0*/  FMUL.FTZ R106, R43, R106 ;  /* 0x0000006a2b6a7220 */ /* 0x000fe20000410000 */
[----:B------:R-:W-:Y:S01]  /*4700*/  STS [R237+0x4000], R36 ;  /* 0x00400024ed007388 */ /* 0x000fe20000000800 */
[--C-:B------:R-:W-:Y:S02]  /*4710*/  FADD.FTZ R110, R110, -R0.reuse ;  /* 0x800000006e6e7221 */ /* 0x100fe40000010000 */
[--C-:B------:R-:W-:Y:S01]  /*4720*/  FADD.FTZ R111, R111, -R0.reuse ;  /* 0x800000006f6f7221 */ /* 0x100fe20000010000 */
[----:B------:R-:W-:Y:S01]  /*4730*/  STS [R237+0x4400], R19 ;  /* 0x00440013ed007388 */ /* 0x000fe20000000800 */
[----:B------:R-:W-:Y:S02]  /*4740*/  FMUL.FTZ R110, R39, R110 ;  /* 0x0000006e276e7220 */ /* 0x000fe40000410000 */
[--C-:B------:R-:W-:Y:S01]  /*4750*/  FADD.FTZ R122, R122, -R0.reuse ;  /* 0x800000007a7a7221 */ /* 0x100fe20000010000 */
[----:B------:R-:W-:Y:S01]  /*4760*/  STS [R238+0x4000], R33 ;  /* 0x00400021ee007388 */ /* 0x000fe20000000800 */
[--C-:B------:R-:W-:Y:S02]  /*4770*/  FADD.FTZ R123, R123, -R0.reuse ;  /* 0x800000007b7b7221 */ /* 0x100fe40000010000 */
[----:B-1----:R-:W-:Y:S01]  /*4780*/  FMUL.FTZ R122, R34, R122 ;  /* 0x0000007a227a7220 */ /* 0x002fe20000410000 */
[----:B------:R-:W-:Y:S01]  /*4790*/  STS [R238+0x4400], R18 ;  /* 0x00440012ee007388 */ /* 0x000fe20000000800 */
[----:B--2---:R-:W-:Y:S01]  /*47a0*/  F2FP.BF16.PACK_AB R3, R42, R43 ;  /* 0x0000002b2a03723e */ /* 0x004fe200000010ff */
[----:B------:R-:W-:Y:S02]  /*47b0*/  FMUL.FTZ R118, R199, R118 ;  /* 0x00000076c7767220 */ /* 0x000fe40000410000 */
[----:B------:R-:W-:Y:S01]  /*47c0*/  STS [R237+0x6000], R7 ;  /* 0x00600007ed007388 */ /* 0x000fe20000000800 */
[----:B---3--:R-:W-:Y:S01]  /*47d0*/  F2FP.BF16.PACK_AB R2, R35, R39 ;  /* 0x000000272302723e */ /* 0x008fe200000010ff */
[----:B------:R-:W-:Y:S02]  /*47e0*/  FMUL.FTZ R119, R198, R119 ;  /* 0x00000077c6777220 */ /* 0x000fe40000410000 */
[----:B------:R1:W-:Y:S01]  /*47f0*/  STS [R237+0x6400], R3 ;  /* 0x00640003ed007388 */ /* 0x0003e20000000800 */
[--C-:B------:R-:W-:Y:S02]  /*4800*/  FADD.FTZ R126, R126, -R0.reuse ;  /* 0x800000007e7e7221 */ /* 0x100fe40000010000 */
[----:B------:R-:W-:Y:S01]  /*4810*/  F2FP.BF16.PACK_AB R118, R119, R118 ;  /* 0x000000767776723e */ /* 0x000fe200000010ff */
[----:B------:R2:W-:Y:S01]  /*4820*/  STS [R238+0x6400], R2 ;  /* 0x00640002ee007388 */ /* 0x0005e20000000800 */
[----:B------:R-:W-:Y:S01]  /*4830*/  FADD.FTZ R127, R127, -R0 ;  /* 0x800000007f7f7221 */ /* 0x000fe20000010000 */
[----:B------:R-:W-:Y:S01]  /*4840*/  IADD3 R0, R229, UR4, RZ ;  /* 0x00000004e5007c10 */ /* 0x000fe2000fffe0ff */
[----:B----4-:R-:W-:Y:S01]  /*4850*/  FMUL.FTZ R126, R12, R126 ;  /* 0x0000007e0c7e7220 */ /* 0x010fe20000410000 */
[----:B------:R-:W-:Y:S01]  /*4860*/  STS [R238+0x6000], R6 ;  /* 0x00600006ee007388 */ /* 0x000fe20000000800 */
[----:B------:R-:W-:Y:S01]  /*4870*/  FMUL.FTZ R127, R234, R127 ;  /* 0x0000007fea7f7220 */ /* 0x000fe20000410000 */
[----:B------:R-:W-:Y:S02]  /*4880*/  SHF.L.U32 R0, R0, 0x1, RZ ;  /* 0x0000000100007819 */ /* 0x000fe400000006ff */
[----:B------:R-:W-:Y:S04]  /*4890*/  STS [R240+0x4000], R32 ;  /* 0x00400020f0007388 */ /* 0x000fe80000000800 */
[----:B------:R-:W-:Y:S04]  /*48a0*/  STS [R240+0x4400], R17 ;  /* 0x00440011f0007388 */ /* 0x000fe80000000800 */
[----:B------:R-:W-:Y:S04]  /*48b0*/  STS [R239+0x4000], R30 ;  /* 0x0040001eef007388 */ /* 0x000fe80000000800 */
[----:B------:R-:W-:Y:S01]  /*48c0*/  STS [R239+0x4400], R16 ;  /* 0x00440010ef007388 */ /* 0x000fe20000000800 */
[----:B-1----:R-:W-:Y:S03]  /*48d0*/  FMUL.FTZ R3, R46, R91 ;  /* 0x0000005b2e037220 */ /* 0x002fe60000410000 */
[----:B------:R1:W-:Y:S01]  /*48e0*/  STS [R240+0x6000], R4 ;  /* 0x00600004f0007388 */ /* 0x0003e20000000800 */
[----:B--2---:R-:W-:Y:S02]  /*48f0*/  F2FP.BF16.PACK_AB R2, R31, R34 ;  /* 0x000000221f02723e */ /* 0x004fe400000010ff */
[----:B------:R-:W-:Y:S03]  /*4900*/  F2FP.BF16.PACK_AB R3, R3, R90 ;  /* 0x0000005a0303723e */ /* 0x000fe600000010ff */
[----:B------:R2:W-:Y:S04]  /*4910*/  STS [R240+0x6400], R2 ;  /* 0x00640002f0007388 */ /* 0x0005e80000000800 */
[----:B------:R3:W-:Y:S01]  /*4920*/  STS [R239+0x6000], R5 ;  /* 0x00600005ef007388 */ /* 0x0007e20000000800 */
[----:B-1----:R-:W-:Y:S05]  /*4930*/  FMUL.FTZ R4, R50, R74 ;  /* 0x0000004a32047220 */ /* 0x002fea0000410000 */
[----:B------:R-:W-:Y:S02]  /*4940*/  F2FP.BF16.PACK_AB R4, R75, R4 ;  /* 0x000000044b04723e */ /* 0x000fe400000010ff */
[----:B--2---:R-:W-:Y:S01]  /*4950*/  F2FP.BF16.PACK_AB R2, R234, R12 ;  /* 0x0000000cea02723e */ /* 0x004fe200000010ff */
[----:B---3--:R-:W-:Y:S04]  /*4960*/  FMUL.FTZ R5, R44, R95 ;  /* 0x0000005f2c057220 */ /* 0x008fe80000410000 */
[----:B------:R1:W-:Y:S01]  /*4970*/  STS [R239+0x6400], R2 ;  /* 0x00640002ef007388 */ /* 0x0003e20000000800 */
[----:B------:R-:W-:Y:S03]  /*4980*/  F2FP.BF16.PACK_AB R5, R5, R94 ;  /* 0x0000005e0505723e */ /* 0x000fe600000010ff */
[----:B------:R-:W-:Y:S01]  /*4990*/  BAR.SYNC.DEFER_BLOCKING 0x0 ;  /* 0x0000000000007b1d */ /* 0x000fe20000010000 */
[----:B-1----:R-:W-:Y:S07]  /*49a0*/  FMUL.FTZ R2, R48, R79 ;  /* 0x0000004f30027220 */ /* 0x002fee0000410000 */
[----:B------:R1:W-:Y:S01]  /*49b0*/  STS [R237+0x8000], R68 ;  /* 0x00800044ed007388 */ /* 0x0003e20000000800 */
[----:B------:R-:W-:Y:S03]  /*49c0*/  F2FP.BF16.PACK_AB R2, R2, R78 ;  /* 0x0000004e0202723e */ /* 0x000fe600000010ff */
[----:B------:R-:W-:Y:S01]  /*49d0*/  STS [R237+0x8400], R70 ;  /* 0x00840046ed007388 */ /* 0x000fe20000000800 */
[----:B------:R-:W-:Y:S03]  /*49e0*/  MOV R78, 0x20 ;  /* 0x00000020004e7802 */ /* 0x000fe60000000f00 */
[----:B------:R-:W-:Y:S01]  /*49f0*/  STS [R238+0x8000], R80 ;  /* 0x00800050ee007388 */ /* 0x000fe20000000800 */
[----:B------:R-:W-:Y:S03]  /*4a00*/  SEL R78, R78, 0xffffffe0, !P0 ;  /* 0xffffffe04e4e7807 */ /* 0x000fe60004000000 */
[----:B------:R-:W-:Y:S04]  /*4a10*/  STS [R238+0x8400], R82 ;  /* 0x00840052ee007388 */ /* 0x000fe80000000800 */
[----:B------:R-:W-:Y:S04]  /*4a20*/  STS [R237+0xa000], R14 ;  /* 0x00a0000eed007388 */ /* 0x000fe80000000800 */
[----:B------:R2:W-:Y:S04]  /*4a30*/  STS [R237+0xa400], R4 ;  /* 0x00a40004ed007388 */ /* 0x0005e80000000800 */
[----:B------:R3:W-:Y:S01]  /*4a40*/  STS [R238+0xa400], R2 ;  /* 0x00a40002ee007388 */ /* 0x0007e20000000800 */
[----:B-1----:R-:W-:Y:S03]  /*4a50*/  SHF.L.U32 R68, R231, 0x1, RZ ;  /* 0x00000001e7447819 */ /* 0x002fe600000006ff */
[----:B------:R-:W-:Y:S04]  /*4a60*/  STS [R238+0xa000], R15 ;  /* 0x00a0000fee007388 */ /* 0x000fe80000000800 */
[----:B------:R-:W-:Y:S04]  /*4a70*/  STS [R240+0x8000], R84 ;  /* 0x00800054f0007388 */ /* 0x000fe80000000800 */
[----:B------:R-:W-:Y:S04]  /*4a80*/  STS [R240+0x8400], R29 ;  /* 0x0084001df0007388 */ /* 0x000fe80000000800 */
[----:B------:R-:W-:Y:S04]  /*4a90*/  STS [R239+0x8000], R96 ;  /* 0x00800060ef007388 */ /* 0x000fe80000000800 */
[----:B------:R-:W-:Y:S01]  /*4aa0*/  STS [R239+0x8400], R98 ;  /* 0x00840062ef007388 */ /* 0x000fe20000000800 */
[----:B--2---:R-:W-:Y:S03]  /*4ab0*/  FMUL.FTZ R4, R35, R111 ;  /* 0x0000006f23047220 */ /* 0x004fe60000410000 */
[----:B------:R-:W-:Y:S01]  /*4ac0*/  STS [R240+0xa000], R13 ;  /* 0x00a0000df0007388 */ /* 0x000fe20000000800 */
[----:B---3--:R-:W-:Y:S01]  /*4ad0*/  FMUL.FTZ R2, R42, R107 ;  /* 0x0000006b2a027220 */ /* 0x008fe20000410000 */
[----:B------:R-:W-:Y:S02]  /*4ae0*/  F2FP.BF16.PACK_AB R4, R4, R110 ;  /* 0x0000006e0404723e */ /* 0x000fe400000010ff */
[----:B------:R1:W-:Y:S02]  /*4af0*/  STS [R240+0xa400], R3 ;  /* 0x00a40003f0007388 */ /* 0x0003e40000000800 */
[----:B------:R-:W-:Y:S02]  /*4b00*/  F2FP.BF16.PACK_AB R2, R2, R106 ;  /* 0x0000006a0202723e */ /* 0x000fe400000010ff */
[----:B------:R-:W-:Y:S04]  /*4b10*/  STS [R239+0xa000], R9 ;  /* 0x00a00009ef007388 */ /* 0x000fe80000000800 */
[----:B------:R-:W-:Y:S04]  /*4b20*/  STS [R239+0xa400], R5 ;  /* 0x00a40005ef007388 */ /* 0x000fe80000000800 */
[----:B------:R-:W-:Y:S04]  /*4b30*/  STS [R237+0xc000], R100 ;  /* 0x00c00064ed007388 */ /* 0x000fe80000000800 */
[----:B------:R-:W-:Y:S04]  /*4b40*/  STS [R237+0xc400], R28 ;  /* 0x00c4001ced007388 */ /* 0x000fe80000000800 */
[----:B------:R-:W-:Y:S04]  /*4b50*/  STS [R238+0xc000], R112 ;  /* 0x00c00070ee007388 */ /* 0x000fe80000000800 */
[----:B------:R-:W-:Y:S01]  /*4b60*/  STS [R238+0xc400], R114 ;  /* 0x00c40072ee007388 */ /* 0x000fe20000000800 */
[----:B-1----:R-:W-:Y:S03]  /*4b70*/  FMUL.FTZ R3, R31, R123 ;  /* 0x0000007b1f037220 */ /* 0x002fe60000410000 */
        /* <DEDUP_REMOVED lines=8> */
[----:B-1----:R-:W-:Y:S03]  /*4c00*/  F2FP.BF16.PACK_AB R2, R127, R126 ;  /* 0x0000007e7f02723e */ /* 0x002fe600000010ff */
[----:B------:R-:W-:Y:S04]  /*4c10*/  STS [R239+0xc400], R27 ;  /* 0x00c4001bef007388 */ /* 0x000fe80000000800 */
[----:B------:R-:W-:Y:S04]  /*4c20*/  STS [R240+0xe000], R25 ;  /* 0x00e00019f0007388 */ /* 0x000fe80000000800 */
[----:B------:R1:W-:Y:S04]  /*4c30*/  STS [R240+0xe400], R3 ;  /* 0x00e40003f0007388 */ /* 0x0003e80000000800 */
[----:B------:R-:W-:Y:S04]  /*4c40*/  STS [R239+0xe000], R26 ;  /* 0x00e0001aef007388 */ /* 0x000fe80000000800 */
[----:B------:R2:W-:Y:S04]  /*4c50*/  STS [R239+0xe400], R2 ;  /* 0x00e40002ef007388 */ /* 0x0005e80000000800 */
[----:B------:R-:W-:Y:S08]  /*4c60*/  LDSM.16.MT88.4 R4, [R224+0x18880] ;  /* 0x01888000e004783b */ /* 0x000ff00000004200 */
[----:B------:R-:W3:Y:S01]  /*4c70*/  LDSM.16.MT88.4 R8, [R0+0x10080] ;  /* 0x010080000008783b */ /* 0x000ee20000004200 */
[----:B-1----:R-:W-:Y:S07]  /*4c80*/  SHF.L.U32 R3, R229, 0x1, RZ ;  /* 0x00000001e5037819 */ /* 0x002fee00000006ff */
[----:B------:R-:W1:Y:S01]  /*4c90*/  LDSM.16.MT88.4 R12, [R224+0x1c880] ;  /* 0x01c88000e00c783b */ /* 0x000e620000004200 */
[----:B--2---:R-:W-:Y:S07]  /*4ca0*/  IADD3 R2, R196, R0, RZ ;  /* 0x00000000c4027210 */ /* 0x004fee0007ffe0ff */
[----:B------:R-:W-:Y:S08]  /*4cb0*/  LDSM.16.MT88.4 R20, [R224+0x19080] ;  /* 0x01908000e014783b */ /* 0x000ff00000004200 */
[----:B------:R-:W2:Y:S08]  /*4cc0*/  LDSM.16.MT88.4 R16, [R2+0x10080] ;  /* 0x010080000210783b */ /* 0x000eb00000004200 */
[----:B------:R-:W4:Y:S01]  /*4cd0*/  LDSM.16.MT88.4 R24, [R0+0x10880] ;  /* 0x010880000018783b */ /* 0x000f220000004200 */
[-C--:B---3--:R-:W-:Y:S07]  /*4ce0*/  HMMA.16816.F32.BF16 R132, R4, R8.reuse, R132 ;  /* 0x000000080484723c */ /* 0x088fee0000041884 */
[----:B------:R-:W3:Y:S01]  /*4cf0*/  LDSM.16.MT88.4 R28, [R224+0x1d080] ;  /* 0x01d08000e01c783b */ /* 0x000ee20000004200 */
[C---:B-1----:R-:W-:Y:S07]  /*4d00*/  HMMA.16816.F32.BF16 R136, R12.reuse, R8, R136 ;  /* 0x000000080c88723c */ /* 0x042fee0000041888 */
[----:B------:R-:W1:Y:S01]  /*4d10*/  LDSM.16.MT88.4 R32, [R2+0x10880] ;  /* 0x010880000220783b */ /* 0x000e620000004200 */
[-C--:B------:R-:W-:Y:S07]  /*4d20*/  HMMA.16816.F32.BF16 R140, R12, R10.reuse, R140 ;  /* 0x0000000a0c8c723c */ /* 0x080fee000004188c */
[----:B------:R-:W-:Y:S01]  /*4d30*/  LDSM.16.MT88.4 R36, [R224+0x19880] ;  /* 0x01988000e024783b */ /* 0x000fe20000004200 */
[C---:B------:R-:W-:Y:S07]  /*4d40*/  HMMA.16816.F32.BF16 R144, R4.reuse, R10, R144 ;  /* 0x0000000a0490723c */ /* 0x040fee0000041890 */
[----:B------:R-:W5:Y:S01]  /*4d50*/  LDSM.16.MT88.4 R40, [R0+0x11080] ;  /* 0x011080000028783b */ /* 0x000f620000004200 */
[-C--:B--2---:R-:W-:Y:S07]  /*4d60*/  HMMA.16816.F32.BF16 R148, R4, R16.reuse, R148 ;  /* 0x000000100494723c */ /* 0x084fee0000041894 */
[----:B------:R-:W2:Y:S01]  /*4d70*/  LDSM.16.MT88.4 R44, [R224+0x1d880] ;  /* 0x01d88000e02c783b */ /* 0x000ea20000004200 */
[C---:B------:R-:W-:Y:S07]  /*4d80*/  HMMA.16816.F32.BF16 R152, R12.reuse, R16, R152 ;  /* 0x000000100c98723c */ /* 0x040fee0000041898 */
[----:B------:R-:W-:Y:S01]  /*4d90*/  LDSM.16.MT88.4 R8, [R224+0x1a080] ;  /* 0x01a08000e008783b */ /* 0x000fe20000004200 */
[-C--:B------:R-:W-:Y:S07]  /*4da0*/  HMMA.16816.F32.BF16 R156, R12, R18.reuse, R156 ;  /* 0x000000120c9c723c */ /* 0x080fee000004189c */
[----:B------:R-:W-:Y:S01]  /*4db0*/  LDSM.16.MT88.4 R12, [R0+0x11880] ;  /* 0x01188000000c783b */ /* 0x000fe20000004200 */
[----:B------:R-:W-:Y:S07]  /*4dc0*/  HMMA.16816.F32.BF16 R160, R4, R18, R160 ;  /* 0x0000001204a0723c */ /* 0x000fee00000418a0 */
[----:B------:R-:W2:Y:S01]  /*4dd0*/  LDSM.16.MT88.4 R4, [R2+0x11080] ;  /* 0x011080000204783b */ /* 0x000ea20000004200 */
[-C--:B----4-:R-:W-:Y:S07]  /*4de0*/  HMMA.16816.F32.BF16 R132, R20, R24.reuse, R132 ;  /* 0x000000181484723c */ /* 0x090fee0000041884 */
[----:B------:R-:W4:Y:S01]  /*4df0*/  LDSM.16.MT88.4 R16, [R224+0x1e080] ;  /* 0x01e08000e010783b */ /* 0x000f220000004200 */
[C---:B---3--:R-:W-:Y:S08]  /*4e00*/  HMMA.16816.F32.BF16 R136, R28.reuse, R24, R136 ;  /* 0x000000181c88723c */ /* 0x048ff00000041888 */
        /* <DEDUP_REMOVED lines=9> */
[-C--:B-----5:R-:W-:Y:S01]  /*4ea0*/  HMMA.16816.F32.BF16 R132, R36, R40.reuse, R132 ;  /* 0x000000282484723c */ /* 0x0a0fe20000041884 */
[----:B------:R-:W-:Y:S07]  /*4eb0*/  LDSM.16.MT88.4 R32, [R2+0x12080] ;  /* 0x012080000220783b */ /* 0x000fee0000004200 */
[C---:B--2---:R-:W-:Y:S08]  /*4ec0*/  HMMA.16816.F32.BF16 R136, R44.reuse, R40, R136 ;  /* 0x000000282c88723c */ /* 0x044ff00000041888 */
        /* <DEDUP_REMOVED lines=35> */
[----:B------:R1:W-:Y:S07]  /*5100*/  LDSM.16.MT88.4 R12, [R0+0x13880] ;  /* 0x01388000000c783b */ /* 0x0003ee0000004200 */
[-C--:B---3--:R-:W-:Y:S08]  /*5110*/  HMMA.16816.F32.BF16 R148, R8, R20.reuse, R148 ;  /* 0x000000140894723c */ /* 0x088ff00000041894 */
[C---:B------:R-:W-:Y:S08]  /*5120*/  HMMA.16816.F32.BF16 R152, R16.reuse, R20, R152 ;  /* 0x000000141098723c */ /* 0x040ff00000041898 */
[-C--:B------:R-:W-:Y:S01]  /*5130*/  HMMA.16816.F32.BF16 R156, R16, R22.reuse, R156 ;  /* 0x00000016109c723c */ /* 0x080fe2000004189c */
[----:B------:R-:W-:Y:S03]  /*5140*/  LDSM.16.MT88.4 R16, [R224+0x20080] ;  /* 0x02008000e010783b */ /* 0x000fe60000004200 */
[----:B-1----:R-:W-:Y:S04]  /*5150*/  SHF.L.U32 R0, R231, 0x1, RZ ;  /* 0x00000001e7007819 */ /* 0x002fe800000006ff */
[----:B------:R-:W-:Y:S01]  /*5160*/  HMMA.16816.F32.BF16 R160, R8, R22, R160 ;  /* 0x0000001608a0723c */ /* 0x000fe200000418a0 */
[----:B------:R-:W1:Y:S03]  /*5170*/  LDSM.16.MT88.4 R8, [R224+0x1c080] ;  /* 0x01c08000e008783b */ /* 0x000e660000004200 */
[----:B------:R-:W-:Y:S04]  /*5180*/  IADD3 R0, R230, R0, RZ ;  /* 0x00000000e6007210 */ /* 0x000fe80007ffe0ff */
[-C--:B--2---:R-:W-:Y:S01]  /*5190*/  HMMA.16816.F32.BF16 R132, R28, R36.reuse, R132 ;  /* 0x000000241c84723c */ /* 0x084fe20000041884 */
[----:B------:R2:W3:Y:S07]  /*51a0*/  LDSM.16.MT88.4 R20, [R2+0x13880] ;  /* 0x013880000214783b */ /* 0x0004ee0000004200 */
[C---:B----4-:R-:W-:Y:S01]  /*51b0*/  HMMA.16816.F32.BF16 R136, R4.reuse, R36, R136 ;  /* 0x000000240488723c */ /* 0x050fe20000041888 */
[----:B------:R-:W-:Y:S07]  /*51c0*/  BAR.SYNC.DEFER_BLOCKING 0x0 ;  /* 0x0000000000007b1d */ /* 0x000fee0000010000 */
[-C--:B------:R-:W-:Y:S08]  /*51d0*/  HMMA.16816.F32.BF16 R140, R4, R38.reuse, R140 ;  /* 0x00000026048c723c */ /* 0x080ff0000004188c */
[C---:B------:R-:W-:Y:S04]  /*51e0*/  HMMA.16816.F32.BF16 R144, R28.reuse, R38, R144 ;  /* 0x000000261c90723c */ /* 0x040fe80000041890 */
[----:B--2---:R-:W-:Y:S04]  /*51f0*/  SHF.L.U32 R2, R229, 0x1, RZ ;  /* 0x00000001e5027819 */ /* 0x004fe800000006ff */
[-C--:B-----5:R-:W-:Y:S01]  /*5200*/  HMMA.16816.F32.BF16 R148, R28, R24.reuse, R148 ;  /* 0x000000181c94723c */ /* 0x0a0fe20000041894 */
[----:B------:R2:W4:Y:S03]  /*5210*/  LDSM.16.M88.4 R32, [R68+0x20880] ;  /* 0x020880004420783b */ /* 0x0005260000000200 */
[----:B------:R-:W-:Y:S04]  /*5220*/  IADD3 R2, R196, R2, RZ ;  /* 0x00000002c4027210 */ /* 0x000fe80007ffe0ff */
[C---:B------:R-:W-:Y:S01]  /*5230*/  HMMA.16816.F32.BF16 R152, R4.reuse, R24, R152 ;  /* 0x000000180498723c */ /* 0x040fe20000041898 */
[----:B------:R2:W2:Y:S07]  /*5240*/  LDSM.16.MT88.4 R36, [R2+0x80] ;  /* 0x000080000224783b */ /* 0x0004ae0000004200 */
[-C--:B------:R-:W-:Y:S01]  /*5250*/  HMMA.16816.F32.BF16 R156, R4, R26.reuse, R156 ;  /* 0x0000001a049c723c */ /* 0x080fe2000004189c */
[----:B------:R2:W2:Y:S07]  /*5260*/  LDSM.16.M88.4 R40, [R0+0x20880] ;  /* 0x020880000028783b */ /* 0x0004ae0000000200 */
[----:B------:R-:W-:Y:S01]  /*5270*/  HMMA.16816.F32.BF16 R160, R28, R26, R160 ;  /* 0x0000001a1ca0723c */ /* 0x000fe200000418a0 */
[----:B------:R2:W2:Y:S07]  /*5280*/  LDSM.16.M88.4 R28, [R68+0x22880] ;  /* 0x02288000441c783b */ /* 0x0004ae0000000200 */
[-C--:B-1----:R-:W-:Y:S01]  /*5290*/  HMMA.16816.F32.BF16 R132, R8, R12.reuse, R132 ;  /* 0x0000000c0884723c */ /* 0x082fe20000041884 */
[----:B------:R1:W1:Y:S07]  /*52a0*/  LDSM.16.MT88.4 R24, [R3+0x80] ;  /* 0x000080000318783b */ /* 0x00026e0000004200 */
[C---:B------:R-:W-:Y:S01]  /*52b0*/  HMMA.16816.F32.BF16 R136, R16.reuse, R12, R136 ;  /* 0x0000000c1088723c */ /* 0x040fe20000041888 */
[----:B------:R1:W1:Y:S07]  /*52c0*/  LDSM.16.M88.4 R48, [R0+0x22880] ;  /* 0x022880000030783b */ /* 0x00026e0000000200 */
[-C--:B------:R-:W-:Y:S01]  /*52d0*/  HMMA.16816.F32.BF16 R140, R16, R14.reuse, R140 ;  /* 0x0000000e108c723c */ /* 0x080fe2000004188c */
[----:B------:R1:W1:Y:S07]  /*52e0*/  LDSM.16.MT88.4 R44, [R3+0x880] ;  /* 0x00088000032c783b */ /* 0x00026e0000004200 */
[C---:B------:R-:W-:Y:S01]  /*52f0*/  HMMA.16816.F32.BF16 R144, R8.reuse, R14, R144 ;  /* 0x0000000e0890723c */ /* 0x040fe20000041890 */
[----:B------:R1:W1:Y:S07]  /*5300*/  LDSM.16.MT88.4 R52, [R2+0x880] ;  /* 0x000880000234783b */ /* 0x00026e0000004200 */
[-C--:B---3--:R-:W-:Y:S08]  /*5310*/  HMMA.16816.F32.BF16 R148, R8, R20.reuse, R148 ;  /* 0x000000140894723c */ /* 0x088ff00000041894 */
[C---:B------:R-:W-:Y:S08]  /*5320*/  HMMA.16816.F32.BF16 R152, R16.reuse, R20, R152 ;  /* 0x000000141098723c */ /* 0x040ff00000041898 */
[-C--:B------:R-:W-:Y:S08]  /*5330*/  HMMA.16816.F32.BF16 R156, R16, R22.reuse, R156 ;  /* 0x00000016109c723c */ /* 0x080ff0000004189c */
[----:B------:R-:W-:Y:S01]  /*5340*/  HMMA.16816.F32.BF16 R160, R8, R22, R160 ;  /* 0x0000001608a0723c */ /* 0x000fe200000418a0 */
[----:B------:R-:W-:-:S07]  /*5350*/  @P1 BRA `(.L_x_941) ;  /* 0x0000042000001947 */ /* 0x000fce0003800000 */
[----:B--2-4-:R-:W2:Y:S01]  /*5360*/  LDL.64 R218, [R1+0x10] ;  /* 0x0000100001da7983 */ /* 0x014ea20000100a00 */
[----:B------:R-:W-:Y:S02]  /*5370*/  USHF.R.S32.HI UR31, URZ, 0x1f, UR30 ;  /* 0x0000001f3f1f7899 */ /* 0x000fe4000801141e */
[----:B------:R-:W-:Y:S01]  /*5380*/  ULDC.64 UR6, c[0x0][0x208] ;  /* 0x0000820000067ab9 */ /* 0x000fe20000000a00 */
[----:B------:R-:W3:Y:S01]  /*5390*/  LDL.64 R210, [R1+0x18] ;  /* 0x0000180001d27983 */ /* 0x000ee20000100a00 */
[----:B------:R-:W-:Y:S02]  /*53a0*/  USHF.L.U32 UR32, UR30, 0x7, URZ ;  /* 0x000000071e207899 */ /* 0x000fe4000800063f */
[----:B------:R-:W-:Y:S01]  /*53b0*/  UIMAD UR31, UR31, UR6, URZ ;  /* 0x000000061f1f72a4 */ /* 0x000fe2000f8e023f */
[----:B------:R-:W4:Y:S01]  /*53c0*/  LDL.64 R220, [R1+0x8] ;  /* 0x0000080001dc7983 */ /* 0x000f220000100a00 */
[----:B------:R-:W-:Y:S02]  /*53d0*/  UIMAD.WIDE.U32 UR34, UR30, UR6, URZ ;  /* 0x000000061e2272a5 */ /* 0x000fe4000f8e003f */
[----:B------:R-:W-:Y:S01]  /*53e0*/  UIMAD UR31, UR30, UR7, UR31 ;  /* 0x000000071e1f72a4 */ /* 0x000fe2000f8e021f */
[----:B------:R-:W5:Y:S01]  /*53f0*/  LDL R57, [R1+0x28] ;  /* 0x0000280001397983 */ /* 0x000f620000100800 */
[----:B------:R-:W-:Y:S02]  /*5400*/  IMAD.U32 R12, RZ, RZ, UR32 ;  /* 0x00000020ff0c7e24 */ /* 0x000fe4000f8e00ff */
[----:B------:R-:W-:Y:S01]  /*5410*/  UIADD3 UR31, UR35, UR31, URZ ;  /* 0x0000001f231f7290 */ /* 0x000fe2000fffe03f */
[----:B------:R-:W5:Y:S01]  /*5420*/  LDL R13, [R1+0x34] ;  /* 0x00003400010d7983 */ /* 0x000f620000100800 */
[----:B------:R-:W-:Y:S02]  /*5430*/  IMAD.U32 R14, RZ, RZ, UR34 ;  /* 0x00000022ff0e7e24 */ /* 0x000fe4000f8e00ff */
[----:B------:R-:W-:Y:S01]  /*5440*/  IMAD.U32 R15, RZ, RZ, UR35 ;  /* 0x00000023ff0f7e24 */ /* 0x000fe2000f8e00ff */
[----:B------:R-:W1:Y:S02]  /*5450*/  S2R R8, SR_CTAID.Y ;  /* 0x0000000000087919 */ /* 0x000e640000002600 */
[----:B-1----:R-:W-:Y:S05]  /*5460*/  SHF.R.S32.HI R10, RZ, 0x1f, R8 ;  /* 0x0000001fff0a7819 */ /* 0x002fea0000011408 */
[C---:B------:R-:W-:Y:S02]  /*5470*/  IMAD R9, R10.reuse, c[0x0][0x210], RZ ;  /* 0x000084000a097a24 */ /* 0x040fe400078e02ff */
[----:B------:R-:W-:Y:S02]  /*5480*/  IMAD R10, R10, c[0x0][0x288], RZ ;  /* 0x0000a2000a0a7a24 */ /* 0x000fe400078e02ff */
[C---:B------:R-:W-:Y:S02]  /*5490*/  IMAD R9, R8.reuse, c[0x0][0x214], R9 ;  /* 0x0000850008097a24 */ /* 0x040fe400078e0209 */
[----:B------:R-:W-:Y:S02]  /*54a0*/  IMAD R10, R8, c[0x0][0x28c], R10 ;  /* 0x0000a300080a7a24 */ /* 0x000fe400078e020a */
[----:B--2---:R-:W-:Y:S02]  /*54b0*/  IMAD.MOV.U32 R4, RZ, RZ, R218 ;  /* 0x000000ffff047224 */ /* 0x004fe400078e00da */
[----:B------:R-:W-:Y:S02]  /*54c0*/  IMAD.MOV.U32 R5, RZ, RZ, R219 ;  /* 0x000000ffff057224 */ /* 0x000fe400078e00db */
[----:B---3--:R-:W-:Y:S02]  /*54d0*/  IMAD.MOV.U32 R6, RZ, RZ, R210 ;  /* 0x000000ffff067224 */ /* 0x008fe400078e00d2 */
[----:B------:R-:W-:Y:S02]  /*54e0*/  IMAD.MOV.U32 R7, RZ, RZ, R211 ;  /* 0x000000ffff077224 */ /* 0x000fe400078e00d3 */
[----:B----4-:R-:W-:Y:S02]  /*54f0*/  IMAD R11, R220, c[0x0][0x208], RZ ;  /* 0x00008200dc0b7a24 */ /* 0x010fe400078e02ff */
[C---:B------:R-:W-:Y:S04]  /*5500*/  IMAD.WIDE.U32 R4, R8.reuse, c[0x0][0x288], R4 ;  /* 0x0000a20008047a25 */ /* 0x040fe800078e0004 */
[----:B------:R-:W-:Y:S01]  /*5510*/  IMAD.WIDE.U32 R6, R8, c[0x0][0x210], R6 ;  /* 0x0000840008067a25 */ /* 0x000fe200078e0006 */
[----:B------:R-:W-:Y:S04]  /*5520*/  IADD3 R8, P1, R4, UR9, RZ ;  /* 0x0000000904087c10 */ /* 0x000fe8000ff3e0ff */
[----:B------:R-:W-:Y:S01]  /*5530*/  IADD3 R4, P3, P2, R11, UR8, R6 ;  /* 0x000000080b047c10 */ /* 0x000fe2000fa7e006 */
[----:B------:R-:W-:Y:S01]  /*5540*/  IMAD.IADD R6, R7, 0x1, R9 ;  /* 0x0000000107067824 */ /* 0x000fe200078e0209 */
[----:B------:R-:W-:Y:S02]  /*5550*/  IADD3.X R11, R5, UR17, R10, P1, !PT ;  /* 0x00000011050b7c10 */ /* 0x000fe40008ffe40a */
[----:B------:R-:W-:Y:S02]  /*5560*/  LEA R7, P1, R4, c[0x0][0x1f0], 0x1 ;  /* 0x00007c0004077a11 */ /* 0x000fe400078208ff */
[----:B-----5:R-:W-:Y:S02]  /*5570*/  IADD3.X R5, R57, UR15, R6, P3, P2 ;  /* 0x0000000f39057c10 */ /* 0x020fe40009fe4406 */
[----:B------:R-:W-:Y:S02]  /*5580*/  IADD3 R9, -R220, c[0x0][0x168], -R12 ;  /* 0x00005a00dc097a10 */ /* 0x000fe40007ffe90c */
[----:B------:R-:W-:Y:S01]  /*5590*/  LEA.HI.X R5, R4, c[0x0][0x1f4], R5, 0x1, P1 ;  /* 0x00007d0004057a11 */ /* 0x000fe200008f0c05 */
[----:B------:R-:W-:Y:S01]  /*55a0*/  IMAD.U32 R4, RZ, RZ, UR31 ;  /* 0x0000001fff047e24 */ /* 0x000fe2000f8e00ff */
[----:B------:R-:W-:Y:S02]  /*55b0*/  LEA R10, P2, R8, c[0x0][0x280], 0x2 ;  /* 0x0000a000080a7a11 */ /* 0x000fe400078410ff */
[----:B------:R-:W-:Y:S02]  /*55c0*/  LEA R6, P1, R14, R7, 0x8 ;  /* 0x000000070e067211 */ /* 0x000fe400078240ff */
[C---:B------:R-:W-:Y:S02]  /*55d0*/  ISETP.LT.OR P3, PT, R9.reuse, 0x1, P5 ;  /* 0x000000010900780c */ /* 0x040fe40002f61670 */
[----:B------:R-:W-:Y:S01]  /*55e0*/  LEA.HI.X R11, R8, c[0x0][0x284], R11, 0x2, P2 ;  /* 0x0000a100080b7a11 */ /* 0x000fe200010f140b */
[----:B------:R-:W-:Y:S01]  /*55f0*/  IMAD.U32 R8, RZ, RZ, UR27 ;  /* 0x0000001bff087e24 */ /* 0x000fe2000f8e00ff */
[----:B------:R-:W-:Y:S02]  /*5600*/  LEA.HI.X R7, R14, R5, R4, 0x8, P1 ;  /* 0x000000050e077211 */ /* 0x000fe400008f4404 */
[----:B------:R-:W-:Y:S01]  /*5610*/  ISETP.LT.OR P1, PT, R9, 0x21, P5 ;  /* 0x000000210900780c */ /* 0x000fe20002f21670 */
[----:B------:R-:W-:Y:S01]  /*5620*/  IMAD R8, R8, 0x4000, R13 ;  /* 0x0000400008087824 */ /* 0x000fe200078e020d */
[----:B------:R-:W-:Y:S04]  /*5630*/  IADD3 R4, P2, R6, UR21, RZ ;  /* 0x0000001506047c10 */ /* 0x000fe8000ff5e0ff */
[----:B------:R-:W-:Y:S01]  /*5640*/  IADD3.X R5, R7, UR20, RZ, P2, !PT ;  /* 0x0000001407057c10 */ /* 0x000fe200097fe4ff */
[----:B------:R-:W-:Y:S01]  /*5650*/  @!PT LDS RZ, [RZ] ;  /* 0x00000000fffff984 */ /* 0x000fe20000000800 */
[----:B------:R-:W-:Y:S01]  /*5660*/  @!PT LDS RZ, [RZ] ;  /* 0x00000000fffff984 */ /* 0x000fe20000000800 */
[----:B------:R-:W-:Y:S01]  /*5670*/  @!PT LDS RZ, [RZ] ;  /* 0x00000000fffff984 */ /* 0x000fe20000000800 */
[----:B------:R1:W-:Y:S01]  /*5680*/  LDGSTS.E.BYPASS.LTC128B.128 [R8], [R6.64], !P3 ;  /* 0x0000000006087fae */ /* 0x0003e2000d901d58 */
[C---:B------:R-:W-:Y:S02]  /*5690*/  LEA R10, P2, R12.reuse, R10, 0x2 ;  /* 0x0000000a0c0a7211 */ /* 0x040fe400078410ff */
[C---:B------:R-:W-:Y:S02]  /*56a0*/  ISETP.LT.OR P3, PT, R9.reuse, 0x41, P5 ;  /* 0x000000410900780c */ /* 0x040fe40002f61670 */
[----:B------:R-:W-:Y:S01]  /*56b0*/  LEA.HI.X.SX32 R11, R12, R11, 0x2, P2 ;  /* 0x0000000b0c0b7211 */ /* 0x000fe200010f16ff */
[----:B------:R2:W-:Y:S01]  /*56c0*/  LDGSTS.E.BYPASS.LTC128B.128 [R8+0x1000], [R4.64], !P1 ;  /* 0x0100000004087fae */ /* 0x0005e2000c901d58 */
[----:B------:R-:W-:Y:S01]  /*56d0*/  ISETP.LT.OR P2, PT, R9, 0x61, P5 ;  /* 0x000000610900780c */ /* 0x000fe20002f41670 */
[----:B------:R-:W-:Y:S04]  /*56e0*/  IMAD.U32 R9, RZ, RZ, UR27 ;  /* 0x0000001bff097e24 */ /* 0x000fe8000f8e00ff */
[----:B------:R-:W-:Y:S04]  /*56f0*/  @!P4 IMAD R9, R9, 0x80, R218 ;  /* 0x000000800909c824 */ /* 0x000fe800078e02da */
[----:B------:R-:W-:Y:S01]  /*5700*/  @!P4 IMAD.SHL.U32 R9, R9, 0x4, RZ ;  /* 0x000000040909c824 */ /* 0x000fe200078e00ff */
[----:B--2---:R-:W-:Y:S04]  /*5710*/  IADD3 R4, P1, R4, UR21, RZ ;  /* 0x0000001504047c10 */ /* 0x004fe8000ff3e0ff */
[----:B------:R-:W-:Y:S02]  /*5720*/  IADD3.X R5, R5, UR20, RZ, P1, !PT ;  /* 0x0000001405057c10 */ /* 0x000fe40008ffe4ff */
[----:B-1----:R-:W-:Y:S03]  /*5730*/  IADD3 R6, P1, R4, UR21, RZ ;  /* 0x0000001504067c10 */ /* 0x002fe6000ff3e0ff */
[----:B------:R1:W-:Y:S01]  /*5740*/  LDGSTS.E.BYPASS.LTC128B.128 [R8+0x2000], [R4.64], !P3 ;  /* 0x0200000004087fae */ /* 0x0003e2000d901d58 */
[----:B------:R-:W-:Y:S05]  /*5750*/  IADD3.X R7, R5, UR20, RZ, P1, !PT ;  /* 0x0000001405077c10 */ /* 0x000fea0008ffe4ff */
[----:B------:R1:W-:Y:S04]  /*5760*/  LDGSTS.E.BYPASS.LTC128B.128 [R8+0x3000], [R6.64], !P2 ;  /* 0x0300000006087fae */ /* 0x0003e8000d101d58 */
[----:B------:R1:W-:Y:S02]  /*5770*/  @!P4 LDGSTS.E.BYPASS.LTC128B.128 [R9+0x18480], [R10.64] ;  /* 0x184800000a09cfae */ /* 0x0003e4000b901d58 */
.L_x_941:
[-C--:B-12-4-:R-:W-:Y:S01]  /*5780*/  HMMA.16816.F32.BF16 R4, R32, R24.reuse, RZ ;  /* 0x000000182004723c */ /* 0x096fe200000418ff */
[----:B------:R-:W-:Y:S01]  /*5790*/  LDSM.16.MT88.4 R60, [R3+0x1080] ;  /* 0x00108000033c783b */ /* 0x000fe20000004200 */
[----:B------:R-:W-:Y:S02]  /*57a0*/  USHF.L.U32 UR6, UR29, 0xd, URZ ;  /* 0x0000000d1d067899 */ /* 0x000fe4000800063f */
[C---:B------:R-:W-:Y:S01]  /*57b0*/  IMAD.IADD R77, R196.reuse, 0x1, R68 ;  /* 0x00000001c44d7824 */ /* 0x040fe200078e0244 */
[----:B------:R-:W-:Y:S01]  /*57c0*/  UIADD3 UR29, UR29, 0x1, URZ ;  /* 0x000000011d1d7890 */ /* 0x000fe2000fffe03f */
[----:B------:R-:W2:Y:S01]  /*57d0*/  LDL.64 R80, [R1+0x20] ;  /* 0x0000200001507983 */ /* 0x000ea20000100a00 */
[----:B------:R-:W-:Y:S01]  /*57e0*/  IMAD.IADD R76, R196, 0x1, R0 ;  /* 0x00000001c44c7824 */ /* 0x000fe200078e0200 */
[C---:B------:R-:W-:Y:S01]  /*57f0*/  HMMA.16816.F32.BF16 R8, R28.reuse, R24, RZ ;  /* 0x000000181c08723c */ /* 0x040fe200000418ff */
[----:B------:R-:W-:Y:S02]  /*5800*/  UISETP.GE.AND UP0, UPT, UR29, UR26, UPT ;  /* 0x0000001a1d00728c */ /* 0x000fe4000bf06270 */
[----:B------:R-:W1:Y:S01]  /*5810*/  LDSM.16.M88.4 R56, [R77+0x20880] ;  /* 0x020880004d38783b */ /* 0x000e620000000200 */
[----:B------:R-:W-:Y:S02]  /*5820*/  UIADD3 UR30, UR5, 0x1, URZ ;  /* 0x00000001051e7890 */ /* 0x000fe4000fffe03f */
[----:B------:R-:W-:Y:S02]  /*5830*/  UISETP.GE.AND UP3, UPT, UR5, 0x1, UPT ;  /* 0x000000010500788c */ /* 0x000fe4000bf66270 */
[-C--:B------:R-:W-:Y:S01]  /*5840*/  HMMA.16816.F32.BF16 R12, R28, R26.reuse, RZ ;  /* 0x0000001a1c0c723c */ /* 0x080fe200000418ff */
[----:B------:R-:W3:Y:S01]  /*5850*/  LDSM.16.M88.4 R64, [R77+0x22880] ;  /* 0x022880004d40783b */ /* 0x000ee20000000200 */
[----:B------:R-:W-:Y:S02]  /*5860*/  UIADD3 UR7, UR28, 0x1, URZ ;  /* 0x000000011c077890 */ /* 0x000fe4000fffe03f */
[----:B------:R-:W-:Y:S02]  /*5870*/  UISETP.GE.AND UP2, UPT, UR28, 0x1, UPT ;  /* 0x000000011c00788c */ /* 0x000fe4000bf46270 */
[----:B------:R-:W4:Y:S01]  /*5880*/  LDL R79, [R1] ;  /* 0x00000000014f7983 */ /* 0x000f220000100800 */
[----:B------:R-:W-:Y:S01]  /*5890*/  UISETP.GE.AND UP1, UPT, UR27, 0x1, UPT ;  /* 0x000000011b00788c */ /* 0x000fe2000bf26270 */
[C---:B------:R-:W-:Y:S01]  /*58a0*/  HMMA.16816.F32.BF16 R16, R32.reuse, R26, RZ ;  /* 0x0000001a2010723c */ /* 0x040fe200000418ff */
[----:B------:R-:W-:Y:S02]  /*58b0*/  USEL UR5, UR30, URZ, !UP3 ;  /* 0x0000003f1e057287 */ /* 0x000fe4000d800000 */
[----:B------:R-:W-:Y:S01]  /*58c0*/  LDSM.16.M88.4 R72, [R77+0x26880] ;  /* 0x026880004d48783b */ /* 0x000fe20000000200 */
[----:B------:R-:W-:Y:S04]  /*58d0*/  USEL UR28, UR7, URZ, !UP2 ;  /* 0x0000003f071c7287 */ /* 0x000fe8000d000000 */
[-C--:B------:R-:W-:Y:S01]  /*58e0*/  HMMA.16816.F32.BF16 R20, R32, R36.reuse, RZ ;  /* 0x000000242014723c */ /* 0x080fe200000418ff */
[----:B------:R-:W0:Y:S07]  /*58f0*/  LDGDEPBAR ;  /* 0x00000000000079af */ /* 0x000e2e0000000000 */
[C---:B------:R-:W-:Y:S08]  /*5900*/  HMMA.16816.F32.BF16 R24, R28.reuse, R36, RZ ;  /* 0x000000241c18723c */ /* 0x040ff000000418ff */
[-C--:B------:R-:W-:Y:S08]  /*5910*/  HMMA.16816.F32.BF16 R28, R28, R38.reuse, RZ ;  /* 0x000000261c1c723c */ /* 0x080ff000000418ff */
[----:B------:R-:W-:Y:S01]  /*5920*/  HMMA.16816.F32.BF16 R32, R32, R38, RZ ;  /* 0x000000262020723c */ /* 0x000fe200000418ff */
[----:B------:R-:W5:Y:S07]  /*5930*/  LDSM.16.MT88.4 R36, [R2+0x1080] ;  /* 0x001080000224783b */ /* 0x000f6e0000004200 */
        /* <DEDUP_REMOVED lines=8> */
[----:B------:R-:W5:Y:S07]  /*59c0*/  LDSM.16.MT88.4 R48, [R3+0x1880] ;  /* 0x001880000330783b */ /* 0x000f6e0000004200 */
[----:B------:R-:W-:Y:S01]  /*59d0*/  HMMA.16816.F32.BF16 R32, R40, R54, R32 ;  /* 0x000000362820723c */ /* 0x000fe20000041820 */
[----:B------:R-:W5:Y:S05]  /*59e0*/  LDSM.16.M88.4 R40, [R76+0x22880] ;  /* 0x022880004c28783b */ /* 0x000f6a0000000200 */
[----:B------:R-:W5:Y:S02]  /*59f0*/  LDSM.16.MT88.4 R52, [R2+0x1880] ;  /* 0x001880000234783b */ /* 0x000f640000004200 */
[-C--:B-1----:R-:W-:Y:S08]  /*5a00*/  HMMA.16816.F32.BF16 R4, R56, R60.reuse, R4 ;  /* 0x0000003c3804723c */ /* 0x082ff00000041804 */
[C---:B---3--:R-:W-:Y:S08]  /*5a10*/  HMMA.16816.F32.BF16 R8, R64.reuse, R60, R8 ;  /* 0x0000003c4008723c */ /* 0x048ff00000041808 */
[-C--:B------:R-:W-:Y:S08]  /*5a20*/  HMMA.16816.F32.BF16 R12, R64, R62.reuse, R12 ;  /* 0x0000003e400c723c */ /* 0x080ff0000004180c */
[C---:B------:R-:W-:Y:S01]  /*5a30*/  HMMA.16816.F32.BF16 R16, R56.reuse, R62, R16 ;  /* 0x0000003e3810723c */ /* 0x040fe20000041810 */
[----:B------:R-:W-:Y:S05]  /*5a40*/  LDSM.16.M88.4 R60, [R68+0x24880] ;  /* 0x02488000443c783b */ /* 0x000fea0000000200 */
[----:B------:R-:W-:Y:S02]  /*5a50*/  LDSM.16.M88.4 R68, [R68+0x26880] ;  /* 0x026880004444783b */ /* 0x000fe40000000200 */
[-C--:B-----5:R-:W-:Y:S08]  /*5a60*/  HMMA.16816.F32.BF16 R20, R56, R36.reuse, R20 ;  /* 0x000000243814723c */ /* 0x0a0ff00000041814 */
[C---:B------:R-:W-:Y:S08]  /*5a70*/  HMMA.16816.F32.BF16 R24, R64.reuse, R36, R24 ;  /* 0x000000244018723c */ /* 0x040ff00000041818 */
[-C--:B------:R-:W-:Y:S01]  /*5a80*/  HMMA.16816.F32.BF16 R28, R64, R38.reuse, R28 ;  /* 0x00000026401c723c */ /* 0x080fe2000004181c */
[----:B------:R-:W1:Y:S07]  /*5a90*/  LDSM.16.MT88.4 R64, [R3+0x2080] ;  /* 0x002080000340783b */ /* 0x000e6e0000004200 */
[----:B------:R-:W-:Y:S01]  /*5aa0*/  HMMA.16816.F32.BF16 R32, R56, R38, R32 ;  /* 0x000000263820723c */ /* 0x000fe20000041820 */
[----:B------:R-:W3:Y:S05]  /*5ab0*/  LDSM.16.MT88.4 R36, [R2+0x2080] ;  /* 0x002080000224783b */ /* 0x000eea0000004200 */
[----:B------:R-:W-:Y:S02]  /*5ac0*/  LDSM.16.M88.4 R56, [R77+0x24880] ;  /* 0x024880004d38783b */ /* 0x000fe40000000200 */
        /* <DEDUP_REMOVED lines=8> */
[----:B------:R2:W-:Y:S07]  /*5b50*/  LDSM.16.M88.4 R40, [R0+0x24880] ;  /* 0x024880000028783b */ /* 0x0005ee0000000200 */
[----:B------:R-:W-:Y:S01]  /*5b60*/  HMMA.16816.F32.BF16 R32, R44, R54, R32 ;  /* 0x000000362c20723c */ /* 0x000fe20000041820 */
[----:B------:R-:W5:Y:S05]  /*5b70*/  LDSM.16.MT88.4 R44, [R3+0x2880] ;  /* 0x00288000032c783b */ /* 0x000f6a0000004200 */
[----:B------:R-:W2:Y:S02]  /*5b80*/  LDSM.16.MT88.4 R52, [R2+0x2880] ;  /* 0x002880000234783b */ /* 0x000ea40000004200 */
[-C--:B-1----:R-:W-:Y:S08]  /*5b90*/  HMMA.16816.F32.BF16 R4, R60, R64.reuse, R4 ;  /* 0x000000403c04723c */ /* 0x082ff00000041804 */
[C---:B------:R-:W-:Y:S08]  /*5ba0*/  HMMA.16816.F32.BF16 R8, R68.reuse, R64, R8 ;  /* 0x000000404408723c */ /* 0x040ff00000041808 */
[-C--:B------:R-:W-:Y:S08]  /*5bb0*/  HMMA.16816.F32.BF16 R12, R68, R66.reuse, R12 ;  /* 0x00000042440c723c */ /* 0x080ff0000004180c */
[C---:B------:R-:W-:Y:S01]  /*5bc0*/  HMMA.16816.F32.BF16 R16, R60.reuse, R66, R16 ;  /* 0x000000423c10723c */ /* 0x040fe20000041810 */
[----:B------:R-:W1:Y:S07]  /*5bd0*/  LDSM.16.MT88.4 R64, [R3+0x3080] ;  /* 0x003080000340783b */ /* 0x000e6e0000004200 */
[-C--:B---3--:R-:W-:Y:S08]  /*5be0*/  HMMA.16816.F32.BF16 R20, R60, R36.reuse, R20 ;  /* 0x000000243c14723c */ /* 0x088ff00000041814 */
[C---:B------:R-:W-:Y:S08]  /*5bf0*/  HMMA.16816.F32.BF16 R24, R68.reuse, R36, R24 ;  /* 0x000000244418723c */ /* 0x040ff00000041818 */
[-C--:B------:R-:W-:Y:S04]  /*5c00*/  HMMA.16816.F32.BF16 R28, R68, R38.reuse, R28 ;  /* 0x00000026441c723c */ /* 0x080fe8000004181c */
[----:B--2---:R-:W-:Y:S03]  /*5c10*/  IADD3 R0, P1, R80, UR6, RZ ;  /* 0x0000000650007c10 */ /* 0x004fe6000ff3e0ff */
[----:B------:R-:W-:Y:S01]  /*5c20*/  IMAD.IADD R68, R230, 0x1, R77 ;  /* 0x00000001e6447824 */ /* 0x000fe200078e024d */
[----:B------:R-:W-:Y:S01]  /*5c30*/  HMMA.16816.F32.BF16 R32, R60, R38, R32 ;  /* 0x000000263c20723c */ /* 0x000fe20000041820 */
[----:B------:R-:W2:Y:S05]  /*5c40*/  LDSM.16.MT88.4 R36, [R2+0x3080] ;  /* 0x003080000224783b */ /* 0x000eaa0000004200 */
[----:B------:R-:W-:Y:S02]  /*5c50*/  LDSM.16.MT88.4 R60, [R3+0x3880] ;  /* 0x00388000033c783b */ /* 0x000fe40000004200 */
[-C--:B-----5:R-:W-:Y:S03]  /*5c60*/  HMMA.16816.F32.BF16 R4, R40, R44.reuse, R4 ;  /* 0x0000002c2804723c */ /* 0x0a0fe60000041804 */
[----:B------:R-:W-:Y:S05]  /*5c70*/  LDSM.16.M88.4 R68, [R68+0x26880] ;  /* 0x026880004444783b */ /* 0x000fea0000000200 */
[C---:B------:R-:W-:Y:S08]  /*5c80*/  HMMA.16816.F32.BF16 R8, R48.reuse, R44, R8 ;  /* 0x0000002c3008723c */ /* 0x040ff00000041808 */
[-C--:B------:R-:W-:Y:S08]  /*5c90*/  HMMA.16816.F32.BF16 R12, R48, R46.reuse, R12 ;  /* 0x0000002e300c723c */ /* 0x080ff0000004180c */
[C---:B------:R-:W-:Y:S01]  /*5ca0*/  HMMA.16816.F32.BF16 R16, R40.reuse, R46, R16 ;  /* 0x0000002e2810723c */ /* 0x040fe20000041810 */
[----:B------:R-:W3:Y:S07]  /*5cb0*/  LDSM.16.M88.4 R44, [R76+0x24880] ;  /* 0x024880004c2c783b */ /* 0x000eee0000000200 */
[-C--:B------:R-:W-:Y:S08]  /*5cc0*/  HMMA.16816.F32.BF16 R20, R40, R52.reuse, R20 ;  /* 0x000000342814723c */ /* 0x080ff00000041814 */
[C---:B------:R-:W-:Y:S08]  /*5cd0*/  HMMA.16816.F32.BF16 R24, R48.reuse, R52, R24 ;  /* 0x000000343018723c */ /* 0x040ff00000041818 */
[-C--:B------:R-:W-:Y:S08]  /*5ce0*/  HMMA.16816.F32.BF16 R28, R48, R54.reuse, R28 ;  /* 0x00000036301c723c */ /* 0x080ff0000004181c */
[----:B------:R-:W-:Y:S01]  /*5cf0*/  HMMA.16816.F32.BF16 R32, R40, R54, R32 ;  /* 0x000000362820723c */ /* 0x000fe20000041820 */
[----:B------:R5:W3:Y:S07]  /*5d00*/  LDSM.16.MT88.4 R40, [R2+0x3880] ;  /* 0x003880000228783b */ /* 0x000aee0000004200 */
[-C--:B-1----:R-:W-:Y:S08]  /*5d10*/  HMMA.16816.F32.BF16 R4, R56, R64.reuse, R4 ;  /* 0x000000403804723c */ /* 0x082ff00000041804 */
[C---:B------:R-:W-:Y:S08]  /*5d20*/  HMMA.16816.F32.BF16 R8, R72.reuse, R64, R8 ;  /* 0x000000404808723c */ /* 0x040ff00000041808 */
[-C--:B------:R-:W-:Y:S01]  /*5d30*/  HMMA.16816.F32.BF16 R12, R72, R66.reuse, R12 ;  /* 0x00000042480c723c */ /* 0x080fe2000004180c */
[----:B-----5:R-:W-:Y:S01]  /*5d40*/  IMAD.U32 R2, RZ, RZ, UR6 ;  /* 0x00000006ff027e24 */ /* 0x020fe2000f8e00ff */
[----:B------:R-:W-:Y:S04]  /*5d50*/  UIADD3 UR6, UR27, 0x1, URZ ;  /* 0x000000011b067890 */ /* 0x000fe8000fffe03f */
[----:B----4-:R-:W-:Y:S01]  /*5d60*/  LEA.HI.X.SX32 R2, R2, R79, 0x1, P1 ;  /* 0x0000004f02027211 */ /* 0x010fe200008f0eff */
[----:B------:R-:W-:Y:S01]  /*5d70*/  USEL UR27, UR6, URZ, !UP1 ;  /* 0x0000003f061b7287 */ /* 0x000fe2000c800000 */
[C---:B------:R-:W-:Y:S08]  /*5d80*/  HMMA.16816.F32.BF16 R16, R56.reuse, R66, R16 ;  /* 0x000000423810723c */ /* 0x040ff00000041810 */
[-C--:B--2---:R-:W-:Y:S08]  /*5d90*/  HMMA.16816.F32.BF16 R20, R56, R36.reuse, R20 ;  /* 0x000000243814723c */ /* 0x084ff00000041814 */
[C---:B------:R-:W-:Y:S07]  /*5da0*/  HMMA.16816.F32.BF16 R24, R72.reuse, R36, R24 ;  /* 0x000000244818723c */ /* 0x040fee0000041818 */
[C---:B------:R-:W-:Y:S01]  /*5db0*/  LEA R36, P1, R0.reuse, c[0x0][0x220], 0x2 ;  /* 0x0000880000247a11 */ /* 0x040fe200078210ff */
[-C--:B------:R-:W-:Y:S04]  /*5dc0*/  HMMA.16816.F32.BF16 R28, R72, R38.reuse, R28 ;  /* 0x00000026481c723c */ /* 0x080fe8000004181c */
[----:B------:R-:W-:Y:S02]  /*5dd0*/  LEA.HI.X R37, R0, c[0x0][0x224], R2, 0x2, P1 ;  /* 0x0000890000257a11 */ /* 0x000fe400008f1402 */
[C---:B------:R-:W-:Y:S02]  /*5de0*/  IADD3 R0, R229.reuse, UR4, RZ ;  /* 0x00000004e5007c10 */ /* 0x040fe4000fffe0ff */
[----:B------:R-:W-:Y:S01]  /*5df0*/  HMMA.16816.F32.BF16 R32, R56, R38, R32 ;  /* 0x000000263820723c */ /* 0x000fe20000041820 */
[----:B------:R-:W-:Y:S03]  /*5e00*/  PLOP3.LUT P1, PT, PT, PT, UP0, 0x80, 0x0 ;  /* 0x000000000000781c */ /* 0x000fe60003f2f008 */
[----:B------:R-:W-:Y:S01]  /*5e10*/  IMAD.SHL.U32 R0, R0, 0x2, RZ ;  /* 0x0000000200007824 */ /* 0x000fe200078e00ff */
[C-C-:B------:R-:W-:Y:S03]  /*5e20*/  IADD3 R2, R229.reuse, UR4, R78.reuse ;  /* 0x00000004e5027c10 */ /* 0x140fe6000fffe04e */
[-C--:B---3--:R-:W-:Y:S05]  /*5e30*/  HMMA.16816.F32.BF16 R4, R44, R60.reuse, R4 ;  /* 0x0000003c2c04723c */ /* 0x088fea0000041804 */
[----:B------:R-:W-:Y:S03]  /*5e40*/  IMAD.SHL.U32 R2, R2, 0x2, RZ ;  /* 0x0000000202027824 */ /* 0x000fe600078e00ff */
[C---:B------:R-:W-:Y:S08]  /*5e50*/  HMMA.16816.F32.BF16 R8, R68.reuse, R60, R8 ;  /* 0x0000003c4408723c */ /* 0x040ff00000041808 */
[-C--:B------:R-:W-:Y:S07]  /*5e60*/  HMMA.16816.F32.BF16 R12, R68, R62.reuse, R12 ;  /* 0x0000003e440c723c */ /* 0x080fee000004180c */
[----:B------:R-:W-:Y:S01]  /*5e70*/  RED.E.ADD.F32.FTZ.RN.STRONG.GPU [R36.64], R4 ;  /* 0x000000042400798e */ /* 0x000fe2000c10e798 */
[C---:B------:R-:W-:Y:S04]  /*5e80*/  HMMA.16816.F32.BF16 R16, R44.reuse, R62, R16 ;  /* 0x0000003e2c10723c */ /* 0x040fe80000041810 */
[----:B------:R-:W-:Y:S04]  /*5e90*/  RED.E.ADD.F32.FTZ.RN.STRONG.GPU [R36.64+0x400], R5 ;  /* 0x000400052400798e */ /* 0x000fe8000c10e798 */
[-C--:B------:R-:W-:Y:S01]  /*5ea0*/  HMMA.16816.F32.BF16 R20, R44, R40.reuse, R20 ;  /* 0x000000282c14723c */ /* 0x080fe20000041814 */
        /* <DEDUP_REMOVED lines=28> */
[----:B------:R1:W3:Y:S05]  /*6070*/  LDSM.16.MT88.4 R16, [R2+0x8080] ;  /* 0x008080000210783b */ /* 0x0002ea0000004200 */
[----:B------:R-:W-:Y:S05]  /*6080*/  RED.E.ADD.F32.FTZ.RN.STRONG.GPU [R36.64+0x5c00], R27 ;  /* 0x005c001b2400798e */ /* 0x000fea000c10e798 */
[----:B------:R-:W-:Y:S01]  /*6090*/  RED.E.ADD.F32.FTZ.RN.STRONG.GPU [R36.64+0x6000], R32 ;  /* 0x006000202400798e */ /* 0x000fe2000c10e798 */
[C---:B--2---:R-:W-:Y:S04]  /*60a0*/  HMMA.16816.F32.BF16 R168, R12.reuse, R8, R168 ;  /* 0x000000080ca8723c */ /* 0x044fe800000418a8 */
[----:B------:R-:W-:Y:S05]  /*60b0*/  RED.E.ADD.F32.FTZ.RN.STRONG.GPU [R36.64+0x6400], R33 ;  /* 0x006400212400798e */ /* 0x000fea000c10e798 */
[----:B------:R-:W-:Y:S01]  /*60c0*/  RED.E.ADD.F32.FTZ.RN.STRONG.GPU [R36.64+0x6800], R34 ;  /* 0x006800222400798e */ /* 0x000fe2000c10e798 */
[-C--:B------:R-:W-:Y:S04]  /*60d0*/  HMMA.16816.F32.BF16 R172, R12, R10.reuse, R172 ;  /* 0x0000000a0cac723c */ /* 0x080fe800000418ac */
[----:B------:R-:W-:Y:S01]  /*60e0*/  RED.E.ADD.F32.FTZ.RN.STRONG.GPU [R36.64+0x6c00], R35 ;  /* 0x006c00232400798e */ /* 0x000fe2000c10e798 */
[----:B-1----:R-:W-:Y:S03]  /*60f0*/  IADD3 R2, R229, UR4, R78 ;  /* 0x00000004e5027c10 */ /* 0x002fe6000fffe04e */
[C---:B------:R-:W-:Y:S01]  /*6100*/  HMMA.16816.F32.BF16 R176, R4.reuse, R10, R176 ;  /* 0x0000000a04b0723c */ /* 0x040fe200000418b0 */
[----:B------:R-:W-:Y:S03]  /*6110*/  RED.E.ADD.F32.FTZ.RN.STRONG.GPU [R36.64+0x7000], R28 ;  /* 0x0070001c2400798e */ /* 0x000fe6000c10e798 */
[----:B------:R-:W-:Y:S02]  /*6120*/  IMAD.SHL.U32 R2, R2, 0x2, RZ ;  /* 0x0000000202027824 */ /* 0x000fe400078e00ff */
[----:B------:R-:W-:Y:S02]  /*6130*/  RED.E.ADD.F32.FTZ.RN.STRONG.GPU [R36.64+0x7400], R29 ;  /* 0x0074001d2400798e */ /* 0x000fe4000c10e798 */
[-C--:B---3--:R-:W-:Y:S03]  /*6140*/  HMMA.16816.F32.BF16 R180, R4, R16.reuse, R180 ;  /* 0x0000001004b4723c */ /* 0x088fe600000418b4 */
        /* <DEDUP_REMOVED lines=90> */
.L_x_939:
[----:B--23--:R-:W2:Y:S01]  /*66f0*/  S2R R2, SR_CTAID.Y ;  /* 0x0000000000027919 */ /* 0x00cea20000002600 */
[----:B------:R-:W3:Y:S01]  /*6700*/  S2UR UR5, SR_CTAID.X ;  /* 0x00000000000579c3 */ /* 0x000ee20000002500 */
[----:B-1----:R-:W-:Y:S01]  /*6710*/  MOV R0, 0x1 ;  /* 0x0000000100007802 */ /* 0x002fe20000000f00 */
[----:B------:R-:W-:Y:S01]  /*6720*/  USHF.R.S32.HI UR26, URZ, 0x1f, UR23 ;  /* 0x0000001f3f1a7899 */ /* 0x000fe20008011417 */
[----:B------:R-:W1:Y:S01]  /*6730*/  S2R R5, SR_TID.X ;  /* 0x0000000000057919 */ /* 0x000e620000002100 */
[----:B------:R-:W-:Y:S01]  /*6740*/  ULDC.64 UR6, c[0x0][0x330] ;  /* 0x0000cc0000067ab9 */ /* 0x000fe20000000a00 */
[----:B------:R-:W-:Y:S01]  /*6750*/  ISETP.NE.AND P1, PT, R0, c[0x0][0x338], PT ;  /* 0x0000ce0000007a0c */ /* 0x000fe20003f25270 */
[----:B------:R-:W-:Y:S01]  /*6760*/  UIMAD UR6, UR26, UR6, URZ ;  /* 0x000000061a0672a4 */ /* 0x000fe2000f8e023f */
[----:B------:R-:W-:Y:S01]  /*6770*/  MOV R8, UR23 ;  /* 0x0000001700087c02 */ /* 0x000fe20008000f00 */
[----:B------:R-:W-:-:S02]  /*6780*/  FMUL.FTZ R164, R164, c[0x0][0x298] ;  /* 0x0000a600a4a47a20 */ /* 0x000fc40000410000 */
[----:B------:R-:W-:-:S08]  /*6790*/  UIMAD UR6, UR23, UR7, UR6 ;  /* 0x00000007170672a4 */ /* 0x000fd0000f8e0206 */
[----:B--2---:R-:W-:Y:S01]  /*67a0*/  @P1 IMAD.HI.U32 R0, R2, c[0x0][0x33c], RZ ;  /* 0x0000cf0002001a27 */ /* 0x004fe200078e00ff */
[----:B---3--:R-:W-:Y:S01]  /*67b0*/  USHF.L.U32 UR5, UR5, 0xd, URZ ;  /* 0x0000000d05057899 */ /* 0x008fe2000800063f */
[----:B------:R-:W-:-:S03]  /*67c0*/  SHF.R.S32.HI R3, RZ, 0x1f, R2 ;  /* 0x0000001fff037819 */ /* 0x000fc60000011402 */
[----:B------:R-:W-:Y:S01]  /*67d0*/  @P1 SHF.R.U32.HI R0, RZ, c[0x0][0x340], R0 ;  /* 0x0000d000ff001a19 */ /* 0x000fe20000011600 */
[----:B------:R-:W-:Y:S01]  /*67e0*/  USHF.R.S32.HI UR4, URZ, 0x1f, UR5 ;  /* 0x0000001f3f047899 */ /* 0x000fe20008011405 */
[C---:B-1----:R-:W-:Y:S02]  /*67f0*/  IADD3 R6, P0, R5.reuse, UR5, RZ ;  /* 0x0000000505067c10 */ /* 0x042fe4000ff1e0ff */
[----:B------:R-:W-:Y:S02]  /*6800*/  @P1 SHF.R.S32.HI R4, RZ, 0x1f, R0 ;  /* 0x0000001fff041819 */ /* 0x000fe40000011400 */
[----:B------:R-:W-:Y:S02]  /*6810*/  @P1 MOV R2, R0 ;  /* 0x0000000000021202 */ /* 0x000fe40000000f00 */
[----:B------:R-:W-:Y:S02]  /*6820*/  @P1 MOV R3, R4 ;  /* 0x0000000400031202 */ /* 0x000fe40000000f00 */
[----:B------:R-:W-:Y:S01]  /*6830*/  LEA.HI.X.SX32 R7, R5, UR4, 0x1, P0 ;  /* 0x0000000405077c11 */ /* 0x000fe200080f0eff */
[----:B------:R-:W-:-:S02]  /*6840*/  ULDC.64 UR4, c[0x0][0x308] ;  /* 0x0000c20000047ab9 */ /* 0x000fc40000000a00 */
[C---:B------:R-:W-:Y:S01]  /*6850*/  IMAD R0, R3.reuse, c[0x0][0x328], RZ ;  /* 0x0000ca0003007a24 */ /* 0x040fe200078e02ff */
[----:B------:R-:W-:Y:S01]  /*6860*/  UIMAD UR4, UR26, UR4, URZ ;  /* 0x000000041a0472a4 */ /* 0x000fe2000f8e023f */
[----:B------:R-:W-:Y:S02]  /*6870*/  IMAD R3, R3, c[0x0][0x300], RZ ;  /* 0x0000c00003037a24 */ /* 0x000fe400078e02ff */
[----:B------:R-:W-:Y:S01]  /*6880*/  IMAD.WIDE.U32 R4, R2, c[0x0][0x328], R6 ;  /* 0x0000ca0002047a25 */ /* 0x000fe200078e0006 */
[----:B------:R-:W-:-:S03]  /*6890*/  UIMAD UR4, UR23, UR5, UR4 ;  /* 0x00000005170472a4 */ /* 0x000fc6000f8e0204 */
[C---:B------:R-:W-:Y:S02]  /*68a0*/  IMAD R0, R2.reuse, c[0x0][0x32c], R0 ;  /* 0x0000cb0002007a24 */ /* 0x040fe400078e0200 */
[----:B------:R-:W-:-:S03]  /*68b0*/  IMAD.WIDE.U32 R6, R2, c[0x0][0x300], R6 ;  /* 0x0000c00002067a25 */ /* 0x000fc600078e0006 */
[----:B------:R-:W-:Y:S01]  /*68c0*/  IADD3 R5, R5, R0, RZ ;  /* 0x0000000005057210 */ /* 0x000fe20007ffe0ff */
[----:B------:R-:W-:-:S04]  /*68d0*/  IMAD R2, R2, c[0x0][0x304], R3 ;  /* 0x0000c10002027a24 */ /* 0x000fc800078e0203 */
[----:B------:R-:W-:Y:S01]  /*68e0*/  IMAD.WIDE.U32 R8, R8, c[0x0][0x330], R4 ;  /* 0x0000cc0008087a25 */ /* 0x000fe200078e0004 */
[----:B------:R-:W-:Y:S02]  /*68f0*/  IADD3 R3, R7, R2, RZ ;  /* 0x0000000207037210 */ /* 0x000fe40007ffe0ff */
[----:B------:R-:W-:Y:S02]  /*6900*/  MOV R7, UR23 ;  /* 0x0000001700077c02 */ /* 0x000fe40008000f00 */
[----:B------:R-:W-:Y:S02]  /*6910*/  MOV R2, R6 ;  /* 0x0000000600027202 */ /* 0x000fe40000000f00 */
[----:B------:R-:W-:-:S03]  /*6920*/  IADD3 R0, R9, UR6, RZ ;  /* 0x0000000609007c10 */ /* 0x000fc6000fffe0ff */
[----:B------:R-:W-:Y:S01]  /*6930*/  IMAD.WIDE.U32 R6, R7, c[0x0][0x308], R2 ;  /* 0x0000c20007067a25 */ /* 0x000fe200078e0002 */
[----:B------:R-:W-:-:S04]  /*6940*/  LEA R2, P1, R8, c[0x0][0x310], 0x2 ;  /* 0x0000c40008027a11 */ /* 0x000fc800078210ff */
[----:B------:R-:W-:Y:S01]  /*6950*/  LEA.HI.X R3, R8, c[0x0][0x314], R0, 0x2, P1 ;  /* 0x0000c50008037a11 */ /* 0x000fe200008f1400 */
[----:B------:R-:W-:Y:S01]  /*6960*/  BAR.SYNC.DEFER_BLOCKING 0x1, 0x100 ;  /* 0x0044000000007b1d */ /* 0x000fe20000010000 */
[----:B------:R-:W-:Y:S02]  /*6970*/  IADD3 R5, R7, UR4, RZ ;  /* 0x0000000407057c10 */ /* 0x000fe4000fffe0ff */
[----:B------:R-:W-:-:S03]  /*6980*/  LEA R4, P0, R6, c[0x0][0x2e8], 0x2 ;  /* 0x0000ba0006047a11 */ /* 0x000fc600078010ff */
[----:B------:R-:W-:Y:S01]  /*6990*/  RED.E.ADD.F32.FTZ.RN.STRONG.GPU [R2.64], R132 ;  /* 0x000000840200798e */ /* 0x000fe2000c10e798 */
        /* <DEDUP_REMOVED lines=40> */
[----:B------:R-:W-:Y:S01]  /*6c20*/  RED.E.ADD.F32.FTZ.RN.STRONG.GPU [R4.64], R164 ;  /* 0x000000a40400798e */ /* 0x000fe2000c10e798 */
        /* <DEDUP_REMOVED lines=55> */
.L_x_943:
        /* <DEDUP_REMOVED lines=14> */
.L_x_1827:


//--------------------- .text._ZN7cutlass13device_kernelIN5flash19enable_sm80_to_sm89INS1_16FlashAttnBwdSm80INS1_25CollectiveMainloopBwdSm80ILi2ELi2EN4cute5tupleIJNS5_1CILi128EEES8_NS7_ILi64EEEEEENS_10bfloat16_tEfNS_4arch4Sm80ELb0ELb0ELb0ELb0ELb1ELb0ELb0ELb0ELi2ELi4ELi4ELi4ELb0EEENS1_24CollectiveEpilogueBwdGQAISA_fSD_Li256ELb0ELb1EEENS1_19SingleTileSchedulerILb0ELb0ELb0ELi128EEEEEEEEEvNT_6ParamsE --------------------------
	.section	.text._ZN7cutlass13device_kernelIN5flash19enable_sm80_to_sm89INS1_16FlashAttnBwdSm80INS1_25CollectiveMainloopBwdSm80ILi2ELi2EN4cute5tupleIJNS5_1CILi128EEES8_NS7_ILi64EEEEEENS_10bfloat16_tEfNS_4arch4Sm80ELb0ELb0ELb0ELb0ELb1ELb0ELb0ELb0ELi2ELi4ELi4ELi4ELb0EEENS1_24CollectiveEpilogueBwdGQAISA_fSD_Li256ELb0ELb1EEENS1_19SingleTileSchedulerILb0ELb0ELb0ELi128EEEEEEEEEvNT_6ParamsE,"ax",@progbits
	.sectioninfo	@"SHI_REGISTERS=255"
	.align	128
.text._ZN7cutlass13device_kernelIN5flash19enable_sm80_to_sm89INS1_16FlashAttnBwdSm80INS1_25CollectiveMainloopBwdSm80ILi2ELi2EN4cute5tupleIJNS5_1CILi128EEES8_NS7_ILi64EEEEEENS_10bfloat16_tEfNS_4arch4Sm80ELb0ELb0ELb0ELb0ELb1ELb0ELb0ELb0ELi2ELi4ELi4ELi4ELb0EEENS1_24CollectiveEpilogueBwdGQAISA_fSD_Li256ELb0ELb1EEENS1_19SingleTileSchedulerILb0ELb0ELb0ELi128EEEEEEEEEvNT_6ParamsE:
        .type           _ZN7cutlass13device_kernelIN5flash19enable_sm80_to_sm89INS1_16FlashAttnBwdSm80INS1_25CollectiveMainloopBwdSm80ILi2ELi2EN4cute5tupleIJNS5_1CILi128EEES8_NS7_ILi64EEEEEENS_10bfloat16_tEfNS_4arch4Sm80ELb0ELb0ELb0ELb0ELb1ELb0ELb0ELb0ELi2ELi4ELi4ELi4ELb0EEENS1_24CollectiveEpilogueBwdGQAISA_fSD_Li256ELb0ELb1EEENS1_19SingleTileSchedulerILb0ELb0ELb0ELi128EEEEEEEEEvNT_6ParamsE,@function
        .size           _ZN7cutlass13device_kernelIN5flash19enable_sm80_to_sm89INS1_16FlashAttnBwdSm80INS1_25CollectiveMainloopBwdSm80ILi2ELi2EN4cute5tupleIJNS5_1CILi128EEES8_NS7_ILi64EEEEEENS_10bfloat16_tEfNS_4arch4Sm80ELb0ELb0ELb0ELb0ELb1ELb0ELb0ELb0ELi2ELi4ELi4ELi4ELb0EEENS1_24CollectiveEpilogueBwdGQAISA_fSD_Li256ELb0ELb1EEENS1_19SingleTileSchedulerILb0ELb0ELb0ELi128EEEEEEEEEvNT_6ParamsE,(.L_x_1828 - _ZN7cutlass13device_kernelIN5flash19enable_sm80_to_sm89INS1_16FlashAttnBwdSm80INS1_25CollectiveMainloopBwdSm80ILi2ELi2EN4cute5tupleIJNS5_1CILi128EEES8_NS7_ILi64EEEEEENS_10bfloat16_tEfNS_4arch4Sm80ELb0ELb0ELb0ELb0ELb1ELb0ELb0ELb0ELi2ELi4ELi4ELi4ELb0EEENS1_24CollectiveEpilogueBwdGQAISA_fSD_Li256ELb0ELb1EEENS1_19SingleTileSchedulerILb0ELb0ELb0ELi128EEEEEEEEEvNT_6ParamsE)
        .other          _ZN7cutlass13device_kernelIN5flash19enable_sm80_to_sm89INS1_16FlashAttnBwdSm80INS1_25CollectiveMainloopBwdSm80ILi2ELi2EN4cute5tupleIJNS5_1CILi128EEES8_NS7_ILi64EEEEEENS_10bfloat16_tEfNS_4arch4Sm80ELb0ELb0ELb0ELb0ELb1ELb0ELb0ELb0ELi2ELi4ELi4ELi4ELb0EEENS1_24CollectiveEpilogueBwdGQAISA_fSD_Li256ELb0ELb1EEENS1_19SingleTileSchedulerILb0ELb0ELb0ELi128EEEEEEEEEvNT_6ParamsE,@"STO_CUDA_ENTRY STV_DEFAULT"
_ZN7cutlass13device_kernelIN5flash19enable_sm80_to_sm89INS1_16FlashAttnBwdSm80INS1_25CollectiveMainloopBwdSm80ILi2ELi2EN4cute5tupleIJNS5_1CILi128EEES8_NS7_ILi64EEEEEENS_10bfloat16_tEfNS_4arch4Sm80ELb0ELb0ELb0ELb0ELb1ELb0ELb0ELb0ELi2ELi4ELi4ELi4ELb0EEENS1_24CollectiveEpilogueBwdGQAISA_fSD_Li256ELb0ELb1EEENS1_19SingleTileSchedulerILb0ELb0ELb0ELi128EEEEEEEEEvNT_6ParamsE:
        /* <DEDUP_REMOVED lines=9> */
[----:B------:R-:W2:Y:S01]  /*0090*/  S2R R14, SR_CTAID.X ;  /* 0x00000000000e7919 */ /* 0x000ea20000002500 */
[----:B------:R-:W-:Y:S01]  /*00a0*/  ULDC.64 UR4, c[0x0][0x278] ;  /* 0x00009e0000047ab9 */ /* 0x000fe20000000a00 */
[----:B------:R-:W-:Y:S01]  /*00b0*/  ISETP.NE.AND P0, PT, R0, 0x1, PT ;  /* 0x000000010000780c */ /* 0x000fe20003f05270 */
[----:B------:R-:W-:Y:S01]  /*00c0*/  UIMAD UR16, UR22, UR4, URZ ;  /* 0x00000004161072a4 */ /* 0x000fe2000f8e023f */
[----:B------:R-:W3:Y:S01]  /*00d0*/  S2R R25, SR_CTAID.Y ;  /* 0x0000000000197919 */ /* 0x000ee20000002600 */
[----:B------:R-:W-:Y:S01]  /*00e0*/  UIMAD.WIDE.U32 UR6, UR8, UR4, URZ ;  /* 0x00000004080672a5 */ /* 0x000fe2000f8e003f */
[----:B------:R-:W-:Y:S01]  /*00f0*/  IMAD.MOV.U32 R29, RZ, RZ, R5 ;  /* 0x000000ffff1d7224 */ /* 0x000fe200078e0005 */
[----:B------:R-:W-:-:S02]  /*0100*/  UIMAD UR16, UR8, UR5, UR16 ;  /* 0x00000005081072a4 */ /* 0x000fc4000f8e0210 */
[----:B------:R-:W-:Y:S02]  /*0110*/  UMOV UR20, 0x6 ;  /* 0x0000000600147882 */ /* 0x000fe40000000000 */
[----:B------:R-:W-:Y:S02]  /*0120*/  ULDC.64 UR4, c[0x0][0x290] ;  /* 0x0000a40000047ab9 */ /* 0x000fe40000000a00 */
[----:B------:R-:W-:Y:S02]  /*0130*/  UIMAD UR17, UR22, UR4, URZ ;  /* 0x00000004161172a4 */ /* 0x000fe4000f8e023f */
[----:B------:R-:W-:Y:S02]  /*0140*/  UIMAD.WIDE.U32 UR10, UR8, UR4, URZ ;  /* 0x00000004080a72a5 */ /* 0x000fe4000f8e003f */
[----:B------:R-:W-:Y:S02]  /*0150*/  UIMAD UR17, UR8, UR5, UR17 ;  /* 0x00000005081172a4 */ /* 0x000fe4000f8e0211 */
[----:B------:R-:W-:Y:S01]  /*0160*/  UIADD3 UR16, UR7, UR16, URZ ;  /* 0x0000001007107290 */ /* 0x000fe2000fffe03f */
[--C-:B-1----:R-:W-:Y:S01]  /*0170*/  IMAD.MOV.U32 R28, RZ, RZ, R4.reuse ;  /* 0x000000ffff1c7224 */ /* 0x102fe200078e0004 */
[----:B------:R1:W-:Y:S01]  /*0180*/  STL [R1+0x18], R4 ;  /* 0x0000180401007387 */ /* 0x0003e20000100800 */
[----:B------:R-:W-:Y:S01]  /*0190*/  IMAD.MOV.U32 R28, RZ, RZ, R4 ;  /* 0x000000ffff1c7224 */ /* 0x000fe200078e0004 */
[----:B------:R-:W-:Y:S01]  /*01a0*/  ULDC.64 UR4, c[0x0][0x188] ;  /* 0x0000620000047ab9 */ /* 0x000fe20000000a00 */
[----:B--2---:R-:W-:Y:S01]  /*01b0*/  IMAD R236, R14, R2, c[0x0][0x198] ;  /* 0x000066000eec7624 */ /* 0x004fe200078e0202 */
[----:B------:R-:W-:Y:S01]  /*01c0*/  UIADD3 UR17, UR11, UR17, URZ ;  /* 0x000000110b117290 */ /* 0x000fe2000fffe03f */
[----:B------:R-:W-:Y:S01]  /*01d0*/  IMAD.SHL.U32 R2, R28, 0x4, RZ ;  /* 0x000000041c027824 */ /* 0x000fe200078e00ff */
[----:B------:R-:W-:Y:S01]  /*01e0*/  SHF.R.S32.HI R19, RZ, 0x1f, R28 ;  /* 0x0000001fff137819 */ /* 0x000fe2000001141c */
[----:B---3--:R-:W-:Y:S01]  /*01f0*/  @P0 IMAD.HI.U32 R0, R25, c[0x0][0x24c], RZ ;  /* 0x0000930019000a27 */ /* 0x008fe200078e00ff */
[--C-:B------:R-:W-:Y:S01]  /*0200*/  SHF.R.S32.HI R26, RZ, 0x1f, R25.reuse ;  /* 0x0000001fff1a7819 */ /* 0x100fe20000011419 */
[----:B------:R-:W-:Y:S01]  /*0210*/  UIMAD.WIDE.U32 UR14, UR8, UR4, URZ ;  /* 0x00000004080e72a5 */ /* 0x000fe2000f8e003f */
[----:B------:R-:W-:Y:S01]  /*0220*/  SHF.R.S32.HI R3, RZ, 0x1f, R2 ;  /* 0x0000001fff037819 */ /* 0x000fe20000011402 */
[----:B------:R-:W-:Y:S01]  /*0230*/  IMAD.MOV.U32 R8, RZ, RZ, R25 ;  /* 0x000000ffff087224 */ /* 0x000fe200078e0019 */
[----:B------:R-:W-:Y:S01]  /*0240*/  @P0 SHF.R.U32.HI R8, RZ, c[0x0][0x250], R0 ;  /* 0x00009400ff080a19 */ /* 0x000fe20000011600 */
[C---:B------:R-:W-:Y:S01]  /*0250*/  IMAD R13, R26.reuse, c[0x0][0x270], RZ ;  /* 0x00009c001a0d7a24 */ /* 0x040fe200078e02ff */
[-C--:B------:R-:W-:Y:S01]  /*0260*/  LEA.HI R18, R19, R28.reuse, RZ, 0x4 ;  /* 0x0000001c13127211 */ /* 0x080fe200078f20ff */
[----:B------:R-:W-:Y:S01]  /*0270*/  IMAD.WIDE.U32 R6, R25, c[0x0][0x270], R2 ;  /* 0x00009c0019067a25 */ /* 0x000fe200078e0002 */
[----:B------:R-:W-:Y:S01]  /*0280*/  SHF.R.S32.HI R9, RZ, 0x1f, R8 ;  /* 0x0000001fff097819 */ /* 0x000fe20000011408 */
[----:B------:R-:W-:Y:S01]  /*0290*/  ULDC.64 UR26, c[0x0][0x118] ;  /* 0x00004600001a7ab9 */ /* 0x000fe20000000a00 */
[----:B------:R-:W-:Y:S01]  /*02a0*/  LEA.HI R21, R19, R28, RZ, 0x5 ;  /* 0x0000001c13157211 */ /* 0x000fe200078f28ff */
[----:B------:R-:W-:Y:S01]  /*02b0*/  IMAD R12, R26, c[0x0][0x288], RZ ;  /* 0x0000a2001a0c7a24 */ /* 0x000fe200078e02ff */
[----:B------:R-:W-:Y:S01]  /*02c0*/  IADD3 R15, P1, R6, UR6, RZ ;  /* 0x00000006060f7c10 */ /* 0x000fe2000ff3e0ff */
[----:B------:R-:W-:Y:S01]  /*02d0*/  IMAD.WIDE.U32 R2, R25, c[0x0][0x288], R2 ;  /* 0x0000a20019027a25 */ /* 0x000fe200078e0002 */
[----:B------:R-:W-:-:S02]  /*02e0*/  ULDC.64 UR6, c[0x0][0x1e8] ;  /* 0x00007a0000067ab9 */ /* 0x000fc40000000a00 */
[----:B------:R-:W-:Y:S01]  /*02f0*/  UIMAD UR6, UR22, UR6, URZ ;  /* 0x00000006160672a4 */ /* 0x000fe2000f8e023f */
[----:B-1----:R-:W-:Y:S01]  /*0300*/  LEA.HI R4, R19, R28, RZ, 0x3 ;  /* 0x0000001c13047211 */ /* 0x002fe200078f18ff */
[C---:B------:R-:W-:Y:S01]  /*0310*/  IMAD R13, R25.reuse, c[0x0][0x274], R13 ;  /* 0x00009d00190d7a24 */ /* 0x040fe200078e020d */
[----:B------:R-:W-:Y:S01]  /*0320*/  IADD3 R20, P0, R2, UR10, RZ ;  /* 0x0000000a02147c10 */ /* 0x000fe2000ff1e0ff */
[----:B------:R-:W-:Y:S01]  /*0330*/  IMAD R12, R25, c[0x0][0x28c], R12 ;  /* 0x0000a300190c7a24 */ /* 0x000fe200078e020c */
[----:B------:R-:W-:Y:S01]  /*0340*/  SHF.R.S32.HI R30, RZ, 0x3, R4 ;  /* 0x00000003ff1e7819 */ /* 0x000fe20000011404 */
[----:B------:R-:W-:Y:S01]  /*0350*/  UIMAD UR6, UR8, UR7, UR6 ;  /* 0x00000007080672a4 */ /* 0x000fe2000f8e0206 */
[----:B------:R-:W-:Y:S02]  /*0360*/  LOP3.LUT R4, R4, 0xfffffff8, RZ, 0xc0, !PT ;  /* 0xfffffff804047812 */ /* 0x000fe400078ec0ff */
[--C-:B------:R-:W-:Y:S01]  /*0370*/  SHF.R.S32.HI R31, RZ, 0x1f, R30.reuse ;  /* 0x0000001fff1f7819 */ /* 0x100fe2000001141e */
[----:B------:R-:W-:Y:S01]  /*0380*/  IMAD.IADD R0, R236, 0x1, -R30 ;  /* 0x00000001ec007824 */ /* 0x000fe200078e0a1e */
[----:B------:R-:W-:Y:S01]  /*0390*/  IADD3.X R22, R7, UR16, R13, P1, !PT ;  /* 0x0000001007167c10 */ /* 0x000fe20008ffe40d */
[----:B------:R-:W-:Y:S01]  /*03a0*/  IMAD.IADD R23, R28, 0x1, -R4 ;  /* 0x000000011c177824 */ /* 0x000fe200078e0a04 */
[----:B------:R-:W-:Y:S01]  /*03b0*/  IADD3.X R24, R3, UR17, R12, P0, !PT ;  /* 0x0000001103187c10 */ /* 0x000fe200087fe40c */
[----:B------:R-:W-:Y:S01]  /*03c0*/  IMAD.WIDE.U32 R4, R30, c[0x0][0x178], RZ ;  /* 0x00005e001e047a25 */ /* 0x000fe200078e00ff */
[C---:B------:R-:W-:Y:S01]  /*03d0*/  ISETP.GE.AND P6, PT, R0.reuse, 0x1, PT ;  /* 0x000000010000780c */ /* 0x040fe20003fc6270 */
[----:B------:R-:W-:Y:S01]  /*03e0*/  STL.64 [R1+0x10], R30 ;  /* 0x0000101e01007387 */ /* 0x000fe20000100a00 */
[C---:B------:R-:W-:Y:S01]  /*03f0*/  ISETP.GE.AND P5, PT, R0.reuse, 0x21, PT ;  /* 0x000000210000780c */ /* 0x040fe20003fa6270 */
[----:B------:R-:W-:Y:S01]  /*0400*/  IMAD.SHL.U32 R32, R23, 0x8, RZ ;  /* 0x0000000817207824 */ /* 0x000fe200078e00ff */
[----:B------:R-:W-:-:S02]  /*0410*/  ISETP.GE.AND P4, PT, R0, 0x41, PT ;  /* 0x000000410000780c */ /* 0x000fc40003f86270 */
[----:B------:R-:W-:Y:S01]  /*0420*/  ISETP.GE.AND P3, PT, R0, 0x61, PT ;  /* 0x000000610000780c */ /* 0x000fe20003f66270 */
[----:B------:R-:W-:Y:S01]  /*0430*/  IMAD R0, R31, c[0x0][0x178], RZ ;  /* 0x00005e001f007a24 */ /* 0x000fe200078e02ff */
[----:B------:R-:W-:Y:S02]  /*0440*/  SHF.R.S32.HI R33, RZ, 0x1f, R32 ;  /* 0x0000001fff217819 */ /* 0x000fe40000011420 */
[--C-:B------:R-:W-:Y:S01]  /*0450*/  SHF.R.S32.HI R13, RZ, 0x5, R21.reuse ;  /* 0x00000005ff0d7819 */ /* 0x100fe20000011415 */
[----:B------:R-:W-:Y:S01]  /*0460*/  IMAD R2, R30, c[0x0][0x17c], R0 ;  /* 0x00005f001e027a24 */ /* 0x000fe200078e0200 */
[----:B------:R-:W-:Y:S01]  /*0470*/  SHF.R.S32.HI R12, RZ, 0x1f, R21 ;  /* 0x0000001fff0c7819 */ /* 0x000fe20000011415 */
[----:B------:R-:W-:Y:S01]  /*0480*/  IMAD.WIDE.U32 R10, R25, c[0x0][0x180], R32 ;  /* 0x00006000190a7a25 */ /* 0x000fe200078e0020 */
[----:B------:R-:W-:Y:S03]  /*0490*/  STL.64 [R1+0x8], R32 ;  /* 0x0000082001007387 */ /* 0x000fe60000100a00 */
[----:B------:R-:W-:Y:S01]  /*04a0*/  IMAD R0, R9, c[0x0][0x1e0], RZ ;  /* 0x0000780009007a24 */ /* 0x000fe200078e02ff */
[----:B------:R-:W-:Y:S01]  /*04b0*/  IADD3 R10, P1, P0, R4, UR14, R10 ;  /* 0x0000000e040a7c10 */ /* 0x000fe2000f83e00a */
[----:B------:R-:W-:Y:S01]  /*04c0*/  IMAD.IADD R16, R5, 0x1, R2 ;  /* 0x0000000105107824 */ /* 0x000fe200078e0202 */
[----:B------:R-:W-:Y:S01]  /*04d0*/  UIMAD UR14, UR22, UR4, URZ ;  /* 0x00000004160e72a4 */ /* 0x000fe2000f8e023f */
[----:B------:R-:W-:-:S02]  /*04e0*/  IMAD R4, R8, c[0x0][0x1e4], R0 ;  /* 0x0000790008047a24 */ /* 0x000fc400078e0200 */
[----:B------:R-:W-:Y:S01]  /*04f0*/  IMAD R0, R9, c[0x0][0x1b0], RZ ;  /* 0x00006c0009007a24 */ /* 0x000fe200078e02ff */
[----:B------:R-:W-:Y:S01]  /*0500*/  UIMAD UR14, UR8, UR5, UR14 ;  /* 0x00000005080e72a4 */ /* 0x000fe2000f8e020e */
[----:B------:R-:W-:Y:S01]  /*0510*/  IMAD R5, R26, c[0x0][0x180], RZ ;  /* 0x000060001a057a24 */ /* 0x000fe200078e02ff */
[----:B------:R1:W-:Y:S01]  /*0520*/  STL [R1+0x30], R16 ;  /* 0x0000301001007387 */ /* 0x0003e20000100800 */
[C---:B------:R-:W-:Y:S01]  /*0530*/  IMAD.WIDE.U32 R2, R8.reuse, c[0x0][0x1e0], R32 ;  /* 0x0000780008027a25 */ /* 0x040fe200078e0020 */
[----:B------:R-:W-:Y:S02]  /*0540*/  ULDC.64 UR4, c[0x0][0x1b8] ;  /* 0x00006e0000047ab9 */ /* 0x000fe40000000a00 */
[----:B------:R-:W-:Y:S01]  /*0550*/  UIADD3 UR14, UR15, UR14, URZ ;  /* 0x0000000e0f0e7290 */ /* 0x000fe2000fffe03f */
[C---:B------:R-:W-:Y:S01]  /*0560*/  IMAD R0, R8.reuse, c[0x0][0x1b4], R0 ;  /* 0x00006d0008007a24 */ /* 0x040fe200078e0200 */
[----:B------:R-:W-:Y:S01]  /*0570*/  UIMAD UR4, UR22, UR4, URZ ;  /* 0x00000004160472a4 */ /* 0x000fe2000f8e023f */
[----:B------:R-:W-:-:S03]  /*0580*/  IMAD.WIDE.U32 R6, R8, c[0x0][0x1b0], R32 ;  /* 0x00006c0008067a25 */ /* 0x000fc600078e0020 */
[----:B------:R-:W-:Y:S01]  /*0590*/  UIMAD UR4, UR8, UR5, UR4 ;  /* 0x00000005080472a4 */ /* 0x000fe2000f8e0204 */
[----:B------:R-:W-:Y:S02]  /*05a0*/  IMAD R9, R25, c[0x0][0x184], R5 ;  /* 0x0000610019097a24 */ /* 0x000fe400078e0205 */
[----:B------:R-:W-:Y:S02]  /*05b0*/  IMAD.IADD R5, R3, 0x1, R4 ;  /* 0x0000000103057824 */ /* 0x000fe400078e0204 */
[----:B------:R-:W-:Y:S02]  /*05c0*/  IMAD.IADD R3, R7, 0x1, R0 ;  /* 0x0000000107037824 */ /* 0x000fe400078e0200 */
[----:B------:R-:W-:Y:S02]  /*05d0*/  IMAD.IADD R9, R11, 0x1, R9 ;  /* 0x000000010b097824 */ /* 0x000fe400078e0209 */
[----:B------:R-:W-:Y:S02]  /*05e0*/  IMAD.MOV.U32 R4, RZ, RZ, R2 ;  /* 0x000000ffff047224 */ /* 0x000fe400078e0002 */
[----:B------:R-:W-:-:S02]  /*05f0*/  IMAD.U32 R0, RZ, RZ, UR8 ;  /* 0x00000008ff007e24 */ /* 0x000fc4000f8e00ff */
[----:B------:R-:W-:Y:S02]  /*0600*/  IMAD.U32 R7, RZ, RZ, UR8 ;  /* 0x00000008ff077e24 */ /* 0x000fe4000f8e00ff */
[----:B------:R-:W-:Y:S02]  /*0610*/  IMAD.MOV.U32 R2, RZ, RZ, R6 ;  /* 0x000000ffff027224 */ /* 0x000fe400078e0006 */
[----:B------:R-:W-:Y:S01]  /*0620*/  IMAD.WIDE.U32 R4, R0, c[0x0][0x1e8], R4 ;  /* 0x00007a0000047a25 */ /* 0x000fe200078e0004 */
[----:B------:R-:W-:Y:S02]  /*0630*/  IADD3.X R0, R16, UR14, R9, P1, P0 ;  /* 0x0000000e10007c10 */ /* 0x000fe40008fe0409 */
[C---:B-1----:R-:W-:Y:S01]  /*0640*/  LEA R16, P0, R10.reuse, c[0x0][0x160], 0x1 ;  /* 0x000058000a107a11 */ /* 0x042fe200078008ff */
[----:B------:R-:W-:Y:S01]  /*0650*/  IMAD.WIDE.U32 R2, R7, c[0x0][0x1b8], R2 ;  /* 0x00006e0007027a25 */ /* 0x000fe200078e0002 */
[----:B------:R-:W-:Y:S02]  /*0660*/  IADD3 R5, R5, UR6, RZ ;  /* 0x0000000605057c10 */ /* 0x000fe4000fffe0ff */
[----:B------:R-:W-:Y:S01]  /*0670*/  LEA.HI.X R17, R10, c[0x0][0x164], R0, 0x1, P0 ;  /* 0x000059000a117a11 */ /* 0x000fe200000f0c00 */
[----:B------:R-:W-:Y:S01]  /*0680*/  IMAD.WIDE R8, R14, 0x80, R30 ;  /* 0x000000800e087825 */ /* 0x000fe200078e021e */
[----:B------:R-:W-:Y:S01]  /*0690*/  IADD3 R3, R3, UR4, RZ ;  /* 0x0000000403037c10 */ /* 0x000fe2000fffe0ff */
[----:B------:R-:W-:-:S02]  /*06a0*/  ULDC.64 UR4, c[0x0][0x1d8] ;  /* 0x0000760000047ab9 */ /* 0x000fc40000000a00 */
[----:B------:R-:W-:Y:S01]  /*06b0*/  IMAD.SHL.U32 R0, R30, 0x40, RZ ;  /* 0x000000401e007824 */ /* 0x000fe200078e00ff */
[----:B------:R-:W-:Y:S01]  /*06c0*/  USHF.L.U32 UR6, UR4, 0x6, URZ ;  /* 0x0000000604067899 */ /* 0x000fe2000800063f */
[C---:B------:R-:W-:Y:S01]  /*06d0*/  IMAD R11, R9.reuse, c[0x0][0x1a8], RZ ;  /* 0x00006a00090b7a24 */ /* 0x040fe200078e02ff */
[----:B------:R-:W-:Y:S01]  /*06e0*/  USHF.L.U64.HI UR7, UR4, UR20, UR5 ;  /* 0x0000001404077299 */ /* 0x000fe20008010205 */
[----:B------:R-:W-:Y:S01]  /*06f0*/  IMAD R10, R9, c[0x0][0x1d8], RZ ;  /* 0x00007600090a7a24 */ /* 0x000fe200078e02ff */
[----:B------:R-:W-:Y:S01]  /*0700*/  LOP3.LUT R0, R0, 0x1c0, RZ, 0xc0, !PT ;  /* 0x000001c000007812 */ /* 0x000fe200078ec0ff */
[C---:B------:R-:W-:Y:S01]  /*0710*/  IMAD R11, R8.reuse, c[0x0][0x1ac], R11 ;  /* 0x00006b00080b7a24 */ /* 0x040fe200078e020b */
[----:B------:R-:W-:Y:S01]  /*0720*/  ULDC.64 UR4, c[0x0][0x218] ;  /* 0x0000860000047ab9 */ /* 0x000fe20000000a00 */
[----:B------:R-:W-:Y:S01]  /*0730*/  IMAD.WIDE.U32 R2, R8, c[0x0][0x1a8], R2 ;  /* 0x00006a0008027a25 */ /* 0x000fe200078e0002 */
[----:B------:R-:W-:Y:S01]  /*0740*/  LOP3.LUT R9, R0, 0x38, R32, 0xf8, !PT ;  /* 0x0000003800097812 */ /* 0x000fe200078ef820 */
[----:B------:R-:W-:-:S02]  /*0750*/  UIMAD UR9, UR22, UR4, URZ ;  /* 0x00000004160972a4 */ /* 0x000fc4000f8e023f */
[C---:B------:R-:W-:Y:S01]  /*0760*/  IMAD R10, R8.reuse, c[0x0][0x1dc], R10 ;  /* 0x00007700080a7a24 */ /* 0x040fe200078e020a */
[----:B------:R-:W-:Y:S01]  /*0770*/  UIMAD.WIDE.U32 UR10, UR8, UR4, URZ ;  /* 0x00000004080a72a5 */ /* 0x000fe2000f8e003f */
[----:B------:R-:W-:Y:S01]  /*0780*/  IMAD.WIDE.U32 R6, R8, c[0x0][0x1d8], R4 ;  /* 0x0000760008067a25 */ /* 0x000fe200078e0004 */
[----:B------:R-:W-:Y:S01]  /*0790*/  SHF.R.U32.HI R5, RZ, 0x3, R0 ;  /* 0x00000003ff057819 */ /* 0x000fe20000011600 */
[----:B------:R-:W-:Y:S01]  /*07a0*/  UIMAD UR5, UR8, UR5, UR9 ;  /* 0x00000005080572a4 */ /* 0x000fe2000f8e0209 */
[----:B------:R-:W-:Y:S01]  /*07b0*/  LEA R8, P0, R2, c[0x0][0x190], 0x1 ;  /* 0x0000640002087a11 */ /* 0x000fe200078008ff */
[----:B------:R-:W-:Y:S01]  /*07c0*/  IMAD.IADD R3, R3, 0x1, R11 ;  /* 0x0000000103037824 */ /* 0x000fe200078e020b */
[----:B------:R-:W-:Y:S01]  /*07d0*/  LEA R4, P1, R6, c[0x0][0x1c0], 0x1 ;  /* 0x0000700006047a11 */ /* 0x000fe200078208ff */
[----:B------:R-:W-:Y:S01]  /*07e0*/  IMAD.IADD R0, R7, 0x1, R10 ;  /* 0x0000000107007824 */ /* 0x000fe200078e020a */
[----:B------:R-:W-:Y:S01]  /*07f0*/  LOP3.LUT R10, R9, R5, RZ, 0x3c, !PT ;  /* 0x00000005090a7212 */ /* 0x000fe200078e3cff */
[----:B------:R-:W-:Y:S01]  /*0800*/  IMAD R11, R26, c[0x0][0x210], RZ ;  /* 0x000084001a0b7a24 */ /* 0x000fe200078e02ff */
[----:B------:R-:W-:Y:S01]  /*0810*/  LEA.HI.X R9, R2, c[0x0][0x194], R3, 0x1, P0 ;  /* 0x0000650002097a11 */ /* 0x000fe200000f0c03 */
[----:B------:R-:W-:Y:S01]  /*0820*/  UIADD3 UR15, UR11, UR5, URZ ;  /* 0x000000050b0f7290 */ /* 0x000fe2000fffe03f */
[----:B------:R-:W-:Y:S01]  /*0830*/  LEA.HI R3, R19, R28, RZ, 0x6 ;  /* 0x0000001c13037211 */ /* 0x000fe200078f30ff */
[----:B------:R-:W-:Y:S01]  /*0840*/  IMAD R11, R25, c[0x0][0x214], R11 ;  /* 0x00008500190b7a24 */ /* 0x000fe200078e020b */
[----:B------:R-:W-:Y:S01]  /*0850*/  LEA.HI.X R5, R6, c[0x0][0x1c4], R0, 0x1, P1 ;  /* 0x0000710006057a11 */ /* 0x000fe200008f0c00 */
[----:B------:R-:W-:Y:S01]  /*0860*/  ULDC.64 UR4, c[0x0][0x1a8] ;  /* 0x00006a0000047ab9 */ /* 0x000fe20000000a00 */
[----:B------:R-:W-:Y:S01]  /*0870*/  IADD3 R2, P0, R4, UR6, RZ ;  /* 0x0000000604027c10 */ /* 0x000fe2000ff1e0ff */
[----:B------:R-:W-:Y:S01]  /*0880*/  IMAD.SHL.U32 R7, R3, 0x8, RZ ;  /* 0x0000000803077824 */ /* 0x000fe200078e00ff */
[----:B------:R-:W-:-:S02]  /*0890*/  SHF.R.S32.HI R0, RZ, 0x4, R18 ;  /* 0x00000004ff007819 */ /* 0x000fc40000011412 */
[----:B------:R-:W-:Y:S02]  /*08a0*/  ISETP.GE.OR P1, PT, R32, c[0x0][0x1cc], !P6 ;  /* 0x0000730020007a0c */ /* 0x000fe40007726670 */
[----:B------:R-:W-:Y:S02]  /*08b0*/  IADD3.X R3, R5, UR7, RZ, P0, !PT ;  /* 0x0000000705037c10 */ /* 0x000fe400087fe4ff */
[----:B------:R-:W-:Y:S02]  /*08c0*/  LEA.HI R6, R18, R0, RZ, 0x1 ;  /* 0x0000000012067211 */ /* 0x000fe400078f08ff */
[----:B------:R-:W-:Y:S02]  /*08d0*/  ISETP.GE.OR P0, PT, R32, c[0x0][0x1cc], !P5 ;  /* 0x0000730020007a0c */ /* 0x000fe40006f06670 */
[----:B------:R-:W-:Y:S02]  /*08e0*/  LOP3.LUT R7, R10, 0xfffffe00, R7, 0xf8, !PT ;  /* 0xfffffe000a077812 */ /* 0x000fe400078ef807 */
[----:B------:R-:W-:-:S02]  /*08f0*/  LOP3.LUT R6, R6, 0xfffffffe, RZ, 0xc0, !PT ;  /* 0xfffffffe06067812 */ /* 0x000fc400078ec0ff */
[C---:B------:R-:W-:Y:S01]  /*0900*/  ISETP.GE.OR P6, PT, R32.reuse, c[0x0][0x19c], !P6 ;  /* 0x0000670020007a0c */ /* 0x040fe200077c6670 */
[----:B------:R-:W-:Y:S01]  /*0910*/  IMAD.SHL.U32 R10, R7, 0x2, RZ ;  /* 0x00000002070a7824 */ /* 0x000fe200078e00ff */
[----:B------:R-:W-:Y:S01]  /*0920*/  ISETP.GE.OR P5, PT, R32, c[0x0][0x19c], !P5 ;  /* 0x0000670020007a0c */ /* 0x000fe20006fa6670 */
[----:B------:R-:W-:Y:S02]  /*0930*/  IMAD.IADD R224, R0, 0x1, -R6 ;  /* 0x0000000100e07824 */ /* 0x000fe400078e0a06 */
[----:B------:R-:W-:Y:S01]  /*0940*/  IMAD R0, R31, c[0x0][0x208], RZ ;  /* 0x000082001f007a24 */ /* 0x000fe200078e02ff */
[----:B------:R1:W-:Y:S01]  /*0950*/  LDGSTS.E.BYPASS.LTC128B.128 [R10+0x4080], [R4.64], !P1 ;  /* 0x04080000040a7fae */ /* 0x0003e2000c901d5a */
[----:B------:R-:W-:-:S03]  /*0960*/  IMAD.WIDE.U32 R6, R30, c[0x0][0x208], RZ ;  /* 0x000082001e067a25 */ /* 0x000fc600078e00ff */
[----:B------:R2:W-:Y:S01]  /*0970*/  LDGSTS.E.BYPASS.LTC128B.128 [R10+0x5080], [R2.64], !P0 ;  /* 0x05080000020a7fae */ /* 0x0005e2000c101d5a */
[----:B------:R-:W-:Y:S01]  /*0980*/  IMAD R0, R30, c[0x0][0x20c], R0 ;  /* 0x000083001e007a24 */ /* 0x000fe200078e0200 */
[----:B------:R-:W-:-:S03]  /*0990*/  LEA R14, P0, R15, c[0x0][0x258], 0x2 ;  /* 0x000096000f0e7a11 */ /* 0x000fc600078010ff */
[----:B------:R-:W-:Y:S01]  /*09a0*/  IMAD.IADD R27, R7, 0x1, R0 ;  /* 0x00000001071b7824 */ /* 0x000fe200078e0200 */
[----:B------:R-:W-:-:S04]  /*09b0*/  LEA.HI.X R15, R15, c[0x0][0x25c], R22, 0x2, P0 ;  /* 0x000097000f0f7a11 */ /* 0x000fc800000f1416 */
[----:B------:R3:W-:Y:S01]  /*09c0*/  STL [R1], R27 ;  /* 0x0000001b01007387 */ /* 0x0007e20000100800 */
[----:B-1----:R-:W-:Y:S01]  /*09d0*/  IMAD.WIDE.U32 R4, R25, c[0x0][0x210], R32 ;  /* 0x0000840019047a25 */ /* 0x002fe200078e0020 */
[----:B--2---:R-:W-:-:S04]  /*09e0*/  IADD3 R2, P1, R2, UR6, RZ ;  /* 0x0000000602027c10 */ /* 0x004fc8000ff3e0ff */
[----:B------:R-:W-:Y:S02]  /*09f0*/  IADD3.X R3, R3, UR7, RZ, P1, !PT ;  /* 0x0000000703037c10 */ /* 0x000fe40008ffe4ff */
[----:B------:R-:W-:Y:S01]  /*0a00*/  IADD3 R0, P2, P1, R6, UR10, R4 ;  /* 0x0000000a06007c10 */ /* 0x000fe2000f95e004 */
[----:B------:R-:W-:Y:S01]  /*0a10*/  IMAD.IADD R4, R5, 0x1, R11 ;  /* 0x0000000105047824 */ /* 0x000fe200078e020b */
[----:B------:R-:W-:Y:S02]  /*0a20*/  LEA.HI R5, R12, R13, RZ, 0x2 ;  /* 0x0000000d0c057211 */ /* 0x000fe400078f10ff */
[----:B------:R-:W-:Y:S01]  /*0a30*/  IADD3 R6, P0, R2, UR6, RZ ;  /* 0x0000000602067c10 */ /* 0x000fe2000ff1e0ff */
[----:B------:R-:W-:Y:S01]  /*0a40*/  USHF.L.U64.HI UR6, UR4, UR20, UR5 ;  /* 0x0000001404067299 */ /* 0x000fe20008010205 */
[----:B------:R-:W-:Y:S02]  /*0a50*/  IADD3.X R11, R27, UR15, R4, P2, P1 ;  /* 0x0000000f1b0b7c10 */ /* 0x000fe400097e2404 */
[----:B------:R-:W-:-:S02]  /*0a60*/  ISETP.GE.OR P1, PT, R32, c[0x0][0x1cc], !P4 ;  /* 0x0000730020007a0c */ /* 0x000fc40006726670 */
[----:B------:R-:W-:Y:S02]  /*0a70*/  LOP3.LUT R4, R5, 0xfffffffc, RZ, 0xc0, !PT ;  /* 0xfffffffc05047812 */ /* 0x000fe400078ec0ff */
[----:B------:R-:W-:Y:S01]  /*0a80*/  IADD3.X R7, R3, UR7, RZ, P0, !PT ;  /* 0x0000000703077c10 */ /* 0x000fe200087fe4ff */
[----:B------:R-:W-:Y:S01]  /*0a90*/  USHF.L.U32 UR7, UR4, 0x6, URZ ;  /* 0x0000000604077899 */ /* 0x000fe2000800063f */
        /* <DEDUP_REMOVED lines=16> */
[----:B------:R-:W-:Y:S01]  /*0ba0*/  ISETP.GE.AND P6, PT, R32, c[0x0][0x16c], PT ;  /* 0x00005b0020007a0c */ /* 0x000fe20003fc6270 */
[----:B------:R-:W-:Y:S01]  /*0bb0*/  IMAD.IADD R0, R28, 0x1, -R0 ;  /* 0x000000011c007824 */ /* 0x000fe200078e0a00 */
[----:B------:R-:W-:Y:S01]  /*0bc0*/  USHF.L.U32 UR21, UR4, 0x6, URZ ;  /* 0x0000000604157899 */ /* 0x000fe2000800063f */
        /* <DEDUP_REMOVED lines=8> */
[----:B-----5:R-:W-:Y:S01]  /*0c50*/  IADD3 R4, P0, R2, UR7, RZ ;  /* 0x0000000702047c10 */ /* 0x020fe2000ff1e0ff */
[----:B------:R-:W-:Y:S01]  /*0c60*/  ULDC UR7, c[0x0][0x168] ;  /* 0x00005a0000077ab9 */ /* 0x000fe20000000800 */
[C---:B------:R-:W-:Y:S01]  /*0c70*/  ISETP.LT.OR P2, PT, R8.reuse, 0x41, P6 ;  /* 0x000000410800780c */ /* 0x040fe20003741670 */
[----:B------:R-:W-:Y:S01]  /*0c80*/  UISETP.GE.AND UP0, UPT, UR7, 0x81, UPT ;  /* 0x000000810700788c */ /* 0x000fe2000bf06270 */
        /* <DEDUP_REMOVED lines=19> */
[----:B-1----:R-:W-:Y:S01]  /*0dc0*/  SHF.R.S32.HI R4, RZ, 0x1f, R0 ;  /* 0x0000001fff047819 */ /* 0x002fe20000011400 */
[C---:B------:R-:W-:Y:S02]  /*0dd0*/  @!P4 IMAD.SHL.U32 R5, R28.reuse, 0x10, RZ ;  /* 0x000000101c05c824 */ /* 0x040fe400078e00ff */
        /* <DEDUP_REMOVED lines=14> */
[----:B-----5:R-:W-:Y:S01]  /*0ec0*/  LOP3.LUT R16, R0, 0x8, RZ, 0xc0, !PT ;  /* 0x0000000800107812 */ /* 0x020fe200078ec0ff */
[----:B------:R1:W-:Y:S01]  /*0ed0*/  LDGSTS.E.BYPASS.LTC128B.128 [R10+0x11080], [R2.64], !P1 ;  /* 0x11080000020a7fae */ /* 0x0003e2000c901d5a */
[----:B------:R-:W-:Y:S01]  /*0ee0*/  IADD3.X R7, R3, UR20, RZ, P0, !PT ;  /* 0x0000001403077c10 */ /* 0x000fe200087fe4ff */
[----:B------:R-:W-:Y:S01]  /*0ef0*/  IMAD.SHL.U32 R0, R224, 0x10, RZ ;  /* 0x00000010e0007824 */ /* 0x000fe200078e00ff */
[----:B------:R-:W-:-:S03]  /*0f00*/  LEA R14, P1, R20, c[0x0][0x280], 0x2 ;  /* 0x0000a000140e7a11 */ /* 0x000fc600078210ff */
        /* <DEDUP_REMOVED lines=59> */
.L_x_945:
[----:B------:R-:W-:Y:S05]  /*12c0*/  BSYNC B0 ;  /* 0x0000000000007941 */ /* 0x000fea0003800000 */
.L_x_944:
        /* <DEDUP_REMOVED lines=36> */
[----:B-1-3--:R-:W-:Y:S01]  /*1510*/  LEA.HI R0, R19, R28, RZ, 0x2 ;  /* 0x0000001c13007211 */ /* 0x00afe200078f10ff */
[----:B--2---:R-:W-:Y:S01]  /*1520*/  IMAD.SHL.U32 R2, R23, 0x40, RZ ;  /* 0x0000004017027824 */ /* 0x004fe200078e00ff */
[----:B------:R-:W-:Y:S01]  /*1530*/  LOP3.LUT P3, RZ, R4, 0x2, RZ, 0xc0, !PT ;  /* 0x0000000204ff7812 */ /* 0x000fe2000786c0ff */
[----:B------:R-:W-:Y:S01]  /*1540*/  IMAD.SHL.U32 R11, R22, 0x10, RZ ;  /* 0x00000010160b7824 */ /* 0x000fe200078e00ff */
[----:B------:R-:W-:Y:S01]  /*1550*/  LOP3.LUT P0, RZ, R4, 0x4, RZ, 0xc0, !PT ;  /* 0x0000000404ff7812 */ /* 0x000fe2000780c0ff */
[----:B------:R-:W-:Y:S01]  /*1560*/  IMAD.SHL.U32 R4, R30, 0x8, RZ ;  /* 0x000000081e047824 */ /* 0x000fe200078e00ff */
[----:B------:R-:W-:Y:S01]  /*1570*/  LOP3.LUT R3, R0, 0x3ffffffc, RZ, 0xc0, !PT ;  /* 0x3ffffffc00037812 */ /* 0x000fe200078ec0ff */
[----:B------:R-:W-:Y:S01]  /*1580*/  IMAD.MOV.U32 R230, RZ, RZ, 0x20 ;  /* 0x00000020ffe67424 */ /* 0x000fe200078e00ff */
[----:B------:R-:W-:Y:S01]  /*1590*/  LOP3.LUT R12, R2, 0x1c0, RZ, 0xc0, !PT ;  /* 0x000001c0020c7812 */ /* 0x000fe200078ec0ff */
[----:B------:R-:W-:Y:S01]  /*15a0*/  IMAD.MOV.U32 R239, RZ, RZ, 0x40 ;  /* 0x00000040ffef7424 */ /* 0x000fe200078e00ff */
[----:B------:R-:W-:Y:S01]  /*15b0*/  LEA.HI R6, R225, R225, RZ, 0x1 ;  /* 0x000000e1e1067211 */ /* 0x000fe200078f08ff */
[----:B------:R-:W-:Y:S01]  /*15c0*/  IMAD R13, R26, c[0x0][0x238], RZ ;  /* 0x00008e001a0d7a24 */ /* 0x000fe200078e02ff */
[----:B------:R-:W-:Y:S01]  /*15d0*/  LOP3.LUT R2, R4, 0x8, RZ, 0xc0, !PT ;  /* 0x0000000804027812 */ /* 0x000fe200078ec0ff */
[----:B------:R-:W-:Y:S01]  /*15e0*/  IMAD.IADD R4, R28, 0x1, -R3 ;  /* 0x000000011c047824 */ /* 0x000fe200078e0a03 */
[--C-:B------:R-:W-:Y:S01]  /*15f0*/  SHF.R.U32.HI R10, RZ, 0x3, R12.reuse ;  /* 0x00000003ff0a7819 */ /* 0x100fe2000001160c */
[----:B------:R-:W-:Y:S01]  /*1600*/  IMAD R13, R25, c[0x0][0x23c], R13 ;  /* 0x00008f00190d7a24 */ /* 0x000fe200078e020d */
[----:B------:R-:W-:Y:S01]  /*1610*/  LOP3.LUT R7, R12, 0x30, R11, 0xf8, !PT ;  /* 0x000000300c077812 */ /* 0x000fe200078ef80b */
[----:B------:R-:W-:Y:S01]  /*1620*/  ULDC.64 UR4, c[0x0][0x240] ;  /* 0x0000900000047ab9 */ /* 0x000fe20000000a00 */
[----:B------:R-:W-:Y:S01]  /*1630*/  LOP3.LUT R3, R6, 0xfffffffe, RZ, 0xc0, !PT ;  /* 0xfffffffe06037812 */ /* 0x000fe200078ec0ff */
[----:B------:R-:W-:Y:S01]  /*1640*/  UIMAD UR4, UR22, UR4, URZ ;  /* 0x00000004160472a4 */ /* 0x000fe2000f8e023f */
[C---:B------:R-:W-:Y:S01]  /*1650*/  LOP3.LUT R6, R10.reuse, R2, R12, 0x1e, !PT ;  /* 0x000000020a067212 */ /* 0x040fe200078e1e0c */
[----:B------:R-:W-:Y:S01]  /*1660*/  UIADD3 UR7, UR7, 0x7f, URZ ;  /* 0x0000007f07077890 */ /* 0x000fe2000fffe03f */
[----:B------:R-:W-:Y:S01]  /*1670*/  LOP3.LUT R7, R10, R7, R2, 0x1e, !PT ;  /* 0x000000070a077212 */ /* 0x000fe200078e1e02 */
[----:B------:R-:W-:Y:S01]  /*1680*/  IMAD.IADD R2, R225, 0x1, -R3 ;  /* 0x00000001e1027824 */ /* 0x000fe200078e0a03 */
[----:B------:R-:W-:Y:S01]  /*1690*/  LOP3.LUT R3, R21, 0xffffffe0, RZ, 0xc0, !PT ;  /* 0xffffffe015037812 */ /* 0x000fe200078ec0ff */
[----:B------:R-:W-:Y:S01]  /*16a0*/  IMAD R10, R4, 0x2, R5 ;  /* 0x00000002040a7824 */ /* 0x000fe200078e0205 */
[----:B------:R-:W-:Y:S01]  /*16b0*/  SHF.R.S32.HI R4, RZ, 0x2, R0 ;  /* 0x00000002ff047819 */ /* 0x000fe20000011400 */
[----:B------:R-:W-:Y:S01]  /*16c0*/  IMAD R236, R2, -0x8, R236 ;  /* 0xfffffff802ec7824 */ /* 0x000fe200078e02ec */
[----:B------:R-:W-:Y:S01]  /*16d0*/  SHF.R.S32.HI R0, RZ, 0x1f, R0 ;  /* 0x0000001fff007819 */ /* 0x000fe20000011400 */
[----:B------:R-:W-:Y:S01]  /*16e0*/  IMAD.IADD R5, R28, 0x1, -R3 ;  /* 0x000000011c057824 */ /* 0x000fe200078e0a03 */
[----:B------:R-:W-:Y:S01]  /*16f0*/  R2P PR, R23, 0x6 ;  /* 0x0000000617007804 */ /* 0x000fe20000000000 */
[----:B------:R-:W-:Y:S01]  /*1700*/  IMAD R225, R224, 0x2, R225 ;  /* 0x00000002e0e17824 */ /* 0x000fe200078e02e1 */
[----:B------:R-:W-:Y:S01]  /*1710*/  LEA.HI R0, R0, R4, RZ, 0x3 ;  /* 0x0000000400007211 */ /* 0x000fe200078f18ff */
[----:B------:R-:W-:Y:S01]  /*1720*/  UIMAD UR4, UR8, UR5, UR4 ;  /* 0x00000005080472a4 */ /* 0x000fe2000f8e0204 */
[----:B------:R-:W-:Y:S01]  /*1730*/  SHF.R.S32.HI R3, RZ, 0x1f, R5 ;  /* 0x0000001fff037819 */ /* 0x000fe20000011405 */
[----:B------:R-:W-:Y:S01]  /*1740*/  IMAD.U32 R225, R225, 0x200, R6 ;  /* 0x00000200e1e17824 */ /* 0x000fe200078e0006 */
[----:B------:R-:W-:Y:S01]  /*1750*/  LOP3.LUT R2, R0, 0xfffffff8, RZ, 0xc0, !PT ;  /* 0xfffffff800027812 */ /* 0x000fe200078ec0ff */
[----:B------:R-:W-:Y:S01]  /*1760*/  USHF.R.S32.HI UR6, URZ, 0x1f, UR7 ;  /* 0x0000001f3f067899 */ /* 0x000fe20008011407 */
[----:B------:R-:W-:Y:S01]  /*1770*/  LEA.HI R0, R3, R5, RZ, 0x2 ;  /* 0x0000000503007211 */ /* 0x000fe200078f10ff */
[----:B------:R-:W-:Y:S01]  /*1780*/  IMAD.SHL.U32 R225, R225, 0x2, RZ ;  /* 0x00000002e1e17824 */ /* 0x000fe200078e00ff */
[----:B------:R-:W-:Y:S01]  /*1790*/  SHF.R.S32.HI R29, RZ, 0x1f, R28 ;  /* 0x0000001fff1d7819 */ /* 0x000fe2000001141c */
[----:B------:R-:W-:Y:S01]  /*17a0*/  IMAD.IADD R4, R4, 0x1, -R2 ;  /* 0x0000000104047824 */ /* 0x000fe200078e0a02 */
[----:B------:R-:W-:Y:S01]  /*17b0*/  LEA.HI.SX32 R6, R0, R11, 0x1e ;  /* 0x0000000b00067211 */ /* 0x000fe200078ff2ff */
[----:B------:R-:W-:Y:S01]  /*17c0*/  IMAD R224, R224, 0x200, R7 ;  /* 0x00000200e0e07824 */ /* 0x000fe200078e0207 */
[----:B------:R-:W-:Y:S01]  /*17d0*/  LOP3.LUT R0, R0, 0xfffffffc, RZ, 0xc0, !PT ;  /* 0xfffffffc00007812 */ /* 0x000fe200078ec0ff */
[----:B------:R-:W-:Y:S01]  /*17e0*/  IMAD.WIDE.U32 R8, R25, c[0x0][0x238], R28 ;  /* 0x00008e0019087a25 */ /* 0x000fe200078e001c */
[----:B------:R-:W-:Y:S01]  /*17f0*/  SEL R227, R230, 0xffffffe0, !P1 ;  /* 0xffffffe0e6e37807 */ /* 0x000fe20004800000 */
[----:B------:R-:W-:Y:S01]  /*1800*/  STL [R1+0x1c], R29 ;  /* 0x00001c1d01007387 */ /* 0x000fe20000100800 */
[----:B------:R-:W-:Y:S01]  /*1810*/  SEL R226, R239, 0xffffffc0, !P2 ;  /* 0xffffffc0efe27807 */ /* 0x000fe20005000000 */
[----:B------:R-:W-:Y:S01]  /*1820*/  IMAD.IADD R5, R5, 0x1, -R0 ;  /* 0x0000000105057824 */ /* 0x000fe200078e0a00 */
[C---:B------:R-:W-:Y:S01]  /*1830*/  R2P PR, R4.reuse, 0x6 ;  /* 0x0000000604007804 */ /* 0x040fe20000000000 */
[----:B------:R-:W-:Y:S01]  /*1840*/  IMAD.SHL.U32 R0, R4, 0x40, RZ ;  /* 0x0000004004007824 */ /* 0x000fe200078e00ff */
[----:B------:R1:W-:Y:S01]  /*1850*/  STL [R1+0x2c], R6 ;  /* 0x00002c0601007387 */ /* 0x0003e20000100800 */
[----:B------:R-:W-:Y:S01]  /*1860*/  IMAD.IADD R3, R9, 0x1, R13 ;  /* 0x0000000109037824 */ /* 0x000fe200078e020d */
[----:B------:R-:W-:Y:S01]  /*1870*/  SEL R196, R239, 0xffffffc0, !P0 ;  /* 0xffffffc0efc47807 */ /* 0x000fe20004000000 */
[----:B------:R-:W-:Y:S01]  /*1880*/  IMAD.MOV.U32 R2, RZ, RZ, R8 ;  /* 0x000000ffff027224 */ /* 0x000fe200078e0008 */
[----:B------:R-:W-:Y:S01]  /*1890*/  LOP3.LUT R0, R0, 0x1c0, RZ, 0xc0, !PT ;  /* 0x000001c000007812 */ /* 0x000fe200078ec0ff */
[----:B------:R-:W-:Y:S01]  /*18a0*/  IMAD.IADD R226, R225, 0x1, R226 ;  /* 0x00000001e1e27824 */ /* 0x000fe200078e02e2 */
[----:B------:R-:W-:Y:S01]  /*18b0*/  SEL R239, R239, 0xffffffc0, !P2 ;  /* 0xffffffc0efef7807 */ /* 0x000fe20005000000 */
[----:B------:R-:W-:Y:S01]  /*18c0*/  ULDC UR11, c[0x0][0x188] ;  /* 0x00006200000b7ab9 */ /* 0x000fe20000000800 */
[----:B------:R-:W-:Y:S01]  /*18d0*/  SHF.R.U32.HI R4, RZ, 0x3, R0 ;  /* 0x00000003ff047819 */ /* 0x000fe20000011600 */
[----:B------:R-:W-:Y:S01]  /*18e0*/  ULDC UR10, c[0x0][0x278] ;  /* 0x00009e00000a7ab9 */ /* 0x000fe20000000800 */
[----:B------:R-:W-:Y:S01]  /*18f0*/  IMAD.IADD R228, R225, 0x1, R227 ;  /* 0x00000001e1e47824 */ /* 0x000fe200078e02e3 */
[----:B------:R-:W-:Y:S01]  /*1900*/  ULDC UR9, c[0x0][0x218] ;  /* 0x0000860000097ab9 */ /* 0x000fe20000000800 */
[----:B------:R-:W-:Y:S01]  /*1910*/  LOP3.LUT R0, R4, R0, R16, 0x1e, !PT ;  /* 0x0000000004007212 */ /* 0x000fe200078e1e10 */
[----:B------:R-:W-:Y:S01]  /*1920*/  ULEA.HI UR6, UR6, UR7, URZ, 0x7 ;  /* 0x0000000706067291 */ /* 0x000fe2000f8f383f */
[----:B------:R-:W-:Y:S01]  /*1930*/  IMAD R236, R5, -0x2, R236 ;  /* 0xfffffffe05ec7824 */ /* 0x000fe200078e02ec */
[----:B------:R-:W-:Y:S01]  /*1940*/  ULDC UR12, c[0x0][0x290] ;  /* 0x0000a400000c7ab9 */ /* 0x000fe20000000800 */
        /* <DEDUP_REMOVED lines=8> */
[----:B------:R-:W-:Y:S01]  /*19d0*/  CS2R R182, SRZ ;  /* 0x0000000000b67805 */ /* 0x000fe2000001ff00 */
[----:B-1----:R-:W-:Y:S01]  /*19e0*/  IMAD.U32 R6, RZ, RZ, UR8 ;  /* 0x00000008ff067e24 */ /* 0x002fe2000f8e00ff */
[C---:B------:R-:W-:Y:S01]  /*19f0*/  IADD3 R238, R237.reuse, 0x20, RZ ;  /* 0x00000020edee7810 */ /* 0x040fe20007ffe0ff */
[C---:B------:R-:W-:Y:S01]  /*1a00*/  IMAD.IADD R240, R237.reuse, 0x1, R239 ;  /* 0x00000001edf07824 */ /* 0x040fe200078e02ef */
[----:B------:R-:W-:Y:S01]  /*1a10*/  @P1 IADD3 R238, R237, -0x20, RZ ;  /* 0xffffffe0edee1810 */ /* 0x000fe20007ffe0ff */
[----:B------:R-:W-:Y:S01]  /*1a20*/  IMAD.WIDE.U32 R12, R6, c[0x0][0x240], R2 ;  /* 0x00009000060c7a25 */ /* 0x000fe200078e0002 */
[----:B------:R-:W-:Y:S01]  /*1a30*/  CS2R R180, SRZ ;  /* 0x0000000000b47805 */ /* 0x000fe2000001ff00 */
[----:B------:R-:W-:Y:S01]  /*1a40*/  CS2R R174, SRZ ;  /* 0x0000000000ae7805 */ /* 0x000fe2000001ff00 */
[----:B------:R-:W-:Y:S01]  /*1a50*/  CS2R R172, SRZ ;  /* 0x0000000000ac7805 */ /* 0x000fe2000001ff00 */
[----:B------:R-:W-:Y:S01]  /*1a60*/  CS2R R178, SRZ ;  /* 0x0000000000b27805 */ /* 0x000fe2000001ff00 */
[----:B------:R-:W-:Y:S01]  /*1a70*/  IADD3 R0, R13, UR4, RZ ;  /* 0x000000040d007c10 */ /* 0x000fe2000fffe0ff */
[----:B------:R1:W-:Y:S01]  /*1a80*/  STL.64 [R1+0x20], R12 ;  /* 0x0000200c01007387 */ /* 0x0003e20000100a00 */
[----:B------:R-:W-:Y:S01]  /*1a90*/  CS2R R176, SRZ ;  /* 0x0000000000b07805 */ /* 0x000fe2000001ff00 */
[----:B------:R-:W-:Y:S01]  /*1aa0*/  CS2R R170, SRZ ;  /* 0x0000000000aa7805 */ /* 0x000fe2000001ff00 */
[----:B------:R-:W-:Y:S01]  /*1ab0*/  CS2R R168, SRZ ;  /* 0x0000000000a87805 */ /* 0x000fe2000001ff00 */
[----:B------:R1:W-:Y:S01]  /*1ac0*/  STL [R1+0x28], R0 ;  /* 0x0000280001007387 */ /* 0x0003e20000100800 */
        /* <DEDUP_REMOVED lines=20> */
[----:B------:R-:W-:Y:S01]  /*1c10*/  UIMAD UR11, UR8, UR11, URZ ;  /* 0x0000000b080b72a4 */ /* 0x000fe2000f8e023f */
[----:B------:R-:W-:Y:S01]  /*1c20*/  IMAD.IADD R227, R227, 0x1, R226 ;  /* 0x00000001e3e37824 */ /* 0x000fe200078e02e2 */
[----:B------:R-:W-:Y:S01]  /*1c30*/  UIMAD UR10, UR8, UR10, URZ ;  /* 0x0000000a080a72a4 */ /* 0x000fe2000f8e023f */
[----:B------:R-:W-:Y:S01]  /*1c40*/  IMAD.IADD R239, R239, 0x1, R238 ;  /* 0x00000001efef7824 */ /* 0x000fe200078e02ee */
[----:B------:R-:W-:-:S02]  /*1c50*/  UIMAD UR9, UR8, UR9, URZ ;  /* 0x00000009080972a4 */ /* 0x000fc4000f8e023f */
[----:B------:R-:W-:Y:S02]  /*1c60*/  UIMAD UR8, UR8, UR12, URZ ;  /* 0x0000000c080872a4 */ /* 0x000fe4000f8e023f */
[----:B------:R-:W-:Y:S02]  /*1c70*/  UMOV UR13, URZ ;  /* 0x0000003f000d7c82 */ /* 0x000fe40008000000 */
[----:B------:R-:W-:Y:S02]  /*1c80*/  UMOV UR25, 0x1 ;  /* 0x0000000100197882 */ /* 0x000fe40000000000 */
[----:B------:R-:W-:Y:S02]  /*1c90*/  UMOV UR24, URZ ;  /* 0x0000003f00187c82 */ /* 0x000fe40008000000 */
[----:B------:R-:W-:Y:S02]  /*1ca0*/  UMOV UR5, URZ ;  /* 0x0000003f00057c82 */ /* 0x000fe40008000000 */
[----:B------:R-:W-:-:S02]  /*1cb0*/  USHF.R.S32.HI UR23, URZ, 0x7, UR6 ;  /* 0x000000073f177899 */ /* 0x000fc40008011406 */
[----:B-1----:R-:W-:Y:S02]  /*1cc0*/  ULDC UR12, c[0x0][0x168] ;  /* 0x00005a00000c7ab9 */ /* 0x002fe40000000800 */
.L_x_949:
        /* <DEDUP_REMOVED lines=122> */
[----:B-12-4-:R-:W2:Y:S01]  /*2470*/  LDL.64 R92, [R1+0x8] ;  /* 0x00000800015c7983 */ /* 0x016ea20000100a00 */
[----:B------:R-:W-:Y:S02]  /*2480*/  ULDC.64 UR6, c[0x0][0x178] ;  /* 0x00005e0000067ab9 */ /* 0x000fe40000000a00 */
[----:B------:R-:W-:Y:S01]  /*2490*/  UIMAD.WIDE.U32 UR30, UR29, UR6, URZ ;  /* 0x000000061d1e72a5 */ /* 0x000fe2000f8e003f */
[----:B------:R-:W3:Y:S01]  /*24a0*/  LDL.64 R88, [R1+0x10] ;  /* 0x0000100001587983 */ /* 0x000ee20000100a00 */
[----:B------:R-:W-:Y:S03]  /*24b0*/  USHF.R.S32.HI UR28, URZ, 0x1f, UR29 ;  /* 0x0000001f3f1c7899 */ /* 0x000fe6000801141d */
[----:B------:R-:W4:Y:S01]  /*24c0*/  LDL.64 R94, [R1+0x18] ;  /* 0x00001800015e7983 */ /* 0x000f220000100a00 */
[----:B------:R-:W-:Y:S01]  /*24d0*/  IMAD.U32 R76, RZ, RZ, UR30 ;  /* 0x0000001eff4c7e24 */ /* 0x000fe2000f8e00ff */
[----:B------:R-:W-:Y:S02]  /*24e0*/  UIMAD UR28, UR28, UR6, URZ ;  /* 0x000000061c1c72a4 */ /* 0x000fe4000f8e023f */
[----:B------:R-:W5:Y:S02]  /*24f0*/  LDL R90, [R1+0x30] ;  /* 0x00003000015a7983 */ /* 0x000f640000100800 */
[----:B------:R-:W-:Y:S02]  /*2500*/  UIMAD UR28, UR29, UR7, UR28 ;  /* 0x000000071d1c72a4 */ /* 0x000fe4000f8e021c */
[----:B------:R-:W5:Y:S01]  /*2510*/  LDL R84, [R1+0x38] ;  /* 0x0000380001547983 */ /* 0x000f620000100800 */
[----:B------:R-:W-:Y:S02]  /*2520*/  UIMAD UR29, UR29, -0x80, UR12 ;  /* 0xffffff801d1d78a4 */ /* 0x000fe4000f8e020c */
[----:B------:R-:W-:Y:S01]  /*2530*/  UIADD3 UR28, UR31, UR28, URZ ;  /* 0x0000001c1f1c7290 */ /* 0x000fe2000fffe03f */
[----:B------:R-:W1:Y:S02]  /*2540*/  S2R R77, SR_CTAID.Y ;  /* 0x00000000004d7919 */ /* 0x000e640000002600 */
[----:B-1----:R-:W-:Y:S05]  /*2550*/  SHF.R.S32.HI R74, RZ, 0x1f, R77 ;  /* 0x0000001fff4a7819 */ /* 0x002fea000001144d */
[----:B------:R-:W-:Y:S04]  /*2560*/  IMAD R73, R74, c[0x0][0x180], RZ ;  /* 0x000060004a497a24 */ /* 0x000fe800078e02ff */
[C---:B------:R-:W-:Y:S01]  /*2570*/  IMAD R73, R77.reuse, c[0x0][0x184], R73 ;  /* 0x000061004d497a24 */ /* 0x040fe200078e0249 */
[--C-:B--2---:R-:W-:Y:S01]  /*2580*/  SHF.R.S32.HI R71, RZ, 0x1f, R92.reuse ;  /* 0x0000001fff477819 */ /* 0x104fe2000001145c */
[----:B------:R-:W-:Y:S02]  /*2590*/  IMAD.MOV.U32 R70, RZ, RZ, R92 ;  /* 0x000000ffff467224 */ /* 0x000fe400078e005c */
[----:B---3--:R-:W-:Y:S02]  /*25a0*/  IMAD R72, R88, c[0x0][0x178], RZ ;  /* 0x00005e0058487a24 */ /* 0x008fe400078e02ff */
[----:B------:R-:W-:Y:S04]  /*25b0*/  IMAD.WIDE.U32 R70, R77, c[0x0][0x180], R70 ;  /* 0x000060004d467a25 */ /* 0x000fe800078e0046 */
[----:B----4-:R-:W-:Y:S01]  /*25c0*/  IMAD.SHL.U32 R68, R94, 0x4, RZ ;  /* 0x000000045e447824 */ /* 0x010fe200078e00ff */
[----:B------:R-:W-:Y:S01]  /*25d0*/  IADD3 R72, P3, P2, R72, UR11, R70 ;  /* 0x0000000b48487c10 */ /* 0x000fe2000fa7e046 */
[----:B------:R-:W-:Y:S02]  /*25e0*/  IMAD.IADD R75, R71, 0x1, R73 ;  /* 0x00000001474b7824 */ /* 0x000fe400078e0249 */
[----:B------:R-:W-:Y:S01]  /*25f0*/  @!P4 IMAD R73, R74, c[0x0][0x270], RZ ;  /* 0x00009c004a49ca24 */ /* 0x000fe200078e02ff */
[----:B------:R-:W-:Y:S02]  /*2600*/  LEA R74, P1, R72, c[0x0][0x160], 0x1 ;  /* 0x00005800484a7a11 */ /* 0x000fe400078208ff */
[--C-:B------:R-:W-:Y:S01]  /*2610*/  SHF.R.S32.HI R69, RZ, 0x1f, R68.reuse ;  /* 0x0000001fff457819 */ /* 0x100fe20000011444 */
[C---:B------:R-:W-:Y:S01]  /*2620*/  @!P4 IMAD R73, R77.reuse, c[0x0][0x274], R73 ;  /* 0x00009d004d49ca24 */ /* 0x040fe200078e0249 */
[----:B-----5:R-:W-:Y:S02]  /*2630*/  IADD3.X R75, R90, UR14, R75, P3, P2 ;  /* 0x0000000e5a4b7c10 */ /* 0x020fe40009fe444b */
[----:B------:R-:W-:Y:S01]  /*2640*/  LEA R74, P2, R76, R74, 0x8 ;  /* 0x0000004a4c4a7211 */ /* 0x000fe200078440ff */
[----:B------:R-:W-:Y:S01]  /*2650*/  @!P4 IMAD.WIDE.U32 R70, R77, c[0x0][0x270], R68 ;  /* 0x00009c004d46ca25 */ /* 0x000fe200078e0044 */
[----:B------:R-:W-:Y:S02]  /*2660*/  IADD3 R76, -R88, UR29, RZ ;  /* 0x0000001d584c7c10 */ /* 0x000fe4000fffe1ff */
[----:B------:R-:W-:Y:S01]  /*2670*/  LEA.HI.X R75, R72, c[0x0][0x164], R75, 0x1, P1 ;  /* 0x00005900484b7a11 */ /* 0x000fe200008f0c4b */
[----:B------:R-:W-:Y:S01]  /*2680*/  IMAD.U32 R72, RZ, RZ, UR30 ;  /* 0x0000001eff487e24 */ /* 0x000fe2000f8e00ff */
[----:B------:R-:W-:Y:S01]  /*2690*/  ISETP.LT.OR P3, PT, R76, 0x1, P6 ;  /* 0x000000014c00780c */ /* 0x000fe20003761670 */
[----:B------:R-:W-:Y:S01]  /*26a0*/  IMAD.U32 R69, RZ, RZ, UR28 ;  /* 0x0000001cff457e24 */ /* 0x000fe2000f8e00ff */
[----:B------:R-:W-:Y:S01]  /*26b0*/  @!P4 IADD3 R70, P1, R70, UR10, RZ ;  /* 0x0000000a4646cc10 */ /* 0x000fe2000ff3e0ff */
[----:B------:R-:W-:Y:S03]  /*26c0*/  IMAD.U32 R77, RZ, RZ, UR13 ;  /* 0x0000000dff4d7e24 */ /* 0x000fe6000f8e00ff */
        /* <DEDUP_REMOVED lines=11> */
[----:B------:R-:W-:Y:S02]  /*2780*/  IADD3 R70, P1, R72, UR19, RZ ;  /* 0x0000001348467c10 */ /* 0x000fe4000ff3e0ff */
[----:B------:R-:W-:Y:S02]  /*2790*/  IADD3.X R73, R75, UR18, RZ, P2, !PT ;  /* 0x000000124b497c10 */ /* 0x000fe400097fe4ff */
[C---:B------:R-:W-:Y:S02]  /*27a0*/  ISETP.LT.OR P3, PT, R76.reuse, 0x21, P6 ;  /* 0x000000214c00780c */ /* 0x040fe40003761670 */
[----:B------:R-:W-:Y:S02]  /*27b0*/  IADD3.X R71, R73, UR18, RZ, P1, !PT ;  /* 0x0000001249477c10 */ /* 0x000fe40008ffe4ff */
[----:B------:R-:W-:Y:S02]  /*27c0*/  ISETP.LT.OR P1, PT, R76, 0x41, P6 ;  /* 0x000000414c00780c */ /* 0x000fe40003721670 */
[----:B------:R-:W-:Y:S05]  /*27d0*/  @!P4 LEA R77, R77, 0x80, 0x7 ;  /* 0x000000804d4dc811 */ /* 0x000fea00078e38ff */
[----:B------:R-:W-:Y:S02]  /*27e0*/  @!P4 IMAD.WIDE R78, R77, 0x4, R78 ;  /* 0x000000044d4ec825 */ /* 0x000fe400078e024e */
[----:B------:R2:W-:Y:S04]  /*27f0*/  LDGSTS.E.BYPASS.LTC128B.128 [R69+0x1000], [R72.64], !P3 ;  /* 0x0100000048457fae */ /* 0x0005e8000d901d5a */
[----:B------:R2:W-:Y:S01]  /*2800*/  LDGSTS.E.BYPASS.LTC128B.128 [R69+0x2000], [R70.64], !P1 ;  /* 0x0200000046457fae */ /* 0x0005e2000c901d5a */
[----:B-1----:R-:W-:Y:S04]  /*2810*/  IADD3 R74, P2, R70, UR19, RZ ;  /* 0x00000013464a7c10 */ /* 0x002fe8000ff5e0ff */
[----:B------:R-:W-:Y:S02]  /*2820*/  IADD3.X R75, R71, UR18, RZ, P2, !PT ;  /* 0x00000012474b7c10 */ /* 0x000fe400097fe4ff */
[----:B------:R-:W-:Y:S01]  /*2830*/  ISETP.LT.OR P2, PT, R76, 0x61, P6 ;  /* 0x000000614c00780c */ /* 0x000fe20003741670 */
[----:B------:R-:W-:Y:S04]  /*2840*/  IMAD.U32 R76, RZ, RZ, UR25 ;  /* 0x00000019ff4c7e24 */ /* 0x000fe8000f8e00ff */
[----:B------:R-:W-:Y:S04]  /*2850*/  @!P4 IMAD R68, R76, 0x80, R68 ;  /* 0x000000804c44c824 */ /* 0x000fe800078e0244 */
[----:B------:R-:W-:Y:S04]  /*2860*/  @!P4 IMAD.SHL.U32 R68, R68, 0x4, RZ ;  /* 0x000000044444c824 */ /* 0x000fe800078e00ff */
[----:B------:R2:W-:Y:S04]  /*2870*/  LDGSTS.E.BYPASS.LTC128B.128 [R69+0x3000], [R74.64], !P2 ;  /* 0x030000004a457fae */ /* 0x0005e8000d101d5a */
[----:B------:R2:W-:Y:S02]  /*2880*/  @!P4 LDGSTS.E.BYPASS.LTC128B.128 [R68+0x18080], [R78.64] ;  /* 0x180800004e44cfae */ /* 0x0005e4000b901d5a */
.L_x_947:
        /* <DEDUP_REMOVED lines=279> */
[--C-:B------:R-:W-:Y:S01]  /*3a00*/  FFMA.FTZ R43, R247, c[0x0][0x29c], -R234.reuse ;  /* 0x0000a700f72b7a23 */ /* 0x100fe200000108ea */
[----:B------:R-:W-:Y:S04]  /*3a10*/  HMMA.16816.F32.BF16 R128, R16, R10, R128 ;  /* 0x0000000a1080723c */ /* 0x000fe80000041880 */
[--C-:B--2---:R-:W-:Y:S01]  /*3a20*/  FFMA.FTZ R0, R242, c[0x0][0x29c], -R233.reuse ;  /* 0x0000a700f2007a23 */ /* 0x104fe200000108e9 */
[----:B------:R-:W-:Y:S02]  /*3a30*/  F2FP.BF16.PACK_AB R21, R206, R207 ;  /* 0x000000cfce15723e */ /* 0x000fe400000010ff */
[----:B------:R-:W-:Y:S01]  /*3a40*/  F2FP.BF16.PACK_AB R22, R29, R205 ;  /* 0x000000cd1d16723e */ /* 0x000fe200000010ff */
[----:B------:R2:W3:Y:S01]  /*3a50*/  MUFU.EX2 R56, R0 ;  /* 0x0000000000387308 */ /* 0x0004e20000000800 */
[----:B------:R-:W-:Y:S03]  /*3a60*/  F2FP.BF16.PACK_AB R20, R203, R204 ;  /* 0x000000cccb14723e */ /* 0x000fe600000010ff */
[--C-:B-1----:R-:W-:Y:S01]  /*3a70*/  FFMA.FTZ R2, R44, c[0x0][0x29c], -R233.reuse ;  /* 0x0000a7002c027a23 */ /* 0x102fe200000108e9 */
[----:B------:R-:W-:Y:S01]  /*3a80*/  F2FP.BF16.PACK_AB R19, R28, R202 ;  /* 0x000000ca1c13723e */ /* 0x000fe200000010ff */
[--C-:B------:R-:W-:Y:S01]  /*3a90*/  FFMA.FTZ R44, R251, c[0x0][0x29c], -R234.reuse ;  /* 0x0000a700fb2c7a23 */ /* 0x100fe200000108ea */
[----:B-----5:R-:W-:Y:S02]  /*3aa0*/  F2FP.BF16.PACK_AB R18, R200, R201 ;  /* 0x000000c9c812723e */ /* 0x020fe400000010ff */
[----:B------:R-:W-:Y:S01]  /*3ab0*/  F2FP.BF16.PACK_AB R17, R198, R199 ;  /* 0x000000c7c611723e */ /* 0x000fe200000010ff */
[----:B------:R1:W-:Y:S10]  /*3ac0*/  MUFU.EX2 R31, R2 ;  /* 0x00000002001f7308 */ /* 0x0003f40000000800 */
[----:B------:R-:W-:Y:S01]  /*3ad0*/  MUFU.EX2 R44, R44 ;  /* 0x0000002c002c7308 */ /* 0x000fe20000000800 */
[--C-:B--2---:R-:W-:Y:S01]  /*3ae0*/  FFMA.FTZ R0, R213, c[0x0][0x29c], -R233.reuse ;  /* 0x0000a700d5007a23 */ /* 0x104fe200000108e9 */
[----:B---3--:R-:W-:Y:S08]  /*3af0*/  F2FP.BF16.PACK_AB R11, R56, R64 ;  /* 0x00000040380b723e */ /* 0x008ff000000010ff */
[----:B------:R2:W3:Y:S01]  /*3b00*/  MUFU.EX2 R58, R0 ;  /* 0x00000000003a7308 */ /* 0x0004e20000000800 */
[--C-:B-1----:R-:W-:Y:S02]  /*3b10*/  FFMA.FTZ R2, R45, c[0x0][0x29c], -R233.reuse ;  /* 0x0000a7002d027a23 */ /* 0x102fe400000108e9 */
[--C-:B------:R-:W-:Y:S02]  /*3b20*/  FFMA.FTZ R45, R252, c[0x0][0x29c], -R234.reuse ;  /* 0x0000a700fc2d7a23 */ /* 0x100fe400000108ea */
[----:B------:R-:W-:Y:S05]  /*3b30*/  FFMA.FTZ R234, R63, c[0x0][0x29c], -R234 ;  /* 0x0000a7003fea7a23 */ /* 0x000fea00000108ea */
[----:B------:R1:W-:Y:S10]  /*3b40*/  MUFU.EX2 R24, R2 ;  /* 0x0000000200187308 */ /* 0x0003f40000000800 */
[----:B------:R-:W-:Y:S01]  /*3b50*/  MUFU.EX2 R45, R45 ;  /* 0x0000002d002d7308 */ /* 0x000fe20000000800 */
[--C-:B--2---:R-:W-:Y:S01]  /*3b60*/  FFMA.FTZ R0, R212, c[0x0][0x29c], -R233.reuse ;  /* 0x0000a700d4007a23 */ /* 0x104fe200000108e9 */
[----:B---3--:R-:W-:Y:S08]  /*3b70*/  F2FP.BF16.PACK_AB R10, R13, R58 ;  /* 0x0000003a0d0a723e */ /* 0x008ff000000010ff */
[----:B------:R2:W-:Y:S01]  /*3b80*/  MUFU.EX2 R55, R0 ;  /* 0x0000000000377308 */ /* 0x0005e20000000800 */
[--C-:B-1----:R-:W-:Y:S09]  /*3b90*/  FFMA.FTZ R2, R57, c[0x0][0x29c], -R233.reuse ;  /* 0x0000a70039027a23 */ /* 0x102ff200000108e9 */
[----:B------:R1:W3:Y:S10]  /*3ba0*/  MUFU.EX2 R25, R2 ;  /* 0x0000000200197308 */ /* 0x0002f40000000800 */
[----:B------:R-:W-:Y:S01]  /*3bb0*/  MUFU.EX2 R43, R43 ;  /* 0x0000002b002b7308 */ /* 0x000fe20000000800 */
[--C-:B--2---:R-:W-:Y:S01]  /*3bc0*/  FFMA.FTZ R0, R36, c[0x0][0x29c], -R233.reuse ;  /* 0x0000a70024007a23 */ /* 0x104fe200000108e9 */
[----:B------:R-:W-:Y:S08]  /*3bd0*/  F2FP.BF16.PACK_AB R36, R248, R249 ;  /* 0x000000f9f824723e */ /* 0x000ff000000010ff */
[----:B------:R2:W4:Y:S01]  /*3be0*/  MUFU.EX2 R53, R0 ;  /* 0x0000000000357308 */ /* 0x0005220000000800 */
[----:B-1----:R-:W1:Y:S01]  /*3bf0*/  LDS R2, [R235+0x184a0] ;  /* 0x0184a000eb027984 */ /* 0x002e620000000800 */
[----:B---3--:R-:W-:Y:S08]  /*3c00*/  F2FP.BF16.PACK_AB R4, R25, R26 ;  /* 0x0000001a1904723e */ /* 0x008ff000000010ff */
[----:B------:R-:W-:Y:S10]  /*3c10*/  MUFU.EX2 R39, R39 ;  /* 0x0000002700277308 */ /* 0x000ff40000000800 */
[----:B------:R-:W-:Y:S01]  /*3c20*/  MUFU.EX2 R35, R35 ;  /* 0x0000002300237308 */ /* 0x000fe20000000800 */
[--C-:B--2---:R-:W-:Y:S01]  /*3c30*/  FFMA.FTZ R0, R40, c[0x0][0x29c], -R233.reuse ;  /* 0x0000a70028007a23 */ /* 0x104fe200000108e9 */
[----:B------:R-:W-:Y:S02]  /*3c40*/  F2FP.BF16.PACK_AB R40, R220, R211 ;  /* 0x000000d3dc28723e */ /* 0x000fe400000010ff */
[----:B----4-:R-:W-:Y:S06]  /*3c50*/  F2FP.BF16.PACK_AB R8, R53, R55 ;  /* 0x000000373508723e */ /* 0x010fec00000010ff */
[----:B------:R2:W-:Y:S10]  /*3c60*/  MUFU.EX2 R52, R0 ;  /* 0x0000000000347308 */ /* 0x0005f40000000800 */
[----:B------:R-:W3:Y:S01]  /*3c70*/  MUFU.EX2 R232, R232 ;  /* 0x000000e800e87308 */ /* 0x000ee20000000800 */
[--C-:B-1----:R-:W-:Y:S02]  /*3c80*/  FADD.FTZ R71, R71, -R2.reuse ;  /* 0x8000000247477221 */ /* 0x102fe40000010000 */
[--C-:B------:R-:W-:Y:S02]  /*3c90*/  FADD.FTZ R70, R70, -R2.reuse ;  /* 0x8000000246467221 */ /* 0x100fe40000010000 */
[----:B------:R-:W-:Y:S05]  /*3ca0*/  FMUL.FTZ R71, R48, R71 ;  /* 0x0000004730477220 */ /* 0x000fea0000410000 */
[----:B------:R1:W-:Y:S01]  /*3cb0*/  MUFU.EX2 R48, R6 ;  /* 0x0000000600307308 */ /* 0x0003e20000000800 */
[----:B------:R-:W-:Y:S02]  /*3cc0*/  FMUL.FTZ R70, R47, R70 ;  /* 0x000000462f467220 */ /* 0x000fe40000410000 */
[--C-:B------:R-:W-:Y:S02]  /*3cd0*/  FADD.FTZ R82, R82, -R2.reuse ;  /* 0x8000000252527221 */ /* 0x100fe40000010000 */
[--C-:B--2---:R-:W-:Y:S01]  /*3ce0*/  FFMA.FTZ R0, R41, c[0x0][0x29c], -R233.reuse ;  /* 0x0000a70029007a23 */ /* 0x104fe200000108e9 */
[----:B------:R-:W-:Y:S01]  /*3cf0*/  F2FP.BF16.PACK_AB R41, R209, R210 ;  /* 0x000000d2d129723e */ /* 0x000fe200000010ff */
[--C-:B------:R-:W-:Y:S01]  /*3d00*/  FADD.FTZ R83, R83, -R2.reuse ;  /* 0x8000000253537221 */ /* 0x100fe20000010000 */
[----:B------:R-:W-:Y:S01]  /*3d10*/  F2FP.BF16.PACK_AB R70, R71, R70 ;  /* 0x000000464746723e */ /* 0x000fe200000010ff */
[--C-:B------:R-:W-:Y:S01]  /*3d20*/  FADD.FTZ R86, R86, -R2.reuse ;  /* 0x8000000256567221 */ /* 0x100fe20000010000 */
[----:B------:R2:W4:Y:S01]  /*3d30*/  MUFU.EX2 R34, R0 ;  /* 0x0000000000227308 */ /* 0x0005220000000800 */
[--C-:B------:R-:W-:Y:S02]  /*3d40*/  FADD.FTZ R87, R87, -R2.reuse ;  /* 0x8000000257577221 */ /* 0x100fe40000010000 */
[--C-:B------:R-:W-:Y:S01]  /*3d50*/  FADD.FTZ R98, R98, -R2.reuse ;  /* 0x8000000262627221 */ /* 0x100fe20000010000 */
[----:B---3--:R-:W-:Y:S01]  /*3d60*/  F2FP.BF16.PACK_AB R16, R232, R197 ;  /* 0x000000c5e810723e */ /* 0x008fe200000010ff */
[--C-:B------:R-:W-:Y:S02]  /*3d70*/  FADD.FTZ R99, R99, -R2.reuse ;  /* 0x8000000263637221 */ /* 0x100fe40000010000 */
[--C-:B------:R-:W-:Y:S02]  /*3d80*/  FADD.FTZ R102, R102, -R2.reuse ;  /* 0x8000000266667221 */ /* 0x100fe40000010000 */
[--C-:B------:R-:W-:Y:S01]  /*3d90*/  FADD.FTZ R103, R103, -R2.reuse ;  /* 0x8000000267677221 */ /* 0x100fe20000010000 */
[----:B------:R4:W-:Y:S01]  /*3da0*/  MUFU.EX2 R47, R7 ;  /* 0x00000007002f7308 */ /* 0x0009e20000000800 */
[--C-:B------:R-:W-:Y:S02]  /*3db0*/  FADD.FTZ R114, R114, -R2.reuse ;  /* 0x8000000272727221 */ /* 0x100fe40000010000 */
[--C-:B------:R-:W-:Y:S01]  /*3dc0*/  FADD.FTZ R115, R115, -R2.reuse ;  /* 0x8000000273737221 */ /* 0x100fe20000010000 */
[----:B-1----:R-:W-:Y:S01]  /*3dd0*/  F2FP.BF16.PACK_AB R6, R24, R31 ;  /* 0x0000001f1806723e */ /* 0x002fe200000010ff */
[--C-:B------:R-:W-:Y:S02]  /*3de0*/  FADD.FTZ R118, R118, -R2.reuse ;  /* 0x8000000276767221 */ /* 0x100fe40000010000 */
[--C-:B------:R-:W-:Y:S02]  /*3df0*/  FADD.FTZ R119, R119, -R2.reuse ;  /* 0x8000000277777221 */ /* 0x100fe40000010000 */
[--C-:B------:R-:W-:Y:S01]  /*3e00*/  FADD.FTZ R130, R130, -R2.reuse ;  /* 0x8000000282827221 */ /* 0x100fe20000010000 */
[----:B------:R-:W-:Y:S01]  /*3e10*/  MUFU.EX2 R234, R234 ;  /* 0x000000ea00ea7308 */ /* 0x000fe20000000800 */
[----:B------:R-:W-:Y:S02]  /*3e20*/  FADD.FTZ R131, R131, -R2 ;  /* 0x8000000283837221 */ /* 0x000fe40000010000 */
[----:B------:R-:W-:Y:S01]  /*3e30*/  FMUL.FTZ R86, R205, R86 ;  /* 0x00000056cd567220 */ /* 0x000fe20000410000 */
[----:B--2---:R-:W1:Y:S01]  /*3e40*/  LDS R0, [R235+0x18480] ;  /* 0x01848000eb007984 */ /* 0x004e620000000800 */
[----:B------:R-:W-:Y:S02]  /*3e50*/  FFMA.FTZ R233, R61, c[0x0][0x29c], -R233 ;  /* 0x0000a7003de97a23 */ /* 0x000fe400000108e9 */
[----:B------:R-:W-:Y:S02]  /*3e60*/  FMUL.FTZ R82, R207, R82 ;  /* 0x00000052cf527220 */ /* 0x000fe40000410000 */
[----:B------:R-:W-:Y:S02]  /*3e70*/  FMUL.FTZ R83, R206, R83 ;  /* 0x00000053ce537220 */ /* 0x000fe40000410000 */
[----:B------:R-:W-:Y:S01]  /*3e80*/  MUFU.EX2 R233, R233 ;  /* 0x000000e900e97308 */ /* 0x000fe20000000800 */
[----:B------:R-:W-:Y:S01]  /*3e90*/  FMUL.FTZ R29, R29, R87 ;  /* 0x000000571d1d7220 */ /* 0x000fe20000410000 */
[----:B----4-:R-:W-:Y:S01]  /*3ea0*/  F2FP.BF16.PACK_AB R7, R34, R52 ;  /* 0x000000342207723e */ /* 0x010fe200000010ff */
[----:B------:R-:W-:Y:S01]  /*3eb0*/  FMUL.FTZ R98, R204, R98 ;  /* 0x00000062cc627220 */ /* 0x000fe20000410000 */
[----:B------:R-:W-:Y:S01]  /*3ec0*/  F2FP.BF16.PACK_AB R82, R83, R82 ;  /* 0x000000525352723e */ /* 0x000fe200000010ff */
        /* <DEDUP_REMOVED lines=13> */
[----:B------:R-:W-:Y:S04]  /*3fa0*/  F2FP.BF16.PACK_AB R27, R27, R130 ;  /* 0x000000821b1b723e */ /* 0x000fe800000010ff */
        /* <DEDUP_REMOVED lines=36> */
[----:B--2---:R-:W-:Y:S01]  /*41f0*/  F2FP.BF16.PACK_AB R2, R48, R49 ;  /* 0x000000313002723e */ /* 0x004fe200000010ff */
[----:B------:R-:W-:Y:S01]  /*4200*/  FMUL.FTZ R116, R216, R116 ;  /* 0x00000074d8747220 */ /* 0x000fe20000410000 */
[----:B------:R-:W-:Y:S01]  /*4210*/  F2FP.BF16.PACK_AB R5, R233, R60 ;  /* 0x0000003ce905723e */ /* 0x000fe200000010ff */
[----:B------:R-:W-:Y:S01]  /*4220*/  FMUL.FTZ R128, R214, R128 ;  /* 0x00000080d6807220 */ /* 0x000fe20000410000 */
[----:B------:R-:W-:Y:S01]  /*4230*/  F2FP.BF16.PACK_AB R100, R101, R100 ;  /* 0x000000646564723e */ /* 0x000fe200000010ff */
[----:B------:R-:W-:Y:S01]  /*4240*/  FMUL.FTZ R129, R208, R129 ;  /* 0x00000081d0817220 */ /* 0x000fe20000410000 */
[----:B------:R-:W-:Y:S02]  /*4250*/  F2FP.BF16.PACK_AB R112, R113, R112 ;  /* 0x000000707170723e */ /* 0x000fe400000010ff */
[----:B------:R-:W-:Y:S02]  /*4260*/  F2FP.BF16.PACK_AB R116, R117, R116 ;  /* 0x000000747574723e */ /* 0x000fe400000010ff */
        /* <DEDUP_REMOVED lines=19> */
[----:B------:R-:W-:Y:S01]  /*43a0*/  FMUL.FTZ R9, R53, R93 ;  /* 0x0000005d35097220 */ /* 0x000fe20000410000 */
[----:B------:R2:W-:Y:S01]  /*43b0*/  STS [R237+0x400], R3 ;  /* 0x00040003ed007388 */ /* 0x0005e20000000800 */
[----:B------:R-:W-:Y:S02]  /*43c0*/  FMUL.FTZ R104, R52, R104 ;  /* 0x0000006834687220 */ /* 0x000fe40000410000 */
[----:B------:R-:W-:Y:S01]  /*43d0*/  FMUL.FTZ R23, R34, R105 ;  /* 0x0000006922177220 */ /* 0x000fe20000410000 */
[----:B------:R-:W-:Y:S01]  /*43e0*/  STS [R237], R41 ;  /* 0x00000029ed007388 */ /* 0x000fe20000000800 */
[----:B------:R-:W3:Y:S01]  /*43f0*/  MUFU.EX2 R34, R54 ;  /* 0x0000003600227308 */ /* 0x000ee20000000800 */
[----:B------:R-:W-:Y:S01]  /*4400*/  F2FP.BF16.PACK_AB R9, R9, R92 ;  /* 0x0000005c0909723e */ /* 0x000fe200000010ff */
[----:B------:R-:W-:Y:S01]  /*4410*/  FMUL.FTZ R108, R31, R108 ;  /* 0x0000006c1f6c7220 */ /* 0x000fe20000410000 */
[----:B------:R-:W-:Y:S01]  /*4420*/  STS [R238], R40 ;  /* 0x00000028ee007388 */ /* 0x000fe20000000800 */
[----:B------:R-:W-:Y:S01]  /*4430*/  F2FP.BF16.PACK_AB R23, R23, R104 ;  /* 0x000000681717723e */ /* 0x000fe200000010ff */
[----:B------:R-:W-:Y:S02]  /*4440*/  FMUL.FTZ R73, R66, R73 ;  /* 0x0000004942497220 */ /* 0x000fe40000410000 */
[----:B------:R-:W-:Y:S01]  /*4450*/  STS [R238+0x400], R21 ;  /* 0x00040015ee007388 */ /* 0x000fe20000000800 */
[----:B------:R-:W-:Y:S02]  /*4460*/  FMUL.FTZ R14, R65, R72 ;  /* 0x00000048410e7220 */ /* 0x000fe40000410000 */
[----:B------:R-:W-:Y:S01]  /*4470*/  MUFU.EX2 R31, R59 ;  /* 0x0000003b001f7308 */ /* 0x000fe20000000800 */
[----:B------:R4:W-:Y:S01]  /*4480*/  STS [R237+0x2000], R12 ;  /* 0x0020000ced007388 */ /* 0x0009e20000000800 */
[----:B------:R-:W-:Y:S01]  /*4490*/  FMUL.FTZ R76, R64, R76 ;  /* 0x0000004c404c7220 */ /* 0x000fe20000410000 */
[----:B------:R-:W-:Y:S01]  /*44a0*/  F2FP.BF16.PACK_AB R14, R73, R14 ;  /* 0x0000000e490e723e */ /* 0x000fe200000010ff */
[----:B------:R-:W-:Y:S02]  /*44b0*/  FMUL.FTZ R15, R56, R77 ;  /* 0x0000004d380f7220 */ /* 0x000fe40000410000 */
[----:B------:R-:W-:Y:S02]  /*44c0*/  FMUL.FTZ R88, R58, R88 ;  /* 0x000000583a587220 */ /* 0x000fe40000410000 */
[----:B------:R-:W-:Y:S01]  /*44d0*/  FMUL.FTZ R13, R13, R89 ;  /* 0x000000590d0d7220 */ /* 0x000fe20000410000 */
[----:B------:R-:W-:Y:S01]  /*44e0*/  F2FP.BF16.PACK_AB R15, R15, R76 ;  /* 0x0000004c0f0f723e */ /* 0x000fe200000010ff */
[----:B------:R-:W-:Y:S01]  /*44f0*/  FMUL.FTZ R24, R24, R109 ;  /* 0x0000006d18187220 */ /* 0x000fe20000410000 */
[----:B--2---:R-:W-:Y:S01]  /*4500*/  F2FP.BF16.PACK_AB R3, R51, R50 ;  /* 0x000000323303723e */ /* 0x004fe200000010ff */
[----:B------:R-:W-:Y:S01]  /*4510*/  FMUL.FTZ R120, R26, R120 ;  /* 0x000000781a787220 */ /* 0x000fe20000410000 */
[----:B------:R-:W-:Y:S01]  /*4520*/  F2FP.BF16.PACK_AB R13, R13, R88 ;  /* 0x000000580d0d723e */ /* 0x000fe200000010ff */
[----:B------:R-:W-:Y:S01]  /*4530*/  FMUL.FTZ R25, R25, R121 ;  /* 0x0000007919197220 */ /* 0x000fe20000410000 */
[----:B------:R-:W-:Y:S01]  /*4540*/  F2FP.BF16.PACK_AB R24, R24, R108 ;  /* 0x0000006c1818723e */ /* 0x000fe200000010ff */
[----:B------:R2:W-:Y:S01]  /*4550*/  STS [R237+0x2400], R3 ;  /* 0x00240003ed007388 */ /* 0x0005e20000000800 */
[----:B------:R-:W-:Y:S02]  /*4560*/  FMUL.FTZ R124, R60, R124 ;  /* 0x0000007c3c7c7220 */ /* 0x000fe40000410000 */
[----:B------:R-:W-:Y:S01]  /*4570*/  F2FP.BF16.PACK_AB R25, R25, R120 ;  /* 0x000000781919723e */ /* 0x000fe200000010ff */
[----:B------:R5:W-:Y:S01]  /*4580*/  STS [R238+0x2400], R2 ;  /* 0x00240002ee007388 */ /* 0x000be20000000800 */
[--C-:B-1----:R-:W-:Y:S02]  /*4590*/  FADD.FTZ R75, R75, -R0.reuse ;  /* 0x800000004b4b7221 */ /* 0x102fe40000010000 */
[--C-:B------:R-:W-:Y:S01]  /*45a0*/  FADD.FTZ R74, R74, -R0.reuse ;  /* 0x800000004a4a7221 */ /* 0x100fe20000010000 */
[----:B------:R-:W-:Y:S01]  /*45b0*/  STS [R238+0x2000], R11 ;  /* 0x0020000bee007388 */ /* 0x000fe20000000800 */
[----:B------:R-:W-:Y:S01]  /*45c0*/  FMUL.FTZ R75, R51, R75 ;  /* 0x0000004b334b7220 */ /* 0x000fe20000410000 */
[----:B----4-:R-:W1:Y:S01]  /*45d0*/  MUFU.EX2 R12, R62 ;  /* 0x0000003e000c7308 */ /* 0x010e620000000800 */
[--C-:B------:R-:W-:Y:S01]  /*45e0*/  FADD.FTZ R78, R78, -R0.reuse ;  /* 0x800000004e4e7221 */ /* 0x100fe20000010000 */
[----:B------:R-:W-:Y:S01]  /*45f0*/  STS [R240], R38 ;  /* 0x00000026f0007388 */ /* 0x000fe20000000800 */
[--C-:B------:R-:W-:Y:S02]  /*4600*/  FADD.FTZ R79, R79, -R0.reuse ;  /* 0x800000004f4f7221 */ /* 0x100fe40000010000 */
[----:B------:R-:W-:Y:S01]  /*4610*/  FMUL.FTZ R78, R49, R78 ;  /* 0x0000004e314e7220 */ /* 0x000fe20000410000 */
[----:B------:R-:W-:Y:S01]  /*4620*/  STS [R240+0x400], R22 ;  /* 0x00040016f0007388 */ /* 0x000fe20000000800 */
[--C-:B------:R-:W-:Y:S02]  /*4630*/  FADD.FTZ R90, R90, -R0.reuse ;  /* 0x800000005a5a7221 */ /* 0x100fe40000010000 */
[--C-:B------:R-:W-:Y:S01]  /*4640*/  FADD.FTZ R91, R91, -R0.reuse ;  /* 0x800000005b5b7221 */ /* 0x100fe20000010000 */
[----:B------:R-:W-:Y:S01]  /*4650*/  STS [R239], R37 ;  /* 0x00000025ef007388 */ /* 0x000fe20000000800 */
[----:B------:R-:W-:Y:S02]  /*4660*/  FMUL.FTZ R90, R47, R90 ;  /* 0x0000005a2f5a7220 */ /* 0x000fe40000410000 */
[--C-:B------:R-:W-:Y:S01]  /*4670*/  FADD.FTZ R94, R94, -R0.reuse ;  /* 0x800000005e5e7221 */ /* 0x100fe20000010000 */
[----:B------:R-:W-:Y:S01]  /*4680*/  STS [R239+0x400], R20 ;  /* 0x00040014ef007388 */ /* 0x000fe20000000800 */
[----:B--2---:R-:W-:Y:S01]  /*4690*/  F2FP.BF16.PACK_AB R3, R46, R47 ;  /* 0x0000002f2e03723e */ /* 0x004fe200000010ff */
[--C-:B------:R-:W-:Y:S02]  /*46a0*/  FADD.FTZ R95, R95, -R0.reuse ;  /* 0x800000005f5f7221 */ /* 0x100fe40000010000 */
[----:B------:R-:W-:Y:S01]  /*46b0*/  STS [R240+0x2000], R10 ;  /* 0x0020000af0007388 */ /* 0x000fe20000000800 */
[----:B-----5:R-:W-:Y:S01]  /*46c0*/  F2FP.BF16.PACK_AB R2, R44, R45 ;  /* 0x0000002d2c02723e */ /* 0x020fe200000010ff */
        /* <DEDUP_REMOVED lines=14> */
[----:B---3--:R-:W-:Y:S02]  /*47b0*/  FMUL.FTZ R122, R34, R122 ;  /* 0x0000007a227a7220 */ /* 0x008fe40000410000 */
[--C-:B------:R-:W-:Y:S01]  /*47c0*/  FADD.FTZ R126, R126, -R0.reuse ;  /* 0x800000007e7e7221 */ /* 0x100fe20000010000 */
[----:B------:R-:W-:Y:S01]  /*47d0*/  STS [R238+0x4000], R33 ;  /* 0x00400021ee007388 */ /* 0x000fe20000000800 */
[----:B------:R-:W-:Y:S02]  /*47e0*/  FMUL.FTZ R26, R233, R125 ;  /* 0x0000007de91a7220 */ /* 0x000fe40000410000 */
[----:B-1----:R-:W-:Y:S01]  /*47f0*/  FMUL.FTZ R126, R12, R126 ;  /* 0x0000007e0c7e7220 */ /* 0x002fe20000410000 */
[----:B------:R-:W-:Y:S01]  /*4800*/  STS [R238+0x4400], R18 ;  /* 0x00440012ee007388 */ /* 0x000fe20000000800 */
[----:B--2---:R-:W-:Y:S01]  /*4810*/  F2FP.BF16.PACK_AB R3, R42, R43 ;  /* 0x0000002b2a03723e */ /* 0x004fe200000010ff */
[----:B------:R-:W-:Y:S01]  /*4820*/  FADD.FTZ R127, R127, -R0 ;  /* 0x800000007f7f7221 */ /* 0x000fe20000010000 */
[----:B------:R-:W-:Y:S01]  /*4830*/  F2FP.BF16.PACK_AB R26, R26, R124 ;  /* 0x0000007c1a1a723e */ /* 0x000fe200000010ff */
[----:B------:R-:W-:Y:S01]  /*4840*/  STS [R237+0x6000], R7 ;  /* 0x00600007ed007388 */ /* 0x000fe20000000800 */
[----:B----4-:R-:W-:Y:S01]  /*4850*/  F2FP.BF16.PACK_AB R2, R35, R39 ;  /* 0x000000272302723e */ /* 0x010fe200000010ff */
[----:B------:R-:W-:Y:S01]  /*4860*/  FMUL.FTZ R127, R234, R127 ;  /* 0x0000007fea7f7220 */ /* 0x000fe20000410000 */
[----:B------:R-:W-:Y:S01]  /*4870*/  IADD3 R0, R229, UR4, RZ ;  /* 0x00000004e5007c10 */ /* 0x000fe2000fffe0ff */
[----:B------:R1:W-:Y:S03]  /*4880*/  STS [R237+0x6400], R3 ;  /* 0x00640003ed007388 */ /* 0x0003e60000000800 */
[----:B------:R-:W-:Y:S01]  /*4890*/  SHF.L.U32 R0, R0, 0x1, RZ ;  /* 0x0000000100007819 */ /* 0x000fe200000006ff */
[----:B------:R2:W-:Y:S04]  /*48a0*/  STS [R238+0x6400], R2 ;  /* 0x00640002ee007388 */ /* 0x0005e80000000800 */
[----:B------:R-:W-:Y:S04]  /*48b0*/  STS [R238+0x6000], R6 ;  /* 0x00600006ee007388 */ /* 0x000fe80000000800 */
        /* <DEDUP_REMOVED lines=178> */
[----:B------:R-:W-:Y:S01]  /*53e0*/  UIMAD.WIDE.U32 UR32, UR28, UR6, URZ ;  /* 0x000000061c2072a5 */ /* 0x000fe2000f8e003f */
[----:B------:R-:W4:Y:S01]  /*53f0*/  LDL.64 R218, [R1+0x10] ;  /* 0x0000100001da7983 */ /* 0x000f220000100a00 */
[----:B------:R-:W-:Y:S03]  /*5400*/  UIMAD UR29, UR29, UR6, URZ ;  /* 0x000000061d1d72a4 */ /* 0x000fe6000f8e023f */
[----:B------:R-:W5:Y:S01]  /*5410*/  LDL R57, [R1] ;  /* 0x0000000001397983 */ /* 0x000f620000100800 */
[----:B------:R-:W-:Y:S01]  /*5420*/  IMAD.U32 R14, RZ, RZ, UR32 ;  /* 0x00000020ff0e7e24 */ /* 0x000fe2000f8e00ff */
[----:B------:R-:W-:Y:S01]  /*5430*/  UIMAD UR29, UR28, UR7, UR29 ;  /* 0x000000071c1d72a4 */ /* 0x000fe2000f8e021d */
[----:B------:R-:W-:Y:S01]  /*5440*/  IMAD.U32 R15, RZ, RZ, UR33 ;  /* 0x00000021ff0f7e24 */ /* 0x000fe2000f8e00ff */
[----:B------:R-:W5:Y:S02]  /*5450*/  LDL R16, [R1+0x34] ;  /* 0x0000340001107983 */ /* 0x000f640000100800 */
[----:B------:R-:W-:Y:S02]  /*5460*/  UIADD3 UR29, UR33, UR29, URZ ;  /* 0x0000001d211d7290 */ /* 0x000fe4000fffe03f */
[----:B------:R-:W1:Y:S02]  /*5470*/  S2R R12, SR_CTAID.Y ;  /* 0x00000000000c7919 */ /* 0x000e640000002600 */
[----:B-1----:R-:W-:Y:S05]  /*5480*/  SHF.R.S32.HI R6, RZ, 0x1f, R12 ;  /* 0x0000001fff067819 */ /* 0x002fea000001140c */
[C---:B------:R-:W-:Y:S02]  /*5490*/  IMAD R13, R6.reuse, c[0x0][0x288], RZ ;  /* 0x0000a200060d7a24 */ /* 0x040fe400078e02ff */
[----:B------:R-:W-:Y:S04]  /*54a0*/  IMAD R10, R6, c[0x0][0x210], RZ ;  /* 0x00008400060a7a24 */ /* 0x000fe800078e02ff */
[----:B------:R-:W-:Y:S02]  /*54b0*/  IMAD R10, R12, c[0x0][0x214], R10 ;  /* 0x000085000c0a7a24 */ /* 0x000fe400078e020a */
[----:B--2---:R-:W-:Y:S01]  /*54c0*/  IMAD.SHL.U32 R8, R210, 0x4, RZ ;  /* 0x00000004d2087824 */ /* 0x004fe200078e00ff */
[--C-:B---3--:R-:W-:Y:S01]  /*54d0*/  SHF.R.S32.HI R5, RZ, 0x1f, R220.reuse ;  /* 0x0000001fff057819 */ /* 0x108fe200000114dc */
[----:B------:R-:W-:Y:S03]  /*54e0*/  IMAD.MOV.U32 R4, RZ, RZ, R220 ;  /* 0x000000ffff047224 */ /* 0x000fe600078e00dc */
[----:B------:R-:W-:Y:S01]  /*54f0*/  SHF.R.S32.HI R9, RZ, 0x1f, R8 ;  /* 0x0000001fff097819 */ /* 0x000fe20000011408 */
[----:B----4-:R-:W-:Y:S02]  /*5500*/  IMAD R11, R218, c[0x0][0x208], RZ ;  /* 0x00008200da0b7a24 */ /* 0x010fe400078e02ff */
[C---:B------:R-:W-:Y:S04]  /*5510*/  IMAD.WIDE.U32 R4, R12.reuse, c[0x0][0x210], R4 ;  /* 0x000084000c047a25 */ /* 0x040fe800078e0004 */
[----:B------:R-:W-:Y:S01]  /*5520*/  IMAD.WIDE.U32 R6, R12, c[0x0][0x288], R8 ;  /* 0x0000a2000c067a25 */ /* 0x000fe200078e0008 */
[----:B------:R-:W-:Y:S03]  /*5530*/  IADD3 R4, P3, P2, R11, UR9, R4 ;  /* 0x000000090b047c10 */ /* 0x000fe6000fa7e004 */
[----:B------:R-:W-:Y:S01]  /*5540*/  IMAD.IADD R9, R5, 0x1, R10 ;  /* 0x0000000105097824 */ /* 0x000fe200078e020a */
[----:B------:R-:W-:Y:S01]  /*5550*/  IADD3 R5, P1, R6, UR8, RZ ;  /* 0x0000000806057c10 */ /* 0x000fe2000ff3e0ff */
[----:B------:R-:W-:Y:S02]  /*5560*/  IMAD R10, R12, c[0x0][0x28c], R13 ;  /* 0x0000a3000c0a7a24 */ /* 0x000fe400078e020d */
[----:B------:R-:W-:Y:S01]  /*5570*/  IMAD.U32 R13, RZ, RZ, UR30 ;  /* 0x0000001eff0d7e24 */ /* 0x000fe2000f8e00ff */
[----:B-----5:R-:W-:Y:S02]  /*5580*/  IADD3.X R9, R57, UR15, R9, P3, P2 ;  /* 0x0000000f39097c10 */ /* 0x020fe40009fe4409 */
[----:B------:R-:W-:Y:S02]  /*5590*/  LEA R6, P2, R4, c[0x0][0x1f0], 0x1 ;  /* 0x00007c0004067a11 */ /* 0x000fe400078408ff */
[----:B------:R-:W-:Y:S02]  /*55a0*/  IADD3 R12, -R218, c[0x0][0x168], -R13 ;  /* 0x00005a00da0c7a10 */ /* 0x000fe40007ffe90d */
[----:B------:R-:W-:Y:S01]  /*55b0*/  LEA.HI.X R9, R4, c[0x0][0x1f4], R9, 0x1, P2 ;  /* 0x00007d0004097a11 */ /* 0x000fe200010f0c09 */
[----:B------:R-:W-:Y:S01]  /*55c0*/  IMAD.U32 R4, RZ, RZ, UR29 ;  /* 0x0000001dff047e24 */ /* 0x000fe2000f8e00ff */
[----:B------:R-:W-:Y:S02]  /*55d0*/  IADD3.X R7, R7, UR17, R10, P1, !PT ;  /* 0x0000001107077c10 */ /* 0x000fe40008ffe40a */
[C---:B------:R-:W-:Y:S02]  /*55e0*/  LEA R10, P2, R5.reuse, c[0x0][0x280], 0x2 ;  /* 0x0000a000050a7a11 */ /* 0x040fe400078410ff */
[----:B------:R-:W-:Y:S02]  /*55f0*/  LEA R6, P1, R14, R6, 0x8 ;  /* 0x000000060e067211 */ /* 0x000fe400078240ff */
[----:B------:R-:W-:Y:S02]  /*5600*/  ISETP.LT.OR P3, PT, R12, 0x1, P5 ;  /* 0x000000010c00780c */ /* 0x000fe40002f61670 */
[----:B------:R-:W-:Y:S02]  /*5610*/  LEA.HI.X R11, R5, c[0x0][0x284], R7, 0x2, P2 ;  /* 0x0000a100050b7a11 */ /* 0x000fe400010f1407 */
[----:B------:R-:W-:Y:S01]  /*5620*/  LEA.HI.X R7, R14, R9, R4, 0x8, P1 ;  /* 0x000000090e077211 */ /* 0x000fe200008f4404 */
[----:B------:R-:W-:Y:S01]  /*5630*/  IMAD.U32 R9, RZ, RZ, UR24 ;  /* 0x00000018ff097e24 */ /* 0x000fe2000f8e00ff */
[----:B------:R-:W-:Y:S02]  /*5640*/  ISETP.LT.OR P1, PT, R12, 0x21, P5 ;  /* 0x000000210c00780c */ /* 0x000fe40002f21670 */
[----:B------:R-:W-:Y:S01]  /*5650*/  IADD3 R4, P2, R6, UR21, RZ ;  /* 0x0000001506047c10 */ /* 0x000fe2000ff5e0ff */
[----:B------:R-:W-:Y:S03]  /*5660*/  IMAD R9, R9, 0x4000, R16 ;  /* 0x0000400009097824 */ /* 0x000fe600078e0210 */
[----:B------:R-:W-:Y:S02]  /*5670*/  IADD3.X R5, R7, UR20, RZ, P2, !PT ;  /* 0x0000001407057c10 */ /* 0x000fe400097fe4ff */
[----:B------:R-:W-:Y:S01]  /*5680*/  @!PT LDS RZ, [RZ] ;  /* 0x00000000fffff984 */ /* 0x000fe20000000800 */
[----:B------:R-:W-:Y:S01]  /*5690*/  @!PT LDS RZ, [RZ] ;  /* 0x00000000fffff984 */ /* 0x000fe20000000800 */
[----:B------:R-:W-:Y:S01]  /*56a0*/  @!PT LDS RZ, [RZ] ;  /* 0x00000000fffff984 */ /* 0x000fe20000000800 */
[----:B------:R1:W-:Y:S01]  /*56b0*/  LDGSTS.E.BYPASS.LTC128B.128 [R9], [R6.64], !P3 ;  /* 0x0000000006097fae */ /* 0x0003e2000d901d5a */
[C---:B------:R-:W-:Y:S02]  /*56c0*/  LEA R10, P2, R13.reuse, R10, 0x2 ;  /* 0x0000000a0d0a7211 */ /* 0x040fe400078410ff */
[C---:B------:R-:W-:Y:S02]  /*56d0*/  ISETP.LT.OR P3, PT, R12.reuse, 0x41, P5 ;  /* 0x000000410c00780c */ /* 0x040fe40002f61670 */
[----:B------:R2:W-:Y:S01]  /*56e0*/  LDGSTS.E.BYPASS.LTC128B.128 [R9+0x1000], [R4.64], !P1 ;  /* 0x0100000004097fae */ /* 0x0005e2000c901d5a */
[----:B------:R-:W-:Y:S02]  /*56f0*/  LEA.HI.X.SX32 R11, R13, R11, 0x2, P2 ;  /* 0x0000000b0d0b7211 */ /* 0x000fe400010f16ff */
[----:B------:R-:W-:Y:S01]  /*5700*/  ISETP.LT.OR P2, PT, R12, 0x61, P5 ;  /* 0x000000610c00780c */ /* 0x000fe20002f41670 */
[----:B-1----:R-:W-:Y:S04]  /*5710*/  IMAD.U32 R7, RZ, RZ, UR24 ;  /* 0x00000018ff077e24 */ /* 0x002fe8000f8e00ff */
[----:B------:R-:W-:Y:S01]  /*5720*/  @!P4 IMAD R8, R7, 0x80, R8 ;  /* 0x000000800708c824 */ /* 0x000fe200078e0208 */
[----:B--2---:R-:W-:Y:S03]  /*5730*/  IADD3 R4, P1, R4, UR21, RZ ;  /* 0x0000001504047c10 */ /* 0x004fe6000ff3e0ff */
[----:B------:R-:W-:Y:S01]  /*5740*/  @!P4 IMAD.SHL.U32 R8, R8, 0x4, RZ ;  /* 0x000000040808c824 */ /* 0x000fe200078e00ff */
[----:B------:R-:W-:Y:S02]  /*5750*/  IADD3.X R5, R5, UR20, RZ, P1, !PT ;  /* 0x0000001405057c10 */ /* 0x000fe40008ffe4ff */
[----:B------:R-:W-:Y:S03]  /*5760*/  IADD3 R6, P1, R4, UR21, RZ ;  /* 0x0000001504067c10 */ /* 0x000fe6000ff3e0ff */
[----:B------:R1:W-:Y:S01]  /*5770*/  LDGSTS.E.BYPASS.LTC128B.128 [R9+0x2000], [R4.64], !P3 ;  /* 0x0200000004097fae */ /* 0x0003e2000d901d5a */
[----:B------:R-:W-:Y:S05]  /*5780*/  IADD3.X R7, R5, UR20, RZ, P1, !PT ;  /* 0x0000001405077c10 */ /* 0x000fea0008ffe4ff */
[----:B------:R1:W-:Y:S04]  /*5790*/  LDGSTS.E.BYPASS.LTC128B.128 [R9+0x3000], [R6.64], !P2 ;  /* 0x0300000006097fae */ /* 0x0003e8000d101d5a */
[----:B------:R1:W-:Y:S02]  /*57a0*/  @!P4 LDGSTS.E.BYPASS.LTC128B.128 [R8+0x18480], [R10.64] ;  /* 0x184800000a08cfae */ /* 0x0003e4000b901d5a */
.L_x_948:
        /* <DEDUP_REMOVED lines=16> */
[----:B------:R-:W4:Y:S01]  /*58b0*/  LDL R79, [R1+0x28] ;  /* 0x00002800014f7983 */ /* 0x000f220000100800 */
        /* <DEDUP_REMOVED lines=230> */
.L_x_946:
[----:B--23--:R-:W2:Y:S01]  /*6720*/  LDL.64 R2, [R1+0x18] ;  /* 0x0000180001027983 */ /* 0x00cea20000100a00 */
[----:B------:R-:W3:Y:S01]  /*6730*/  S2UR UR14, SR_CTAID.Y ;  /* 0x00000000000e79c3 */ /* 0x000ee20000002600 */
[----:B------:R-:W-:Y:S01]  /*6740*/  UMOV UR4, 0x1 ;  /* 0x0000000100047882 */ /* 0x000fe20000000000 */
[----:B------:R-:W-:Y:S01]  /*6750*/  BSSY B0, `(.L_x_950) ;  /* 0x0000049000007945 */ /* 0x000fe20003800000 */
[----:B------:R-:W-:Y:S01]  /*6760*/  ULDC.64 UR10, c[0x0][0x338] ;  /* 0x0000ce00000a7ab9 */ /* 0x000fe20000000a00 */
[----:B------:R-:W-:Y:S01]  /*6770*/  FMUL.FTZ R164, R164, c[0x0][0x298] ;  /* 0x0000a600a4a47a20 */ /* 0x000fe20000410000 */
[----:B------:R-:W-:Y:S01]  /*6780*/  UISETP.NE.AND UP0, UPT, UR4, UR10, UPT ;  /* 0x0000000a0400728c */ /* 0x000fe2000bf05270 */
[----:B------:R-:W-:Y:S01]  /*6790*/  FMUL.FTZ R165, R165, c[0x0][0x298] ;  /* 0x0000a600a5a57a20 */ /* 0x000fe20000410000 */
[----:B------:R-:W-:Y:S01]  /*67a0*/  ULDC UR8, c[0x0][0x340] ;  /* 0x0000d00000087ab9 */ /* 0x000fe20000000800 */
[----:B------:R-:W4:Y:S01]  /*67b0*/  S2UR UR7, SR_CTAID.X ;  /* 0x00000000000779c3 */ /* 0x000f220000002500 */
[----:B------:R-:W-:Y:S01]  /*67c0*/  ULDC UR4, c[0x0][0x358] ;  /* 0x0000d60000047ab9 */ /* 0x000fe20000000800 */
[----:B------:R-:W-:Y:S01]  /*67d0*/  FMUL.FTZ R166, R166, c[0x0][0x298] ;  /* 0x0000a600a6a67a20 */ /* 0x000fe20000410000 */
[----:B------:R-:W-:Y:S01]  /*67e0*/  ULDC UR5, c[0x0][0x2f4] ;  /* 0x0000bd0000057ab9 */ /* 0x000fe20000000800 */
[----:B------:R-:W-:-:S02]  /*67f0*/  FMUL.FTZ R167, R167, c[0x0][0x298] ;  /* 0x0000a600a7a77a20 */ /* 0x000fc40000410000 */
[----:B------:R-:W-:Y:S02]  /*6800*/  FMUL.FTZ R168, R168, c[0x0][0x298] ;  /* 0x0000a600a8a87a20 */ /* 0x000fe40000410000 */
[----:B------:R-:W5:Y:S01]  /*6810*/  S2UR UR6, SR_CTAID.Z ;  /* 0x00000000000679c3 */ /* 0x000f620000002700 */
[----:B------:R-:W-:Y:S02]  /*6820*/  FMUL.FTZ R169, R169, c[0x0][0x298] ;  /* 0x0000a600a9a97a20 */ /* 0x000fe40000410000 */
[----:B------:R-:W-:Y:S02]  /*6830*/  FMUL.FTZ R170, R170, c[0x0][0x298] ;  /* 0x0000a600aaaa7a20 */ /* 0x000fe40000410000 */
[----:B------:R-:W-:Y:S02]  /*6840*/  FMUL.FTZ R171, R171, c[0x0][0x298] ;  /* 0x0000a600abab7a20 */ /* 0x000fe40000410000 */
[----:B------:R-:W-:Y:S01]  /*6850*/  FMUL.FTZ R176, R176, c[0x0][0x298] ;  /* 0x0000a600b0b07a20 */ /* 0x000fe20000410000 */
[----:B---3--:R-:W-:Y:S01]  /*6860*/  UIMAD.WIDE.U32 UR16, UR14, UR11, URZ ;  /* 0x0000000b0e1072a5 */ /* 0x008fe2000f8e003f */
[----:B------:R-:W-:Y:S01]  /*6870*/  FMUL.FTZ R177, R177, c[0x0][0x298] ;  /* 0x0000a600b1b17a20 */ /* 0x000fe20000410000 */
[----:B------:R-:W-:Y:S01]  /*6880*/  USHF.R.S32.HI UR13, URZ, 0x1f, UR14 ;  /* 0x0000001f3f0d7899 */ /* 0x000fe2000801140e */
[----:B------:R-:W-:Y:S01]  /*6890*/  FMUL.FTZ R178, R178, c[0x0][0x298] ;  /* 0x0000a600b2b27a20 */ /* 0x000fe20000410000 */
[----:B------:R-:W-:Y:S01]  /*68a0*/  UMOV UR11, UR14 ;  /* 0x0000000e000b7c82 */ /* 0x000fe20008000000 */
[----:B------:R-:W-:Y:S01]  /*68b0*/  FMUL.FTZ R179, R179, c[0x0][0x298] ;  /* 0x0000a600b3b37a20 */ /* 0x000fe20000410000 */
[----:B------:R-:W-:Y:S01]  /*68c0*/  UMOV UR12, UR14 ;  /* 0x0000000e000c7c82 */ /* 0x000fe20008000000 */
[----:B------:R-:W-:Y:S01]  /*68d0*/  FMUL.FTZ R172, R172, c[0x0][0x298] ;  /* 0x0000a600acac7a20 */ /* 0x000fe20000410000 */
[----:B------:R-:W-:Y:S01]  /*68e0*/  @UP0 UMOV UR15, UR17 ;  /* 0x00000011000f0c82 */ /* 0x000fe20008000000 */
[----:B------:R-:W-:Y:S01]  /*68f0*/  FMUL.FTZ R173, R173, c[0x0][0x298] ;  /* 0x0000a600adad7a20 */ /* 0x000fe20000410000 */
[----:B------:R-:W-:Y:S01]  /*6900*/  @UP0 USHF.R.U32.HI UR11, URZ, UR8, UR15 ;  /* 0x000000083f0b0299 */ /* 0x000fe2000801160f */
[----:B------:R-:W-:Y:S01]  /*6910*/  FMUL.FTZ R174, R174, c[0x0][0x298] ;  /* 0x0000a600aeae7a20 */ /* 0x000fe20000410000 */
[----:B----4-:R-:W-:Y:S01]  /*6920*/  UIMAD UR8, UR7, UR4, URZ ;  /* 0x00000004070872a4 */ /* 0x010fe2000f8e023f */
[----:B------:R-:W-:Y:S01]  /*6930*/  FMUL.FTZ R175, R175, c[0x0][0x298] ;  /* 0x0000a600afaf7a20 */ /* 0x000fe20000410000 */
[----:B------:R-:W-:Y:S01]  /*6940*/  @UP0 USHF.R.S32.HI UR4, URZ, 0x1f, UR11 ;  /* 0x0000001f3f040899 */ /* 0x000fe2000801140b */
[----:B------:R-:W-:Y:S01]  /*6950*/  FMUL.FTZ R180, R180, c[0x0][0x298] ;  /* 0x0000a600b4b47a20 */ /* 0x000fe20000410000 */
[----:B-----5:R-:W-:Y:S01]  /*6960*/  UIMAD UR9, UR6, UR5, URZ ;  /* 0x00000005060972a4 */ /* 0x020fe2000f8e023f */
[----:B------:R-:W-:Y:S01]  /*6970*/  FMUL.FTZ R181, R181, c[0x0][0x298] ;  /* 0x0000a600b5b57a20 */ /* 0x000fe20000410000 */
[----:B------:R-:W-:Y:S01]  /*6980*/  UIMAD UR5, UR8, UR5, URZ ;  /* 0x00000005080572a4 */ /* 0x000fe2000f8e023f */
[----:B------:R-:W-:Y:S01]  /*6990*/  FMUL.FTZ R182, R182, c[0x0][0x298] ;  /* 0x0000a600b6b67a20 */ /* 0x000fe20000410000 */
[----:B------:R-:W-:Y:S01]  /*69a0*/  @UP0 UMOV UR12, UR11 ;  /* 0x0000000b000c0c82 */ /* 0x000fe20008000000 */
        /* <DEDUP_REMOVED lines=25> */
[----:B------:R-:W-:-:S04]  /*6b40*/  MOV R4, UR4 ;  /* 0x0000000400047c02 */ /* 0x000fc80008000f00 */
[----:B------:R-:W-:Y:S01]  /*6b50*/  MOV R5, UR5 ;  /* 0x0000000500057c02 */ /* 0x000fe20008000f00 */
[----:B------:R-:W-:Y:S01]  /*6b60*/  BAR.SYNC.DEFER_BLOCKING 0x1, 0x100 ;  /* 0x0044000000007b1d */ /* 0x000fe20000010000 */
[----:B--2---:R-:W-:-:S13]  /*6b70*/  ISETP.NE.AND P1, PT, R2, RZ, PT ;  /* 0x000000ff0200720c */ /* 0x004fda0003f25270 */
[----:B------:R-:W-:Y:S05]  /*6b80*/  @P1 BRA `(.L_x_951) ;  /* 0x0000005000001947 */ /* 0x000fea0003800000 */
.L_x_952:
[----:B-1----:R-:W2:Y:S01]  /*6b90*/  LDG.E.STRONG.GPU R0, [R4.64] ;  /* 0x0000001a04007981 */ /* 0x002ea2000c1ef900 */
[----:B------:R-:W-:Y:S01]  /*6ba0*/  YIELD ;  /* 0x0000000000007946 */ /* 0x000fe20003800000 */
[----:B--2---:R-:W-:Y:S01]  /*6bb0*/  ISETP.NE.AND P0, PT, R0, UR10, PT ;  /* 0x0000000a00007c0c */ /* 0x004fe2000bf05270 */
[----:B------:R-:W-:-:S12]  /*6bc0*/  CCTL.IVALL ;  /* 0x00000000ff00798f */ /* 0x000fd80002000000 */
[----:B------:R-:W-:Y:S05]  /*6bd0*/  @P0 BRA `(.L_x_952) ;  /* 0xffffffb000000947 */ /* 0x000fea000383ffff */
.L_x_951:
[----:B------:R-:W-:Y:S05]  /*6be0*/  BSYNC B0 ;  /* 0x0000000000007941 */ /* 0x000fea0003800000 */
.L_x_950:
[----:B------:R-:W-:Y:S01]  /*6bf0*/  MOV R11, 0xffffffff ;  /* 0xffffffff000b7802 */ /* 0x000fe20000000f00 */
[----:B------:R-:W-:Y:S05]  /*6c00*/  BRA.CONV ~URZ, `(.L_x_953) ;  /* 0x000000237f007947 */ /* 0x000fea000b800000 */
[----:B------:R-:W-:Y:S02]  /*6c10*/  MOV R2, 0x6c30 ;  /* 0x00006c3000027802 */ /* 0x000fe40000000f00 */
[----:B-1----:R-:W-:Y:S05]  /*6c20*/  CALL.REL.NOINC `($__internal_6_$__cuda_sm70_warpsync) ;  /* 0x0000093000007944 */ /* 0x002fea0003c00000 */
.L_x_953:
[----:B------:R-:W2:Y:S01]  /*6c30*/  LDL.LU.64 R2, [R1+0x18] ;  /* 0x0000180001027983 */ /* 0x000ea20000300a00 */
[----:B------:R-:W-:-:S03]  /*6c40*/  USHF.L.U32 UR4, UR7, 0xd, URZ ;  /* 0x0000000d07047899 */ /* 0x000fc6000800063f */
[----:B------:R-:W3:Y:S01]  /*6c50*/  S2R R10, SR_CTAID.Z ;  /* 0x00000000000a7919 */ /* 0x000ee20000002700 */
[----:B------:R-:W-:Y:S01]  /*6c60*/  USHF.R.S32.HI UR11, URZ, 0x1f, UR4 ;  /* 0x0000001f3f0b7899 */ /* 0x000fe20008011404 */
[----:B------:R-:W-:-:S06]  /*6c70*/  NOP ;  /* 0x0000000000007918 */ /* 0x000fcc0000000000 */
[C---:B--2---:R-:W-:Y:S01]  /*6c80*/  IADD3 R6, P0, R2.reuse, UR4, RZ ;  /* 0x0000000402067c10 */ /* 0x044fe2000ff1e0ff */
[----:B------:R-:W-:Y:S01]  /*6c90*/  ULDC.64 UR4, c[0x0][0x328] ;  /* 0x0000ca0000047ab9 */ /* 0x000fe20000000a00 */
[----:B------:R-:W-:Y:S01]  /*6ca0*/  IMAD.U32 R3, RZ, RZ, UR13 ;  /* 0x0000000dff037e24 */ /* 0x000fe2000f8e00ff */
[----:B------:R-:W-:Y:S01]  /*6cb0*/  UIMAD UR4, UR13, UR4, URZ ;  /* 0x000000040d0472a4 */ /* 0x000fe2000f8e023f */
[----:B------:R-:W-:Y:S01]  /*6cc0*/  LEA.HI.X.SX32 R7, R2, UR11, 0x1, P0 ;  /* 0x0000000b02077c11 */ /* 0x000fe200080f0eff */
[----:B------:R-:W-:Y:S02]  /*6cd0*/  IMAD.U32 R2, RZ, RZ, UR12 ;  /* 0x0000000cff027e24 */ /* 0x000fe4000f8e00ff */
[----:B------:R-:W-:Y:S02]  /*6ce0*/  UIMAD UR11, UR12, UR5, UR4 ;  /* 0x000000050c0b72a4 */ /* 0x000fe4000f8e0204 */
[----:B------:R-:W-:Y:S01]  /*6cf0*/  IMAD.WIDE.U32 R2, R2, c[0x0][0x328], R6 ;  /* 0x0000ca0002027a25 */ /* 0x000fe200078e0006 */
[----:B------:R-:W-:-:S02]  /*6d00*/  ULDC.64 UR4, c[0x0][0x330] ;  /* 0x0000cc0000047ab9 */ /* 0x000fc40000000a00 */
[----:B------:R-:W-:Y:S02]  /*6d10*/  UIMAD UR4, UR22, UR4, URZ ;  /* 0x00000004160472a4 */ /* 0x000fe4000f8e023f */
[----:B------:R-:W-:Y:S02]  /*6d20*/  IADD3 R3, R3, UR11, RZ ;  /* 0x0000000b03037c10 */ /* 0x000fe4000fffe0ff */
[----:B------:R-:W-:-:S03]  /*6d30*/  UIMAD UR4, UR6, UR5, UR4 ;  /* 0x00000005060472a4 */ /* 0x000fc6000f8e0204 */
[----:B---3--:R-:W-:-:S05]  /*6d40*/  IMAD.WIDE.U32 R8, R10, c[0x0][0x330], R2 ;  /* 0x0000cc000a087a25 */ /* 0x008fca00078e0002 */
[----:B-1----:R-:W-:Y:S02]  /*6d50*/  IADD3 R0, R9, UR4, RZ ;  /* 0x0000000409007c10 */ /* 0x002fe4000fffe0ff */
        /* <DEDUP_REMOVED lines=36> */
[----:B------:R-:W-:Y:S05]  /*6fa0*/  CALL.REL.NOINC `($__internal_6_$__cuda_sm70_warpsync) ;  /* 0x000005b000007944 */ /* 0x000fea0003c00000 */
.L_x_954:
        /* <DEDUP_REMOVED lines=12> */
.L_x_956:
[----:B------:R-:W-:Y:S05]  /*7070*/  BSYNC B0 ;  /* 0x0000000000007941 */ /* 0x000fea0003800000 */
.L_x_955:
[----:B------:R-:W-:Y:S01]  /*7080*/  ULDC.64 UR4, c[0x0][0x348] ;  /* 0x0000d20000047ab9 */ /* 0x000fe20000000a00 */
[----:B------:R-:W-:Y:S01]  /*7090*/  BSSY B0, `(.L_x_957) ;  /* 0x000000b000007945 */ /* 0x000fe20003800000 */
[----:B------:R-:W-:-:S04]  /*70a0*/  UIADD3 UR4, UP0, UR8, UR4, URZ ;  /* 0x0000000408047290 */ /* 0x000fc8000ff1e03f */
[----:B------:R-:W-:Y:S02]  /*70b0*/  UIADD3.X UR5, UR9, UR5, URZ, UP0, !UPT ;  /* 0x0000000509057290 */ /* 0x000fe400087fe43f */
[----:B--2---:R-:W-:-:S04]  /*70c0*/  MOV R4, UR4 ;  /* 0x0000000400047c02 */ /* 0x004fc80008000f00 */
[----:B------:R-:W-:Y:S01]  /*70d0*/  MOV R5, UR5 ;  /* 0x0000000500057c02 */ /* 0x000fe20008000f00 */
[----:B------:R-:W-:Y:S05]  /*70e0*/  @P1 BRA `(.L_x_958) ;  /* 0x0000005000001947 */ /* 0x000fea0003800000 */
.L_x_959:
[----:B------:R-:W2:Y:S01]  /*70f0*/  LDG.E.STRONG.GPU R0, [R4.64] ;  /* 0x0000001a04007981 */ /* 0x000ea2000c1ef900 */
[----:B------:R-:W-:Y:S01]  /*7100*/  YIELD ;  /* 0x0000000000007946 */ /* 0x000fe20003800000 */
[----:B--2---:R-:W-:Y:S01]  /*7110*/  ISETP.NE.AND P0, PT, R0, UR10, PT ;  /* 0x0000000a00007c0c */ /* 0x004fe2000bf05270 */
[----:B------:R-:W-:-:S12]  /*7120*/  CCTL.IVALL ;  /* 0x00000000ff00798f */ /* 0x000fd80002000000 */
[----:B------:R-:W-:Y:S05]  /*7130*/  @P0 BRA `(.L_x_959) ;  /* 0xffffffb000000947 */ /* 0x000fea000383ffff */
.L_x_958:
[----:B------:R-:W-:Y:S05]  /*7140*/  BSYNC B0 ;  /* 0x0000000000007941 */ /* 0x000fea0003800000 */
.L_x_957:
[----:B------:R-:W-:Y:S05]  /*7150*/  BRA.CONV ~URZ, `(.L_x_960) ;  /* 0x000000237f007947 */ /* 0x000fea000b800000 */
[----:B-1----:R-:W-:Y:S02]  /*7160*/  MOV R2, 0x7180 ;  /* 0x0000718000027802 */ /* 0x002fe40000000f00 */
[----:B------:R-:W-:Y:S05]  /*7170*/  CALL.REL.NOINC `($__internal_6_$__cuda_sm70_warpsync) ;  /* 0x000003e000007944 */ /* 0x000fea0003c00000 */
.L_x_960:
[----:B------:R-:W-:Y:S01]  /*7180*/  ULDC.64 UR4, c[0x0][0x300] ;  /* 0x0000c00000047ab9 */ /* 0x000fe20000000a00 */
[----:B-1----:R-:W-:Y:S01]  /*7190*/  IMAD.U32 R2, RZ, RZ, UR12 ;  /* 0x0000000cff027e24 */ /* 0x002fe2000f8e00ff */
        /* <DEDUP_REMOVED lines=48> */
.L_x_961:
        /* <DEDUP_REMOVED lines=12> */
        .weak           $__internal_6_$__cuda_sm70_warpsync
        .type           $__internal_6_$__cuda_sm70_warpsync,@function
        .size           $__internal_6_$__cuda_sm70_warpsync,(.L_x_1828 - $__internal_6_$__cuda_sm70_warpsync)
$__internal_6_$__cuda_sm70_warpsync:
[----:B------:R-:W-:Y:S01]  /*7560*/  MOV R3, 0x0 ;  /* 0x0000000000037802 */ /* 0x000fe20000000f00 */
[----:B------:R-:W-:Y:S04]  /*7570*/  WARPSYNC R11 ;  /* 0x0000000b00007348 */ /* 0x000fe80003800000 */
[----:B------:R-:W-:Y:S05]  /*7580*/  RET.REL.NODEC R2 `(_ZN7cutlass13device_kernelIN5flash19enable_sm80_to_sm89INS1_16FlashAttnBwdSm80INS1_25CollectiveMainloopBwdSm80ILi2ELi2EN4cute5tupleIJNS5_1CILi128EEES8_NS7_ILi64EEEEEENS_10bfloat16_tEfNS_4arch4Sm80ELb0ELb0ELb0ELb0ELb1ELb0ELb0ELb0ELi2ELi4ELi4ELi4ELb0EEENS1_24CollectiveEpilogueBwdGQAISA_fSD_Li256ELb0ELb1EEENS1_19SingleTileSchedulerILb0ELb0ELb0ELi128EEEEEEEEEvNT_6ParamsE) ;  /* 0xffff8a7002007950 */ /* 0x000fea0003c3ffff */
.L_x_962:
        /* <DEDUP_REMOVED lines=15> */
.L_x_1828:


//--------------------- .text._ZN7cutlass13device_kernelIN5flash19enable_sm80_to_sm89INS1_16FlashAttnBwdSm80INS1_25CollectiveMainloopBwdSm80ILi2ELi2EN4cute5tupleIJNS5_1CILi128EEES8_NS7_ILi64EEEEEENS_10bfloat16_tEfNS_4arch4Sm80ELb0ELb0ELb0ELb1ELb0ELb0ELb0ELb0ELi2ELi4ELi4ELi4ELb0EEENS1_21CollectiveEpilogueBwdISA_SB_SD_Li256ELb1ELb0ELi2EEENS1_19SingleTileSchedulerILb1ELb0ELb0ELi128EEEEEEEEEvNT_6ParamsE --------------------------
	.section	.text._ZN7cutlass13device_kernelIN5flash19enable_sm80_to_sm89INS1_16FlashAttnBwdSm80INS1_25CollectiveMainloopBwdSm80ILi2ELi2EN4cute5tupleIJNS5_1CILi128EEES8_NS7_ILi64EEEEEENS_10bfloat16_tEfNS_4arch4Sm80ELb0ELb0ELb0ELb1ELb0ELb0ELb0ELb0ELi2ELi4ELi4ELi4ELb0EEENS1_21CollectiveEpilogueBwdISA_SB_SD_Li256ELb1ELb0ELi2EEENS1_19SingleTileSchedulerILb1ELb0ELb0ELi128EEEEEEEEEvNT_6ParamsE,"ax",@progbits
	.sectioninfo	@"SHI_REGISTERS=255"
	.align	128
.text._ZN7cutlass13device_kernelIN5flash19enable_sm80_to_sm89INS1_16FlashAttnBwdSm80INS1_25CollectiveMainloopBwdSm80ILi2ELi2EN4cute5tupleIJNS5_1CILi128EEES8_NS7_ILi64EEEEEENS_10bfloat16_tEfNS_4arch4Sm80ELb0ELb0ELb0ELb1ELb0ELb0ELb0ELb0ELi2ELi4ELi4ELi4ELb0EEENS1_21CollectiveEpilogueBwdISA_SB_SD_Li256ELb1ELb0ELi2EEENS1_19SingleTileSchedulerILb1ELb0ELb0ELi128EEEEEEEEEvNT_6ParamsE:
        .type           _ZN7cutlass13device_kernelIN5flash19enable_sm80_to_sm89INS1_16FlashAttnBwdSm80INS1_25CollectiveMainloopBwdSm80ILi2ELi2EN4cute5tupleIJNS5_1CILi128EEES8_NS7_ILi64EEEEEENS_10bfloat16_tEfNS_4arch4Sm80ELb0ELb0ELb0ELb1ELb0ELb0ELb0ELb0ELi2ELi4ELi4ELi4ELb0EEENS1_21CollectiveEpilogueBwdISA_SB_SD_Li256ELb1ELb0ELi2EEENS1_19SingleTileSchedulerILb1ELb0ELb0ELi128EEEEEEEEEvNT_6ParamsE,@function
        .size           _ZN7cutlass13device_kernelIN5flash19enable_sm80_to_sm89INS1_16FlashAttnBwdSm80INS1_25CollectiveMainloopBwdSm80ILi2ELi2EN4cute5tupleIJNS5_1CILi128EEES8_NS7_ILi64EEEEEENS_10bfloat16_tEfNS_4arch4Sm80ELb0ELb0ELb0ELb1ELb0ELb0ELb0ELb0ELi2ELi4ELi4ELi4ELb0EEENS1_21CollectiveEpilogueBwdISA_SB_SD_Li256ELb1ELb0ELi2EEENS1_19SingleTileSchedulerILb1ELb0ELb0ELi128EEEEEEEEEvNT_6ParamsE,(.L_x_1830 - _ZN7cutlass13device_kernelIN5flash19enable_sm80_to_sm89INS1_16FlashAttnBwdSm80INS1_25CollectiveMainloopBwdSm80ILi2ELi2EN4cute5tupleIJNS5_1CILi128EEES8_NS7_ILi64EEEEEENS_10bfloat16_tEfNS_4arch4Sm80ELb0ELb0ELb0ELb1ELb0ELb0ELb0ELb0ELi2ELi4ELi4ELi4ELb0EEENS1_21CollectiveEpilogueBwdISA_SB_SD_Li256ELb1ELb0ELi2EEENS1_19SingleTileSchedulerILb1ELb0ELb0ELi128EEEEEEEEEvNT_6ParamsE)
        .other          _ZN7cutlass13device_kernelIN5flash19enable_sm80_to_sm89INS1_16FlashAttnBwdSm80INS1_25CollectiveMainloopBwdSm80ILi2ELi2EN4cute5tupleIJNS5_1CILi128EEES8_NS7_ILi64EEEEEENS_10bfloat16_tEfNS_4arch4Sm80ELb0ELb0ELb0ELb1ELb0ELb0ELb0ELb0ELi2ELi4ELi4ELi4ELb0EEENS1_21CollectiveEpilogueBwdISA_SB_SD_Li256ELb1ELb0ELi2EEENS1_19SingleTileSchedulerILb1ELb0ELb0ELi128EEEEEEEEEvNT_6ParamsE,@"STO_CUDA_ENTRY STV_DEFAULT"
_ZN7cutlass13device_kernelIN5flash19enable_sm80_to_sm89INS1_16FlashAttnBwdSm80INS1_25CollectiveMainloopBwdSm80ILi2ELi2EN4cute5tupleIJNS5_1CILi128EEES8_NS7_ILi64EEEEEENS_10bfloat16_tEfNS_4arch4Sm80ELb0ELb0ELb0ELb1ELb0ELb0ELb0ELb0ELi2ELi4ELi4ELi4ELb0EEENS1_21CollectiveEpilogueBwdISA_SB_SD_Li256ELb1ELb0ELi2EEENS1_19SingleTileSchedulerILb1ELb0ELb0ELi128EEEEEEEEEvNT_6ParamsE:
[----:B------:R-:W-:Y:S02]  /*0000*/  MOV R1, c[0x0][0x28] ;  /* 0x00000a0000017a02 */ /* 0x000fe40000000f00 */
[----:B------:R-:W1:Y:S01]  /*0010*/  S2R R22, SR_TID.X ;  /* 0x0000000000167919 */ /* 0x000e620000002100 */
[----:B------:R-:W-:Y:S01]  /*0020*/  IMAD.MOV.U32 R8, RZ, RZ, 0x4 ;  /* 0x00000004ff087424 */ /* 0x000fe200078e00ff */
[----:B------:R-:W-:Y:S01]  /*0030*/  ULDC.64 UR16, c[0x0][0x118] ;  /* 0x0000460000107ab9 */ /* 0x000fe20000000a00 */
[----:B------:R-:W-:Y:S01]  /*0040*/  IADD3 R1, R1, -0x48, RZ ;  /* 0xffffffb801017810 */ /* 0x000fe20007ffe0ff */
        /* <DEDUP_REMOVED lines=13> */
.L_x_964:
        /* <DEDUP_REMOVED lines=8> */
.L_x_966:
[----:B------:R-:W-:Y:S02]  /*01a0*/  MOV R0, c[0x0][0x3a4] ;  /* 0x0000e90000007a02 */ /* 0x000fe40000000f00 */
.L_x_965:
[----:B-1----:R-:W-:-:S05]  /*01b0*/  IMAD.SHL.U32 R2, R24, 0x80, RZ ;  /* 0x0000008018027824 */ /* 0x002fca00078e00ff */
[----:B-----5:R-:W-:-:S04]  /*01c0*/  ISETP.GE.AND P0, PT, R2, R0, PT ;  /* 0x000000000200720c */ /* 0x020fc80003f06270 */
[----:B------:R-:W-:-:S05]  /*01d0*/  SEL R0, R5, 0xffffffff, !P0 ;  /* 0xffffffff05007807 */ /* 0x000fca0004000000 */
[----:B------:R1:W-:Y:S01]  /*01e0*/  STL [R1+0x40], R0 ;  /* 0x0000400001007387 */ /* 0x0003e20000100800 */
[----:B------:R-:W-:Y:S05]  /*01f0*/  BRA `(.L_x_967) ;  /* 0x0000012000007947 */ /* 0x000fea0003800000 */
.L_x_963:
[----:B---34-:R-:W-:-:S04]  /*0200*/  ISETP.NE.U32.AND P0, PT, RZ, c[0x0][0x3c0], PT ;  /* 0x0000f000ff007a0c */ /* 0x018fc80003f05070 */
[----:B------:R-:W-:-:S13]  /*0210*/  ISETP.NE.AND.EX P0, PT, RZ, c[0x0][0x3c4], PT, P0 ;  /* 0x0000f100ff007a0c */ /* 0x000fda0003f05300 */
[----:B------:R-:W-:Y:S05]  /*0220*/  @!P0 BRA `(.L_x_968) ;  /* 0x0000002000008947 */ /* 0x000fea0003800000 */
[----:B------:R1:W5:Y:S01]  /*0230*/  LDG.E R0, [R2.64] ;  /* 0x0000001002007981 */ /* 0x000362000c1e1900 */
[----:B------:R-:W-:Y:S05]  /*0240*/  BRA `(.L_x_969) ;  /* 0x0000009000007947 */ /* 0x000fea0003800000 */
.L_x_968:
        /* <DEDUP_REMOVED lines=8> */
.L_x_970:
[----:B------:R-:W-:Y:S02]  /*02d0*/  MOV R0, c[0x0][0x3a4] ;  /* 0x0000e90000007a02 */ /* 0x000fe40000000f00 */
.L_x_969:
[----:B-1----:R-:W-:-:S05]  /*02e0*/  IMAD.SHL.U32 R2, R24, 0x80, RZ ;  /* 0x0000008018027824 */ /* 0x002fca00078e00ff */
[----:B-----5:R-:W-:-:S04]  /*02f0*/  ISETP.GE.AND P0, PT, R2, R0, PT ;  /* 0x000000000200720c */ /* 0x020fc80003f06270 */
[----:B------:R-:W-:-:S05]  /*0300*/  SEL R0, R5, 0xffffffff, !P0 ;  /* 0xffffffff05007807 */ /* 0x000fca0004000000 */
[----:B------:R1:W-:Y:S04]  /*0310*/  STL [R1+0x40], R0 ;  /* 0x0000400001007387 */ /* 0x0003e80000100800 */
.L_x_967:
[----:B------:R-:W2:Y:S02]  /*0320*/  LDL R40, [R1+0x40] ;  /* 0x0000400001287983 */ /* 0x000ea40000100800 */
[----:B--2---:R-:W-:-:S13]  /*0330*/  ISETP.GE.AND P0, PT, R40, RZ, PT ;  /* 0x000000ff2800720c */ /* 0x004fda0003f06270 */
[----:B------:R-:W-:Y:S05]  /*0340*/  @!P0 EXIT ;  /* 0x000000000000894d */ /* 0x000fea0003800000 */
[----:B------:R-:W-:Y:S01]  /*0350*/  ISETP.NE.U32.AND P0, PT, RZ, c[0x0][0x2d8], PT ;  /* 0x0000b600ff007a0c */ /* 0x000fe20003f05070 */
[----:B------:R-:W-:Y:S01]  /*0360*/  IMAD.WIDE R6, R40, R8, c[0x0][0x2c8] ;  /* 0x0000b20028067625 */ /* 0x000fe200078e0208 */
[----:B------:R-:W-:Y:S02]  /*0370*/  ISETP.NE.U32.AND P3, PT, RZ, c[0x0][0x2c8], PT ;  /* 0x0000b200ff007a0c */ /* 0x000fe40003f65070 */
[----:B------:R-:W-:Y:S02]  /*0380*/  ISETP.NE.AND.EX P0, PT, RZ, c[0x0][0x2dc], PT, P0 ;  /* 0x0000b700ff007a0c */ /* 0x000fe40003f05300 */
[----:B------:R-:W-:Y:S02]  /*0390*/  ISETP.NE.AND.EX P3, PT, RZ, c[0x0][0x2cc], PT, P3 ;  /* 0x0000b300ff007a0c */ /* 0x000fe40003f65330 */
[----:B------:R-:W-:-:S09]  /*03a0*/  ISETP.NE.U32.AND P2, PT, RZ, c[0x0][0x2d0], PT ;  /* 0x0000b400ff007a0c */ /* 0x000fd20003f45070 */
[----:B------:R-:W-:Y:S02]  /*03b0*/  @P0 IMAD.WIDE R2, R40, R8, c[0x0][0x2d8] ;  /* 0x0000b60028020625 */ /* 0x000fe400078e0208 */
[----:B-1----:R-:W2:Y:S01]  /*03c0*/  @P3 LDG.E R0, [R6.64] ;  /* 0x0000001006003981 */ /* 0x002ea2000c1e1900 */
[----:B------:R-:W-:-:S03]  /*03d0*/  ISETP.NE.AND.EX P2, PT, RZ, c[0x0][0x2d4], PT, P2 ;  /* 0x0000b500ff007a0c */ /* 0x000fc60003f45320 */
[----:B------:R-:W3:Y:S01]  /*03e0*/  @P0 LDG.E R2, [R2.64] ;  /* 0x0000001002020981 */ /* 0x000ee2000c1e1900 */
[----:B------:R-:W-:Y:S02]  /*03f0*/  IMAD.MOV.U32 R11, RZ, RZ, RZ ;  /* 0x000000ffff0b7224 */ /* 0x000fe400078e00ff */
[----:B------:R-:W-:Y:S02]  /*0400*/  IMAD.MOV.U32 R12, RZ, RZ, RZ ;  /* 0x000000ffff0c7224 */ /* 0x000fe400078e00ff */
[----:B------:R-:W-:Y:S02]  /*0410*/  IMAD.WIDE R4, R40, R8, c[0x0][0x2d0] ;  /* 0x0000b40028047625 */ /* 0x000fe400078e0208 */
[----:B------:R1:W5:Y:S04]  /*0420*/  @P3 LDG.E R11, [R6.64] ;  /* 0x00000010060b3981 */ /* 0x000368000c1e1900 */
[----:B------:R1:W5:Y:S01]  /*0430*/  @P2 LDG.E R12, [R4.64] ;  /* 0x00000010040c2981 */ /* 0x000362000c1e1900 */
[----:B------:R-:W-:Y:S01]  /*0440*/  ULDC UR14, c[0x0][0x168] ;  /* 0x00005a00000e7ab9 */ /* 0x000fe20000000800 */
[----:B------:R-:W-:-:S02]  /*0450*/  IMAD.MOV.U32 R35, RZ, RZ, RZ ;  /* 0x000000ffff237224 */ /* 0x000fc400078e00ff */
[----:B------:R-:W-:Y:S02]  /*0460*/  IMAD.MOV.U32 R10, RZ, RZ, c[0x0][0x198] ;  /* 0x00006600ff0a7624 */ /* 0x000fe400078e00ff */
[----:B--2---:R-:W-:Y:S01]  /*0470*/  @P3 IMAD R0, R40, 0x80, R0 ;  /* 0x0000008028003824 */ /* 0x004fe200078e0200 */
[----:B---3--:R2:W3:Y:S04]  /*0480*/  @P0 R2UR UR14, R2 ;  /* 0x00000000020e03c2 */ /* 0x0084e800000e0000 */
[----:B--2---:R-:W-:-:S04]  /*0490*/  @P3 SHF.R.S32.HI R2, RZ, 0x1f, R0 ;  /* 0x0000001fff023819 */ /* 0x004fc80000011400 */
[----:B------:R-:W-:-:S04]  /*04a0*/  @P3 LEA.HI R0, R2, R0, RZ, 0x7 ;  /* 0x0000000002003211 */ /* 0x000fc800078f38ff */
[----:B------:R-:W-:Y:S01]  /*04b0*/  @P3 LOP3.LUT R35, R0, 0xffffff80, RZ, 0xc0, !PT ;  /* 0xffffff8000233812 */ /* 0x000fe200078ec0ff */
[----:B------:R-:W-:Y:S05]  /*04c0*/  @P0 BRA `(.L_x_971) ;  /* 0x0000006000000947 */ /* 0x000fea0003800000 */
[----:B-1-3--:R-:W-:Y:S05]  /*04d0*/  @!P3 BRA `(.L_x_971) ;  /* 0x000000500000b947 */ /* 0x00afea0003800000 */
[----:B------:R-:W2:Y:S04]  /*04e0*/  LDG.E R2, [R6.64] ;  /* 0x0000001006027981 */ /* 0x000ea8000c1e1900 */
[----:B------:R-:W3:Y:S01]  /*04f0*/  LDG.E R0, [R6.64+0x4] ;  /* 0x0000041006007981 */ /* 0x000ee2000c1e1900 */
[----:B--2---:R-:W1:Y:S08]  /*0500*/  R2UR UR14, R2 ;  /* 0x00000000020e73c2 */ /* 0x004e7000000e0000 */
[----:B---3--:R-:W1:Y:S02]  /*0510*/  R2UR UR4, R0 ;  /* 0x00000000000473c2 */ /* 0x008e6400000e0000 */
[----:B-1----:R-:W-:-:S06]  /*0520*/  UIADD3 UR14, -UR14, UR4, URZ ;  /* 0x000000040e0e7290 */ /* 0x002fcc000fffe13f */
.L_x_971:
[----:B-1-3--:R-:W-:-:S04]  /*0530*/  ISETP.NE.U32.AND P0, PT, RZ, c[0x0][0x2e0], PT ;  /* 0x0000b800ff007a0c */ /* 0x00afc80003f05070 */
[----:B------:R-:W-:-:S13]  /*0540*/  ISETP.NE.AND.EX P0, PT, RZ, c[0x0][0x2e4], PT, P0 ;  /* 0x0000b900ff007a0c */ /* 0x000fda0003f05300 */
[----:B------:R-:W-:Y:S05]  /*0550*/  @!P0 BRA `(.L_x_972) ;  /* 0x0000003000008947 */ /* 0x000fea0003800000 */
[----:B------:R-:W-:-:S05]  /*0560*/  IMAD.WIDE R2, R40, R8, c[0x0][0x2e0] ;  /* 0x0000b80028027625 */ /* 0x000fca00078e0208 */
[----:B------:R1:W5:Y:S01]  /*0570*/  LDG.E R10, [R2.64] ;  /* 0x00000010020a7981 */ /* 0x000362000c1e1900 */
[----:B------:R-:W-:Y:S05]  /*0580*/  BRA `(.L_x_973) ;  /* 0x0000004000007947 */ /* 0x000fea0003800000 */
.L_x_972:
[----:B------:R-:W-:Y:S05]  /*0590*/  @!P2 BRA `(.L_x_973) ;  /* 0x000000300000a947 */ /* 0x000fea0003800000 */
[----:B------:R-:W2:Y:S04]  /*05a0*/  LDG.E R0, [R4.64] ;  /* 0x0000001004007981 */ /* 0x000ea8000c1e1900 */
[----:B------:R-:W2:Y:S02]  /*05b0*/  LDG.E R2, [R4.64+0x4] ;  /* 0x0000041004027981 */ /* 0x000ea4000c1e1900 */
[----:B--2---:R-:W-:Y:S02]  /*05c0*/  IADD3 R10, -R0, R2, RZ ;  /* 0x00000002000a7210 */ /* 0x004fe40007ffe1ff */
.L_x_973:
[----:B------:R-:W-:Y:S01]  /*05d0*/  UISETP.GE.AND UP0, UPT, UR14, 0x1, UPT ;  /* 0x000000010e00788c */ /* 0x000fe2000bf06270 */
[----:B------:R-:W-:Y:S01]  /*05e0*/  PLOP3.LUT P1, PT, PT, PT, PT, 0x80, 0x0 ;  /* 0x000000000000781c */ /* 0x000fe20003f2f070 */
[----:B------:R-:W-:Y:S01]  /*05f0*/  CS2R R190, SRZ ;  /* 0x0000000000be7805 */ /* 0x000fe2000001ff00 */
[----:B------:R-:W-:Y:S01]  /*0600*/  CS2R R8, SRZ ;  /* 0x0000000000087805 */ /* 0x000fe2000001ff00 */
[----:B------:R-:W-:Y:S01]  /*0610*/  IMAD.MOV.U32 R188, RZ, RZ, RZ ;  /* 0x000000ffffbc7224 */ /* 0x000fe200078e00ff */
[----:B------:R-:W-:Y:S01]  /*0620*/  CS2R R194, SRZ ;  /* 0x0000000000c27805 */ /* 0x000fe2000001ff00 */
[----:B------:R-:W-:Y:S01]  /*0630*/  PLOP3.LUT P0, PT, PT, PT, UP0, 0x80, 0x0 ;  /* 0x000000000000781c */ /* 0x000fe20003f0f008 */
[----:B------:R-:W-:Y:S01]  /*0640*/  CS2R R192, SRZ ;  /* 0x0000000000c07805 */ /* 0x000fe2000001ff00 */
[----:B------:R-:W-:Y:S01]  /*0650*/  IMAD.MOV.U32 R186, RZ, RZ, RZ ;  /* 0x000000ffffba7224 */ /* 0x000fe200078e00ff */
[----:B------:R-:W-:Y:S01]  /*0660*/  CS2R R184, SRZ ;  /* 0x0000000000b87805 */ /* 0x000fe2000001ff00 */
[----:B------:R-:W-:Y:S01]  /*0670*/  CS2R R182, SRZ ;  /* 0x0000000000b67805 */ /* 0x000fe2000001ff00 */
[----:B------:R-:W-:Y:S01]  /*0680*/  CS2R R180, SRZ ;  /* 0x0000000000b47805 */ /* 0x000fe2000001ff00 */
[----:B------:R-:W-:Y:S01]  /*0690*/  MOV R13, RZ ;  /* 0x000000ff000d7202 */ /* 0x000fe20000000f00 */
[----:B------:R-:W-:Y:S01]  /*06a0*/  IMAD.MOV.U32 R174, RZ, RZ, RZ ;  /* 0x000000ffffae7224 */ /* 0x000fe200078e00ff */
        /* <DEDUP_REMOVED lines=9> */
[----:B------:R-:W-:Y:S01]  /*0740*/  MOV R20, RZ ;  /* 0x000000ff00147202 */ /* 0x000fe20000000f00 */
        /* <DEDUP_REMOVED lines=20> */
[----:B------:R-:W-:Y:S01]  /*0890*/  IMAD.SHL.U32 R6, R22, 0x4, RZ ;  /* 0x0000000416067824 */ /* 0x000fe200078e00ff */
[--C-:B------:R-:W-:Y:S01]  /*08a0*/  SHF.R.S32.HI R23, RZ, 0x1f, R22.reuse ;  /* 0x0000001fff177819 */ /* 0x100fe20000011416 */
[----:B------:R-:W-:Y:S01]  /*08b0*/  IMAD.MOV.U32 R14, RZ, RZ, R29 ;  /* 0x000000ffff0e7224 */ /* 0x000fe200078e001d */
[----:B------:R-:W-:Y:S01]  /*08c0*/  ISETP.NE.AND P0, PT, R0, 0x1, PT ;  /* 0x000000010000780c */ /* 0x000fe20003f05270 */
[----:B------:R-:W-:Y:S01]  /*08d0*/  IMAD R0, R13, c[0x0][0x238], RZ ;  /* 0x00008e000d007a24 */ /* 0x000fe200078e02ff */
[--C-:B------:R-:W-:Y:S01]  /*08e0*/  SHF.R.S32.HI R32, RZ, 0x1f, R22.reuse ;  /* 0x0000001fff207819 */ /* 0x100fe20000011416 */
[C---:B-1----:R-:W-:Y:S01]  /*08f0*/  IMAD.WIDE.U32 R2, R29.reuse, c[0x0][0x238], R22 ;  /* 0x00008e001d027a25 */ /* 0x042fe200078e0016 */
[----:B------:R-:W-:Y:S01]  /*0900*/  SHF.R.S32.HI R7, RZ, 0x1f, R6 ;  /* 0x0000001fff077819 */ /* 0x000fe20000011406 */
[----:B------:R-:W-:Y:S01]  /*0910*/  ULDC.64 UR4, c[0x0][0x1d8] ;  /* 0x0000760000047ab9 */ /* 0x000fe20000000a00 */
[----:B------:R-:W-:Y:S01]  /*0920*/  SEL R33, R40, RZ, !P3 ;  /* 0x000000ff28217207 */ /* 0x000fe20005800000 */
[----:B------:R-:W-:Y:S01]  /*0930*/  IMAD R0, R29, c[0x0][0x23c], R0 ;  /* 0x00008f001d007a24 */ /* 0x000fe200078e0200 */
[----:B------:R-:W-:Y:S01]  /*0940*/  USHF.L.U32 UR6, UR4, 0x6, URZ ;  /* 0x0000000604067899 */ /* 0x000fe2000800063f */
[----:B------:R-:W-:Y:S01]  /*0950*/  IMAD.MOV.U32 R30, RZ, RZ, R2 ;  /* 0x000000ffff1e7224 */ /* 0x000fe200078e0002 */
[----:B------:R1:W-:Y:S01]  /*0960*/  STL.64 [R1+0x18], R6 ;  /* 0x0000180601007387 */ /* 0x0003e20000100a00 */
[----:B------:R-:W-:Y:S01]  /*0970*/  IMAD.IADD R31, R3, 0x1, R0 ;  /* 0x00000001031f7824 */ /* 0x000fe200078e0200 */
[----:B------:R-:W-:Y:S01]  /*0980*/  LEA.HI R0, R32, R22, RZ, 0x3 ;  /* 0x0000001620007211 */ /* 0x000fe200078f18ff */
[----:B------:R-:W-:Y:S01]  /*0990*/  @P0 IMAD.HI.U32 R4, R29, c[0x0][0x24c], RZ ;  /* 0x000093001d040a27 */ /* 0x000fe200078e00ff */
[----:B------:R-:W-:-:S02]  /*09a0*/  UMOV UR10, 0x6 ;  /* 0x00000006000a7882 */ /* 0x000fc40000000000 */
[----:B------:R-:W-:Y:S01]  /*09b0*/  LOP3.LUT R2, R0, 0xfffffff8, RZ, 0xc0, !PT ;  /* 0xfffffff800027812 */ /* 0x000fe200078ec0ff */
[----:B------:R-:W-:Y:S01]  /*09c0*/  IMAD R3, R13, c[0x0][0x270], RZ ;  /* 0x00009c000d037a24 */ /* 0x000fe200078e02ff */
[----:B------:R-:W-:Y:S01]  /*09d0*/  SHF.R.S32.HI R39, RZ, 0x3, R0 ;  /* 0x00000003ff277819 */ /* 0x000fe20000011400 */
[----:B------:R-:W-:Y:S01]  /*09e0*/  IMAD.WIDE.U32 R8, R29, c[0x0][0x288], R6 ;  /* 0x0000a2001d087a25 */ /* 0x000fe200078e0006 */
[----:B------:R-:W-:Y:S01]  /*09f0*/  @P0 SHF.R.U32.HI R14, RZ, c[0x0][0x250], R4 ;  /* 0x00009400ff0e0a19 */ /* 0x000fe20000011604 */
[----:B------:R-:W-:Y:S01]  /*0a00*/  USHF.L.U64.HI UR7, UR4, UR10, UR5 ;  /* 0x0000000a04077299 */ /* 0x000fe20008010205 */
[----:B------:R-:W-:Y:S01]  /*0a10*/  SHF.R.S32.HI R0, RZ, 0x1f, R39 ;  /* 0x0000001fff007819 */ /* 0x000fe20000011427 */
[----:B------:R-:W-:Y:S01]  /*0a20*/  IMAD.IADD R38, R22, 0x1, -R2 ;  /* 0x0000000116267824 */ /* 0x000fe200078e0a02 */
[----:B-----5:R-:W-:Y:S01]  /*0a30*/  IADD3 R28, P1, R39, R11, RZ ;  /* 0x0000000b271c7210 */ /* 0x020fe20007f3e0ff */
[C---:B------:R-:W-:Y:S01]  /*0a40*/  IMAD R3, R29.reuse, c[0x0][0x274], R3 ;  /* 0x00009d001d037a24 */ /* 0x040fe200078e0203 */
[----:B------:R-:W-:Y:S01]  /*0a50*/  ULDC.64 UR4, c[0x0][0x1a8] ;  /* 0x00006a0000047ab9 */ /* 0x000fe20000000a00 */
[----:B------:R-:W-:Y:S01]  /*0a60*/  IMAD.WIDE.U32 R4, R29, c[0x0][0x270], R6 ;  /* 0x00009c001d047a25 */ /* 0x000fe200078e0006 */
[----:B------:R-:W-:Y:S01]  /*0a70*/  LEA.HI.X.SX32 R34, R11, R0, 0x1, P1 ;  /* 0x000000000b227211 */ /* 0x000fe200008f0eff */
[----:B------:R-:W-:Y:S01]  /*0a80*/  USHF.L.U64.HI UR5, UR4, UR10, UR5 ;  /* 0x0000000a04057299 */ /* 0x000fe20008010205 */
[----:B------:R-:W-:Y:S01]  /*0a90*/  STL [R1], R39 ;  /* 0x0000002701007387 */ /* 0x000fe20000100800 */
[----:B------:R-:W-:Y:S01]  /*0aa0*/  IMAD.SHL.U32 R2, R39, 0x40, RZ ;  /* 0x0000004027027824 */ /* 0x000fe200078e00ff */
[----:B------:R-:W-:Y:S01]  /*0ab0*/  ULDC.64 UR8, c[0x0][0x178] ;  /* 0x00005e0000087ab9 */ /* 0x000fe20000000a00 */
[----:B------:R-:W-:Y:S01]  /*0ac0*/  IMAD.IADD R5, R5, 0x1, R3 ;  /* 0x0000000105057824 */ /* 0x000fe200078e0203 */
[----:B------:R-:W-:Y:S01]  /*0ad0*/  USHF.L.U64.HI UR9, UR8, UR10, UR9 ;  /* 0x0000000a08097299 */ /* 0x000fe20008010209 */
[----:B------:R-:W-:Y:S01]  /*0ae0*/  IMAD R20, R13, c[0x0][0x288], RZ ;  /* 0x0000a2000d147a24 */ /* 0x000fe200078e02ff */
[----:B------:R-:W-:Y:S01]  /*0af0*/  LOP3.LUT R3, R2, 0x1c0, RZ, 0xc0, !PT ;  /* 0x000001c002037812 */ /* 0x000fe200078ec0ff */
[----:B------:R-:W-:Y:S01]  /*0b00*/  IMAD.SHL.U32 R2, R38, 0x8, RZ ;  /* 0x0000000826027824 */ /* 0x000fe200078e00ff */
[----:B-1----:R-:W-:Y:S01]  /*0b10*/  IADD3 R6, P0, R39, R12, RZ ;  /* 0x0000000c27067210 */ /* 0x002fe20007f1e0ff */
[----:B------:R-:W-:Y:S01]  /*0b20*/  IMAD R20, R29, c[0x0][0x28c], R20 ;  /* 0x0000a3001d147a24 */ /* 0x000fe200078e0214 */
[----:B------:R-:W-:Y:S01]  /*0b30*/  UISETP.GE.AND UP0, UPT, UR14, 0x81, UPT ;  /* 0x000000810e00788c */ /* 0x000fe2000bf06270 */
[----:B------:R-:W-:Y:S01]  /*0b40*/  IMAD R236, R24, -0x80, R10 ;  /* 0xffffff8018ec7824 */ /* 0x000fe200078e020a */
[----:B------:R-:W-:Y:S01]  /*0b50*/  LEA.HI.X.SX32 R7, R12, R0, 0x1, P0 ;  /* 0x000000000c077211 */ /* 0x000fe200000f0eff */
[----:B------:R-:W-:Y:S01]  /*0b60*/  IMAD.IADD R21, R9, 0x1, R20 ;  /* 0x0000000109157824 */ /* 0x000fe200078e0214 */
[----:B------:R-:W-:Y:S01]  /*0b70*/  LOP3.LUT R0, R3, 0x38, R2, 0xf8, !PT ;  /* 0x0000003803007812 */ /* 0x000fe200078ef802 */
[----:B------:R-:W-:Y:S01]  /*0b80*/  IMAD R27, R13, c[0x0][0x210], RZ ;  /* 0x000084000d1b7a24 */ /* 0x000fe200078e02ff */
[----:B------:R-:W-:Y:S01]  /*0b90*/  SHF.R.U32.HI R3, RZ, 0x3, R3 ;  /* 0x00000003ff037819 */ /* 0x000fe20000011603 */
[----:B------:R-:W-:Y:S01]  /*0ba0*/  IMAD.WIDE R16, R24, 0x80, R6 ;  /* 0x0000008018107825 */ /* 0x000fe200078e0206 */
[----:B------:R-:W-:-:S02]  /*0bb0*/  SHF.R.S32.HI R24, RZ, 0x1f, R40 ;  /* 0x0000001fff187819 */ /* 0x000fc40000011428 */
[----:B------:R-:W-:Y:S01]  /*0bc0*/  LOP3.LUT R11, R0, R3, RZ, 0x3c, !PT ;  /* 0x00000003000b7212 */ /* 0x000fe200078e3cff */
[----:B------:R-:W-:Y:S01]  /*0bd0*/  IMAD R26, R13, c[0x0][0x180], RZ ;  /* 0x000060000d1a7a24 */ /* 0x000fe200078e02ff */
[----:B------:R-:W-:Y:S01]  /*0be0*/  LEA.HI R3, R32, R22, RZ, 0x6 ;  /* 0x0000001620037211 */ /* 0x000fe200078f30ff */
[----:B------:R-:W-:Y:S01]  /*0bf0*/  IMAD.WIDE.U32 R18, R33, c[0x0][0x278], R4 ;  /* 0x00009e0021127a25 */ /* 0x000fe200078e0004 */
[----:B------:R-:W-:Y:S02]  /*0c00*/  SHF.R.S32.HI R0, RZ, 0x1f, R14 ;  /* 0x0000001fff007819 */ /* 0x000fe4000001140e */
[----:B------:R-:W-:Y:S01]  /*0c10*/  SEL R25, R24, RZ, !P3 ;  /* 0x000000ff18197207 */ /* 0x000fe20005800000 */
[----:B------:R-:W-:Y:S01]  /*0c20*/  IMAD.SHL.U32 R9, R3, 0x8, RZ ;  /* 0x0000000803097824 */ /* 0x000fe200078e00ff */
[----:B------:R-:W-:Y:S01]  /*0c30*/  SHF.R.S32.HI R3, RZ, 0x1f, R2 ;  /* 0x0000001fff037819 */ /* 0x000fe20000011402 */
[C---:B------:R-:W-:Y:S01]  /*0c40*/  IMAD R6, R0.reuse, c[0x0][0x1e0], RZ ;  /* 0x0000780000067a24 */ /* 0x040fe200078e02ff */
[----:B------:R-:W-:Y:S01]  /*0c50*/  IADD3 R36, P0, R35, R18, RZ ;  /* 0x0000001223247210 */ /* 0x000fe20007f1e0ff */
[----:B------:R-:W-:Y:S01]  /*0c60*/  IMAD R0, R0, c[0x0][0x1b0], RZ ;  /* 0x00006c0000007a24 */ /* 0x000fe200078e02ff */
[----:B------:R-:W-:Y:S01]  /*0c70*/  LOP3.LUT R37, R11, 0xfffffe00, R9, 0xf8, !PT ;  /* 0xfffffe000b257812 */ /* 0x000fe200078ef809 */
[----:B------:R-:W-:-:S02]  /*0c80*/  IMAD R27, R29, c[0x0][0x214], R27 ;  /* 0x000085001d1b7a24 */ /* 0x000fc400078e021b */
[C---:B------:R-:W-:Y:S02]  /*0c90*/  IMAD R10, R14.reuse, c[0x0][0x1e4], R6 ;  /* 0x000079000e0a7a24 */ /* 0x040fe400078e0206 */
[----:B------:R-:W-:Y:S02]  /*0ca0*/  IMAD R0, R14, c[0x0][0x1b4], R0 ;  /* 0x00006d000e007a24 */ /* 0x000fe400078e0200 */
[----:B------:R-:W-:-:S04]  /*0cb0*/  IMAD.WIDE.U32 R4, R29, c[0x0][0x210], R2 ;  /* 0x000084001d047a25 */ /* 0x000fc800078e0002 */
[----:B------:R-:W-:-:S04]  /*0cc0*/  IMAD.WIDE.U32 R12, R14, c[0x0][0x1e0], R2 ;  /* 0x000078000e0c7a25 */ /* 0x000fc800078e0002 */
[----:B------:R-:W-:-:S04]  /*0cd0*/  IMAD.WIDE.U32 R14, R14, c[0x0][0x1b0], R2 ;  /* 0x00006c000e0e7a25 */ /* 0x000fc800078e0002 */
[----:B------:R-:W-:Y:S02]  /*0ce0*/  IMAD.MOV.U32 R20, RZ, RZ, R8 ;  /* 0x000000ffff147224 */ /* 0x000fe400078e0008 */
[----:B------:R-:W-:Y:S02]  /*0cf0*/  IMAD R26, R29, c[0x0][0x184], R26 ;  /* 0x000061001d1a7a24 */ /* 0x000fe400078e021a */
[----:B------:R-:W-:Y:S02]  /*0d00*/  IMAD R8, R25, c[0x0][0x278], RZ ;  /* 0x00009e0019087a24 */ /* 0x000fe400078e02ff */
[----:B------:R-:W-:Y:S01]  /*0d10*/  IMAD.WIDE.U32 R6, R29, c[0x0][0x180], R2 ;  /* 0x000060001d067a25 */ /* 0x000fe200078e0002 */
[----:B------:R-:W-:Y:S02]  /*0d20*/  SHF.R.S32.HI R29, RZ, 0x1f, R35 ;  /* 0x0000001fff1d7819 */ /* 0x000fe40000011423 */
[----:B------:R-:W-:Y:S01]  /*0d30*/  SEL R3, R40, RZ, !P2 ;  /* 0x000000ff28037207 */ /* 0x000fe20005000000 */
[----:B------:R-:W-:-:S02]  /*0d40*/  IMAD.IADD R9, R5, 0x1, R27 ;  /* 0x0000000105097824 */ /* 0x000fc400078e021b */
[----:B------:R-:W-:Y:S01]  /*0d50*/  IMAD.IADD R5, R15, 0x1, R0 ;  /* 0x000000010f057824 */ /* 0x000fe200078e0200 */
[----:B------:R-:W-:Y:S01]  /*0d60*/  SEL R0, R24, RZ, !P2 ;  /* 0x000000ff18007207 */ /* 0x000fe20005000000 */
[----:B------:R-:W-:Y:S02]  /*0d70*/  IMAD R8, R33, c[0x0][0x27c], R8 ;  /* 0x00009f0021087a24 */ /* 0x000fe400078e0208 */
[----:B------:R-:W-:Y:S02]  /*0d80*/  IMAD.IADD R11, R7, 0x1, R26 ;  /* 0x00000001070b7824 */ /* 0x000fe400078e021a */
[----:B------:R-:W-:Y:S01]  /*0d90*/  IMAD.IADD R7, R13, 0x1, R10 ;  /* 0x000000010d077824 */ /* 0x000fe200078e020a */
[----:B------:R-:W-:Y:S01]  /*0da0*/  IADD3.X R26, R29, R19, R8, P0, !PT ;  /* 0x000000131d1a7210 */ /* 0x000fe200007fe408 */
[----:B------:R-:W-:Y:S02]  /*0db0*/  IMAD.MOV.U32 R10, RZ, RZ, R6 ;  /* 0x000000ffff0a7224 */ /* 0x000fe400078e0006 */
[----:B------:R-:W-:-:S02]  /*0dc0*/  IMAD.MOV.U32 R6, RZ, RZ, R12 ;  /* 0x000000ffff067224 */ /* 0x000fc400078e000c */
[C---:B------:R-:W-:Y:S02]  /*0dd0*/  IMAD R12, R0.reuse, c[0x0][0x1e8], RZ ;  /* 0x00007a00000c7a24 */ /* 0x040fe400078e02ff */
[----:B------:R-:W-:Y:S02]  /*0de0*/  IMAD R0, R0, c[0x0][0x1b8], RZ ;  /* 0x00006e0000007a24 */ /* 0x000fe400078e02ff */
[----:B------:R-:W-:Y:S02]  /*0df0*/  IMAD.MOV.U32 R8, RZ, RZ, R4 ;  /* 0x000000ffff087224 */ /* 0x000fe400078e0004 */
[----:B------:R-:W-:Y:S02]  /*0e00*/  IMAD R15, R25, c[0x0][0x290], RZ ;  /* 0x0000a400190f7a24 */ /* 0x000fe400078e02ff */
[----:B------:R-:W-:-:S04]  /*0e10*/  IMAD.WIDE.U32 R20, R33, c[0x0][0x290], R20 ;  /* 0x0000a40021147a25 */ /* 0x000fc800078e0014 */
[----:B------:R-:W-:Y:S01]  /*0e20*/  IMAD.MOV.U32 R4, RZ, RZ, R14 ;  /* 0x000000ffff047224 */ /* 0x000fe200078e000e */
[----:B------:R-:W-:Y:S01]  /*0e30*/  IADD3 R20, P0, R35, R20, RZ ;  /* 0x0000001423147210 */ /* 0x000fe20007f1e0ff */
[C---:B------:R-:W-:Y:S02]  /*0e40*/  IMAD R14, R25.reuse, c[0x0][0x188], RZ ;  /* 0x00006200190e7a24 */ /* 0x040fe400078e02ff */
[----:B------:R-:W-:Y:S02]  /*0e50*/  IMAD R13, R25, c[0x0][0x218], RZ ;  /* 0x00008600190d7a24 */ /* 0x000fe400078e02ff */
[C---:B------:R-:W-:Y:S02]  /*0e60*/  IMAD R12, R3.reuse, c[0x0][0x1ec], R12 ;  /* 0x00007b00030c7a24 */ /* 0x040fe400078e020c */
[C---:B------:R-:W-:Y:S02]  /*0e70*/  IMAD R19, R3.reuse, c[0x0][0x1bc], R0 ;  /* 0x00006f0003137a24 */ /* 0x040fe400078e0200 */
[----:B------:R-:W-:-:S04]  /*0e80*/  IMAD.WIDE.U32 R6, R3, c[0x0][0x1e8], R6 ;  /* 0x00007a0003067a25 */ /* 0x000fc800078e0006 */
[----:B------:R-:W-:-:S04]  /*0e90*/  IMAD.WIDE.U32 R10, R33, c[0x0][0x188], R10 ;  /* 0x00006200210a7a25 */ /* 0x000fc800078e000a */
[C---:B------:R-:W-:Y:S02]  /*0ea0*/  IMAD R0, R33.reuse, c[0x0][0x294], R15 ;  /* 0x0000a50021007a24 */ /* 0x040fe400078e020f */
[C---:B------:R-:W-:Y:S02]  /*0eb0*/  IMAD R14, R33.reuse, c[0x0][0x18c], R14 ;  /* 0x00006300210e7a24 */ /* 0x040fe400078e020e */
[----:B------:R-:W-:Y:S01]  /*0ec0*/  IMAD R18, R33, c[0x0][0x21c], R13 ;  /* 0x0000870021127a24 */ /* 0x000fe200078e020d */
[----:B------:R-:W-:Y:S01]  /*0ed0*/  IADD3.X R21, R29, R21, R0, P0, !PT ;  /* 0x000000151d157210 */ /* 0x000fe200007fe400 */
[----:B------:R-:W-:-:S04]  /*0ee0*/  IMAD.WIDE.U32 R8, R33, c[0x0][0x218], R8 ;  /* 0x0000860021087a25 */ /* 0x000fc800078e0008 */
[----:B------:R-:W-:Y:S02]  /*0ef0*/  IMAD.IADD R7, R7, 0x1, R12 ;  /* 0x0000000107077824 */ /* 0x000fe400078e020c */
[----:B------:R-:W-:-:S04]  /*0f00*/  IMAD.WIDE.U32 R4, R3, c[0x0][0x1b8], R4 ;  /* 0x00006e0003047a25 */ /* 0x000fc800078e0004 */
[----:B------:R-:W-:Y:S02]  /*0f10*/  IMAD.MOV.U32 R12, RZ, RZ, R10 ;  /* 0x000000ffff0c7224 */ /* 0x000fe400078e000a */
[----:B------:R-:W-:Y:S02]  /*0f20*/  IMAD R10, R17, c[0x0][0x1d8], RZ ;  /* 0x00007600110a7a24 */ /* 0x000fe400078e02ff */
[----:B------:R-:W-:Y:S02]  /*0f30*/  IMAD.IADD R13, R11, 0x1, R14 ;  /* 0x000000010b0d7824 */ /* 0x000fe400078e020e */
[----:B------:R-:W-:Y:S02]  /*0f40*/  IMAD.IADD R9, R9, 0x1, R18 ;  /* 0x0000000109097824 */ /* 0x000fe400078e0212 */
[----:B------:R-:W-:Y:S02]  /*0f50*/  IMAD R0, R34, c[0x0][0x208], RZ ;  /* 0x0000820022007a24 */ /* 0x000fe400078e02ff */
[----:B------:R-:W-:-:S02]  /*0f60*/  IMAD R14, R17, c[0x0][0x1a8], RZ ;  /* 0x00006a00110e7a24 */ /* 0x000fc400078e02ff */
[----:B------:R-:W-:Y:S02]  /*0f70*/  IMAD.IADD R5, R5, 0x1, R19 ;  /* 0x0000000105057824 */ /* 0x000fe400078e0213 */
[----:B------:R-:W-:Y:S02]  /*0f80*/  IMAD R3, R34, c[0x0][0x178], RZ ;  /* 0x00005e0022037a24 */ /* 0x000fe400078e02ff */
[----:B------:R-:W-:Y:S02]  /*0f90*/  IMAD R15, R16, c[0x0][0x1dc], R10 ;  /* 0x00007700100f7a24 */ /* 0x000fe400078e020a */
[C---:B------:R-:W-:Y:S02]  /*0fa0*/  IMAD R0, R28.reuse, c[0x0][0x20c], R0 ;  /* 0x000083001c007a24 */ /* 0x040fe400078e0200 */
[----:B------:R-:W-:-:S04]  /*0fb0*/  IMAD.WIDE.U32 R10, R28, c[0x0][0x208], R8 ;  /* 0x000082001c0a7a25 */ /* 0x000fc800078e0008 */
[----:B------:R-:W-:Y:S01]  /*0fc0*/  IMAD R18, R16, c[0x0][0x1ac], R14 ;  /* 0x00006b0010127a24 */ /* 0x000fe200078e020e */
[----:B------:R-:W-:Y:S01]  /*0fd0*/  LEA R40, P0, R10, c[0x0][0x1f0], 0x1 ;  /* 0x00007c000a287a11 */ /* 0x000fe200078008ff */
[----:B------:R-:W-:-:S04]  /*0fe0*/  IMAD.WIDE.U32 R8, R16, c[0x0][0x1d8], R6 ;  /* 0x0000760010087a25 */ /* 0x000fc800078e0006 */
[----:B------:R-:W-:Y:S01]  /*0ff0*/  IMAD.WIDE.U32 R16, R16, c[0x0][0x1a8], R4 ;  /* 0x00006a0010107a25 */ /* 0x000fe200078e0004 */
[----:B------:R-:W-:-:S03]  /*1000*/  LEA R6, P1, R8, c[0x0][0x1c0], 0x1 ;  /* 0x0000700008067a11 */ /* 0x000fc600078208ff */
[----:B------:R-:W-:Y:S01]  /*1010*/  IMAD R5, R28, c[0x0][0x17c], R3 ;  /* 0x00005f001c057a24 */ /* 0x000fe200078e0203 */
[----:B------:R-:W-:Y:S01]  /*1020*/  IADD3 R4, P2, R6, UR6, RZ ;  /* 0x0000000606047c10 */ /* 0x000fe2000ff5e0ff */
[----:B------:R-:W-:Y:S02]  /*1030*/  IMAD.IADD R3, R11, 0x1, R0 ;  /* 0x000000010b037824 */ /* 0x000fe400078e0200 */
[----:B------:R-:W-:Y:S02]  /*1040*/  IMAD.IADD R0, R236, 0x1, -R39 ;  /* 0x00000001ec007824 */ /* 0x000fe400078e0a27 */
[----:B------:R-:W-:Y:S01]  /*1050*/  IMAD.WIDE.U32 R12, R28, c[0x0][0x178], R12 ;  /* 0x00005e001c0c7a25 */ /* 0x000fe200078e000c */
[----:B------:R-:W-:Y:S02]  /*1060*/  LEA.HI.X R41, R10, c[0x0][0x1f4], R3, 0x1, P0 ;  /* 0x00007d000a297a11 */ /* 0x000fe400000f0c03 */
[C---:B------:R-:W-:Y:S01]  /*1070*/  ISETP.GE.AND P0, PT, R0.reuse, 0x1, PT ;  /* 0x000000010000780c */ /* 0x040fe20003f06270 */
[----:B------:R-:W-:Y:S01]  /*1080*/  IMAD.IADD R3, R9, 0x1, R15 ;  /* 0x0000000109037824 */ /* 0x000fe200078e020f */
[----:B------:R-:W-:Y:S01]  /*1090*/  ISETP.GE.AND P4, PT, R0, 0x21, PT ;  /* 0x000000210000780c */ /* 0x000fe20003f86270 */
[----:B------:R-:W-:Y:S01]  /*10a0*/  IMAD.SHL.U32 R14, R37, 0x2, RZ ;  /* 0x00000002250e7824 */ /* 0x000fe200078e00ff */
[C---:B------:R-:W-:Y:S01]  /*10b0*/  ISETP.GE.OR P6, PT, R2.reuse, c[0x0][0x1cc], !P0 ;  /* 0x0000730002007a0c */ /* 0x040fe200047c6670 */
[----:B------:R-:W-:Y:S01]  /*10c0*/  STL.64 [R1+0x8], R40 ;  /* 0x0000082801007387 */ /* 0x000fe20000100a00 */
[----:B------:R-:W-:Y:S01]  /*10d0*/  ISETP.GE.OR P5, PT, R2, c[0x0][0x1cc], !P4 ;  /* 0x0000730002007a0c */ /* 0x000fe200067a6670 */
[----:B------:R-:W-:Y:S01]  /*10e0*/  IMAD.WIDE.U32 R10, R33, c[0x0][0x240], R30 ;  /* 0x00009000210a7a25 */ /* 0x000fe200078e001e */
[----:B------:R-:W-:-:S02]  /*10f0*/  LEA.HI.X R7, R8, c[0x0][0x1c4], R3, 0x1, P1 ;  /* 0x0000710008077a11 */ /* 0x000fc400008f0c03 */
[----:B------:R-:W-:Y:S01]  /*1100*/  ISETP.GE.AND P3, PT, R0, 0x41, PT ;  /* 0x000000410000780c */ /* 0x000fe20003f66270 */
[----:B------:R-:W-:Y:S01]  /*1110*/  IMAD.IADD R3, R13, 0x1, R5 ;  /* 0x000000010d037824 */ /* 0x000fe200078e0205 */
[----:B------:R-:W-:Y:S02]  /*1120*/  IADD3.X R5, R7, UR7, RZ, P2, !PT ;  /* 0x0000000707057c10 */ /* 0x000fe400097fe4ff */
[----:B------:R-:W-:Y:S02]  /*1130*/  LEA R42, P1, R12, c[0x0][0x160], 0x1 ;  /* 0x000058000c2a7a11 */ /* 0x000fe400078208ff */
[----:B------:R-:W-:Y:S01]  /*1140*/  ISETP.GE.AND P2, PT, R0, 0x61, PT ;  /* 0x000000610000780c */ /* 0x000fe20003f46270 */
[----:B------:R-:W-:Y:S01]  /*1150*/  @!PT LDS RZ, [RZ] ;  /* 0x00000000fffff984 */ /* 0x000fe20000000800 */
[----:B------:R-:W-:Y:S01]  /*1160*/  @!PT LDS RZ, [RZ] ;  /* 0x00000000fffff984 */ /* 0x000fe20000000800 */
[----:B------:R-:W-:Y:S01]  /*1170*/  @!PT LDS RZ, [RZ] ;  /* 0x00000000fffff984 */ /* 0x000fe20000000800 */
[----:B------:R1:W-:Y:S01]  /*1180*/  LDGSTS.E.BYPASS.LTC128B.128 [R14+0x4080], [R6.64], !P6 ;  /* 0x04080000060e7fae */ /* 0x0003e2000f101d50 */
[----:B------:R-:W-:Y:S01]  /*1190*/  ISETP.GE.OR P6, PT, R2, c[0x0][0x1cc], !P3 ;  /* 0x0000730002007a0c */ /* 0x000fe20005fc6670 */
[----:B------:R-:W-:Y:S01]  /*11a0*/  IMAD.IADD R0, R17, 0x1, R18 ;  /* 0x0000000111007824 */ /* 0x000fe200078e0212 */
[----:B------:R-:W-:Y:S01]  /*11b0*/  LEA.HI.X R43, R12, c[0x0][0x164], R3, 0x1, P1 ;  /* 0x000059000c2b7a11 */ /* 0x000fe200008f0c03 */
[----:B------:R2:W-:Y:S01]  /*11c0*/  LDGSTS.E.BYPASS.LTC128B.128 [R14+0x5080], [R4.64], !P5 ;  /* 0x05080000040e7fae */ /* 0x0005e2000e901d50 */
[----:B------:R-:W-:-:S02]  /*11d0*/  ISETP.GE.OR P0, PT, R2, c[0x0][0x19c], !P0 ;  /* 0x0000670002007a0c */ /* 0x000fc40004706670 */
[C---:B------:R-:W-:Y:S01]  /*11e0*/  ISETP.GE.OR P4, PT, R2.reuse, c[0x0][0x19c], !P4 ;  /* 0x0000670002007a0c */ /* 0x040fe20006786670 */
[----:B------:R-:W-:Y:S01]  /*11f0*/  STL.64 [R1+0x10], R42 ;  /* 0x0000102a01007387 */ /* 0x000fe20000100a00 */
[----:B------:R-:W-:Y:S02]  /*1200*/  ISETP.GE.OR P3, PT, R2, c[0x0][0x19c], !P3 ;  /* 0x0000670002007a0c */ /* 0x000fe40005f66670 */
[----:B------:R-:W-:Y:S02]  /*1210*/  LEA.HI R12, R32, R22, RZ, 0x5 ;  /* 0x00000016200c7211 */ /* 0x000fe400078f28ff */
[----:B-1----:R-:W-:Y:S02]  /*1220*/  LEA R6, P1, R16, c[0x0][0x190], 0x1 ;  /* 0x0000640010067a11 */ /* 0x002fe400078208ff */
[----:B--2---:R-:W-:Y:S02]  /*1230*/  IADD3 R4, P5, R4, UR6, RZ ;  /* 0x0000000604047c10 */ /* 0x004fe4000ffbe0ff */
[----:B------:R-:W-:Y:S01]  /*1240*/  LEA.HI.X R7, R16, c[0x0][0x194], R0, 0x1, P1 ;  /* 0x0000650010077a11 */ /* 0x000fe200008f0c00 */
[----:B------:R-:W-:Y:S01]  /*1250*/  IMAD R0, R25, c[0x0][0x240], RZ ;  /* 0x0000900019007a24 */ /* 0x000fe200078e02ff */
[----:B------:R-:W-:-:S02]  /*1260*/  IADD3.X R5, R5, UR7, RZ, P5, !PT ;  /* 0x0000000705057c10 */ /* 0x000fc4000affe4ff */
[----:B------:R-:W-:Y:S01]  /*1270*/  ISETP.GE.OR P5, PT, R2, c[0x0][0x1cc], !P2 ;  /* 0x0000730002007a0c */ /* 0x000fe200057a6670 */
[----:B------:R-:W-:Y:S01]  /*1280*/  IMAD R16, R33, c[0x0][0x244], R0 ;  /* 0x0000910021107a24 */ /* 0x000fe200078e0200 */
[----:B------:R-:W-:Y:S01]  /*1290*/  IADD3 R8, P1, R4, UR6, RZ ;  /* 0x0000000604087c10 */ /* 0x000fe2000ff3e0ff */
[----:B------:R-:W-:Y:S01]  /*12a0*/  USHF.L.U32 UR6, UR4, 0x6, URZ ;  /* 0x0000000604067899 */ /* 0x000fe2000800063f */
[----:B------:R1:W-:Y:S01]  /*12b0*/  LDGSTS.E.BYPASS.LTC128B.128 [R14+0x6080], [R4.64], !P6 ;  /* 0x06080000040e7fae */ /* 0x0003e2000f101d50 */
[C---:B------:R-:W-:Y:S01]  /*12c0*/  ISETP.GE.OR P2, PT, R2.reuse, c[0x0][0x19c], !P2 ;  /* 0x0000670002007a0c */ /* 0x040fe20005746670 */
[----:B------:R-:W-:Y:S01]  /*12d0*/  USHF.L.U32 UR4, UR8, 0x6, URZ ;  /* 0x0000000608047899 */ /* 0x000fe2000800063f */
[----:B------:R-:W-:Y:S02]  /*12e0*/  IADD3.X R9, R5, UR7, RZ, P1, !PT ;  /* 0x0000000705097c10 */ /* 0x000fe40008ffe4ff */
[----:B------:R-:W-:-:S04]  /*12f0*/  ISETP.GE.AND P6, PT, R2, c[0x0][0x16c], PT ;  /* 0x00005b0002007a0c */ /* 0x000fc80003fc6270 */
[----:B------:R2:W-:Y:S01]  /*1300*/  LDGSTS.E.BYPASS.LTC128B.128 [R14+0x7080], [R8.64], !P5 ;  /* 0x07080000080e7fae */ /* 0x0005e2000e901d50 */
[----:B------:R-:W-:-:S03]  /*1310*/  ISETP.GE.AND P5, PT, R2, c[0x0][0x1fc], PT ;  /* 0x00007f0002007a0c */ /* 0x000fc60003fa6270 */
[----:B------:R3:W-:Y:S01]  /*1320*/  LDGSTS.E.BYPASS.LTC128B.128 [R14+0x80], [R6.64], !P0 ;  /* 0x00080000060e7fae */ /* 0x0007e2000c101d50 */
[----:B-1----:R-:W-:-:S04]  /*1330*/  IADD3 R4, P1, R6, UR6, RZ ;  /* 0x0000000606047c10 */ /* 0x002fc8000ff3e0ff */
[----:B------:R-:W-:Y:S02]  /*1340*/  IADD3.X R5, R7, UR5, RZ, P1, !PT ;  /* 0x0000000507057c10 */ /* 0x000fe40008ffe4ff */
[----:B------:R-:W-:-:S03]  /*1350*/  IADD3 R2, P0, R4, UR6, RZ ;  /* 0x0000000604027c10 */ /* 0x000fc6000ff1e0ff */
[----:B------:R1:W-:Y:S01]  /*1360*/  LDGSTS.E.BYPASS.LTC128B.128 [R14+0x1080], [R4.64], !P4 ;  /* 0x01080000040e7fae */ /* 0x0003e2000e101d50 */
[----:B------:R-:W-:Y:S02]  /*1370*/  IADD3.X R3, R5, UR5, RZ, P0, !PT ;  /* 0x0000000505037c10 */ /* 0x000fe400087fe4ff */
[----:B--2---:R-:W-:Y:S02]  /*1380*/  IADD3 R8, -R39, UR14, RZ ;  /* 0x0000000e27087c10 */ /* 0x004fe4000fffe1ff */
[----:B---3--:R-:W-:Y:S01]  /*1390*/  LEA.HI R6, R32, R22, RZ, 0x4 ;  /* 0x0000001620067211 */ /* 0x008fe200078f20ff */
[----:B------:R2:W-:Y:S01]  /*13a0*/  LDGSTS.E.BYPASS.LTC128B.128 [R14+0x2080], [R2.64], !P3 ;  /* 0x02080000020e7fae */ /* 0x0005e2000d901d50 */
[C---:B------:R-:W-:Y:S02]  /*13b0*/  ISETP.LT.OR P1, PT, R8.reuse, 0x1, P6 ;  /* 0x000000010800780c */ /* 0x040fe40003721670 */
[----:B------:R-:W-:Y:S02]  /*13c0*/  ISETP.LT.OR P3, PT, R8, 0x21, P6 ;  /* 0x000000210800780c */ /* 0x000fe40003761670 */
[----:B------:R-:W-:-:S02]  /*13d0*/  SHF.R.S32.HI R7, RZ, 0x5, R12 ;  /* 0x00000005ff077819 */ /* 0x000fc4000001140c */
[----:B------:R-:W-:Y:S02]  /*13e0*/  ISETP.GT.AND P4, PT, R22, 0x1f, PT ;  /* 0x0000001f1600780c */ /* 0x000fe40003f84270 */
[----:B-1----:R-:W-:-:S04]  /*13f0*/  IADD3 R4, P0, R2, UR6, RZ ;  /* 0x0000000602047c10 */ /* 0x002fc8000ff1e0ff */
[----:B------:R-:W-:Y:S02]  /*1400*/  IADD3.X R5, R3, UR5, RZ, P0, !PT ;  /* 0x0000000503057c10 */ /* 0x000fe400087fe4ff */
[----:B--2---:R-:W-:-:S03]  /*1410*/  IADD3 R2, P0, R42, UR4, RZ ;  /* 0x000000042a027c10 */ /* 0x004fc6000ff1e0ff */
[----:B------:R1:W-:Y:S01]  /*1420*/  LDGSTS.E.BYPASS.LTC128B.128 [R14+0x3080], [R4.64], !P2 ;  /* 0x03080000040e7fae */ /* 0x0003e2000d101d50 */
[----:B------:R-:W-:Y:S02]  /*1430*/  IADD3.X R3, R43, UR9, RZ, P0, !PT ;  /* 0x000000092b037c10 */ /* 0x000fe400087fe4ff */
[----:B------:R-:W-:Y:S01]  /*1440*/  ISETP.LT.OR P2, PT, R8, 0x61, P6 ;  /* 0x000000610800780c */ /* 0x000fe20003741670 */
[----:B------:R-:W0:Y:S04]  /*1450*/  LDGDEPBAR ;  /* 0x00000000000079af */ /* 0x000e280000000000 */
[----:B------:R2:W-:Y:S01]  /*1460*/  LDGSTS.E.BYPASS.LTC128B.128 [R14+0x8080], [R42.64], !P1 ;  /* 0x080800002a0e7fae */ /* 0x0005e2000c901d50 */
[----:B------:R-:W-:-:S03]  /*1470*/  LEA R18, P1, R36, c[0x0][0x258], 0x2 ;  /* 0x0000960024127a11 */ /* 0x000fc600078210ff */
[----:B------:R3:W-:Y:S01]  /*1480*/  LDGSTS.E.BYPASS.LTC128B.128 [R14+0x9080], [R2.64], !P3 ;  /* 0x09080000020e7fae */ /* 0x0007e2000d901d50 */
[----:B------:R-:W-:Y:S02]  /*1490*/  ISETP.LT.OR P3, PT, R8, 0x41, P6 ;  /* 0x000000410800780c */ /* 0x000fe40003761670 */
[----:B------:R-:W-:Y:S02]  /*14a0*/  LEA.HI.X R19, R36, c[0x0][0x25c], R26, 0x2, P1 ;  /* 0x0000970024137a11 */ /* 0x000fe400008f141a */
[----:B------:R-:W-:-:S03]  /*14b0*/  ISETP.LT.OR P1, PT, R8, 0x21, P5 ;  /* 0x000000210800780c */ /* 0x000fc60002f21670 */
[----:B------:R4:W-:Y:S01]  /*14c0*/  STL.64 [R1+0x28], R18 ;  /* 0x0000281201007387 */ /* 0x0009e20000100a00 */
[----:B-1----:R-:W-:Y:S02]  /*14d0*/  SHF.R.S32.HI R4, RZ, 0x4, R6 ;  /* 0x00000004ff047819 */ /* 0x002fe40000011406 */
[----:B------:R-:W-:Y:S02]  /*14e0*/  SHF.R.S32.HI R5, RZ, 0x1f, R12 ;  /* 0x0000001fff057819 */ /* 0x000fe4000001140c */
[----:B------:R-:W-:Y:S02]  /*14f0*/  LEA.HI R0, R6, R4, RZ, 0x1 ;  /* 0x0000000406007211 */ /* 0x000fe400078f08ff */
[----:B------:R-:W-:Y:S02]  /*1500*/  LEA.HI R5, R5, R7, RZ, 0x2 ;  /* 0x0000000705057211 */ /* 0x000fe400078f10ff */
[----:B------:R-:W-:Y:S02]  /*1510*/  LOP3.LUT R0, R0, 0xfffffffe, RZ, 0xc0, !PT ;  /* 0xfffffffe00007812 */ /* 0x000fe400078ec0ff */
[----:B------:R-:W-:-:S02]  /*1520*/  LOP3.LUT R5, R5, 0xfffffffc, RZ, 0xc0, !PT ;  /* 0xfffffffc05057812 */ /* 0x000fc400078ec0ff */
[----:B---3--:R-:W-:Y:S01]  /*1530*/  IADD3 R2, P0, R2, UR4, RZ ;  /* 0x0000000402027c10 */ /* 0x008fe2000ff1e0ff */
[----:B------:R-:W-:Y:S01]  /*1540*/  IMAD.IADD R224, R4, 0x1, -R0 ;  /* 0x0000000104e07824 */ /* 0x000fe200078e0a00 */
[----:B------:R-:W-:Y:S01]  /*1550*/  LOP3.LUT R0, R6, 0xfffffff0, RZ, 0xc0, !PT ;  /* 0xfffffff006007812 */ /* 0x000fe200078ec0ff */
[----:B------:R-:W-:Y:S01]  /*1560*/  IMAD.IADD R13, R7, 0x1, -R5 ;  /* 0x00000001070d7824 */ /* 0x000fe200078e0a05 */
[----:B------:R-:W-:Y:S02]  /*1570*/  IADD3.X R3, R3, UR9, RZ, P0, !PT ;  /* 0x0000000903037c10 */ /* 0x000fe400087fe4ff */
[----:B------:R-:W-:Y:S01]  /*1580*/  IADD3 R4, P0, R2, UR4, RZ ;  /* 0x0000000402047c10 */ /* 0x000fe2000ff1e0ff */
[----:B------:R-:W-:Y:S01]  /*1590*/  IMAD.IADD R6, R22, 0x1, -R0 ;  /* 0x0000000116067824 */ /* 0x000fe200078e0a00 */
[----:B------:R-:W-:Y:S01]  /*15a0*/  ULDC.64 UR4, c[0x0][0x208] ;  /* 0x0000820000047ab9 */ /* 0x000fe20000000a00 */
[----:B------:R1:W-:Y:S01]  /*15b0*/  LDGSTS.E.BYPASS.LTC128B.128 [R14+0xa080], [R2.64], !P3 ;  /* 0x0a080000020e7fae */ /* 0x0003e2000d901d50 */
[----:B------:R-:W-:Y:S01]  /*15c0*/  IADD3.X R5, R3, UR9, RZ, P0, !PT ;  /* 0x0000000903057c10 */ /* 0x000fe200087fe4ff */
[----:B------:R-:W-:Y:S01]  /*15d0*/  USHF.L.U32 UR6, UR4, 0x6, URZ ;  /* 0x0000000604067899 */ /* 0x000fe2000800063f */
[C---:B------:R-:W-:Y:S01]  /*15e0*/  ISETP.LT.OR P0, PT, R8.reuse, 0x1, P5 ;  /* 0x000000010800780c */ /* 0x040fe20002f01670 */
[----:B------:R-:W-:Y:S01]  /*15f0*/  USHF.L.U64.HI UR10, UR4, UR10, UR5 ;  /* 0x0000000a040a7299 */ /* 0x000fe20008010205 */
[----:B------:R-:W-:Y:S01]  /*1600*/  SHF.R.S32.HI R0, RZ, 0x1f, R6 ;  /* 0x0000001fff007819 */ /* 0x000fe20000011406 */
[----:B------:R3:W-:Y:S01]  /*1610*/  LDGSTS.E.BYPASS.LTC128B.128 [R14+0xb080], [R4.64], !P2 ;  /* 0x0b080000040e7fae */ /* 0x0007e2000d101d50 */
[----:B------:R-:W-:-:S02]  /*1620*/  ISETP.LT.OR P3, PT, R8, 0x41, P5 ;  /* 0x000000410800780c */ /* 0x000fc40002f61670 */
[----:B------:R-:W-:-:S04]  /*1630*/  LEA.HI R7, R0, R6, RZ, 0x3 ;  /* 0x0000000600077211 */ /* 0x000fc800078f18ff */
[----:B------:R-:W-:-:S05]  /*1640*/  LOP3.LUT R0, R7, 0xfffffff8, RZ, 0xc0, !PT ;  /* 0xfffffff807007812 */ /* 0x000fca00078ec0ff */
[----:B------:R-:W-:Y:S01]  /*1650*/  IMAD.IADD R9, R6, 0x1, -R0 ;  /* 0x0000000106097824 */ /* 0x000fe200078e0a00 */
[----:B------:R-:W-:Y:S01]  /*1660*/  LEA.HI R0, R32, R22, RZ, 0x7 ;  /* 0x0000001620007211 */ /* 0x000fe200078f38ff */
[----:B------:R-:W-:-:S03]  /*1670*/  IMAD.SHL.U32 R6, R35, 0x40, RZ ;  /* 0x0000004023067824 */ /* 0x000fc600078e00ff */
[----:B------:R-:W-:Y:S01]  /*1680*/  SHF.R.S32.HI R225, RZ, 0x7, R0 ;  /* 0x00000007ffe17819 */ /* 0x000fe20000011400 */
[----:B-1----:R-:W-:-:S04]  /*1690*/  @!P4 IMAD.SHL.U32 R2, R22, 0x10, RZ ;  /* 0x000000101602c824 */ /* 0x002fc800078e00ff */
[----:B------:R-:W-:Y:S01]  /*16a0*/  IMAD.SHL.U32 R0, R225, 0x8, RZ ;  /* 0x00000008e1007824 */ /* 0x000fe200078e00ff */
[----:B------:R1:W-:Y:S01]  /*16b0*/  @!P4 LDGSTS.E.BYPASS.LTC128B.128 [R2+0x18080], [R18.64] ;  /* 0x180800001202cfae */ /* 0x0003e2000b901d50 */
[----:B---3--:R-:W-:-:S03]  /*16c0*/  IADD3 R4, P2, R40, UR6, RZ ;  /* 0x0000000628047c10 */ /* 0x008fc6000ff5e0ff */
[----:B------:R-:W-:Y:S01]  /*16d0*/  LOP3.LUT R15, R0, 0x8, RZ, 0xc0, !PT ;  /* 0x00000008000f7812 */ /* 0x000fe200078ec0ff */
[----:B------:R-:W0:Y:S01]  /*16e0*/  LDGDEPBAR ;  /* 0x00000000000079af */ /* 0x000e220000000000 */
[----:B------:R-:W-:Y:S01]  /*16f0*/  IADD3.X R5, R41, UR10, RZ, P2, !PT ;  /* 0x0000000a29057c10 */ /* 0x000fe200097fe4ff */
[----:B------:R-:W-:Y:S01]  /*1700*/  IMAD.SHL.U32 R0, R224, 0x10, RZ ;  /* 0x00000010e0007824 */ /* 0x000fe200078e00ff */
[----:B------:R-:W-:Y:S01]  /*1710*/  ISETP.LT.OR P2, PT, R8, 0x61, P5 ;  /* 0x000000610800780c */ /* 0x000fe20002f41670 */
[----:B------:R2:W-:Y:S01]  /*1720*/  LDGSTS.E.BYPASS.LTC128B.128 [R14+0x10080], [R40.64], !P0 ;  /* 0x10080000280e7fae */ /* 0x0005e2000c101d50 */
[----:B------:R-:W-:Y:S02]  /*1730*/  IMAD.IADD R8, R11, 0x1, R16 ;  /* 0x000000010b087824 */ /* 0x000fe400078e0210 */
[----:B------:R-:W-:Y:S01]  /*1740*/  LOP3.LUT R0, R15, 0x10, R0, 0xf8, !PT ;  /* 0x000000100f007812 */ /* 0x000fe200078ef800 */
[----:B------:R3:W-:Y:S01]  /*1750*/  LDGSTS.E.BYPASS.LTC128B.128 [R14+0x11080], [R4.64], !P1 ;  /* 0x11080000040e7fae */ /* 0x0007e2000c901d50 */
[----:B-1----:R-:W-:-:S02]  /*1760*/  IADD3 R2, P0, R4, UR6, RZ ;  /* 0x0000000604027c10 */ /* 0x002fc4000ff1e0ff */
[C---:B----4-:R-:W-:Y:S02]  /*1770*/  LEA R18, P1, R20.reuse, c[0x0][0x280], 0x2 ;  /* 0x0000a00014127a11 */ /* 0x050fe400078210ff */
[----:B------:R-:W-:Y:S02]  /*1780*/  IADD3.X R3, R5, UR10, RZ, P0, !PT ;  /* 0x0000000a05037c10 */ /* 0x000fe400087fe4ff */
[----:B------:R-:W-:-:S03]  /*1790*/  LEA.HI.X R19, R20, c[0x0][0x284], R21, 0x2, P1 ;  /* 0x0000a10014137a11 */ /* 0x000fc600008f1415 */
[----:B------:R1:W-:Y:S01]  /*17a0*/  LDGSTS.E.BYPASS.LTC128B.128 [R14+0x12080], [R2.64], !P3 ;  /* 0x12080000020e7fae */ /* 0x0003e2000d901d50 */
[----:B---3--:R-:W-:-:S03]  /*17b0*/  IADD3 R4, P0, R2, UR6, RZ ;  /* 0x0000000602047c10 */ /* 0x008fc6000ff1e0ff */
[----:B------:R-:W-:Y:S01]  /*17c0*/  STL.64 [R1+0x20], R18 ;  /* 0x0000201201007387 */ /* 0x000fe20000100a00 */
[----:B------:R-:W-:Y:S02]  /*17d0*/  IADD3.X R5, R3, UR10, RZ, P0, !PT ;  /* 0x0000000a03057c10 */ /* 0x000fe400087fe4ff */
[----:B------:R-:W-:-:S03]  /*17e0*/  PLOP3.LUT P0, PT, PT, PT, UP0, 0x80, 0x0 ;  /* 0x000000000000781c */ /* 0x000fc60003f0f008 */
[----:B------:R3:W-:Y:S01]  /*17f0*/  LDGSTS.E.BYPASS.LTC128B.128 [R14+0x13080], [R4.64], !P2 ;  /* 0x13080000040e7fae */ /* 0x0007e2000d101d50 */
[----:B-1----:R-:W-:Y:S02]  /*1800*/  @!P4 IMAD.SHL.U32 R2, R22, 0x10, RZ ;  /* 0x000000101602c824 */ /* 0x002fe400078e00ff */
[----:B------:R-:W-:-:S03]  /*1810*/  IMAD.SHL.U32 R3, R9, 0x40, RZ ;  /* 0x0000004009037824 */ /* 0x000fc600078e00ff */
[----:B------:R1:W-:Y:S02]  /*1820*/  @!P4 LDGSTS.E.BYPASS.LTC128B.128 [R2+0x18480], [R18.64] ;  /* 0x184800001202cfae */ /* 0x0003e4000b901d50 */
[----:B------:R-:W-:Y:S02]  /*1830*/  LOP3.LUT R3, R3, 0x1c0, RZ, 0xc0, !PT ;  /* 0x000001c003037812 */ /* 0x000fe400078ec0ff */
[----:B------:R-:W0:Y:S01]  /*1840*/  LDGDEPBAR ;  /* 0x00000000000079af */ /* 0x000e220000000000 */
[----:B---3--:R-:W-:-:S03]  /*1850*/  IADD3 R5, P1, R6, R10, RZ ;  /* 0x0000000a06057210 */ /* 0x008fc60007f3e0ff */
[----:B------:R-:W0:Y:S01]  /*1860*/  LDGDEPBAR ;  /* 0x00000000000079af */ /* 0x000e220000000000 */
[----:B------:R-:W-:-:S03]  /*1870*/  SHF.R.U32.HI R4, RZ, 0x3, R3 ;  /* 0x00000003ff047819 */ /* 0x000fc60000011603 */
[----:B------:R3:W-:Y:S01]  /*1880*/  STL [R1+0x3c], R5 ;  /* 0x00003c0501007387 */ /* 0x0007e20000100800 */
[----:B-1----:R-:W-:-:S05]  /*1890*/  IMAD.SHL.U32 R2, R224, 0x8, RZ ;  /* 0x00000008e0027824 */ /* 0x002fca00078e00ff */
[----:B------:R-:W-:Y:S02]  /*18a0*/  LOP3.LUT R2, R3, 0x8, R2, 0xf8, !PT ;  /* 0x0000000803027812 */ /* 0x000fe400078ef802 */
[----:B------:R-:W-:Y:S01]  /*18b0*/  LOP3.LUT R3, R4, R0, R3, 0x1e, !PT ;  /* 0x0000000004037212 */ /* 0x000fe200078e1e03 */
[----:B------:R-:W-:Y:S01]  /*18c0*/  IMAD.SHL.U32 R0, R13, 0x400, RZ ;  /* 0x000004000d007824 */ /* 0x000fe200078e00ff */
[----:B------:R-:W-:Y:S01]  /*18d0*/  LOP3.LUT R4, R2, R4, RZ, 0x3c, !PT ;  /* 0x0000000402047212 */ /* 0x000fe200078e3cff */
[----:B---3--:R-:W-:-:S05]  /*18e0*/  IMAD.SHL.U32 R5, R7, 0x40, RZ ;  /* 0x0000004007057824 */ /* 0x008fca00078e00ff */
[----:B------:R-:W-:Y:S02]  /*18f0*/  LOP3.LUT R2, R5, 0xfffffe00, RZ, 0xc0, !PT ;  /* 0xfffffe0005027812 */ /* 0x000fe400078ec0ff */
[----:B------:R-:W-:Y:S02]  /*1900*/  LEA.HI.X.SX32 R5, R6, R8, 0x1, P1 ;  /* 0x0000000806057211 */ /* 0x000fe400008f0eff */
[-C--:B------:R-:W-:Y:S02]  /*1910*/  IADD3 R232, R4, R2.reuse, R0 ;  /* 0x0000000204e87210 */ /* 0x080fe40007ffe000 */
[----:B------:R-:W-:Y:S01]  /*1920*/  LOP3.LUT R229, R3, R2, RZ, 0xfc, !PT ;  /* 0x0000000203e57212 */ /* 0x000fe200078efcff */
[----:B------:R2:W-:Y:S01]  /*1930*/  STL [R1+0x38], R5 ;  /* 0x0000380501007387 */ /* 0x0005e20000100800 */
[C---:B------:R-:W-:Y:S02]  /*1940*/  IADD3 R2, R14.reuse, 0x10080, RZ ;  /* 0x000100800e027810 */ /* 0x040fe40007ffe0ff */
[----:B------:R-:W-:-:S03]  /*1950*/  IADD3 R3, R14, 0x8080, RZ ;  /* 0x000080800e037810 */ /* 0x000fc60007ffe0ff */
[----:B------:R2:W-:Y:S04]  /*1960*/  STL [R1+0x30], R2 ;  /* 0x0000300201007387 */ /* 0x0005e80000100800 */
[----:B------:R2:W-:Y:S01]  /*1970*/  STL [R1+0x34], R3 ;  /* 0x0000340301007387 */ /* 0x0005e20000100800 */
[----:B------:R-:W-:Y:S05]  /*1980*/  @!P0 BRA `(.L_x_975) ;  /* 0x0000021000008947 */ /* 0x000fea0003800000 */
[----:B------:R-:W-:Y:S01]  /*1990*/  USHF.L.U32 UR8, UR4, 0x5, URZ ;  /* 0x0000000504087899 */ /* 0x000fe2000800063f */
[----:B--2---:R-:W-:Y:S01]  /*19a0*/  IMAD.U32 R2, RZ, RZ, UR14 ;  /* 0x0000000eff027e24 */ /* 0x004fe2000f8e00ff */
[----:B------:R-:W-:Y:S01]  /*19b0*/  ULDC UR5, c[0x0][0x20c] ;  /* 0x0000830000057ab9 */ /* 0x000fe20000000800 */
[----:B------:R-:W-:Y:S01]  /*19c0*/  BSSY B0, `(.L_x_975) ;  /* 0x000001d000007945 */ /* 0x000fe20003800000 */
[----:B------:R-:W-:Y:S02]  /*19d0*/  UMOV UR7, 0x5 ;  /* 0x0000000500077882 */ /* 0x000fe40000000000 */
[----:B------:R-:W-:Y:S01]  /*19e0*/  USHF.L.U64.HI UR5, UR4, UR7, UR5 ;  /* 0x0000000704057299 */ /* 0x000fe20008010205 */
[----:B------:R-:W-:Y:S01]  /*19f0*/  IADD3 R6, -R39, -0x80, R2 ;  /* 0xffffff8027067810 */ /* 0x000fe20007ffe102 */
[----:B------:R-:W-:-:S02]  /*1a00*/  USHF.L.U32 UR4, UR8, 0x1, URZ ;  /* 0x0000000108047899 */ /* 0x000fc4000800063f */
[----:B------:R-:W-:Y:S01]  /*1a10*/  USHF.L.U64.HI UR5, UR8, 0x1, UR5 ;  /* 0x0000000108057899 */ /* 0x000fe20008010205 */
[C---:B------:R-:W-:Y:S02]  /*1a20*/  ISETP.LT.OR P1, PT, R6.reuse, 0x1, P5 ;  /* 0x000000010600780c */ /* 0x040fe40002f21670 */
[----:B------:R-:W-:Y:S01]  /*1a30*/  ISETP.LT.OR P3, PT, R6, 0x21, P5 ;  /* 0x000000210600780c */ /* 0x000fe20002f61670 */
[----:B------:R-:W-:Y:S02]  /*1a40*/  IMAD.U32 R3, RZ, RZ, UR4 ;  /* 0x00000004ff037e24 */ /* 0x000fe4000f8e00ff */
[----:B------:R-:W-:-:S03]  /*1a50*/  IMAD.U32 R4, RZ, RZ, UR5 ;  /* 0x00000005ff047e24 */ /* 0x000fc6000f8e00ff */
        /* <DEDUP_REMOVED lines=17> */
[----:B--2---:R-:W-:-:S05]  /*1b70*/  SHF.L.U32 R2, R22, 0x4, RZ ;  /* 0x0000000416027819 */ /* 0x004fca00000006ff */
[----:B------:R1:W-:Y:S02]  /*1b80*/  LDGSTS.E.BYPASS.LTC128B.128 [R2+0x18680], [R18.64+0x200] ;  /* 0x1868020012027fae */ /* 0x0003e4000b901d50 */
.L_x_976:
[----:B------:R-:W-:Y:S05]  /*1b90*/  BSYNC B0 ;  /* 0x0000000000007941 */ /* 0x000fea0003800000 */
.L_x_975:
[----:B-12---:R-:W-:Y:S01]  /*1ba0*/  LEA.HI R2, R32, R22, RZ, 0x2 ;  /* 0x0000001620027211 */ /* 0x006fe200078f10ff */
[----:B------:R-:W-:Y:S01]  /*1bb0*/  IMAD.SHL.U32 R8, R13, 0x10, RZ ;  /* 0x000000100d087824 */ /* 0x000fe200078e00ff */
[----:B------:R-:W-:Y:S01]  /*1bc0*/  LOP3.LUT R4, R12, 0xffffffe0, RZ, 0xc0, !PT ;  /* 0xffffffe00c047812 */ /* 0x000fe200078ec0ff */
[----:B------:R-:W-:Y:S01]  /*1bd0*/  IMAD.MOV.U32 R230, RZ, RZ, 0x20 ;  /* 0x00000020ffe67424 */ /* 0x000fe200078e00ff */
[----:B------:R-:W-:Y:S01]  /*1be0*/  LOP3.LUT R3, R2, 0x3ffffffc, RZ, 0xc0, !PT ;  /* 0x3ffffffc02037812 */ /* 0x000fe200078ec0ff */
[----:B------:R-:W-:Y:S01]  /*1bf0*/  IMAD.MOV.U32 R239, RZ, RZ, 0x40 ;  /* 0x00000040ffef7424 */ /* 0x000fe200078e00ff */
[----:B------:R-:W-:Y:S01]  /*1c00*/  SHF.R.S32.HI R6, RZ, 0x2, R2 ;  /* 0x00000002ff067819 */ /* 0x000fe20000011402 */
[----:B------:R-:W-:Y:S01]  /*1c10*/  IMAD.IADD R11, R22, 0x1, -R4 ;  /* 0x00000001160b7824 */ /* 0x000fe200078e0a04 */
[----:B------:R-:W-:Y:S01]  /*1c20*/  SHF.R.S32.HI R5, RZ, 0x1f, R2 ;  /* 0x0000001fff057819 */ /* 0x000fe20000011402 */
[----:B------:R-:W-:Y:S01]  /*1c30*/  IMAD.SHL.U32 R4, R38, 0x40, RZ ;  /* 0x0000004026047824 */ /* 0x000fe200078e00ff */
[C---:B------:R-:W-:Y:S01]  /*1c40*/  LOP3.LUT P3, RZ, R9.reuse, 0x2, RZ, 0xc0, !PT ;  /* 0x0000000209ff7812 */ /* 0x040fe2000786c0ff */
[----:B------:R-:W-:Y:S01]  /*1c50*/  IMAD.IADD R22, R22, 0x1, -R3 ;  /* 0x0000000116167824 */ /* 0x000fe200078e0a03 */
[----:B------:R-:W-:Y:S01]  /*1c60*/  LOP3.LUT P0, RZ, R9, 0x4, RZ, 0xc0, !PT ;  /* 0x0000000409ff7812 */ /* 0x000fe2000780c0ff */
[----:B------:R-:W-:Y:S01]  /*1c70*/  IMAD.SHL.U32 R3, R39, 0x8, RZ ;  /* 0x0000000827037824 */ /* 0x000fe200078e00ff */
[----:B------:R-:W-:Y:S01]  /*1c80*/  LOP3.LUT R10, R4, 0x1c0, RZ, 0xc0, !PT ;  /* 0x000001c0040a7812 */ /* 0x000fe200078ec0ff */
[----:B------:R-:W-:Y:S01]  /*1c90*/  IMAD R22, R22, 0x2, R0 ;  /* 0x0000000216167824 */ /* 0x000fe200078e0200 */
[----:B------:R-:W-:Y:S01]  /*1ca0*/  LEA.HI R7, R225, R225, RZ, 0x1 ;  /* 0x000000e1e1077211 */ /* 0x000fe200078f08ff */
[----:B------:R-:W0:Y:S01]  /*1cb0*/  LDGDEPBAR ;  /* 0x00000000000079af */ /* 0x000e220000000000 */
[----:B------:R-:W-:Y:S01]  /*1cc0*/  LOP3.LUT R3, R3, 0x8, RZ, 0xc0, !PT ;  /* 0x0000000803037812 */ /* 0x000fe200078ec0ff */
[----:B------:R-:W-:Y:S01]  /*1cd0*/  UIADD3 UR5, UR14, 0x7f, URZ ;  /* 0x0000007f0e057890 */ /* 0x000fe2000fffe03f */
[----:B------:R-:W-:Y:S01]  /*1ce0*/  SHF.R.U32.HI R9, RZ, 0x3, R10 ;  /* 0x00000003ff097819 */ /* 0x000fe2000001160a */
[----:B------:R-:W-:Y:S01]  /*1cf0*/  IMAD.MOV.U32 R231, RZ, RZ, 0x20 ;  /* 0x00000020ffe77424 */ /* 0x000fe200078e00ff */
[----:B------:R-:W-:Y:S01]  /*1d00*/  LOP3.LUT R4, R10, 0x30, R8, 0xf8, !PT ;  /* 0x000000300a047812 */ /* 0x000fe200078ef808 */
[----:B------:R-:W-:Y:S01]  /*1d10*/  USHF.R.S32.HI UR4, URZ, 0x1f, UR5 ;  /* 0x0000001f3f047899 */ /* 0x000fe20008011405 */
[----:B------:R-:W-:Y:S01]  /*1d20*/  LEA.HI R5, R5, R6, RZ, 0x3 ;  /* 0x0000000605057211 */ /* 0x000fe200078f18ff */
[----:B------:R-:W-:Y:S01]  /*1d30*/  CS2R R190, SRZ ;  /* 0x0000000000be7805 */ /* 0x000fe2000001ff00 */
[----:B------:R-:W-:Y:S01]  /*1d40*/  LOP3.LUT R2, R7, 0xfffffffe, RZ, 0xc0, !PT ;  /* 0xfffffffe07027812 */ /* 0x000fe200078ec0ff */
[----:B------:R-:W-:Y:S01]  /*1d50*/  ULEA.HI UR4, UR4, UR5, URZ, 0x7 ;  /* 0x0000000504047291 */ /* 0x000fe2000f8f383f */
[C---:B------:R-:W-:Y:S01]  /*1d60*/  LOP3.LUT R7, R9.reuse, R3, R10, 0x1e, !PT ;  /* 0x0000000309077212 */ /* 0x040fe200078e1e0a */
[----:B------:R-:W-:Y:S01]  /*1d70*/  CS2R R188, SRZ ;  /* 0x0000000000bc7805 */ /* 0x000fe2000001ff00 */
[----:B------:R-:W-:Y:S01]  /*1d80*/  LOP3.LUT R4, R9, R4, R3, 0x1e, !PT ;  /* 0x0000000409047212 */ /* 0x000fe200078e1e03 */
[----:B------:R-:W-:Y:S01]  /*1d90*/  IMAD.IADD R2, R225, 0x1, -R2 ;  /* 0x00000001e1027824 */ /* 0x000fe200078e0a02 */
[----:B------:R-:W-:Y:S01]  /*1da0*/  LOP3.LUT R3, R5, 0xfffffff8, RZ, 0xc0, !PT ;  /* 0xfffffff805037812 */ /* 0x000fe200078ec0ff */
[----:B------:R-:W-:Y:S01]  /*1db0*/  IMAD R225, R224, 0x2, R225 ;  /* 0x00000002e0e17824 */ /* 0x000fe200078e02e1 */
[----:B------:R-:W-:Y:S01]  /*1dc0*/  SHF.R.S32.HI R0, RZ, 0x1f, R11 ;  /* 0x0000001fff007819 */ /* 0x000fe2000001140b */
[----:B------:R-:W-:Y:S01]  /*1dd0*/  IMAD R236, R2, -0x8, R236 ;  /* 0xfffffff802ec7824 */ /* 0x000fe200078e02ec */
[----:B------:R-:W-:Y:S01]  /*1de0*/  R2P PR, R38, 0x6 ;  /* 0x0000000626007804 */ /* 0x000fe20000000000 */
[----:B------:R-:W-:Y:S01]  /*1df0*/  IMAD.IADD R6, R6, 0x1, -R3 ;  /* 0x0000000106067824 */ /* 0x000fe200078e0a03 */
[----:B------:R-:W-:Y:S01]  /*1e00*/  LEA.HI R0, R0, R11, RZ, 0x2 ;  /* 0x0000000b00007211 */ /* 0x000fe200078f10ff */
[----:B------:R-:W-:Y:S01]  /*1e10*/  IMAD R224, R224, 0x200, R4 ;  /* 0x00000200e0e07824 */ /* 0x000fe200078e0204 */
[----:B------:R-:W-:Y:S01]  /*1e20*/  SEL R196, R239, 0xffffffc0, !P0 ;  /* 0xffffffc0efc47807 */ /* 0x000fe20004000000 */
[----:B------:R-:W-:Y:S01]  /*1e30*/  IMAD.SHL.U32 R2, R6, 0x40, RZ ;  /* 0x0000004006027824 */ /* 0x000fe200078e00ff */
[C---:B------:R-:W-:Y:S01]  /*1e40*/  LEA.HI.SX32 R4, R0.reuse, R8, 0x1e ;  /* 0x0000000800047211 */ /* 0x040fe200078ff2ff */
[----:B------:R-:W-:Y:S01]  /*1e50*/  IMAD.U32 R225, R225, 0x200, R7 ;  /* 0x00000200e1e17824 */ /* 0x000fe200078e0007 */
[----:B------:R-:W-:Y:S01]  /*1e60*/  LOP3.LUT R3, R0, 0xfffffffc, RZ, 0xc0, !PT ;  /* 0xfffffffc00037812 */ /* 0x000fe200078ec0ff */
[----:B------:R-:W-:Y:S01]  /*1e70*/  CS2R R194, SRZ ;  /* 0x0000000000c27805 */ /* 0x000fe2000001ff00 */
[----:B------:R-:W-:Y:S01]  /*1e80*/  LOP3.LUT R0, R2, 0x1c0, RZ, 0xc0, !PT ;  /* 0x000001c002007812 */ /* 0x000fe200078ec0ff */
[----:B------:R1:W-:Y:S01]  /*1e90*/  STL [R1+0x4], R4 ;  /* 0x0000040401007387 */ /* 0x0003e20000100800 */
[----:B------:R-:W-:Y:S01]  /*1ea0*/  SEL R227, R230, 0xffffffe0, !P1 ;  /* 0xffffffe0e6e37807 */ /* 0x000fe20004800000 */
[----:B------:R-:W-:Y:S01]  /*1eb0*/  IMAD.SHL.U32 R225, R225, 0x2, RZ ;  /* 0x00000002e1e17824 */ /* 0x000fe200078e00ff */
[----:B------:R-:W-:Y:S01]  /*1ec0*/  SHF.R.U32.HI R2, RZ, 0x3, R0 ;  /* 0x00000003ff027819 */ /* 0x000fe20000011600 */
[----:B------:R-:W-:Y:S01]  /*1ed0*/  IMAD.IADD R3, R11, 0x1, -R3 ;  /* 0x000000010b037824 */ /* 0x000fe200078e0a03 */
[----:B------:R-:W-:Y:S01]  /*1ee0*/  SEL R226, R239, 0xffffffc0, !P2 ;  /* 0xffffffc0efe27807 */ /* 0x000fe20005000000 */
[----:B------:R-:W-:Y:S01]  /*1ef0*/  IMAD.IADD R228, R225, 0x1, R227 ;  /* 0x00000001e1e47824 */ /* 0x000fe200078e02e3 */
[----:B------:R-:W-:Y:S01]  /*1f00*/  LOP3.LUT R0, R2, R0, R15, 0x1e, !PT ;  /* 0x0000000002007212 */ /* 0x000fe200078e1e0f */
[----:B------:R-:W-:Y:S01]  /*1f10*/  IMAD R236, R3, -0x2, R236 ;  /* 0xfffffffe03ec7824 */ /* 0x000fe200078e02ec */
[----:B------:R-:W-:Y:S01]  /*1f20*/  R2P PR, R6, 0x6 ;  /* 0x0000000606007804 */ /* 0x000fe20000000000 */
[----:B------:R-:W-:Y:S01]  /*1f30*/  IMAD.IADD R226, R225, 0x1, R226 ;  /* 0x00000001e1e27824 */ /* 0x000fe200078e02e2 */
[----:B------:R-:W-:Y:S01]  /*1f40*/  CS2R R192, SRZ ;  /* 0x0000000000c07805 */ /* 0x000fe2000001ff00 */
[----:B------:R-:W-:Y:S01]  /*1f50*/  IMAD.IADD R0, R0, 0x1, R22 ;  /* 0x0000000100007824 */ /* 0x000fe200078e0216 */
[----:B------:R-:W-:Y:S01]  /*1f60*/  CS2R R186, SRZ ;  /* 0x0000000000ba7805 */ /* 0x000fe2000001ff00 */
[----:B------:R-:W-:Y:S01]  /*1f70*/  SEL R239, R239, 0xffffffc0, !P2 ;  /* 0xffffffc0efef7807 */ /* 0x000fe20005000000 */
[----:B------:R-:W-:Y:S01]  /*1f80*/  CS2R R184, SRZ ;  /* 0x0000000000b87805 */ /* 0x000fe2000001ff00 */
[----:B------:R-:W-:Y:S01]  /*1f90*/  CS2R R182, SRZ ;  /* 0x0000000000b67805 */ /* 0x000fe2000001ff00 */
[----:B------:R-:W-:Y:S01]  /*1fa0*/  LEA R237, R0, 0x18880, 0x1 ;  /* 0x0001888000ed7811 */ /* 0x000fe200078e08ff */
[----:B------:R-:W-:Y:S01]  /*1fb0*/  CS2R R180, SRZ ;  /* 0x0000000000b47805 */ /* 0x000fe2000001ff00 */
[----:B------:R-:W-:Y:S01]  /*1fc0*/  CS2R R174, SRZ ;  /* 0x0000000000ae7805 */ /* 0x000fe2000001ff00 */
[----:B------:R-:W-:Y:S01]  /*1fd0*/  CS2R R172, SRZ ;  /* 0x0000000000ac7805 */ /* 0x000fe2000001ff00 */
[C---:B------:R-:W-:Y:S01]  /*1fe0*/  IADD3 R238, R237.reuse, 0x20, RZ ;  /* 0x00000020edee7810 */ /* 0x040fe20007ffe0ff */
[C---:B------:R-:W-:Y:S01]  /*1ff0*/  IMAD.IADD R240, R237.reuse, 0x1, R239 ;  /* 0x00000001edf07824 */ /* 0x040fe200078e02ef */
[----:B------:R-:W-:Y:S01]  /*2000*/  @P1 IADD3 R238, R237, -0x20, RZ ;  /* 0xffffffe0edee1810 */ /* 0x000fe20007ffe0ff */
        /* <DEDUP_REMOVED lines=26> */
[----:B------:R-:W-:Y:S01]  /*21b0*/  UMOV UR13, URZ ;  /* 0x0000003f000d7c82 */ /* 0x000fe20008000000 */
[----:B------:R-:W-:Y:S01]  /*21c0*/  IMAD.IADD R239, R239, 0x1, R238 ;  /* 0x00000001efef7824 */ /* 0x000fe200078e02ee */
[----:B------:R-:W-:-:S02]  /*21d0*/  UMOV UR12, 0x1 ;  /* 0x00000001000c7882 */ /* 0x000fc40000000000 */
[----:B------:R-:W-:Y:S02]  /*21e0*/  UMOV UR11, URZ ;  /* 0x0000003f000b7c82 */ /* 0x000fe40008000000 */
[----:B------:R-:W-:Y:S02]  /*21f0*/  USHF.R.S32.HI UR8, URZ, 0x7, UR4 ;  /* 0x000000073f087899 */ /* 0x000fe40008011404 */
[----:B-1----:R-:W-:Y:S02]  /*2200*/  UMOV UR5, URZ ;  /* 0x0000003f00057c82 */ /* 0x002fe40008000000 */
.L_x_979:
        /* <DEDUP_REMOVED lines=85> */
[----:B------:R-:W1:Y:S01]  /*2760*/  LDS R235, [R235+0x181a0] ;  /* 0x0181a000ebeb7984 */ /* 0x000e620000000800 */
        /* <DEDUP_REMOVED lines=36> */
[----:B-12-4-:R-:W2:Y:S01]  /*29b0*/  LDL R243, [R1] ;  /* 0x0000000001f37983 */ /* 0x016ea20000100800 */
[----:B------:R-:W-:Y:S01]  /*29c0*/  ULDC.64 UR6, c[0x0][0x178] ;  /* 0x00005e0000067ab9 */ /* 0x000fe20000000a00 */
[----:B------:R-:W-:Y:S01]  /*29d0*/  IMAD.U32 R72, RZ, RZ, UR12 ;  /* 0x0000000cff487e24 */ /* 0x000fe2000f8e00ff */
[----:B------:R-:W-:Y:S01]  /*29e0*/  UIMAD UR15, UR18, -0x80, UR14 ;  /* 0xffffff80120f78a4 */ /* 0x000fe2000f8e020e */
[----:B------:R-:W3:Y:S01]  /*29f0*/  LDL.64 R244, [R1+0x10] ;  /* 0x0000100001f47983 */ /* 0x000ee20000100a00 */
[----:B------:R-:W-:Y:S01]  /*2a00*/  UIMAD.WIDE.U32 UR20, UR18, UR6, URZ ;  /* 0x00000006121472a5 */ /* 0x000fe2000f8e003f */
[----:B------:R-:W-:Y:S01]  /*2a10*/  IMAD.U32 R74, RZ, RZ, UR13 ;  /* 0x0000000dff4a7e24 */ /* 0x000fe2000f8e00ff */
[----:B------:R-:W-:Y:S01]  /*2a20*/  USHF.R.S32.HI UR4, URZ, 0x1f, UR18 ;  /* 0x0000001f3f047899 */ /* 0x000fe20008011412 */
[----:B------:R-:W4:Y:S03]  /*2a30*/  LDL R242, [R1+0x34] ;  /* 0x0000340001f27983 */ /* 0x000f260000100800 */
[----:B------:R-:W-:Y:S01]  /*2a40*/  IMAD.U32 R70, RZ, RZ, UR20 ;  /* 0x00000014ff467e24 */ /* 0x000fe2000f8e00ff */
[----:B------:R-:W5:Y:S01]  /*2a50*/  LDL.64 R122, [R1+0x18] ;  /* 0x00001800017a7983 */ /* 0x000f620000100a00 */
[----:B------:R-:W-:Y:S01]  /*2a60*/  @!P4 LEA R74, R74, 0x80, 0x7 ;  /* 0x000000804a4ac811 */ /* 0x000fe200078e38ff */
[----:B------:R-:W-:Y:S01]  /*2a70*/  UIMAD UR4, UR4, UR6, URZ ;  /* 0x00000006040472a4 */ /* 0x000fe2000f8e023f */
[----:B------:R-:W-:Y:S01]  /*2a80*/  IMAD.U32 R69, RZ, RZ, UR20 ;  /* 0x00000014ff457e24 */ /* 0x000fe2000f8e00ff */
[----:B------:R-:W5:Y:S01]  /*2a90*/  LDL.64 R120, [R1+0x28] ;  /* 0x0000280001787983 */ /* 0x000f620000100a00 */
[----:B------:R-:W-:Y:S02]  /*2aa0*/  USHF.L.U32 UR6, UR6, 0x6, URZ ;  /* 0x0000000606067899 */ /* 0x000fe4000800063f */
[----:B------:R-:W-:Y:S04]  /*2ab0*/  UIMAD UR4, UR18, UR7, UR4 ;  /* 0x00000007120472a4 */ /* 0x000fe8000f8e0204 */
[----:B------:R-:W-:Y:S06]  /*2ac0*/  UIADD3 UR4, UR21, UR4, URZ ;  /* 0x0000000415047290 */ /* 0x000fec000fffe03f */
[----:B------:R-:W-:Y:S01]  /*2ad0*/  IMAD.U32 R68, RZ, RZ, UR4 ;  /* 0x00000004ff447e24 */ /* 0x000fe2000f8e00ff */
[----:B--2---:R-:W-:Y:S04]  /*2ae0*/  IADD3 R73, -R243, UR15, RZ ;  /* 0x0000000ff3497c10 */ /* 0x004fe8000fffe1ff */
[C---:B------:R-:W-:Y:S02]  /*2af0*/  ISETP.LT.OR P3, PT, R73.reuse, 0x1, P6 ;  /* 0x000000014900780c */ /* 0x040fe40003761670 */
[----:B---3--:R-:W-:Y:S02]  /*2b00*/  LEA R70, P2, R70, R244, 0x8 ;  /* 0x000000f446467211 */ /* 0x008fe400078440ff */
[----:B------:R-:W-:Y:S01]  /*2b10*/  ISETP.LT.OR P1, PT, R73, 0x21, P6 ;  /* 0x000000214900780c */ /* 0x000fe20003721670 */
[----:B----4-:R-:W-:Y:S01]  /*2b20*/  IMAD R72, R72, 0x4000, R242 ;  /* 0x0000400048487824 */ /* 0x010fe200078e02f2 */
[----:B------:R-:W-:Y:S02]  /*2b30*/  LEA.HI.X R71, R69, R245, R68, 0x8, P2 ;  /* 0x000000f545477211 */ /* 0x000fe400010f4444 */
[----:B------:R-:W-:Y:S04]  /*2b40*/  IADD3 R68, P2, R70, UR6, RZ ;  /* 0x0000000646447c10 */ /* 0x000fe8000ff5e0ff */
[----:B------:R-:W-:Y:S01]  /*2b50*/  IADD3.X R69, R71, UR9, RZ, P2, !PT ;  /* 0x0000000947457c10 */ /* 0x000fe200097fe4ff */
[----:B------:R-:W-:Y:S01]  /*2b60*/  @!PT LDS RZ, [RZ] ;  /* 0x00000000fffff984 */ /* 0x000fe20000000800 */
[----:B------:R-:W-:Y:S01]  /*2b70*/  @!PT LDS RZ, [RZ] ;  /* 0x00000000fffff984 */ /* 0x000fe20000000800 */
[----:B------:R-:W-:Y:S01]  /*2b80*/  @!PT LDS RZ, [RZ] ;  /* 0x00000000fffff984 */ /* 0x000fe20000000800 */
[----:B------:R1:W-:Y:S01]  /*2b90*/  LDGSTS.E.BYPASS.LTC128B.128 [R72], [R70.64], !P3 ;  /* 0x0000000046487fae */ /* 0x0003e2000d901d50 */
[C---:B------:R-:W-:Y:S01]  /*2ba0*/  ISETP.LT.OR P3, PT, R73.reuse, 0x41, P6 ;  /* 0x000000414900780c */ /* 0x040fe20003761670 */
[----:B-----5:R-:W-:Y:S01]  /*2bb0*/  @!P4 IMAD.WIDE R74, R74, 0x4, R120 ;  /* 0x000000044a4ac825 */ /* 0x020fe200078e0278 */
[----:B------:R-:W-:Y:S01]  /*2bc0*/  ISETP.LT.OR P2, PT, R73, 0x61, P6 ;  /* 0x000000614900780c */ /* 0x000fe20003741670 */
[----:B------:R2:W-:Y:S02]  /*2bd0*/  LDGSTS.E.BYPASS.LTC128B.128 [R72+0x1000], [R68.64], !P1 ;  /* 0x0100000044487fae */ /* 0x0005e4000c901d50 */
[----:B-1----:R-:W-:Y:S01]  /*2be0*/  IMAD.U32 R70, RZ, RZ, UR12 ;  /* 0x0000000cff467e24 */ /* 0x002fe2000f8e00ff */
[----:B--2---:R-:W-:Y:S03]  /*2bf0*/  IADD3 R68, P1, R68, UR6, RZ ;  /* 0x0000000644447c10 */ /* 0x004fe6000ff3e0ff */
[----:B------:R-:W-:Y:S01]  /*2c00*/  @!P4 IMAD R73, R70, 0x80, R122 ;  /* 0x000000804649c824 */ /* 0x000fe200078e027a */
[----:B------:R-:W-:Y:S03]  /*2c10*/  IADD3.X R69, R69, UR9, RZ, P1, !PT ;  /* 0x0000000945457c10 */ /* 0x000fe60008ffe4ff */
[----:B------:R-:W-:Y:S01]  /*2c20*/  @!P4 IMAD.SHL.U32 R73, R73, 0x4, RZ ;  /* 0x000000044949c824 */ /* 0x000fe200078e00ff */
[----:B------:R-:W-:Y:S01]  /*2c30*/  IADD3 R70, P1, R68, UR6, RZ ;  /* 0x0000000644467c10 */ /* 0x000fe2000ff3e0ff */
[----:B------:R1:W-:Y:S03]  /*2c40*/  LDGSTS.E.BYPASS.LTC128B.128 [R72+0x2000], [R68.64], !P3 ;  /* 0x0200000044487fae */ /* 0x0003e6000d901d50 */
[----:B------:R-:W-:Y:S05]  /*2c50*/  IADD3.X R71, R69, UR9, RZ, P1, !PT ;  /* 0x0000000945477c10 */ /* 0x000fea0008ffe4ff */
[----:B------:R1:W-:Y:S04]  /*2c60*/  LDGSTS.E.BYPASS.LTC128B.128 [R72+0x3000], [R70.64], !P2 ;  /* 0x0300000046487fae */ /* 0x0003e8000d101d50 */
[----:B------:R1:W-:Y:S02]  /*2c70*/  @!P4 LDGSTS.E.BYPASS.LTC128B.128 [R73+0x18080], [R74.64] ;  /* 0x180800004a49cfae */ /* 0x0003e4000b901d50 */
.L_x_977:
[-C--:B-12-4-:R-:W-:Y:S01]  /*2c80*/  HMMA.16816.F32.BF16 R68, R128, R80.reuse, RZ ;  /* 0x000000508044723c */ /* 0x096fe200000418ff */
        /* <DEDUP_REMOVED lines=16> */
[--C-:B------:R-:W-:Y:S04]  /*2d90*/  FFMA.FTZ R4, R4, c[0x0][0x29c], -R3.reuse ;  /* 0x0000a70004047a23 */ /* 0x100fe80000010803 */
[-C--:B------:R-:W-:Y:S08]  /*2da0*/  HMMA.16816.F32.BF16 R84, R128, R96.reuse, RZ ;  /* 0x000000608054723c */ /* 0x080ff000000418ff */
        /* <DEDUP_REMOVED lines=8> */
[C---:B------:R-:W-:Y:S07]  /*2e30*/  HMMA.16816.F32.BF16 R120, R124.reuse, R196, RZ ;  /* 0x000000c47c78723c */ /* 0x040fee00000418ff */
[----:B------:R-:W-:Y:S01]  /*2e40*/  FSEL R196, R6, -INF , P3 ;  /* 0xff80000006c47808 */ /* 0x000fe20001800000 */
[-C--:B------:R-:W-:Y:S01]  /*2e50*/  HMMA.16816.F32.BF16 R124, R124, R198.reuse, RZ ;  /* 0x000000c67c7c723c */ /* 0x080fe200000418ff */
[C---:B------:R-:W-:Y:S07]  /*2e60*/  ISETP.GT.AND P3, PT, R236.reuse, 0x20, PT ;  /* 0x00000020ec00780c */ /* 0x040fee0003f64270 */
[----:B------:R-:W-:Y:S07]  /*2e70*/  HMMA.16816.F32.BF16 R128, R128, R198, RZ ;  /* 0x000000c68080723c */ /* 0x000fee00000418ff */
[----:B------:R-:W-:Y:S01]  /*2e80*/  FSEL R198, R7, -INF , P1 ;  /* 0xff80000007c67808 */ /* 0x000fe20000800000 */
[-C--:B------:R-:W-:Y:S05]  /*2e90*/  HMMA.16816.F32.BF16 R68, R200, R204.reuse, R68 ;  /* 0x000000ccc844723c */ /* 0x080fea0000041844 */
[----:B------:R-:W-:Y:S03]  /*2ea0*/  MOV R199, R241 ;  /* 0x000000f100c77202 */ /* 0x000fe60000000f00 */
[C---:B------:R-:W-:Y:S01]  /*2eb0*/  HMMA.16816.F32.BF16 R72, R208.reuse, R204, R72 ;  /* 0x000000ccd048723c */ /* 0x040fe20000041848 */
[----:B------:R1:W-:Y:S07]  /*2ec0*/  MUFU.EX2 R205, R4 ;  /* 0x0000000400cd7308 */ /* 0x0003ee0000000800 */
[-C--:B------:R-:W-:Y:S08]  /*2ed0*/  HMMA.16816.F32.BF16 R76, R208, R206.reuse, R76 ;  /* 0x000000ced04c723c */ /* 0x080ff0000004184c */
[C---:B------:R-:W-:Y:S08]  /*2ee0*/  HMMA.16816.F32.BF16 R80, R200.reuse, R206, R80 ;  /* 0x000000cec850723c */ /* 0x040ff00000041850 */
[-C--:B------:R-:W-:Y:S04]  /*2ef0*/  HMMA.16816.F32.BF16 R84, R200, R212.reuse, R84 ;  /* 0x000000d4c854723c */ /* 0x080fe80000041854 */
[----:B-1----:R-:W-:Y:S02]  /*2f00*/  FSEL R4, R5, -INF , P1 ;  /* 0xff80000005047808 */ /* 0x002fe40000800000 */
[----:B------:R-:W-:Y:S02]  /*2f10*/  ISETP.GT.AND P1, PT, R236, 0x11, PT ;  /* 0x00000011ec00780c */ /* 0x000fe40003f24270 */
[C---:B------:R-:W-:Y:S04]  /*2f20*/  HMMA.16816.F32.BF16 R88, R208.reuse, R212, R88 ;  /* 0x000000d4d058723c */ /* 0x040fe80000041858 */
[--C-:B------:R-:W-:Y:S01]  /*2f30*/  FFMA.FTZ R4, R4, c[0x0][0x29c], -R3.reuse ;  /* 0x0000a70004047a23 */ /* 0x100fe20000010803 */
[----:B------:R-:W-:Y:S02]  /*2f40*/  FSEL R244, R13, -INF , P1 ;  /* 0xff8000000df47808 */ /* 0x000fe40000800000 */
[----:B------:R-:W-:Y:S01]  /*2f50*/  FSEL R197, R19, -INF , P1 ;  /* 0xff80000013c57808 */ /* 0x000fe20000800000 */
[-C--:B------:R-:W-:Y:S01]  /*2f60*/  HMMA.16816.F32.BF16 R92, R208, R214.reuse, R92 ;  /* 0x000000d6d05c723c */ /* 0x080fe2000004185c */
[----:B------:R1:W-:Y:S03]  /*2f70*/  MUFU.EX2 R204, R4 ;  /* 0x0000000400cc7308 */ /* 0x0003e60000000800 */
[----:B------:R-:W-:Y:S02]  /*2f80*/  FSEL R5, R26, -INF , P3 ;  /* 0xff8000001a057808 */ /* 0x000fe40001800000 */
[----:B------:R-:W-:Y:S02]  /*2f90*/  MOV R26, R11 ;  /* 0x0000000b001a7202 */ /* 0x000fe40000000f00 */
[C---:B------:R-:W-:Y:S08]  /*2fa0*/  HMMA.16816.F32.BF16 R96, R200.reuse, R214, R96 ;  /* 0x000000d6c860723c */ /* 0x040ff00000041860 */
[-C--:B------:R-:W-:Y:S08]  /*2fb0*/  HMMA.16816.F32.BF16 R100, R200, R216.reuse, R100 ;  /* 0x000000d8c864723c */ /* 0x080ff00000041864 */
[C---:B------:R-:W-:Y:S04]  /*2fc0*/  HMMA.16816.F32.BF16 R104, R208.reuse, R216, R104 ;  /* 0x000000d8d068723c */ /* 0x040fe80000041868 */
[----:B-1----:R-:W-:Y:S02]  /*2fd0*/  FSEL R4, R16, -INF , P2 ;  /* 0xff80000010047808 */ /* 0x002fe40001000000 */
[----:B------:R-:W-:Y:S02]  /*2fe0*/  FSEL R16, R14, -INF , P2 ;  /* 0xff8000000e107808 */ /* 0x000fe40001000000 */
[-C--:B------:R-:W-:Y:S04]  /*2ff0*/  HMMA.16816.F32.BF16 R108, R208, R218.reuse, R108 ;  /* 0x000000dad06c723c */ /* 0x080fe8000004186c */
[--C-:B------:R-:W-:Y:S04]  /*3000*/  FFMA.FTZ R4, R4, c[0x0][0x29c], -R3.reuse ;  /* 0x0000a70004047a23 */ /* 0x100fe80000010803 */
[C---:B------:R-:W-:Y:S01]  /*3010*/  HMMA.16816.F32.BF16 R112, R200.reuse, R218, R112 ;  /* 0x000000dac870723c */ /* 0x040fe20000041870 */
[----:B------:R1:W-:Y:S07]  /*3020*/  MUFU.EX2 R247, R4 ;  /* 0x0000000400f77308 */ /* 0x0003ee0000000800 */
[-C--:B------:R-:W-:Y:S08]  /*3030*/  HMMA.16816.F32.BF16 R116, R200, R220.reuse, R116 ;  /* 0x000000dcc874723c */ /* 0x080ff00000041874 */
[C---:B------:R-:W-:Y:S08]  /*3040*/  HMMA.16816.F32.BF16 R120, R208.reuse, R220, R120 ;  /* 0x000000dcd078723c */ /* 0x040ff00000041878 */
[-C--:B------:R-:W-:Y:S04]  /*3050*/  HMMA.16816.F32.BF16 R124, R208, R222.reuse, R124 ;  /* 0x000000ded07c723c */ /* 0x080fe8000004187c */
[----:B-1----:R-:W-:Y:S02]  /*3060*/  FSEL R4, R17, -INF , P1 ;  /* 0xff80000011047808 */ /* 0x002fe40000800000 */
[----:B------:R-:W-:Y:S02]  /*3070*/  FSEL R17, R15, -INF , P1 ;  /* 0xff8000000f117808 */ /* 0x000fe40000800000 */
[----:B------:R-:W-:Y:S01]  /*3080*/  HMMA.16816.F32.BF16 R128, R200, R222, R128 ;  /* 0x000000dec880723c */ /* 0x000fe20000041880 */
[----:B------:R-:W-:Y:S03]  /*3090*/  LDSM.16.M88.4 R12, [R2+0x12080] ;  /* 0x01208000020c783b */ /* 0x000fe60000000200 */
[--C-:B------:R-:W-:Y:S01]  /*30a0*/  FFMA.FTZ R4, R4, c[0x0][0x29c], -R3.reuse ;  /* 0x0000a70004047a23 */ /* 0x100fe20000010803 */
[----:B------:R-:W-:Y:S02]  /*30b0*/  ISETP.GT.AND P1, PT, R236, 0x30, PT ;  /* 0x00000030ec00780c */ /* 0x000fe40003f24270 */
[----:B------:R-:W-:Y:S01]  /*30c0*/  MOV R209, R17 ;  /* 0x0000001100d17202 */ /* 0x000fe20000000f00 */
[----:B------:R1:W2:Y:S01]  /*30d0*/  MUFU.EX2 R243, R4 ;  /* 0x0000000400f37308 */ /* 0x0002a20000000800 */
[----:B------:R-:W-:Y:S03]  /*30e0*/  FSEL R34, R34, -INF , P1 ;  /* 0xff80000022227808 */ /* 0x000fe60000800000 */
[----:B------:R-:W-:Y:S02]  /*30f0*/  FSEL R212, R28, -INF , P1 ;  /* 0xff8000001cd47808 */ /* 0x000fe40000800000 */
[----:B------:R-:W-:Y:S02]  /*3100*/  FSEL R30, R30, -INF , P1 ;  /* 0xff8000001e1e7808 */ /* 0x000fe40000800000 */
[----:B------:R-:W-:Y:S02]  /*3110*/  MOV R208, R16 ;  /* 0x0000001000d07202 */ /* 0x000fe40000000f00 */
[----:B------:R-:W-:Y:S02]  /*3120*/  MOV R222, R26 ;  /* 0x0000001a00de7202 */ /* 0x000fe40000000f00 */
[----:B-1----:R-:W-:Y:S02]  /*3130*/  FSEL R4, R20, -INF , P3 ;  /* 0xff80000014047808 */ /* 0x002fe40001800000 */
[----:B------:R-:W-:Y:S02]  /*3140*/  FSEL R20, R18, -INF , P2 ;  /* 0xff80000012147808 */ /* 0x000fe40001000000 */
[----:B------:R-:W-:Y:S01]  /*3150*/  ISETP.GT.AND P2, PT, R236, 0x21, PT ;  /* 0x00000021ec00780c */ /* 0x000fe20003f44270 */
[--C-:B------:R-:W-:Y:S03]  /*3160*/  FFMA.FTZ R4, R4, c[0x0][0x29c], -R3.reuse ;  /* 0x0000a70004047a23 */ /* 0x100fe60000010803 */
[----:B------:R-:W-:Y:S01]  /*3170*/  FSEL R27, R27, -INF , P2 ;  /* 0xff8000001b1b7808 */ /* 0x000fe20001000000 */
[----:B------:R1:W3:Y:S02]  /*3180*/  MUFU.EX2 R241, R4 ;  /* 0x0000000400f17308 */ /* 0x0002e40000000800 */
[----:B-1----:R-:W-:Y:S02]  /*3190*/  FSEL R4, R21, -INF , P2 ;  /* 0xff80000015047808 */ /* 0x002fe40001000000 */
[----:B--2---:R-:W-:Y:S02]  /*31a0*/  MOV R19, R243 ;  /* 0x000000f300137202 */ /* 0x004fe40000000f00 */
[----:B------:R-:W-:Y:S01]  /*31b0*/  FSEL R243, R25, -INF , P2 ;  /* 0xff80000019f37808 */ /* 0x000fe20001000000 */
[--C-:B------:R-:W-:Y:S01]  /*31c0*/  FFMA.FTZ R4, R4, c[0x0][0x29c], -R3.reuse ;  /* 0x0000a70004047a23 */ /* 0x100fe20000010803 */
[----:B------:R-:W-:Y:S02]  /*31d0*/  MOV R18, R247 ;  /* 0x000000f700127202 */ /* 0x000fe40000000f00 */
[----:B------:R-:W-:Y:S01]  /*31e0*/  MOV R25, R5 ;  /* 0x0000000500197202 */ /* 0x000fe20000000f00 */
[----:B------:R1:W2:Y:S01]  /*31f0*/  MUFU.EX2 R248, R4 ;  /* 0x0000000400f87308 */ /* 0x0002a20000000800 */
[----:B------:R-:W-:Y:S02]  /*3200*/  MOV R218, R19 ;  /* 0x0000001300da7202 */ /* 0x000fe40000000f00 */
[----:B------:R-:W-:Y:S02]  /*3210*/  MOV R221, R18 ;  /* 0x0000001200dd7202 */ /* 0x000fe40000000f00 */
[----:B------:R-:W-:Y:S01]  /*3220*/  LDSM.16.M88.4 R16, [R226+0x5080] ;  /* 0x00508000e210783b */ /* 0x000fe20000000200 */
[----:B------:R-:W-:Y:S02]  /*3230*/  MOV R211, R204 ;  /* 0x000000cc00d37202 */ /* 0x000fe40000000f00 */
[----:B------:R-:W-:Y:S02]  /*3240*/  MOV R210, R25 ;  /* 0x0000001900d27202 */ /* 0x000fe40000000f00 */
[----:B------:R-:W-:Y:S02]  /*3250*/  MOV R220, R205 ;  /* 0x000000cd00dc7202 */ /* 0x000fe40000000f00 */
[----:B-1----:R-:W-:Y:S02]  /*3260*/  FSEL R4, R32, -INF , P1 ;  /* 0xff80000020047808 */ /* 0x002fe40000800000 */
[----:B------:R-:W-:Y:S02]  /*3270*/  FSEL R32, R22, -INF , P3 ;  /* 0xff80000016207808 */ /* 0x000fe40001800000 */
[----:B---3--:R-:W-:Y:S01]  /*3280*/  MOV R22, R241 ;  /* 0x000000f100167202 */ /* 0x008fe20000000f00 */
[----:B------:R-:W-:Y:S01]  /*3290*/  FFMA.FTZ R4, R4, c[0x0][0x29c], -R3 ;  /* 0x0000a70004047a23 */ /* 0x000fe20000010803 */
[----:B------:R-:W-:Y:S02]  /*32a0*/  FSEL R241, R24, -INF , P3 ;  /* 0xff80000018f17808 */ /* 0x000fe40001800000 */
[C---:B------:R-:W-:Y:S01]  /*32b0*/  ISETP.GT.AND P3, PT, R236.reuse, 0x31, PT ;  /* 0x00000031ec00780c */ /* 0x040fe20003f64270 */
[----:B------:R1:W3:Y:S01]  /*32c0*/  MUFU.EX2 R21, R4 ;  /* 0x0000000400157308 */ /* 0x0002e20000000800 */
[----:B------:R-:W-:Y:S02]  /*32d0*/  FSEL R24, R23, -INF , P2 ;  /* 0xff80000017187808 */ /* 0x000fe40001000000 */
[C---:B------:R-:W-:Y:S02]  /*32e0*/  ISETP.GT.AND P2, PT, R236.reuse, 0x40, PT ;  /* 0x00000040ec00780c */ /* 0x040fe40003f44270 */
[----:B------:R-:W-:Y:S02]  /*32f0*/  ISETP.GT.AND P1, PT, R236, 0x41, PT ;  /* 0x00000041ec00780c */ /* 0x000fe40003f24270 */
[----:B------:R-:W-:Y:S02]  /*3300*/  FSEL R35, R35, -INF , P3 ;  /* 0xff80000023237808 */ /* 0x000fe40001800000 */
[----:B------:R-:W-:Y:S02]  /*3310*/  FSEL R251, R31, -INF , P3 ;  /* 0xff8000001ffb7808 */ /* 0x000fe40001800000 */
[----:B------:R-:W-:Y:S02]  /*3320*/  FSEL R38, R38, -INF , P2 ;  /* 0xff80000026267808 */ /* 0x000fe40001000000 */
[----:B------:R-:W-:Y:S02]  /*3330*/  FSEL R40, R40, -INF , P2 ;  /* 0xff80000028287808 */ /* 0x000fe40001000000 */
[----:B--2---:R-:W-:Y:S02]  /*3340*/  MOV R206, R248 ;  /* 0x000000f800ce7202 */ /* 0x004fe40000000f00 */
[----:B------:R-:W-:Y:S02]  /*3350*/  FSEL R248, R42, -INF , P2 ;  /* 0xff8000002af87808 */ /* 0x000fe40001000000 */
[----:B------:R-:W-:Y:S02]  /*3360*/  FSEL R39, R39, -INF , P1 ;  /* 0xff80000027277808 */ /* 0x000fe40000800000 */
[----:B------:R-:W-:Y:S02]  /*3370*/  FSEL R41, R41, -INF , P1 ;  /* 0xff80000029297808 */ /* 0x000fe40000800000 */
[----:B------:R-:W-:Y:S02]  /*3380*/  FSEL R43, R43, -INF , P1 ;  /* 0xff8000002b2b7808 */ /* 0x000fe40000800000 */
[----:B-1----:R-:W-:Y:S02]  /*3390*/  FSEL R4, R33, -INF , P3 ;  /* 0xff80000021047808 */ /* 0x002fe40001800000 */
[----:B------:R-:W-:Y:S01]  /*33a0*/  MOV R23, R10 ;  /* 0x0000000a00177202 */ /* 0x000fe20000000f00 */
[----:B------:R-:W-:Y:S01]  /*33b0*/  FFMA.FTZ R43, R43, c[0x0][0x29c], -R235 ;  /* 0x0000a7002b2b7a23 */ /* 0x000fe200000108eb */
[----:B------:R-:W-:Y:S01]  /*33c0*/  LDSM.16.M88.4 R8, [R226+0x4080] ;  /* 0x00408000e208783b */ /* 0x000fe20000000200 */
[--C-:B------:R-:W-:Y:S01]  /*33d0*/  FFMA.FTZ R4, R4, c[0x0][0x29c], -R3.reuse ;  /* 0x0000a70004047a23 */ /* 0x100fe20000010803 */
[----:B------:R-:W-:Y:S02]  /*33e0*/  MOV R223, R23 ;  /* 0x0000001700df7202 */ /* 0x000fe40000000f00 */
[----:B------:R-:W-:Y:S01]  /*33f0*/  MOV R219, R22 ;  /* 0x0000001600db7202 */ /* 0x000fe20000000f00 */
[----:B------:R1:W-:Y:S01]  /*3400*/  MUFU.EX2 R252, R4 ;  /* 0x0000000400fc7308 */ /* 0x0003e20000000800 */
[----:B---3--:R-:W-:Y:S09]  /*3410*/  MOV R217, R21 ;  /* 0x0000001500d97202 */ /* 0x008ff20000000f00 */
[----:B------:R-:W-:Y:S01]  /*3420*/  MUFU.EX2 R43, R43 ;  /* 0x0000002b002b7308 */ /* 0x000fe20000000800 */
[----:B-1----:R-:W-:Y:S02]  /*3430*/  FSEL R4, R36, -INF , P2 ;  /* 0xff80000024047808 */ /* 0x002fe40001000000 */
[----:B------:R-:W-:Y:S02]  /*3440*/  FSEL R36, R29, -INF , P3 ;  /* 0xff8000001d247808 */ /* 0x000fe40001800000 */
[----:B------:R-:W-:Y:S01]  /*3450*/  ISETP.GT.AND P3, PT, R236, 0x50, PT ;  /* 0x00000050ec00780c */ /* 0x000fe20003f64270 */
[----:B------:R-:W-:Y:S01]  /*3460*/  FFMA.FTZ R4, R4, c[0x0][0x29c], -R3 ;  /* 0x0000a70004047a23 */ /* 0x000fe20000010803 */
[----:B------:R-:W-:Y:S02]  /*3470*/  ISETP.GT.AND P2, PT, R236, 0x51, PT ;  /* 0x00000051ec00780c */ /* 0x000fe40003f44270 */
[----:B------:R-:W-:Y:S01]  /*3480*/  FSEL R50, R50, -INF , P3 ;  /* 0xff80000032327808 */ /* 0x000fe20001800000 */
[----:B------:R1:W-:Y:S01]  /*3490*/  MUFU.EX2 R250, R4 ;  /* 0x0000000400fa7308 */ /* 0x0003e20000000800 */
[----:B------:R-:W-:Y:S02]  /*34a0*/  FSEL R51, R51, -INF , P2 ;  /* 0xff80000033337808 */ /* 0x000fe40001000000 */
[----:B------:R-:W-:Y:S02]  /*34b0*/  FSEL R45, R45, -INF , P2 ;  /* 0xff8000002d2d7808 */ /* 0x000fe40001000000 */
[----:B------:R-:W-:Y:S02]  /*34c0*/  FSEL R42, R46, -INF , P3 ;  /* 0xff8000002e2a7808 */ /* 0x000fe40001800000 */
[----:B------:R-:W-:Y:S02]  /*34d0*/  FSEL R44, R44, -INF , P3 ;  /* 0xff8000002c2c7808 */ /* 0x000fe40001800000 */
[----:B------:R-:W-:Y:S05]  /*34e0*/  MOV R46, R30 ;  /* 0x0000001e002e7202 */ /* 0x000fea0000000f00 */
[----:B------:R-:W-:Y:S06]  /*34f0*/  FFMA.FTZ R46, R46, c[0x0][0x29c], -R235 ;  /* 0x0000a7002e2e7a23 */ /* 0x000fec00000108eb */
[----:B------:R-:W-:Y:S01]  /*3500*/  MUFU.EX2 R46, R46 ;  /* 0x0000002e002e7308 */ /* 0x000fe20000000800 */
[----:B-1----:R-:W-:Y:S02]  /*3510*/  FSEL R4, R37, -INF , P1 ;  /* 0xff80000025047808 */ /* 0x002fe40000800000 */
[----:B------:R-:W-:Y:S02]  /*3520*/  ISETP.GT.AND P1, PT, R236, 0x60, PT ;  /* 0x00000060ec00780c */ /* 0x000fe40003f24270 */
[----:B------:R-:W-:Y:S01]  /*3530*/  FSEL R37, R47, -INF , P2 ;  /* 0xff8000002f257808 */ /* 0x000fe20001000000 */
[----:B------:R-:W-:Y:S01]  /*3540*/  FFMA.FTZ R4, R4, c[0x0][0x29c], -R3 ;  /* 0x0000a70004047a23 */ /* 0x000fe20000010803 */
[----:B------:R-:W-:Y:S02]  /*3550*/  FSEL R54, R54, -INF , P1 ;  /* 0xff80000036367808 */ /* 0x000fe40000800000 */
[----:B------:R-:W-:Y:S01]  /*3560*/  FSEL R28, R56, -INF , P1 ;  /* 0xff800000381c7808 */ /* 0x000fe20000800000 */
[----:B------:R1:W-:Y:S01]  /*3570*/  MUFU.EX2 R249, R4 ;  /* 0x0000000400f97308 */ /* 0x0003e20000000800 */
[----:B------:R-:W-:Y:S01]  /*3580*/  FSEL R33, R58, -INF , P1 ;  /* 0xff8000003a217808 */ /* 0x000fe20000800000 */
[--C-:B------:R-:W-:Y:S01]  /*3590*/  FFMA.FTZ R37, R37, c[0x0][0x29c], -R235.reuse ;  /* 0x0000a70025257a23 */ /* 0x100fe200000108eb */
[----:B------:R-:W-:Y:S05]  /*35a0*/  MOV R47, R27 ;  /* 0x0000001b002f7202 */ /* 0x000fea0000000f00 */
[----:B------:R-:W-:Y:S02]  /*35b0*/  FFMA.FTZ R47, R47, c[0x0][0x29c], -R235 ;  /* 0x0000a7002f2f7a23 */ /* 0x000fe400000108eb */
[----:B------:R-:W-:Y:S10]  /*35c0*/  MUFU.EX2 R37, R37 ;  /* 0x0000002500257308 */ /* 0x000ff40000000800 */
[----:B------:R-:W-:Y:S01]  /*35d0*/  MUFU.EX2 R47, R47 ;  /* 0x0000002f002f7308 */ /* 0x000fe20000000800 */
[----:B-1----:R-:W-:Y:S02]  /*35e0*/  FSEL R4, R48, -INF , P3 ;  /* 0xff80000030047808 */ /* 0x002fe40001800000 */
[----:B------:R-:W-:Y:S03]  /*35f0*/  ISETP.GT.AND P3, PT, R236, 0x61, PT ;  /* 0x00000061ec00780c */ /* 0x000fe60003f64270 */
[--C-:B------:R-:W-:Y:S01]  /*3600*/  FFMA.FTZ R4, R4, c[0x0][0x29c], -R3.reuse ;  /* 0x0000a70004047a23 */ /* 0x100fe20000010803 */
[----:B------:R-:W-:Y:S02]  /*3610*/  FSEL R53, R53, -INF , P3 ;  /* 0xff80000035357808 */ /* 0x000fe40001800000 */
[----:B------:R-:W-:Y:S01]  /*3620*/  FSEL R59, R59, -INF , P3 ;  /* 0xff8000003b3b7808 */ /* 0x000fe20001800000 */
[----:B------:R1:W-:Y:S02]  /*3630*/  MUFU.EX2 R247, R4 ;  /* 0x0000000400f77308 */ /* 0x0003e40000000800 */
[----:B------:R-:W-:Y:S02]  /*3640*/  FFMA.FTZ R53, R53, c[0x0][0x29c], -R3 ;  /* 0x0000a70035357a23 */ /* 0x000fe40000010803 */
[----:B------:R-:W-:Y:S06]  /*3650*/  FFMA.FTZ R59, R59, c[0x0][0x29c], -R235 ;  /* 0x0000a7003b3b7a23 */ /* 0x000fec00000108eb */
[----:B------:R-:W-:Y:S01]  /*3660*/  MUFU.EX2 R214, R53 ;  /* 0x0000003500d67308 */ /* 0x000fe20000000800 */
[----:B-1----:R-:W-:Y:S02]  /*3670*/  FSEL R4, R49, -INF , P2 ;  /* 0xff80000031047808 */ /* 0x002fe40001000000 */
[----:B------:R-:W-:Y:S03]  /*3680*/  ISETP.GT.AND P2, PT, R236, 0x70, PT ;  /* 0x00000070ec00780c */ /* 0x000fe60003f44270 */
[----:B------:R-:W-:Y:S01]  /*3690*/  FFMA.FTZ R4, R4, c[0x0][0x29c], -R3 ;  /* 0x0000a70004047a23 */ /* 0x000fe20000010803 */
[----:B------:R-:W-:Y:S02]  /*36a0*/  FSEL R64, R64, -INF , P2 ;  /* 0xff80000040407808 */ /* 0x000fe40001000000 */
[----:B------:R-:W-:Y:S01]  /*36b0*/  FSEL R66, R66, -INF , P2 ;  /* 0xff80000042427808 */ /* 0x000fe20001000000 */
[----:B------:R1:W2:Y:S01]  /*36c0*/  MUFU.EX2 R216, R4 ;  /* 0x0000000400d87308 */ /* 0x0002a20000000800 */
[----:B------:R-:W-:Y:S02]  /*36d0*/  FSEL R62, R62, -INF , P2 ;  /* 0xff8000003e3e7808 */ /* 0x000fe40001000000 */
[----:B------:R-:W-:Y:S01]  /*36e0*/  FSEL R60, R60, -INF , P2 ;  /* 0xff8000003c3c7808 */ /* 0x000fe20001000000 */
[----:B------:R-:W-:Y:S02]  /*36f0*/  FFMA.FTZ R66, R66, c[0x0][0x29c], -R233 ;  /* 0x0000a70042427a23 */ /* 0x000fe400000108e9 */
[----:B------:R-:W-:Y:S02]  /*3700*/  FFMA.FTZ R62, R62, c[0x0][0x29c], -R235 ;  /* 0x0000a7003e3e7a23 */ /* 0x000fe400000108eb */
[--C-:B------:R-:W-:Y:S02]  /*3710*/  FFMA.FTZ R60, R60, c[0x0][0x29c], -R234.reuse ;  /* 0x0000a7003c3c7a23 */ /* 0x100fe400000108ea */
[----:B------:R-:W-:Y:S10]  /*3720*/  MUFU.EX2 R29, R66 ;  /* 0x00000042001d7308 */ /* 0x000ff40000000800 */
[----:B------:R-:W-:Y:S01]  /*3730*/  MUFU.EX2 R60, R60 ;  /* 0x0000003c003c7308 */ /* 0x000fe20000000800 */
[----:B-1----:R-:W-:Y:S02]  /*3740*/  FSEL R4, R52, -INF , P1 ;  /* 0xff80000034047808 */ /* 0x002fe40000800000 */
[----:B------:R-:W-:Y:S02]  /*3750*/  MOV R52, R206 ;  /* 0x000000ce00347202 */ /* 0x000fe40000000f00 */
[----:B------:R-:W-:Y:S01]  /*3760*/  ISETP.GT.AND P1, PT, R236, 0x71, PT ;  /* 0x00000071ec00780c */ /* 0x000fe20003f24270 */
[--C-:B------:R-:W-:Y:S03]  /*3770*/  FFMA.FTZ R4, R4, c[0x0][0x29c], -R3.reuse ;  /* 0x0000a70004047a23 */ /* 0x100fe60000010803 */
[----:B------:R-:W-:Y:S01]  /*3780*/  FSEL R65, R65, -INF , P1 ;  /* 0xff80000041417808 */ /* 0x000fe20000800000 */
[----:B------:R1:W3:Y:S01]  /*3790*/  MUFU.EX2 R215, R4 ;  /* 0x0000000400d77308 */ /* 0x0002e20000000800 */
[----:B------:R-:W-:Y:S02]  /*37a0*/  FSEL R67, R67, -INF , P1 ;  /* 0xff80000043437808 */ /* 0x000fe40000800000 */
[----:B------:R-:W-:Y:S02]  /*37b0*/  FSEL R61, R61, -INF , P1 ;  /* 0xff8000003d3d7808 */ /* 0x000fe40000800000 */
[----:B------:R-:W-:Y:S02]  /*37c0*/  FSEL R63, R63, -INF , P1 ;  /* 0xff8000003f3f7808 */ /* 0x000fe40000800000 */
[----:B------:R-:W-:Y:S01]  /*37d0*/  PLOP3.LUT P1, PT, PT, PT, UP0, 0x80, 0x0 ;  /* 0x000000000000781c */ /* 0x000fe20003f2f008 */
[----:B-1----:R1:W4:Y:S02]  /*37e0*/  LDSM.16.M88.4 R4, [R2+0x10080] ;  /* 0x010080000204783b */ /* 0x0023240000000200 */
[--C-:B-1----:R-:W-:Y:S02]  /*37f0*/  FFMA.FTZ R2, R64, c[0x0][0x29c], -R3.reuse ;  /* 0x0000a70040027a23 */ /* 0x102fe40000010803 */
[----:B------:R-:W-:Y:S02]  /*3800*/  FFMA.FTZ R3, R65, c[0x0][0x29c], -R3 ;  /* 0x0000a70041037a23 */ /* 0x000fe40000010803 */
[----:B------:R1:W-:Y:S10]  /*3810*/  MUFU.EX2 R213, R2 ;  /* 0x0000000200d57308 */ /* 0x0003f40000000800 */
[----:B------:R5:W2:Y:S01]  /*3820*/  MUFU.EX2 R207, R3 ;  /* 0x0000000300cf7308 */ /* 0x000aa20000000800 */
[-C--:B----4-:R-:W-:Y:S08]  /*3830*/  HMMA.16816.F32.BF16 R68, R4, R8.reuse, R68 ;  /* 0x000000080444723c */ /* 0x090ff00000041844 */
[C---:B------:R-:W-:Y:S04]  /*3840*/  HMMA.16816.F32.BF16 R72, R12.reuse, R8, R72 ;  /* 0x000000080c48723c */ /* 0x040fe80000041848 */
[--C-:B-1----:R-:W-:Y:S01]  /*3850*/  FFMA.FTZ R2, R196, c[0x0][0x29c], -R233.reuse ;  /* 0x0000a700c4027a23 */ /* 0x102fe200000108e9 */
[----:B------:R-:W-:Y:S03]  /*3860*/  MOV R196, 0x40 ;  /* 0x0000004000c47802 */ /* 0x000fe60000000f00 */
[-C--:B------:R-:W-:Y:S01]  /*3870*/  HMMA.16816.F32.BF16 R76, R12, R10.reuse, R76 ;  /* 0x0000000a0c4c723c */ /* 0x080fe2000004184c */
[----:B------:R1:W-:Y:S03]  /*3880*/  MUFU.EX2 R49, R2 ;  /* 0x0000000200317308 */ /* 0x0003e60000000800 */
[----:B------:R-:W-:Y:S01]  /*3890*/  SEL R196, R196, 0xffffffc0, !P0 ;  /* 0xffffffc0c4c47807 */ /* 0x000fe20004000000 */
[--C-:B-----5:R-:W-:Y:S03]  /*38a0*/  FFMA.FTZ R3, R197, c[0x0][0x29c], -R233.reuse ;  /* 0x0000a700c5037a23 */ /* 0x120fe600000108e9 */
[C---:B------:R-:W-:Y:S01]  /*38b0*/  HMMA.16816.F32.BF16 R80, R4.reuse, R10, R80 ;  /* 0x0000000a0450723c */ /* 0x040fe20000041850 */
[----:B------:R-:W-:Y:S02]  /*38c0*/  LDSM.16.M88.4 R8, [R226+0x7080] ;  /* 0x00708000e208783b */ /* 0x000fe40000000200 */
[----:B------:R4:W-:Y:S05]  /*38d0*/  MUFU.EX2 R205, R3 ;  /* 0x0000000300cd7308 */ /* 0x0009ea0000000800 */
[-C--:B------:R-:W-:Y:S08]  /*38e0*/  HMMA.16816.F32.BF16 R84, R4, R16.reuse, R84 ;  /* 0x000000100454723c */ /* 0x080ff00000041854 */
[C---:B------:R-:W-:Y:S04]  /*38f0*/  HMMA.16816.F32.BF16 R88, R12.reuse, R16, R88 ;  /* 0x000000100c58723c */ /* 0x040fe80000041858 */
[--C-:B-1----:R-:W-:Y:S04]  /*3900*/  FFMA.FTZ R2, R198, c[0x0][0x29c], -R233.reuse ;  /* 0x0000a700c6027a23 */ /* 0x102fe800000108e9 */
[-C--:B------:R-:W-:Y:S01]  /*3910*/  HMMA.16816.F32.BF16 R92, R12, R18.reuse, R92 ;  /* 0x000000120c5c723c */ /* 0x080fe2000004185c */
[----:B------:R1:W5:Y:S03]  /*3920*/  MUFU.EX2 R48, R2 ;  /* 0x0000000200307308 */ /* 0x0003660000000800 */
[----:B----4-:R-:W-:Y:S04]  /*3930*/  FFMA.FTZ R3, R243, c[0x0][0x29c], -R234 ;  /* 0x0000a700f3037a23 */ /* 0x010fe800000108ea */
[C---:B------:R-:W-:Y:S03]  /*3940*/  HMMA.16816.F32.BF16 R96, R4.reuse, R18, R96 ;  /* 0x000000120460723c */ /* 0x040fe60000041860 */
[----:B------:R-:W-:Y:S01]  /*3950*/  MUFU.EX2 R56, R3 ;  /* 0x0000000300387308 */ /* 0x000fe20000000800 */
[--C-:B-1----:R-:W-:Y:S02]  /*3960*/  FFMA.FTZ R2, R20, c[0x0][0x29c], -R233.reuse ;  /* 0x0000a70014027a23 */ /* 0x102fe400000108e9 */
[----:B------:R-:W1:Y:S07]  /*3970*/  LDSM.16.M88.4 R20, [R226+0x6080] ;  /* 0x00608000e214783b */ /* 0x000e6e0000000200 */
[----:B------:R4:W1:Y:S02]  /*3980*/  MUFU.EX2 R206, R2 ;  /* 0x0000000200ce7308 */ /* 0x0008640000000800 */
[--C-:B----4-:R-:W-:Y:S01]  /*3990*/  FFMA.FTZ R2, R32, c[0x0][0x29c], -R233.reuse ;  /* 0x0000a70020027a23 */ /* 0x110fe200000108e9 */
[----:B------:R-:W-:Y:S07]  /*39a0*/  MOV R32, R199 ;  /* 0x000000c700207202 */ /* 0x000fee0000000f00 */
[----:B------:R4:W-:Y:S01]  /*39b0*/  MUFU.EX2 R204, R2 ;  /* 0x0000000200cc7308 */ /* 0x0009e20000000800 */
[-C--:B-1----:R-:W-:Y:S08]  /*39c0*/  HMMA.16816.F32.BF16 R100, R4, R20.reuse, R100 ;  /* 0x000000140464723c */ /* 0x082ff00000041864 */
[C---:B------:R-:W-:Y:S04]  /*39d0*/  HMMA.16816.F32.BF16 R104, R12.reuse, R20, R104 ;  /* 0x000000140c68723c */ /* 0x040fe80000041868 */
[--C-:B----4-:R-:W-:Y:S03]  /*39e0*/  FFMA.FTZ R2, R24, c[0x0][0x29c], -R233.reuse ;  /* 0x0000a70018027a23 */ /* 0x110fe600000108e9 */
[----:B------:R-:W-:Y:S01]  /*39f0*/  IADD3 R20, R196, R0, R230 ;  /* 0x00000000c4147210 */ /* 0x000fe20007ffe0e6 */
[-C--:B------:R-:W-:Y:S01]  /*3a00*/  HMMA.16816.F32.BF16 R108, R12, R22.reuse, R108 ;  /* 0x000000160c6c723c */ /* 0x080fe2000004186c */
[----:B------:R-:W-:Y:S01]  /*3a10*/  LDSM.16.M88.4 R24, [R227+0x4080] ;  /* 0x00408000e318783b */ /* 0x000fe20000000200 */
[----:B------:R1:W4:Y:S02]  /*3a20*/  MUFU.EX2 R31, R2 ;  /* 0x00000002001f7308 */ /* 0x0003240000000800 */
[--C-:B------:R-:W-:Y:S04]  /*3a30*/  FFMA.FTZ R0, R51, c[0x0][0x29c], -R233.reuse ;  /* 0x0000a70033007a23 */ /* 0x100fe800000108e9 */
[C---:B------:R-:W-:Y:S01]  /*3a40*/  HMMA.16816.F32.BF16 R112, R4.reuse, R22, R112 ;  /* 0x000000160470723c */ /* 0x040fe20000041870 */
[----:B------:R-:W4:Y:S03]  /*3a50*/  LDSM.16.M88.4 R16, [R20+0x10080] ;  /* 0x010080001410783b */ /* 0x000f260000000200 */
[----:B------:R3:W-:Y:S04]  /*3a60*/  MUFU.EX2 R199, R0 ;  /* 0x0000000000c77308 */ /* 0x0007e80000000800 */
[-C--:B------:R-:W-:Y:S01]  /*3a70*/  HMMA.16816.F32.BF16 R116, R4, R8.reuse, R116 ;  /* 0x000000080474723c */ /* 0x080fe20000041874 */
[----:B------:R-:W5:Y:S07]  /*3a80*/  LDSM.16.M88.4 R20, [R20+0x12080] ;  /* 0x012080001414783b */ /* 0x000f6e0000000200 */
[C---:B------:R-:W-:Y:S04]  /*3a90*/  HMMA.16816.F32.BF16 R120, R12.reuse, R8, R120 ;  /* 0x000000080c78723c */ /* 0x040fe80000041878 */
[--C-:B-1----:R-:W-:Y:S01]  /*3aa0*/  FFMA.FTZ R2, R34, c[0x0][0x29c], -R233.reuse ;  /* 0x0000a70022027a23 */ /* 0x102fe200000108e9 */
[----:B--2---:R-:W-:Y:S03]  /*3ab0*/  F2FP.BF16.PACK_AB R34, R216, R247 ;  /* 0x000000f7d822723e */ /* 0x004fe600000010ff */
[-C--:B------:R-:W-:Y:S01]  /*3ac0*/  HMMA.16816.F32.BF16 R124, R12, R10.reuse, R124 ;  /* 0x0000000a0c7c723c */ /* 0x080fe2000004187c */
[----:B------:R1:W-:Y:S01]  /*3ad0*/  MUFU.EX2 R203, R2 ;  /* 0x0000000200cb7308 */ /* 0x0003e20000000800 */
[----:B------:R-:W2:Y:S02]  /*3ae0*/  LDSM.16.M88.4 R12, [R227+0x5080] ;  /* 0x00508000e30c783b */ /* 0x000ea40000000200 */
[----:B---3--:R-:W-:Y:S02]  /*3af0*/  FFMA.FTZ R0, R54, c[0x0][0x29c], -R233 ;  /* 0x0000a70036007a23 */ /* 0x008fe400000108e9 */
[----:B------:R-:W-:Y:S01]  /*3b00*/  FFMA.FTZ R54, R33, c[0x0][0x29c], -R235 ;  /* 0x0000a70021367a23 */ /* 0x000fe200000108eb */
[----:B------:R-:W-:Y:S01]  /*3b10*/  F2FP.BF16.PACK_AB R33, R214, R215 ;  /* 0x000000d7d621723e */ /* 0x000fe200000010ff */
[----:B------:R-:W-:Y:S02]  /*3b20*/  HMMA.16816.F32.BF16 R128, R4, R10, R128 ;  /* 0x0000000a0480723c */ /* 0x000fe40000041880 */
[----:B------:R-:W3:Y:S01]  /*3b30*/  LDSM.16.M88.4 R4, [R227+0x6080] ;  /* 0x00608000e304783b */ /* 0x000ee20000000200 */
[----:B------:R2:W-:Y:S05]  /*3b40*/  MUFU.EX2 R198, R0 ;  /* 0x0000000000c67308 */ /* 0x0005ea0000000800 */
[-C--:B----4-:R-:W-:Y:S02]  /*3b50*/  HMMA.16816.F32.BF16 R68, R16, R24.reuse, R68 ;  /* 0x000000181044723c */ /* 0x090fe40000041844 */
[----:B------:R-:W4:Y:S06]  /*3b60*/  LDSM.16.M88.4 R8, [R227+0x7080] ;  /* 0x00708000e308783b */ /* 0x000f2c0000000200 */
[C---:B-----5:R-:W-:Y:S04]  /*3b70*/  HMMA.16816.F32.BF16 R72, R20.reuse, R24, R72 ;  /* 0x000000181448723c */ /* 0x060fe80000041848 */
[--C-:B-1----:R-:W-:Y:S03]  /*3b80*/  FFMA.FTZ R2, R35, c[0x0][0x29c], -R233.reuse ;  /* 0x0000a70023027a23 */ /* 0x102fe600000108e9 */
[----:B------:R-:W-:Y:S01]  /*3b90*/  F2FP.BF16.PACK_AB R25, R207, R213 ;  /* 0x000000d5cf19723e */ /* 0x000fe200000010ff */
[-C--:B------:R-:W-:Y:S01]  /*3ba0*/  HMMA.16816.F32.BF16 R76, R20, R26.reuse, R76 ;  /* 0x0000001a144c723c */ /* 0x080fe2000004184c */
[----:B------:R1:W5:Y:S03]  /*3bb0*/  MUFU.EX2 R202, R2 ;  /* 0x0000000200ca7308 */ /* 0x0003660000000800 */
[----:B--2---:R-:W-:Y:S04]  /*3bc0*/  FSEL R0, R55, -INF , P3 ;  /* 0xff80000037007808 */ /* 0x004fe80001800000 */
[C---:B------:R-:W-:Y:S04]  /*3bd0*/  HMMA.16816.F32.BF16 R80, R16.reuse, R26, R80 ;  /* 0x0000001a1050723c */ /* 0x040fe80000041850 */
[--C-:B------:R-:W-:Y:S04]  /*3be0*/  FFMA.FTZ R0, R0, c[0x0][0x29c], -R233.reuse ;  /* 0x0000a70000007a23 */ /* 0x100fe800000108e9 */
[-C--:B------:R-:W-:Y:S01]  /*3bf0*/  HMMA.16816.F32.BF16 R84, R16, R12.reuse, R84 ;  /* 0x0000000c1054723c */ /* 0x080fe20000041854 */
[----:B------:R2:W-:Y:S07]  /*3c00*/  MUFU.EX2 R197, R0 ;  /* 0x0000000000c57308 */ /* 0x0005ee0000000800 */
[C---:B------:R-:W-:Y:S04]  /*3c10*/  HMMA.16816.F32.BF16 R88, R20.reuse, R12, R88 ;  /* 0x0000000c1458723c */ /* 0x040fe80000041858 */
[--C-:B-1----:R-:W-:Y:S01]  /*3c20*/  FFMA.FTZ R2, R38, c[0x0][0x29c], -R233.reuse ;  /* 0x0000a70026027a23 */ /* 0x102fe200000108e9 */
[----:B------:R-:W-:Y:S03]  /*3c30*/  F2FP.BF16.PACK_AB R38, R252, R217 ;  /* 0x000000d9fc26723e */ /* 0x000fe600000010ff */
[----:B------:R1:W-:Y:S01]  /*3c40*/  MUFU.EX2 R201, R2 ;  /* 0x0000000200c97308 */ /* 0x0003e20000000800 */
[-C--:B------:R-:W-:Y:S03]  /*3c50*/  HMMA.16816.F32.BF16 R92, R20, R14.reuse, R92 ;  /* 0x0000000e145c723c */ /* 0x080fe6000004185c */
[--C-:B--2---:R-:W-:Y:S05]  /*3c60*/  FFMA.FTZ R0, R242, c[0x0][0x29c], -R234.reuse ;  /* 0x0000a700f2007a23 */ /* 0x104fea00000108ea */
[C---:B------:R-:W-:Y:S08]  /*3c70*/  HMMA.16816.F32.BF16 R96, R16.reuse, R14, R96 ;  /* 0x0000000e1060723c */ /* 0x040ff00000041860 */
[-C--:B---3--:R-:W-:Y:S04]  /*3c80*/  HMMA.16816.F32.BF16 R100, R16, R4.reuse, R100 ;  /* 0x000000041064723c */ /* 0x088fe80000041864 */
[----:B-1----:R-:W-:Y:S01]  /*3c90*/  FFMA.FTZ R2, R39, c[0x0][0x29c], -R233 ;  /* 0x0000a70027027a23 */ /* 0x002fe200000108e9 */
[----:B------:R-:W-:Y:S03]  /*3ca0*/  F2FP.BF16.PACK_AB R39, R52, R219 ;  /* 0x000000db3427723e */ /* 0x000fe600000010ff */
[C---:B------:R-:W-:Y:S01]  /*3cb0*/  HMMA.16816.F32.BF16 R104, R20.reuse, R4, R104 ;  /* 0x000000041468723c */ /* 0x040fe20000041868 */
[----:B------:R1:W2:Y:S06]  /*3cc0*/  MUFU.EX2 R30, R2 ;  /* 0x00000002001e7308 */ /* 0x0002ac0000000800 */
[--C-:B------:R-:W-:Y:S01]  /*3cd0*/  FFMA.FTZ R5, R222, c[0x0][0x29c], -R235.reuse ;  /* 0x0000a700de057a23 */ /* 0x100fe200000108eb */
[-C--:B------:R-:W-:Y:S04]  /*3ce0*/  HMMA.16816.F32.BF16 R108, R20, R6.reuse, R108 ;  /* 0x00000006146c723c */ /* 0x080fe8000004186c */
[----:B------:R-:W-:Y:S04]  /*3cf0*/  FSEL R4, R57, -INF , P3 ;  /* 0xff80000039047808 */ /* 0x000fe80001800000 */
[C---:B------:R-:W-:Y:S04]  /*3d00*/  HMMA.16816.F32.BF16 R112, R16.reuse, R6, R112 ;  /* 0x000000061070723c */ /* 0x040fe80000041870 */
[--C-:B------:R-:W-:Y:S03]  /*3d10*/  FFMA.FTZ R4, R4, c[0x0][0x29c], -R234.reuse ;  /* 0x0000a70004047a23 */ /* 0x100fe600000108ea */
[----:B------:R-:W-:Y:S01]  /*3d20*/  FFMA.FTZ R6, R223, c[0x0][0x29c], -R235 ;  /* 0x0000a700df067a23 */ /* 0x000fe200000108eb */
[-C--:B----4-:R-:W-:Y:S01]  /*3d30*/  HMMA.16816.F32.BF16 R116, R16, R8.reuse, R116 ;  /* 0x000000081074723c */ /* 0x090fe20000041874 */
[----:B------:R-:W-:Y:S03]  /*3d40*/  MUFU.EX2 R27, R4 ;  /* 0x00000004001b7308 */ /* 0x000fe60000000800 */
[--C-:B-1----:R-:W-:Y:S02]  /*3d50*/  FFMA.FTZ R2, R50, c[0x0][0x29c], -R233.reuse ;  /* 0x0000a70032027a23 */ /* 0x102fe400000108e9 */
[----:B------:R-:W-:Y:S02]  /*3d60*/  FFMA.FTZ R233, R67, c[0x0][0x29c], -R233 ;  /* 0x0000a70043e97a23 */ /* 0x000fe400000108e9 */
[C---:B------:R-:W-:Y:S03]  /*3d70*/  HMMA.16816.F32.BF16 R120, R20.reuse, R8, R120 ;  /* 0x000000081478723c */ /* 0x040fe60000041878 */
[----:B------:R1:W-:Y:S01]  /*3d80*/  MUFU.EX2 R67, R0 ;  /* 0x0000000000437308 */ /* 0x0003e20000000800 */
[--C-:B------:R-:W-:Y:S03]  /*3d90*/  FFMA.FTZ R7, R208, c[0x0][0x29c], -R235.reuse ;  /* 0x0000a700d0077a23 */ /* 0x100fe600000108eb */
[--C-:B------:R-:W-:Y:S01]  /*3da0*/  FFMA.FTZ R8, R209, c[0x0][0x29c], -R235.reuse ;  /* 0x0000a700d1087a23 */ /* 0x100fe200000108eb */
[-C--:B------:R-:W-:Y:S04]  /*3db0*/  HMMA.16816.F32.BF16 R124, R20, R10.reuse, R124 ;  /* 0x0000000a147c723c */ /* 0x080fe8000004187c */
[--C-:B------:R-:W-:Y:S01]  /*3dc0*/  FFMA.FTZ R9, R210, c[0x0][0x29c], -R235.reuse ;  /* 0x0000a700d2097a23 */ /* 0x100fe200000108eb */
[----:B------:R3:W4:Y:S02]  /*3dd0*/  MUFU.EX2 R200, R2 ;  /* 0x0000000200c87308 */ /* 0x0007240000000800 */
[----:B------:R-:W-:Y:S01]  /*3de0*/  F2FP.BF16.PACK_AB R22, R48, R49 ;  /* 0x000000313016723e */ /* 0x000fe200000010ff */
[----:B------:R-:W-:Y:S04]  /*3df0*/  HMMA.16816.F32.BF16 R128, R16, R10, R128 ;  /* 0x0000000a1080723c */ /* 0x000fe80000041880 */
[----:B------:R-:W-:Y:S02]  /*3e00*/  F2FP.BF16.PACK_AB R20, R205, R206 ;  /* 0x000000cecd14723e */ /* 0x000fe400000010ff */
[----:B------:R-:W-:Y:S01]  /*3e10*/  F2FP.BF16.PACK_AB R21, R31, R204 ;  /* 0x000000cc1f15723e */ /* 0x000fe200000010ff */
[----:B------:R-:W-:Y:S01]  /*3e20*/  MUFU.EX2 R51, R6 ;  /* 0x0000000600337308 */ /* 0x000fe20000000800 */
[----:B-----5:R-:W-:Y:S01]  /*3e30*/  F2FP.BF16.PACK_AB R19, R202, R203 ;  /* 0x000000cbca13723e */ /* 0x020fe200000010ff */
[--C-:B-1----:R-:W-:Y:S03]  /*3e40*/  FFMA.FTZ R0, R246, c[0x0][0x29c], -R234.reuse ;  /* 0x0000a700f6007a23 */ /* 0x102fe600000108ea */
[----:B--2---:R-:W-:Y:S02]  /*3e50*/  F2FP.BF16.PACK_AB R18, R30, R201 ;  /* 0x000000c91e12723e */ /* 0x004fe400000010ff */
[----:B------:R-:W-:Y:S03]  /*3e60*/  F2FP.BF16.PACK_AB R16, R197, R198 ;  /* 0x000000c6c510723e */ /* 0x000fe600000010ff */
[----:B------:R1:W2:Y:S01]  /*3e70*/  MUFU.EX2 R66, R0 ;  /* 0x0000000000427308 */ /* 0x0002a20000000800 */
[--C-:B---3--:R-:W-:Y:S01]  /*3e80*/  FFMA.FTZ R2, R40, c[0x0][0x29c], -R234.reuse ;  /* 0x0000a70028027a23 */ /* 0x108fe200000108ea */
[----:B------:R-:W-:Y:S02]  /*3e90*/  F2FP.BF16.PACK_AB R40, R218, R221 ;  /* 0x000000ddda28723e */ /* 0x000fe400000010ff */
[----:B----4-:R-:W-:Y:S06]  /*3ea0*/  F2FP.BF16.PACK_AB R17, R199, R200 ;  /* 0x000000c8c711723e */ /* 0x010fec00000010ff */
[----:B------:R3:W-:Y:S10]  /*3eb0*/  MUFU.EX2 R35, R2 ;  /* 0x0000000200237308 */ /* 0x0007f40000000800 */
[----:B------:R-:W-:Y:S01]  /*3ec0*/  MUFU.EX2 R50, R7 ;  /* 0x0000000700327308 */ /* 0x000fe20000000800 */
[--C-:B-1----:R-:W-:Y:S01]  /*3ed0*/  FFMA.FTZ R0, R245, c[0x0][0x29c], -R234.reuse ;  /* 0x0000a700f5007a23 */ /* 0x102fe200000108ea */
[----:B--2---:R-:W-:Y:S08]  /*3ee0*/  F2FP.BF16.PACK_AB R12, R66, R67 ;  /* 0x00000043420c723e */ /* 0x004ff000000010ff */
[----:B------:R1:W-:Y:S01]  /*3ef0*/  MUFU.EX2 R65, R0 ;  /* 0x0000000000417308 */ /* 0x0003e20000000800 */
[--C-:B---3--:R-:W-:Y:S02]  /*3f00*/  FFMA.FTZ R2, R44, c[0x0][0x29c], -R234.reuse ;  /* 0x0000a7002c027a23 */ /* 0x108fe400000108ea */
[--C-:B------:R-:W-:Y:S07]  /*3f10*/  FFMA.FTZ R44, R248, c[0x0][0x29c], -R235.reuse ;  /* 0x0000a700f82c7a23 */ /* 0x100fee00000108eb */
[----:B------:R-:W2:Y:S10]  /*3f20*/  MUFU.EX2 R233, R233 ;  /* 0x000000e900e97308 */ /* 0x000eb40000000800 */
[----:B------:R-:W-:Y:S01]  /*3f30*/  MUFU.EX2 R44, R44 ;  /* 0x0000002c002c7308 */ /* 0x000fe20000000800 */
[--C-:B-1----:R-:W-:Y:S09]  /*3f40*/  FFMA.FTZ R0, R244, c[0x0][0x29c], -R234.reuse ;  /* 0x0000a700f4007a23 */ /* 0x102ff200000108ea */
[----:B------:R1:W3:Y:S01]  /*3f50*/  MUFU.EX2 R58, R0 ;  /* 0x00000000003a7308 */ /* 0x0002e20000000800 */
[----:B--2---:R-:W-:Y:S01]  /*3f60*/  F2FP.BF16.PACK_AB R15, R233, R29 ;  /* 0x0000001de90f723e */ /* 0x004fe200000010ff */
[--C-:B-1----:R-:W-:Y:S01]  /*3f70*/  FFMA.FTZ R0, R241, c[0x0][0x29c], -R234.reuse ;  /* 0x0000a700f1007a23 */ /* 0x102fe200000108ea */
[----:B---3--:R-:W-:Y:S07]  /*3f80*/  F2FP.BF16.PACK_AB R11, R58, R65 ;  /* 0x000000413a0b723e */ /* 0x008fee00000010ff */
[----:B------:R1:W2:Y:S02]  /*3f90*/  MUFU.EX2 R64, R0 ;  /* 0x0000000000407308 */ /* 0x0002a40000000800 */
[--C-:B-1----:R-:W-:Y:S01]  /*3fa0*/  FFMA.FTZ R0, R212, c[0x0][0x29c], -R234.reuse ;  /* 0x0000a700d4007a23 */ /* 0x102fe200000108ea */
[----:B--2---:R-:W-:Y:S07]  /*3fb0*/  F2FP.BF16.PACK_AB R10, R56, R64 ;  /* 0x00000040380a723e */ /* 0x004fee00000010ff */
[----:B------:R1:W-:Y:S02]  /*3fc0*/  MUFU.EX2 R55, R0 ;  /* 0x0000000000377308 */ /* 0x0003e40000000800 */
[--C-:B-1----:R-:W-:Y:S01]  /*3fd0*/  FFMA.FTZ R0, R36, c[0x0][0x29c], -R234.reuse ;  /* 0x0000a70024007a23 */ /* 0x102fe200000108ea */
[----:B------:R-:W-:Y:S07]  /*3fe0*/  F2FP.BF16.PACK_AB R36, R249, R250 ;  /* 0x000000faf924723e */ /* 0x000fee00000010ff */
[----:B------:R1:W-:Y:S02]  /*3ff0*/  MUFU.EX2 R53, R0 ;  /* 0x0000000000357308 */ /* 0x0003e40000000800 */
[----:B-1----:R-:W-:Y:S04]  /*4000*/  MOV R0, UR5 ;  /* 0x0000000500007c02 */ /* 0x002fe80008000f00 */
[----:B------:R-:W-:Y:S01]  /*4010*/  LEA R3, R0, R32, 0x7 ;  /* 0x0000002000037211 */ /* 0x000fe200078e38ff */
[--C-:B------:R-:W-:Y:S03]  /*4020*/  FFMA.FTZ R0, R41, c[0x0][0x29c], -R234.reuse ;  /* 0x0000a70029007a23 */ /* 0x100fe600000108ea */
[----:B------:R1:W-:Y:S01]  /*4030*/  MUFU.EX2 R32, R2 ;  /* 0x0000000200207308 */ /* 0x0003e20000000800 */
[--C-:B------:R-:W-:Y:S01]  /*4040*/  FFMA.FTZ R41, R42, c[0x0][0x29c], -R235.reuse ;  /* 0x0000a7002a297a23 */ /* 0x100fe200000108eb */
[----:B------:R-:W-:Y:S02]  /*4050*/  SHF.L.U32 R3, R3, 0x2, RZ ;  /* 0x0000000203037819 */ /* 0x000fe400000006ff */
[----:B------:R-:W-:Y:S06]  /*4060*/  F2FP.BF16.PACK_AB R42, R211, R220 ;  /* 0x000000dcd32a723e */ /* 0x000fec00000010ff */
[----:B------:R2:W3:Y:S10]  /*4070*/  MUFU.EX2 R24, R0 ;  /* 0x0000000000187308 */ /* 0x0004f40000000800 */
[----:B------:R-:W-:Y:S01]  /*4080*/  MUFU.EX2 R41, R41 ;  /* 0x0000002900297308 */ /* 0x000fe20000000800 */
[--C-:B-1----:R-:W-:Y:S02]  /*4090*/  FFMA.FTZ R2, R45, c[0x0][0x29c], -R234.reuse ;  /* 0x0000a7002d027a23 */ /* 0x102fe400000108ea */
[--C-:B------:R-:W-:Y:S02]  /*40a0*/  FFMA.FTZ R45, R251, c[0x0][0x29c], -R235.reuse ;  /* 0x0000a700fb2d7a23 */ /* 0x100fe400000108eb */
[----:B------:R-:W-:Y:S05]  /*40b0*/  FFMA.FTZ R235, R63, c[0x0][0x29c], -R235 ;  /* 0x0000a7003feb7a23 */ /* 0x000fea00000108eb */
[----:B------:R1:W4:Y:S01]  /*40c0*/  MUFU.EX2 R26, R2 ;  /* 0x00000002001a7308 */ /* 0x0003220000000800 */
[----:B--2---:R-:W2:Y:S01]  /*40d0*/  LDS R0, [R3+0x18480] ;  /* 0x0184800003007984 */ /* 0x004ea20000000800 */
[----:B---3--:R-:W-:Y:S08]  /*40e0*/  F2FP.BF16.PACK_AB R7, R24, R35 ;  /* 0x000000231807723e */ /* 0x008ff000000010ff */
[----:B------:R-:W-:Y:S10]  /*40f0*/  MUFU.EX2 R45, R45 ;  /* 0x0000002d002d7308 */ /* 0x000ff40000000800 */
[----:B------:R-:W-:Y:S01]  /*4100*/  MUFU.EX2 R235, R235 ;  /* 0x000000eb00eb7308 */ /* 0x000fe20000000800 */
[--C-:B-1----:R-:W-:Y:S01]  /*4110*/  FFMA.FTZ R2, R28, c[0x0][0x29c], -R234.reuse ;  /* 0x0000a7001c027a23 */ /* 0x102fe200000108ea */
[----:B----4-:R-:W-:Y:S01]  /*4120*/  F2FP.BF16.PACK_AB R6, R26, R32 ;  /* 0x000000201a06723e */ /* 0x010fe200000010ff */
[----:B------:R-:W-:Y:S07]  /*4130*/  FFMA.FTZ R234, R61, c[0x0][0x29c], -R234 ;  /* 0x0000a7003dea7a23 */ /* 0x000fee00000108ea */
[----:B------:R1:W3:Y:S10]  /*4140*/  MUFU.EX2 R28, R2 ;  /* 0x00000002001c7308 */ /* 0x0002f40000000800 */
[----:B------:R-:W4:Y:S01]  /*4150*/  MUFU.EX2 R234, R234 ;  /* 0x000000ea00ea7308 */ /* 0x000f220000000800 */
[--C-:B--2---:R-:W-:Y:S02]  /*4160*/  FADD.FTZ R68, R68, -R0.reuse ;  /* 0x8000000044447221 */ /* 0x104fe40000010000 */
[--C-:B------:R-:W-:Y:S02]  /*4170*/  FADD.FTZ R69, R69, -R0.reuse ;  /* 0x8000000045457221 */ /* 0x100fe40000010000 */
[--C-:B------:R-:W-:Y:S02]  /*4180*/  FADD.FTZ R80, R80, -R0.reuse ;  /* 0x8000000050507221 */ /* 0x100fe40000010000 */
[--C-:B------:R-:W-:Y:S02]  /*4190*/  FADD.FTZ R81, R81, -R0.reuse ;  /* 0x8000000051517221 */ /* 0x100fe40000010000 */
[--C-:B------:R-:W-:Y:S01]  /*41a0*/  FADD.FTZ R84, R84, -R0.reuse ;  /* 0x8000000054547221 */ /* 0x100fe20000010000 */
[----:B-1----:R-:W1:Y:S01]  /*41b0*/  LDS R2, [R3+0x184a0] ;  /* 0x0184a00003027984 */ /* 0x002e620000000800 */
[--C-:B------:R-:W-:Y:S01]  /*41c0*/  FADD.FTZ R85, R85, -R0.reuse ;  /* 0x8000000055557221 */ /* 0x100fe20000010000 */
[----:B---3--:R-:W-:Y:S01]  /*41d0*/  F2FP.BF16.PACK_AB R4, R27, R28 ;  /* 0x0000001c1b04723e */ /* 0x008fe200000010ff */
        /* <DEDUP_REMOVED lines=10> */
[----:B------:R-:W2:Y:S01]  /*4280*/  LDS R0, [R3+0x18580] ;  /* 0x0185800003007984 */ /* 0x000ea20000000800 */
[----:B------:R-:W-:Y:S02]  /*4290*/  FMUL.FTZ R85, R52, R85 ;  /* 0x0000005534557220 */ /* 0x000fe40000410000 */
[----:B------:R4:W3:Y:S01]  /*42a0*/  MUFU.EX2 R52, R5 ;  /* 0x0000000500347308 */ /* 0x0008e20000000800 */
        /* <DEDUP_REMOVED lines=10> */
[--C-:B-1----:R-:W-:Y:S02]  /*4350*/  FADD.FTZ R70, R70, -R2.reuse ;  /* 0x8000000246467221 */ /* 0x102fe40000010000 */
[--C-:B------:R-:W-:Y:S01]  /*4360*/  FADD.FTZ R71, R71, -R2.reuse ;  /* 0x8000000247477221 */ /* 0x100fe20000010000 */
[----:B------:R-:W-:Y:S01]  /*4370*/  F2FP.BF16.PACK_AB R96, R97, R96 ;  /* 0x000000606160723e */ /* 0x000fe200000010ff */
[----:B------:R-:W-:Y:S02]  /*4380*/  FMUL.FTZ R70, R49, R70 ;  /* 0x0000004631467220 */ /* 0x000fe40000410000 */
[----:B------:R1:W5:Y:S01]  /*4390*/  MUFU.EX2 R49, R8 ;  /* 0x0000000800317308 */ /* 0x0003620000000800 */
[----:B------:R-:W-:Y:S02]  /*43a0*/  FMUL.FTZ R71, R48, R71 ;  /* 0x0000004730477220 */ /* 0x000fe40000410000 */
[--C-:B------:R-:W-:Y:S01]  /*43b0*/  FADD.FTZ R82, R82, -R2.reuse ;  /* 0x8000000252527221 */ /* 0x100fe20000010000 */
[----:B----4-:R-:W-:Y:S01]  /*43c0*/  F2FP.BF16.PACK_AB R5, R234, R60 ;  /* 0x0000003cea05723e */ /* 0x010fe200000010ff */
[--C-:B------:R-:W-:Y:S01]  /*43d0*/  FADD.FTZ R83, R83, -R2.reuse ;  /* 0x8000000253537221 */ /* 0x100fe20000010000 */
[----:B------:R-:W-:Y:S01]  /*43e0*/  F2FP.BF16.PACK_AB R70, R71, R70 ;  /* 0x000000464746723e */ /* 0x000fe200000010ff */
[--C-:B------:R-:W-:Y:S02]  /*43f0*/  FADD.FTZ R86, R86, -R2.reuse ;  /* 0x8000000256567221 */ /* 0x100fe40000010000 */
[--C-:B------:R-:W-:Y:S01]  /*4400*/  FADD.FTZ R87, R87, -R2.reuse ;  /* 0x8000000257577221 */ /* 0x100fe20000010000 */
[----:B------:R4:W3:Y:S01]  /*4410*/  MUFU.EX2 R48, R9 ;  /* 0x0000000900307308 */ /* 0x0008e20000000800 */
[--C-:B------:R-:W-:Y:S02]  /*4420*/  FADD.FTZ R98, R98, -R2.reuse ;  /* 0x8000000262627221 */ /* 0x100fe40000010000 */
[--C-:B------:R-:W-:Y:S02]  /*4430*/  FADD.FTZ R99, R99, -R2.reuse ;  /* 0x8000000263637221 */ /* 0x100fe40000010000 */
[----:B------:R-:W-:Y:S02]  /*4440*/  FADD.FTZ R102, R102, -R2 ;  /* 0x8000000266667221 */ /* 0x000fe40000010000 */
[--C-:B--2---:R-:W-:Y:S02]  /*4450*/  FADD.FTZ R72, R72, -R0.reuse ;  /* 0x8000000048487221 */ /* 0x104fe40000010000 */
[--C-:B------:R-:W-:Y:S02]  /*4460*/  FADD.FTZ R73, R73, -R0.reuse ;  /* 0x8000000049497221 */ /* 0x100fe40000010000 */
[--C-:B------:R-:W-:Y:S02]  /*4470*/  FADD.FTZ R76, R76, -R0.reuse ;  /* 0x800000004c4c7221 */ /* 0x100fe40000010000 */
[--C-:B------:R-:W-:Y:S01]  /*4480*/  FADD.FTZ R77, R77, -R0.reuse ;  /* 0x800000004d4d7221 */ /* 0x100fe20000010000 */
[----:B-1----:R-:W-:Y:S01]  /*4490*/  F2FP.BF16.PACK_AB R8, R53, R55 ;  /* 0x000000373508723e */ /* 0x002fe200000010ff */
        /* <DEDUP_REMOVED lines=12> */
[----:B------:R3:W1:Y:S01]  /*4560*/  LDS R0, [R3+0x185a0] ;  /* 0x0185a00003007984 */ /* 0x0006620000000800 */
[----:B------:R-:W-:Y:S02]  /*4570*/  FMUL.FTZ R14, R58, R77 ;  /* 0x0000004d3a0e7220 */ /* 0x000fe40000410000 */
[----:B------:R-:W-:Y:S01]  /*4580*/  FMUL.FTZ R23, R56, R89 ;  /* 0x0000005938177220 */ /* 0x000fe20000410000 */
[----:B------:R-:W-:Y:S01]  /*4590*/  STS [R237], R42 ;  /* 0x0000002aed007388 */ /* 0x000fe20000000800 */
[----:B------:R-:W-:Y:S02]  /*45a0*/  FMUL.FTZ R92, R55, R92 ;  /* 0x0000005c375c7220 */ /* 0x000fe40000410000 */
[----:B----4-:R-:W-:Y:S01]  /*45b0*/  FMUL.FTZ R9, R53, R93 ;  /* 0x0000005d35097220 */ /* 0x010fe20000410000 */
[----:B------:R-:W-:Y:S01]  /*45c0*/  STS [R237+0x400], R22 ;  /* 0x00040016ed007388 */ /* 0x000fe20000000800 */
[--C-:B------:R-:W-:Y:S02]  /*45d0*/  FADD.FTZ R103, R103, -R2.reuse ;  /* 0x8000000267677221 */ /* 0x100fe40000010000 */
[--C-:B------:R-:W-:Y:S01]  /*45e0*/  FADD.FTZ R114, R114, -R2.reuse ;  /* 0x8000000272727221 */ /* 0x100fe20000010000 */
[----:B------:R-:W-:Y:S01]  /*45f0*/  STS [R238], R40 ;  /* 0x00000028ee007388 */ /* 0x000fe20000000800 */
[----:B------:R-:W-:Y:S01]  /*4600*/  F2FP.BF16.PACK_AB R9, R9, R92 ;  /* 0x0000005c0909723e */ /* 0x000fe200000010ff */
[--C-:B------:R-:W-:Y:S02]  /*4610*/  FADD.FTZ R115, R115, -R2.reuse ;  /* 0x8000000273737221 */ /* 0x100fe40000010000 */
[----:B------:R-:W-:Y:S01]  /*4620*/  STS [R238+0x400], R20 ;  /* 0x00040014ee007388 */ /* 0x000fe20000000800 */
[--C-:B------:R-:W-:Y:S02]  /*4630*/  FADD.FTZ R118, R118, -R2.reuse ;  /* 0x8000000276767221 */ /* 0x100fe40000010000 */
[--C-:B------:R-:W-:Y:S01]  /*4640*/  FADD.FTZ R119, R119, -R2.reuse ;  /* 0x8000000277777221 */ /* 0x100fe20000010000 */
[----:B------:R2:W-:Y:S01]  /*4650*/  STS [R237+0x2000], R12 ;  /* 0x0020000ced007388 */ /* 0x0005e20000000800 */
[--C-:B------:R-:W-:Y:S01]  /*4660*/  FADD.FTZ R130, R130, -R2.reuse ;  /* 0x8000000282827221 */ /* 0x100fe20000010000 */
[----:B---3--:R-:W-:Y:S01]  /*4670*/  F2FP.BF16.PACK_AB R3, R52, R51 ;  /* 0x000000333403723e */ /* 0x008fe200000010ff */
[----:B------:R-:W-:Y:S01]  /*4680*/  FADD.FTZ R131, R131, -R2 ;  /* 0x8000000283837221 */ /* 0x000fe20000010000 */
[----:B-----5:R-:W-:Y:S01]  /*4690*/  F2FP.BF16.PACK_AB R2, R49, R50 ;  /* 0x000000323102723e */ /* 0x020fe200000010ff */
[----:B------:R-:W-:Y:S02]  /*46a0*/  FMUL.FTZ R104, R35, R104 ;  /* 0x0000006823687220 */ /* 0x000fe40000410000 */
[----:B------:R3:W-:Y:S01]  /*46b0*/  STS [R237+0x2400], R3 ;  /* 0x00240003ed007388 */ /* 0x0007e20000000800 */
[----:B------:R-:W-:Y:S01]  /*46c0*/  MUFU.EX2 R35, R54 ;  /* 0x0000003600237308 */ /* 0x000fe20000000800 */
[----:B------:R-:W-:Y:S02]  /*46d0*/  FMUL.FTZ R108, R32, R108 ;  /* 0x0000006c206c7220 */ /* 0x000fe40000410000 */
[----:B------:R4:W-:Y:S01]  /*46e0*/  STS [R238+0x2400], R2 ;  /* 0x00240002ee007388 */ /* 0x0009e20000000800 */
[----:B------:R-:W-:Y:S02]  /*46f0*/  FMUL.FTZ R72, R67, R72 ;  /* 0x0000004843487220 */ /* 0x000fe40000410000 */
[----:B------:R-:W-:Y:S01]  /*4700*/  FMUL.FTZ R13, R66, R73 ;  /* 0x00000049420d7220 */ /* 0x000fe20000410000 */
[----:B------:R-:W-:Y:S01]  /*4710*/  STS [R238+0x2000], R11 ;  /* 0x0020000bee007388 */ /* 0x000fe20000000800 */
[----:B------:R-:W-:Y:S02]  /*4720*/  FMUL.FTZ R76, R65, R76 ;  /* 0x0000004c414c7220 */ /* 0x000fe40000410000 */
[----:B------:R-:W5:Y:S01]  /*4730*/  MUFU.EX2 R32, R59 ;  /* 0x0000003b00207308 */ /* 0x000f620000000800 */
[----:B------:R-:W-:Y:S01]  /*4740*/  STS [R240], R39 ;  /* 0x00000027f0007388 */ /* 0x000fe20000000800 */
[----:B------:R-:W-:Y:S01]  /*4750*/  F2FP.BF16.PACK_AB R13, R13, R72 ;  /* 0x000000480d0d723e */ /* 0x000fe200000010ff */
[--C-:B-1----:R-:W-:Y:S01]  /*4760*/  FADD.FTZ R74, R74, -R0.reuse ;  /* 0x800000004a4a7221 */ /* 0x102fe20000010000 */
[----:B------:R-:W-:Y:S01]  /*4770*/  F2FP.BF16.PACK_AB R14, R14, R76 ;  /* 0x0000004c0e0e723e */ /* 0x000fe200000010ff */
[----:B------:R-:W-:Y:S01]  /*4780*/  STS [R240+0x400], R21 ;  /* 0x00040015f0007388 */ /* 0x000fe20000000800 */
[--C-:B------:R-:W-:Y:S02]  /*4790*/  FADD.FTZ R75, R75, -R0.reuse ;  /* 0x800000004b4b7221 */ /* 0x100fe40000010000 */
[----:B------:R-:W-:Y:S01]  /*47a0*/  FMUL.FTZ R74, R51, R74 ;  /* 0x0000004a334a7220 */ /* 0x000fe20000410000 */
[----:B------:R-:W-:Y:S01]  /*47b0*/  STS [R239], R38 ;  /* 0x00000026ef007388 */ /* 0x000fe20000000800 */
[----:B--2---:R-:W1:Y:S01]  /*47c0*/  MUFU.EX2 R12, R62 ;  /* 0x0000003e000c7308 */ /* 0x004e620000000800 */
[--C-:B------:R-:W-:Y:S02]  /*47d0*/  FADD.FTZ R78, R78, -R0.reuse ;  /* 0x800000004e4e7221 */ /* 0x100fe40000010000 */
[----:B------:R-:W-:Y:S01]  /*47e0*/  STS [R239+0x400], R19 ;  /* 0x00040013ef007388 */ /* 0x000fe20000000800 */
[----:B---3--:R-:W-:Y:S01]  /*47f0*/  F2FP.BF16.PACK_AB R3, R47, R48 ;  /* 0x000000302f03723e */ /* 0x008fe200000010ff */
[----:B------:R-:W-:Y:S02]  /*4800*/  FMUL.FTZ R78, R50, R78 ;  /* 0x0000004e324e7220 */ /* 0x000fe40000410000 */
[----:B------:R-:W-:Y:S01]  /*4810*/  STS [R240+0x2000], R10 ;  /* 0x0020000af0007388 */ /* 0x000fe20000000800 */
[----:B----4-:R-:W-:Y:S01]  /*4820*/  F2FP.BF16.PACK_AB R2, R45, R46 ;  /* 0x0000002e2d02723e */ /* 0x010fe200000010ff */
[--C-:B------:R-:W-:Y:S02]  /*4830*/  FADD.FTZ R79, R79, -R0.reuse ;  /* 0x800000004f4f7221 */ /* 0x100fe40000010000 */
[----:B------:R2:W-:Y:S01]  /*4840*/  STS [R240+0x2400], R3 ;  /* 0x00240003f0007388 */ /* 0x0005e20000000800 */
[----:B------:R-:W-:Y:S02]  /*4850*/  FMUL.FTZ R86, R204, R86 ;  /* 0x00000056cc567220 */ /* 0x000fe40000410000 */
[----:B------:R-:W-:Y:S01]  /*4860*/  FMUL.FTZ R31, R31, R87 ;  /* 0x000000571f1f7220 */ /* 0x000fe20000410000 */
[----:B------:R3:W-:Y:S01]  /*4870*/  STS [R239+0x2400], R2 ;  /* 0x00240002ef007388 */ /* 0x0007e20000000800 */
[--C-:B------:R-:W-:Y:S02]  /*4880*/  FADD.FTZ R90, R90, -R0.reuse ;  /* 0x800000005a5a7221 */ /* 0x100fe40000010000 */
[--C-:B------:R-:W-:Y:S01]  /*4890*/  FADD.FTZ R91, R91, -R0.reuse ;  /* 0x800000005b5b7221 */ /* 0x100fe20000010000 */
[----:B------:R-:W-:Y:S01]  /*48a0*/  STS [R239+0x2000], R8 ;  /* 0x00200008ef007388 */ /* 0x000fe20000000800 */
[----:B------:R-:W-:Y:S01]  /*48b0*/  F2FP.BF16.PACK_AB R31, R31, R86 ;  /* 0x000000561f1f723e */ /* 0x000fe200000010ff */
[----:B------:R-:W-:Y:S02]  /*48c0*/  FMUL.FTZ R90, R48, R90 ;  /* 0x0000005a305a7220 */ /* 0x000fe40000410000 */
[----:B------:R-:W-:Y:S01]  /*48d0*/  STS [R237+0x4000], R36 ;  /* 0x00400024ed007388 */ /* 0x000fe20000000800 */
[----:B------:R-:W-:Y:S02]  /*48e0*/  FMUL.FTZ R88, R64, R88 ;  /* 0x0000005840587220 */ /* 0x000fe40000410000 */
[--C-:B------:R-:W-:Y:S01]  /*48f0*/  FADD.FTZ R94, R94, -R0.reuse ;  /* 0x800000005e5e7221 */ /* 0x100fe20000010000 */
[----:B------:R-:W-:Y:S01]  /*4900*/  STS [R237+0x4400], R18 ;  /* 0x00440012ed007388 */ /* 0x000fe20000000800 */
[--C-:B------:R-:W-:Y:S01]  /*4910*/  FADD.FTZ R95, R95, -R0.reuse ;  /* 0x800000005f5f7221 */ /* 0x100fe20000010000 */
[----:B------:R-:W-:Y:S01]  /*4920*/  F2FP.BF16.PACK_AB R23, R23, R88 ;  /* 0x000000581717723e */ /* 0x000fe200000010ff */
[----:B------:R-:W-:Y:S01]  /*4930*/  FMUL.FTZ R94, R46, R94 ;  /* 0x0000005e2e5e7220 */ /* 0x000fe20000410000 */
[----:B------:R-:W-:Y:S01]  /*4940*/  STS [R238+0x4000], R34 ;  /* 0x00400022ee007388 */ /* 0x000fe20000000800 */
[----:B------:R-:W-:Y:S02]  /*4950*/  FMUL.FTZ R102, R201, R102 ;  /* 0x00000066c9667220 */ /* 0x000fe40000410000 */
[----:B------:R-:W-:Y:S01]  /*4960*/  FMUL.FTZ R30, R30, R103 ;  /* 0x000000671e1e7220 */ /* 0x000fe20000410000 */
[----:B------:R-:W-:Y:S01]  /*4970*/  STS [R238+0x4400], R17 ;  /* 0x00440011ee007388 */ /* 0x000fe20000000800 */
[----:B--2---:R-:W-:Y:S01]  /*4980*/  F2FP.BF16.PACK_AB R3, R43, R44 ;  /* 0x0000002c2b03723e */ /* 0x004fe200000010ff */
[----:B------:R-:W-:Y:S02]  /*4990*/  FMUL.FTZ R82, R206, R82 ;  /* 0x00000052ce527220 */ /* 0x000fe40000410000 */
[----:B------:R-:W-:Y:S01]  /*49a0*/  STS [R237+0x6000], R7 ;  /* 0x00600007ed007388 */ /* 0x000fe20000000800 */
[----:B---3--:R-:W-:Y:S01]  /*49b0*/  F2FP.BF16.PACK_AB R2, R37, R41 ;  /* 0x000000292502723e */ /* 0x008fe200000010ff */
[----:B------:R-:W-:Y:S01]  /*49c0*/  FMUL.FTZ R83, R205, R83 ;  /* 0x00000053cd537220 */ /* 0x000fe20000410000 */
[----:B------:R-:W-:Y:S01]  /*49d0*/  F2FP.BF16.PACK_AB R30, R30, R102 ;  /* 0x000000661e1e723e */ /* 0x000fe200000010ff */
[----:B------:R2:W-:Y:S01]  /*49e0*/  STS [R237+0x6400], R3 ;  /* 0x00640003ed007388 */ /* 0x0005e20000000800 */
[----:B------:R-:W-:Y:S02]  /*49f0*/  FMUL.FTZ R98, R203, R98 ;  /* 0x00000062cb627220 */ /* 0x000fe40000410000 */
[----:B------:R-:W-:Y:S01]  /*4a00*/  F2FP.BF16.PACK_AB R82, R83, R82 ;  /* 0x000000525352723e */ /* 0x000fe200000010ff */
[----:B------:R5:W-:Y:S01]  /*4a10*/  STS [R238+0x6400], R2 ;  /* 0x00640002ee007388 */ /* 0x000be20000000800 */
[----:B------:R-:W-:Y:S02]  /*4a20*/  FMUL.FTZ R99, R202, R99 ;  /* 0x00000063ca637220 */ /* 0x000fe40000410000 */
[----:B------:R-:W-:Y:S01]  /*4a30*/  FMUL.FTZ R100, R250, R100 ;  /* 0x00000064fa647220 */ /* 0x000fe20000410000 */
[----:B------:R-:W-:Y:S01]  /*4a40*/  STS [R238+0x6000], R6 ;  /* 0x00600006ee007388 */ /* 0x000fe20000000800 */
[----:B------:R-:W-:Y:S01]  /*4a50*/  FMUL.FTZ R101, R249, R101 ;  /* 0x00000065f9657220 */ /* 0x000fe20000410000 */
[----:B------:R-:W-:Y:S01]  /*4a60*/  F2FP.BF16.PACK_AB R98, R99, R98 ;  /* 0x000000626362723e */ /* 0x000fe200000010ff */
        /* <DEDUP_REMOVED lines=9> */
[----:B------:R-:W-:Y:S01]  /*4b00*/  FMUL.FTZ R115, R199, R115 ;  /* 0x00000073c7737220 */ /* 0x000fe20000410000 */
[----:B------:R-:W-:Y:S01]  /*4b10*/  F2FP.BF16.PACK_AB R112, R113, R112 ;  /* 0x000000707170723e */ /* 0x000fe200000010ff */
[----:B------:R-:W-:Y:S01]  /*4b20*/  FMUL.FTZ R106, R44, R106 ;  /* 0x0000006a2c6a7220 */ /* 0x000fe20000410000 */
[----:B------:R-:W-:Y:S01]  /*4b30*/  STS [R239+0x4400], R15 ;  /* 0x0044000fef007388 */ /* 0x000fe20000000800 */
[----:B--2---:R-:W-:Y:S01]  /*4b40*/  FMUL.FTZ R3, R47, R91 ;  /* 0x0000005b2f037220 */ /* 0x004fe20000410000 */
[----:B------:R-:W-:Y:S01]  /*4b50*/  F2FP.BF16.PACK_AB R114, R115, R114 ;  /* 0x000000727372723e */ /* 0x000fe200000010ff */
[----:B------:R-:W-:Y:S01]  /*4b60*/  FMUL.FTZ R24, R24, R105 ;  /* 0x0000006918187220 */ /* 0x000fe20000410000 */
[----:B------:R2:W-:Y:S01]  /*4b70*/  STS [R240+0x6000], R4 ;  /* 0x00600004f0007388 */ /* 0x0005e20000000800 */
[----:B-----5:R-:W-:Y:S01]  /*4b80*/  F2FP.BF16.PACK_AB R2, R32, R35 ;  /* 0x000000232002723e */ /* 0x020fe200000010ff */
[--C-:B------:R-:W-:Y:S01]  /*4b90*/  FADD.FTZ R110, R110, -R0.reuse ;  /* 0x800000006e6e7221 */ /* 0x100fe20000010000 */
[----:B------:R-:W-:Y:S01]  /*4ba0*/  F2FP.BF16.PACK_AB R3, R3, R90 ;  /* 0x0000005a0303723e */ /* 0x000fe200000010ff */
[--C-:B------:R-:W-:Y:S01]  /*4bb0*/  FADD.FTZ R111, R111, -R0.reuse ;  /* 0x800000006f6f7221 */ /* 0x100fe20000010000 */
[----:B------:R-:W-:Y:S01]  /*4bc0*/  F2FP.BF16.PACK_AB R24, R24, R104 ;  /* 0x000000681818723e */ /* 0x000fe200000010ff */
[----:B------:R1:W-:Y:S01]  /*4bd0*/  STS [R240+0x6400], R2 ;  /* 0x00640002f0007388 */ /* 0x0003e20000000800 */
[----:B------:R-:W-:Y:S02]  /*4be0*/  FMUL.FTZ R110, R41, R110 ;  /* 0x0000006e296e7220 */ /* 0x000fe40000410000 */
[----:B------:R-:W-:Y:S01]  /*4bf0*/  FMUL.FTZ R26, R26, R109 ;  /* 0x0000006d1a1a7220 */ /* 0x000fe20000410000 */
[----:B------:R3:W-:Y:S01]  /*4c00*/  STS [R239+0x6000], R5 ;  /* 0x00600005ef007388 */ /* 0x0007e20000000800 */
        /* <DEDUP_REMOVED lines=9> */
[--C-:B------:R-:W-:Y:S02]  /*4ca0*/  FADD.FTZ R122, R122, -R0.reuse ;  /* 0x800000007a7a7221 */ /* 0x100fe40000010000 */
[----:B--2---:R-:W-:Y:S01]  /*4cb0*/  FMUL.FTZ R4, R52, R75 ;  /* 0x0000004b34047220 */ /* 0x004fe20000410000 */
[----:B------:R-:W-:Y:S01]  /*4cc0*/  F2FP.BF16.PACK_AB R29, R29, R130 ;  /* 0x000000821d1d723e */ /* 0x000fe200000010ff */
[--C-:B------:R-:W-:Y:S02]  /*4cd0*/  FADD.FTZ R123, R123, -R0.reuse ;  /* 0x800000007b7b7221 */ /* 0x100fe40000010000 */
[----:B------:R-:W-:Y:S01]  /*4ce0*/  FMUL.FTZ R128, R213, R128 ;  /* 0x00000080d5807220 */ /* 0x000fe20000410000 */
[----:B------:R-:W-:Y:S01]  /*4cf0*/  F2FP.BF16.PACK_AB R4, R4, R74 ;  /* 0x0000004a0404723e */ /* 0x000fe200000010ff */
[----:B------:R-:W-:Y:S01]  /*4d00*/  FMUL.FTZ R129, R207, R129 ;  /* 0x00000081cf817220 */ /* 0x000fe20000410000 */
[----:B-1----:R-:W-:Y:S01]  /*4d10*/  F2FP.BF16.PACK_AB R2, R235, R12 ;  /* 0x0000000ceb02723e */ /* 0x002fe200000010ff */
[----:B------:R-:W-:Y:S02]  /*4d20*/  FMUL.FTZ R122, R35, R122 ;  /* 0x0000007a237a7220 */ /* 0x000fe40000410000 */
[----:B---3--:R-:W-:Y:S01]  /*4d30*/  FMUL.FTZ R5, R45, R95 ;  /* 0x0000005f2d057220 */ /* 0x008fe20000410000 */
[----:B------:R-:W-:Y:S01]  /*4d40*/  F2FP.BF16.PACK_AB R128, R129, R128 ;  /* 0x000000808180723e */ /* 0x000fe200000010ff */
[----:B------:R1:W-:Y:S01]  /*4d50*/  STS [R239+0x6400], R2 ;  /* 0x00640002ef007388 */ /* 0x0003e20000000800 */
[----:B------:R-:W-:Y:S02]  /*4d60*/  FMUL.FTZ R120, R28, R120 ;  /* 0x000000781c787220 */ /* 0x000fe40000410000 */
[----:B------:R-:W-:Y:S01]  /*4d70*/  F2FP.BF16.PACK_AB R5, R5, R94 ;  /* 0x0000005e0505723e */ /* 0x000fe200000010ff */
[----:B------:R-:W-:Y:S01]  /*4d80*/  BAR.SYNC.DEFER_BLOCKING 0x0 ;  /* 0x0000000000007b1d */ /* 0x000fe20000010000 */
[----:B------:R-:W-:Y:S02]  /*4d90*/  FMUL.FTZ R27, R27, R121 ;  /* 0x000000791b1b7220 */ /* 0x000fe40000410000 */
[--C-:B------:R-:W-:Y:S02]  /*4da0*/  FADD.FTZ R126, R126, -R0.reuse ;  /* 0x800000007e7e7221 */ /* 0x100fe40000010000 */
[----:B------:R-:W-:Y:S01]  /*4db0*/  FADD.FTZ R127, R127, -R0 ;  /* 0x800000007f7f7221 */ /* 0x000fe20000010000 */
[----:B------:R-:W-:Y:S01]  /*4dc0*/  F2FP.BF16.PACK_AB R27, R27, R120 ;  /* 0x000000781b1b723e */ /* 0x000fe200000010ff */
[----:B------:R-:W-:Y:S01]  /*4dd0*/  FMUL.FTZ R126, R12, R126 ;  /* 0x0000007e0c7e7220 */ /* 0x000fe20000410000 */
[----:B------:R-:W-:Y:S01]  /*4de0*/  IADD3 R0, R229, UR4, RZ ;  /* 0x00000004e5007c10 */ /* 0x000fe2000fffe0ff */
[----:B------:R-:W-:Y:S02]  /*4df0*/  FMUL.FTZ R124, R60, R124 ;  /* 0x0000007c3c7c7220 */ /* 0x000fe40000410000 */
[----:B------:R-:W-:Y:S01]  /*4e00*/  FMUL.FTZ R28, R234, R125 ;  /* 0x0000007dea1c7220 */ /* 0x000fe20000410000 */
[----:B------:R-:W-:Y:S01]  /*4e10*/  SHF.L.U32 R0, R0, 0x1, RZ ;  /* 0x0000000100007819 */ /* 0x000fe200000006ff */
[----:B------:R-:W-:Y:S03]  /*4e20*/  FMUL.FTZ R127, R235, R127 ;  /* 0x0000007feb7f7220 */ /* 0x000fe60000410000 */
[----:B------:R-:W-:Y:S01]  /*4e30*/  F2FP.BF16.PACK_AB R28, R28, R124 ;  /* 0x0000007c1c1c723e */ /* 0x000fe200000010ff */
[----:B-1----:R-:W-:Y:S01]  /*4e40*/  FMUL.FTZ R2, R49, R79 ;  /* 0x0000004f31027220 */ /* 0x002fe20000410000 */
[----:B------:R1:W-:Y:S04]  /*4e50*/  STS [R237+0x8000], R68 ;  /* 0x00800044ed007388 */ /* 0x0003e80000000800 */
[----:B------:R-:W-:Y:S01]  /*4e60*/  F2FP.BF16.PACK_AB R2, R2, R78 ;  /* 0x0000004e0202723e */ /* 0x000fe200000010ff */
[----:B------:R-:W-:Y:S04]  /*4e70*/  STS [R237+0x8400], R70 ;  /* 0x00840046ed007388 */ /* 0x000fe80000000800 */
[----:B------:R-:W-:Y:S04]  /*4e80*/  STS [R238+0x8000], R80 ;  /* 0x00800050ee007388 */ /* 0x000fe80000000800 */
        /* <DEDUP_REMOVED lines=39> */
[----:B-1----:R-:W-:Y:S07]  /*5100*/  IADD3 R3, R230, R68, RZ ;  /* 0x00000044e6037210 */ /* 0x002fee0007ffe0ff */
[----:B------:R-:W1:Y:S01]  /*5110*/  LDSM.16.MT88.4 R12, [R224+0x1c880] ;  /* 0x01c88000e00c783b */ /* 0x000e620000004200 */
[C---:B--2---:R-:W-:Y:S07]  /*5120*/  IADD3 R2, R196.reuse, R0, RZ ;  /* 0x00000000c4027210 */ /* 0x044fee0007ffe0ff */
[----:B------:R-:W-:Y:S08]  /*5130*/  LDSM.16.MT88.4 R20, [R224+0x19080] ;  /* 0x01908000e014783b */ /* 0x000ff00000004200 */
[----:B------:R-:W2:Y:S08]  /*5140*/  LDSM.16.MT88.4 R16, [R2+0x10080] ;  /* 0x010080000210783b */ /* 0x000eb00000004200 */
[----:B------:R-:W4:Y:S01]  /*5150*/  LDSM.16.MT88.4 R24, [R0+0x10880] ;  /* 0x010880000018783b */ /* 0x000f220000004200 */
[-C--:B---3--:R-:W-:Y:S07]  /*5160*/  HMMA.16816.F32.BF16 R132, R4, R8.reuse, R132 ;  /* 0x000000080484723c */ /* 0x088fee0000041884 */
[----:B------:R-:W3:Y:S01]  /*5170*/  LDSM.16.MT88.4 R28, [R224+0x1d080] ;  /* 0x01d08000e01c783b */ /* 0x000ee20000004200 */
[C---:B-1----:R-:W-:Y:S07]  /*5180*/  HMMA.16816.F32.BF16 R136, R12.reuse, R8, R136 ;  /* 0x000000080c88723c */ /* 0x042fee0000041888 */
[----:B------:R-:W-:Y:S01]  /*5190*/  LDSM.16.MT88.4 R32, [R0+0x11080] ;  /* 0x011080000020783b */ /* 0x000fe20000004200 */
[-C--:B------:R-:W-:Y:S07]  /*51a0*/  HMMA.16816.F32.BF16 R140, R12, R10.reuse, R140 ;  /* 0x0000000a0c8c723c */ /* 0x080fee000004188c */
[----:B------:R-:W-:Y:S01]  /*51b0*/  LDSM.16.MT88.4 R36, [R0+0x12080] ;  /* 0x012080000024783b */ /* 0x000fe20000004200 */
[C---:B------:R-:W-:Y:S07]  /*51c0*/  HMMA.16816.F32.BF16 R144, R4.reuse, R10, R144 ;  /* 0x0000000a0490723c */ /* 0x040fee0000041890 */
[----:B------:R-:W1:Y:S01]  /*51d0*/  LDSM.16.MT88.4 R8, [R2+0x10880] ;  /* 0x010880000208783b */ /* 0x000e620000004200 */
[-C--:B--2---:R-:W-:Y:S08]  /*51e0*/  HMMA.16816.F32.BF16 R148, R4, R16.reuse, R148 ;  /* 0x000000100494723c */ /* 0x084ff00000041894 */
[C---:B------:R-:W-:Y:S08]  /*51f0*/  HMMA.16816.F32.BF16 R152, R12.reuse, R16, R152 ;  /* 0x000000100c98723c */ /* 0x040ff00000041898 */
[-C--:B------:R-:W-:Y:S01]  /*5200*/  HMMA.16816.F32.BF16 R156, R12, R18.reuse, R156 ;  /* 0x000000120c9c723c */ /* 0x080fe2000004189c */
[----:B------:R-:W2:Y:S07]  /*5210*/  LDSM.16.MT88.4 R12, [R224+0x19880] ;  /* 0x01988000e00c783b */ /* 0x000eae0000004200 */
[----:B------:R-:W-:Y:S01]  /*5220*/  HMMA.16816.F32.BF16 R160, R4, R18, R160 ;  /* 0x0000001204a0723c */ /* 0x000fe200000418a0 */
[----:B------:R-:W5:Y:S07]  /*5230*/  LDSM.16.MT88.4 R4, [R224+0x1d880] ;  /* 0x01d88000e004783b */ /* 0x000f6e0000004200 */
[-C--:B----4-:R-:W-:Y:S01]  /*5240*/  HMMA.16816.F32.BF16 R132, R20, R24.reuse, R132 ;  /* 0x000000181484723c */ /* 0x090fe20000041884 */
[----:B------:R-:W4:Y:S07]  /*5250*/  LDSM.16.MT88.4 R16, [R2+0x11080] ;  /* 0x011080000210783b */ /* 0x000f2e0000004200 */
        /* <DEDUP_REMOVED lines=9> */
[----:B------:R-:W-:Y:S07]  /*52f0*/  LDSM.16.MT88.4 R8, [R224+0x1a080] ;  /* 0x01a08000e008783b */ /* 0x000fee0000004200 */
[-C--:B--2---:R-:W-:Y:S01]  /*5300*/  HMMA.16816.F32.BF16 R132, R12, R32.reuse, R132 ;  /* 0x000000200c84723c */ /* 0x084fe20000041884 */
[----:B------:R-:W1:Y:S07]  /*5310*/  LDSM.16.MT88.4 R20, [R0+0x11880] ;  /* 0x011880000014783b */ /* 0x000e6e0000004200 */
[C---:B-----5:R-:W-:Y:S08]  /*5320*/  HMMA.16816.F32.BF16 R136, R4.reuse, R32, R136 ;  /* 0x000000200488723c */ /* 0x060ff00000041888 */
[-C--:B------:R-:W-:Y:S08]  /*5330*/  HMMA.16816.F32.BF16 R140, R4, R34.reuse, R140 ;  /* 0x00000022048c723c */ /* 0x080ff0000004188c */
[C---:B------:R-:W-:Y:S01]  /*5340*/  HMMA.16816.F32.BF16 R144, R12.reuse, R34, R144 ;  /* 0x000000220c90723c */ /* 0x040fe20000041890 */
[----:B------:R-:W2:Y:S07]  /*5350*/  LDSM.16.MT88.4 R32, [R224+0x1a880] ;  /* 0x01a88000e020783b */ /* 0x000eae0000004200 */
[-C--:B----4-:R-:W-:Y:S08]  /*5360*/  HMMA.16816.F32.BF16 R148, R12, R16.reuse, R148 ;  /* 0x000000100c94723c */ /* 0x090ff00000041894 */
[C---:B------:R-:W-:Y:S08]  /*5370*/  HMMA.16816.F32.BF16 R152, R4.reuse, R16, R152 ;  /* 0x000000100498723c */ /* 0x040ff00000041898 */
[-C--:B------:R-:W-:Y:S01]  /*5380*/  HMMA.16816.F32.BF16 R156, R4, R18.reuse, R156 ;  /* 0x00000012049c723c */ /* 0x080fe2000004189c */
[----:B------:R-:W3:Y:S07]  /*5390*/  LDSM.16.MT88.4 R4, [R224+0x1e880] ;  /* 0x01e88000e004783b */ /* 0x000eee0000004200 */
[----:B------:R-:W-:Y:S01]  /*53a0*/  HMMA.16816.F32.BF16 R160, R12, R18, R160 ;  /* 0x000000120ca0723c */ /* 0x000fe200000418a0 */
[----:B------:R-:W4:Y:S07]  /*53b0*/  LDSM.16.MT88.4 R12, [R2+0x12080] ;  /* 0x01208000020c783b */ /* 0x000f2e0000004200 */
[-C--:B-1----:R-:W-:Y:S01]  /*53c0*/  HMMA.16816.F32.BF16 R132, R8, R20.reuse, R132 ;  /* 0x000000140884723c */ /* 0x082fe20000041884 */
[----:B------:R-:W-:Y:S07]  /*53d0*/  LDSM.16.MT88.4 R16, [R0+0x12880] ;  /* 0x012880000010783b */ /* 0x000fee0000004200 */
[C---:B------:R-:W-:Y:S08]  /*53e0*/  HMMA.16816.F32.BF16 R136, R24.reuse, R20, R136 ;  /* 0x000000141888723c */ /* 0x040ff00000041888 */
        /* <DEDUP_REMOVED lines=8> */
[----:B------:R-:W1:Y:S07]  /*5470*/  LDSM.16.MT88.4 R8, [R224+0x1b080] ;  /* 0x01b08000e008783b */ /* 0x000e6e0000004200 */
[-C--:B--2---:R-:W-:Y:S01]  /*5480*/  HMMA.16816.F32.BF16 R132, R32, R36.reuse, R132 ;  /* 0x000000242084723c */ /* 0x084fe20000041884 */
[----:B------:R-:W-:Y:S07]  /*5490*/  LDSM.16.MT88.4 R28, [R224+0x1b880] ;  /* 0x01b88000e01c783b */ /* 0x000fee0000004200 */
[C---:B---3--:R-:W-:Y:S08]  /*54a0*/  HMMA.16816.F32.BF16 R136, R4.reuse, R36, R136 ;  /* 0x000000240488723c */ /* 0x048ff00000041888 */
        /* <DEDUP_REMOVED lines=9> */
[-C--:B-1----:R-:W-:Y:S08]  /*5540*/  HMMA.16816.F32.BF16 R132, R8, R16.reuse, R132 ;  /* 0x000000100884723c */ /* 0x082ff00000041884 */
[C---:B------:R-:W-:Y:S08]  /*5550*/  HMMA.16816.F32.BF16 R136, R20.reuse, R16, R136 ;  /* 0x000000101488723c */ /* 0x040ff00000041888 */
[-C--:B------:R-:W-:Y:S08]  /*5560*/  HMMA.16816.F32.BF16 R140, R20, R18.reuse, R140 ;  /* 0x00000012148c723c */ /* 0x080ff0000004188c */
[C---:B------:R-:W-:Y:S01]  /*5570*/  HMMA.16816.F32.BF16 R144, R8.reuse, R18, R144 ;  /* 0x000000120890723c */ /* 0x040fe20000041890 */
[----:B------:R1:W-:Y:S07]  /*5580*/  LDSM.16.MT88.4 R16, [R0+0x13880] ;  /* 0x013880000010783b */ /* 0x0003ee0000004200 */
[-C--:B------:R-:W-:Y:S08]  /*5590*/  HMMA.16816.F32.BF16 R148, R8, R24.reuse, R148 ;  /* 0x000000180894723c */ /* 0x080ff00000041894 */
[C---:B------:R-:W-:Y:S08]  /*55a0*/  HMMA.16816.F32.BF16 R152, R20.reuse, R24, R152 ;  /* 0x000000181498723c */ /* 0x040ff00000041898 */
[-C--:B------:R-:W-:Y:S01]  /*55b0*/  HMMA.16816.F32.BF16 R156, R20, R26.reuse, R156 ;  /* 0x0000001a149c723c */ /* 0x080fe2000004189c */
[----:B------:R-:W-:Y:S03]  /*55c0*/  LDSM.16.MT88.4 R20, [R224+0x20080] ;  /* 0x02008000e014783b */ /* 0x000fe60000004200 */
[C---:B-1----:R-:W-:Y:S04]  /*55d0*/  SHF.L.U32 R0, R229.reuse, 0x1, RZ ;  /* 0x00000001e5007819 */ /* 0x042fe800000006ff */
[----:B------:R-:W-:Y:S01]  /*55e0*/  HMMA.16816.F32.BF16 R160, R8, R26, R160 ;  /* 0x0000001a08a0723c */ /* 0x000fe200000418a0 */
[----:B------:R-:W1:Y:S07]  /*55f0*/  LDSM.16.MT88.4 R8, [R224+0x1c080] ;  /* 0x01c08000e008783b */ /* 0x000e6e0000004200 */
[-C--:B--2---:R-:W-:Y:S01]  /*5600*/  HMMA.16816.F32.BF16 R132, R28, R36.reuse, R132 ;  /* 0x000000241c84723c */ /* 0x084fe20000041884 */
[----:B------:R2:W5:Y:S07]  /*5610*/  LDSM.16.MT88.4 R24, [R2+0x13880] ;  /* 0x013880000218783b */ /* 0x00056e0000004200 */
[C---:B---3--:R-:W-:Y:S01]  /*5620*/  HMMA.16816.F32.BF16 R136, R4.reuse, R36, R136 ;  /* 0x000000240488723c */ /* 0x048fe20000041888 */
[----:B------:R-:W-:Y:S07]  /*5630*/  BAR.SYNC.DEFER_BLOCKING 0x0 ;  /* 0x0000000000007b1d */ /* 0x000fee0000010000 */
[-C--:B------:R-:W-:Y:S08]  /*5640*/  HMMA.16816.F32.BF16 R140, R4, R38.reuse, R140 ;  /* 0x00000026048c723c */ /* 0x080ff0000004188c */
[C---:B------:R-:W-:Y:S04]  /*5650*/  HMMA.16816.F32.BF16 R144, R28.reuse, R38, R144 ;  /* 0x000000261c90723c */ /* 0x040fe80000041890 */
[----:B--2---:R-:W-:Y:S04]  /*5660*/  SHF.L.U32 R2, R229, 0x1, RZ ;  /* 0x00000001e5027819 */ /* 0x004fe800000006ff */
[-C--:B----4-:R-:W-:Y:S01]  /*5670*/  HMMA.16816.F32.BF16 R148, R28, R12.reuse, R148 ;  /* 0x0000000c1c94723c */ /* 0x090fe20000041894 */
[----:B------:R2:W3:Y:S03]  /*5680*/  LDSM.16.M88.4 R32, [R68+0x20880] ;  /* 0x020880004420783b */ /* 0x0004e60000000200 */
[----:B------:R-:W-:Y:S04]  /*5690*/  IADD3 R2, R196, R2, RZ ;  /* 0x00000002c4027210 */ /* 0x000fe80007ffe0ff */
[C---:B------:R-:W-:Y:S01]  /*56a0*/  HMMA.16816.F32.BF16 R152, R4.reuse, R12, R152 ;  /* 0x0000000c0498723c */ /* 0x040fe20000041898 */
[----:B------:R2:W4:Y:S07]  /*56b0*/  LDSM.16.M88.4 R36, [R68+0x22880] ;  /* 0x022880004424783b */ /* 0x00052e0000000200 */
[-C--:B------:R-:W-:Y:S01]  /*56c0*/  HMMA.16816.F32.BF16 R156, R4, R14.reuse, R156 ;  /* 0x0000000e049c723c */ /* 0x080fe2000004189c */
[----:B------:R2:W2:Y:S07]  /*56d0*/  LDSM.16.MT88.4 R40, [R2+0x80] ;  /* 0x000080000228783b */ /* 0x0004ae0000004200 */
[----:B------:R-:W-:Y:S01]  /*56e0*/  HMMA.16816.F32.BF16 R160, R28, R14, R160 ;  /* 0x0000000e1ca0723c */ /* 0x000fe200000418a0 */
[----:B------:R2:W2:Y:S07]  /*56f0*/  LDSM.16.MT88.4 R28, [R0+0x80] ;  /* 0x00008000001c783b */ /* 0x0004ae0000004200 */
[-C--:B-1----:R-:W-:Y:S01]  /*5700*/  HMMA.16816.F32.BF16 R132, R8, R16.reuse, R132 ;  /* 0x000000100884723c */ /* 0x082fe20000041884 */
[----:B------:R1:W1:Y:S07]  /*5710*/  LDSM.16.M88.4 R44, [R3+0x20880] ;  /* 0x02088000032c783b */ /* 0x00026e0000000200 */
[C---:B------:R-:W-:Y:S01]  /*5720*/  HMMA.16816.F32.BF16 R136, R20.reuse, R16, R136 ;  /* 0x000000101488723c */ /* 0x040fe20000041888 */
[----:B------:R1:W1:Y:S07]  /*5730*/  LDSM.16.M88.4 R52, [R3+0x22880] ;  /* 0x022880000334783b */ /* 0x00026e0000000200 */
[-C--:B------:R-:W-:Y:S01]  /*5740*/  HMMA.16816.F32.BF16 R140, R20, R18.reuse, R140 ;  /* 0x00000012148c723c */ /* 0x080fe2000004188c */
[----:B------:R1:W1:Y:S07]  /*5750*/  LDSM.16.MT88.4 R48, [R0+0x880] ;  /* 0x000880000030783b */ /* 0x00026e0000004200 */
[C---:B------:R-:W-:Y:S01]  /*5760*/  HMMA.16816.F32.BF16 R144, R8.reuse, R18, R144 ;  /* 0x000000120890723c */ /* 0x040fe20000041890 */
[----:B------:R1:W1:Y:S07]  /*5770*/  LDSM.16.MT88.4 R56, [R2+0x880] ;  /* 0x000880000238783b */ /* 0x00026e0000004200 */
[-C--:B-----5:R-:W-:Y:S08]  /*5780*/  HMMA.16816.F32.BF16 R148, R8, R24.reuse, R148 ;  /* 0x000000180894723c */ /* 0x0a0ff00000041894 */
[C---:B------:R-:W-:Y:S08]  /*5790*/  HMMA.16816.F32.BF16 R152, R20.reuse, R24, R152 ;  /* 0x000000181498723c */ /* 0x040ff00000041898 */
[-C--:B------:R-:W-:Y:S08]  /*57a0*/  HMMA.16816.F32.BF16 R156, R20, R26.reuse, R156 ;  /* 0x0000001a149c723c */ /* 0x080ff0000004189c */
[----:B------:R-:W-:Y:S01]  /*57b0*/  HMMA.16816.F32.BF16 R160, R8, R26, R160 ;  /* 0x0000001a08a0723c */ /* 0x000fe200000418a0 */
[----:B------:R-:W-:-:S07]  /*57c0*/  @P1 BRA `(.L_x_978) ;  /* 0x000002c000001947 */ /* 0x000fce0003800000 */
[----:B--234-:R-:W2:Y:S01]  /*57d0*/  LDL R217, [R1] ;  /* 0x0000000001d97983 */ /* 0x01cea20000100800 */
[----:B------:R-:W-:Y:S01]  /*57e0*/  ULDC.64 UR6, c[0x0][0x208] ;  /* 0x0000820000067ab9 */ /* 0x000fe20000000a00 */
[----:B------:R-:W-:Y:S01]  /*57f0*/  IMAD.U32 R8, RZ, RZ, UR11 ;  /* 0x0000000bff087e24 */ /* 0x000fe2000f8e00ff */
[----:B------:R-:W-:Y:S01]  /*5800*/  USHF.L.U32 UR15, UR18, 0x7, URZ ;  /* 0x00000007120f7899 */ /* 0x000fe2000800063f */
[----:B------:R-:W3:Y:S01]  /*5810*/  LDL.64 R210, [R1+0x8] ;  /* 0x0000080001d27983 */ /* 0x000ee20000100a00 */
[----:B------:R-:W-:Y:S02]  /*5820*/  UIMAD.WIDE.U32 UR20, UR18, UR6, URZ ;  /* 0x00000006121472a5 */ /* 0x000fe4000f8e003f */
[----:B------:R-:W-:Y:S01]  /*5830*/  USHF.R.S32.HI UR19, URZ, 0x1f, UR18 ;  /* 0x0000001f3f137899 */ /* 0x000fe20008011412 */
[----:B------:R-:W4:Y:S01]  /*5840*/  LDL R61, [R1+0x30] ;  /* 0x00003000013d7983 */ /* 0x000f220000100800 */
[----:B------:R-:W-:Y:S02]  /*5850*/  IMAD.U32 R10, RZ, RZ, UR15 ;  /* 0x0000000fff0a7e24 */ /* 0x000fe4000f8e00ff */
[----:B------:R-:W-:Y:S01]  /*5860*/  IMAD.U32 R6, RZ, RZ, UR20 ;  /* 0x00000014ff067e24 */ /* 0x000fe2000f8e00ff */
[----:B------:R-:W5:Y:S01]  /*5870*/  LDL.64 R218, [R1+0x18] ;  /* 0x0000180001da7983 */ /* 0x000f620000100a00 */
[----:B------:R-:W-:Y:S01]  /*5880*/  UIMAD UR19, UR19, UR6, URZ ;  /* 0x00000006131372a4 */ /* 0x000fe2000f8e023f */
[----:B------:R-:W-:Y:S01]  /*5890*/  IMAD.U32 R7, RZ, RZ, UR21 ;  /* 0x00000015ff077e24 */ /* 0x000fe2000f8e00ff */
[----:B------:R-:W-:Y:S01]  /*58a0*/  USHF.L.U32 UR6, UR6, 0x6, URZ ;  /* 0x0000000606067899 */ /* 0x000fe2000800063f */
[----:B------:R-:W5:Y:S01]  /*58b0*/  LDL.64 R208, [R1+0x20] ;  /* 0x0000200001d07983 */ /* 0x000f620000100a00 */
[----:B------:R-:W-:Y:S04]  /*58c0*/  UIMAD UR19, UR18, UR7, UR19 ;  /* 0x00000007121372a4 */ /* 0x000fe8000f8e0213 */
[----:B------:R-:W-:Y:S06]  /*58d0*/  UIADD3 UR19, UR21, UR19, URZ ;  /* 0x0000001315137290 */ /* 0x000fec000fffe03f */
[----:B------:R-:W-:Y:S01]  /*58e0*/  IMAD.U32 R5, RZ, RZ, UR19 ;  /* 0x00000013ff057e24 */ /* 0x000fe2000f8e00ff */
[----:B--2---:R-:W-:Y:S04]  /*58f0*/  IADD3 R9, -R217, UR14, -R10 ;  /* 0x0000000ed9097c10 */ /* 0x004fe8000fffe90a */
        /* <DEDUP_REMOVED lines=12> */
[----:B-----5:R-:W-:Y:S02]  /*59c0*/  @!P4 IMAD.WIDE R10, R10, 0x4, R208 ;  /* 0x000000040a0ac825 */ /* 0x020fe400078e02d0 */
[----:B------:R3:W-:Y:S01]  /*59d0*/  LDGSTS.E.BYPASS.LTC128B.128 [R8+0x1000], [R6.64], !P2 ;  /* 0x0100000006087fae */ /* 0x0007e2000d101d50 */
[----:B------:R-:W-:Y:S01]  /*59e0*/  ISETP.LT.OR P2, PT, R9, 0x61, P5 ;  /* 0x000000610900780c */ /* 0x000fe20002f41670 */
[----:B------:R-:W-:Y:S04]  /*59f0*/  IMAD.U32 R9, RZ, RZ, UR11 ;  /* 0x0000000bff097e24 */ /* 0x000fe8000f8e00ff */
[----:B------:R-:W-:Y:S04]  /*5a00*/  @!P4 IMAD R9, R9, 0x80, R218 ;  /* 0x000000800909c824 */ /* 0x000fe800078e02da */
[----:B------:R-:W-:Y:S01]  /*5a10*/  @!P4 IMAD.SHL.U32 R9, R9, 0x4, RZ ;  /* 0x000000040909c824 */ /* 0x000fe200078e00ff */
[----:B--2---:R-:W-:Y:S04]  /*5a20*/  IADD3 R4, P1, R6, UR6, RZ ;  /* 0x0000000606047c10 */ /* 0x004fe8000ff3e0ff */
[----:B------:R-:W-:Y:S02]  /*5a30*/  IADD3.X R5, R7, UR10, RZ, P1, !PT ;  /* 0x0000000a07057c10 */ /* 0x000fe40008ffe4ff */
[----:B---3--:R-:W-:Y:S03]  /*5a40*/  IADD3 R6, P1, R4, UR6, RZ ;  /* 0x0000000604067c10 */ /* 0x008fe6000ff3e0ff */
[----:B------:R2:W-:Y:S01]  /*5a50*/  LDGSTS.E.BYPASS.LTC128B.128 [R8+0x2000], [R4.64], !P3 ;  /* 0x0200000004087fae */ /* 0x0005e2000d901d50 */
[----:B------:R-:W-:Y:S05]  /*5a60*/  IADD3.X R7, R5, UR10, RZ, P1, !PT ;  /* 0x0000000a05077c10 */ /* 0x000fea0008ffe4ff */
[----:B------:R2:W-:Y:S04]  /*5a70*/  LDGSTS.E.BYPASS.LTC128B.128 [R8+0x3000], [R6.64], !P2 ;  /* 0x0300000006087fae */ /* 0x0005e8000d101d50 */
[----:B------:R2:W-:Y:S02]  /*5a80*/  @!P4 LDGSTS.E.BYPASS.LTC128B.128 [R9+0x18480], [R10.64] ;  /* 0x184800000a09cfae */ /* 0x0005e4000b901d50 */
.L_x_978:
[-C--:B--234-:R-:W-:Y:S01]  /*5a90*/  HMMA.16816.F32.BF16 R4, R32, R28.reuse, RZ ;  /* 0x0000001c2004723c */ /* 0x09cfe200000418ff */
[----:B------:R-:W-:Y:S01]  /*5aa0*/  LDSM.16.MT88.4 R60, [R0+0x1080] ;  /* 0x00108000003c783b */ /* 0x000fe20000004200 */
[----:B------:R-:W-:Y:S02]  /*5ab0*/  USHF.L.U32 UR6, UR13, 0xd, URZ ;  /* 0x0000000d0d067899 */ /* 0x000fe4000800063f */
[C---:B------:R-:W-:Y:S01]  /*5ac0*/  IMAD.IADD R77, R196.reuse, 0x1, R68 ;  /* 0x00000001c44d7824 */ /* 0x040fe200078e0244 */
[----:B------:R-:W-:Y:S01]  /*5ad0*/  UIADD3 UR13, UR13, 0x1, URZ ;  /* 0x000000010d0d7890 */ /* 0x000fe2000fffe03f */
[----:B------:R-:W2:Y:S01]  /*5ae0*/  LDL R79, [R1+0x3c] ;  /* 0x00003c00014f7983 */ /* 0x000ea20000100800 */
[----:B------:R-:W-:Y:S01]  /*5af0*/  IMAD.IADD R76, R196, 0x1, R3 ;  /* 0x00000001c44c7824 */ /* 0x000fe200078e0203 */
[C---:B------:R-:W-:Y:S01]  /*5b00*/  HMMA.16816.F32.BF16 R8, R36.reuse, R28, RZ ;  /* 0x0000001c2408723c */ /* 0x040fe200000418ff */
[----:B------:R-:W-:Y:S02]  /*5b10*/  UISETP.GE.AND UP0, UPT, UR13, UR8, UPT ;  /* 0x000000080d00728c */ /* 0x000fe4000bf06270 */
[----:B------:R-:W-:Y:S01]  /*5b20*/  LDSM.16.M88.4 R64, [R77+0x22880] ;  /* 0x022880004d40783b */ /* 0x000fe20000000200 */
[----:B------:R-:W-:Y:S02]  /*5b30*/  UIADD3 UR15, UR5, 0x1, URZ ;  /* 0x00000001050f7890 */ /* 0x000fe4000fffe03f */
[----:B------:R-:W-:Y:S02]  /*5b40*/  UISETP.GE.AND UP3, UPT, UR5, 0x1, UPT ;  /* 0x000000010500788c */ /* 0x000fe4000bf66270 */
[-C--:B------:R-:W-:Y:S01]  /*5b50*/  HMMA.16816.F32.BF16 R12, R36, R30.reuse, RZ ;  /* 0x0000001e240c723c */ /* 0x080fe200000418ff */
[----:B------:R-:W3:Y:S01]  /*5b60*/  LDL R78, [R1+0x38] ;  /* 0x00003800014e7983 */ /* 0x000ee20000100800 */
[----:B------:R-:W-:Y:S02]  /*5b70*/  UIADD3 UR7, UR12, 0x1, URZ ;  /* 0x000000010c077890 */ /* 0x000fe4000fffe03f */
[----:B------:R-:W-:Y:S02]  /*5b80*/  UISETP.GE.AND UP2, UPT, UR12, 0x1, UPT ;  /* 0x000000010c00788c */ /* 0x000fe4000bf46270 */
[----:B------:R-:W-:Y:S01]  /*5b90*/  LDSM.16.M88.4 R72, [R77+0x26880] ;  /* 0x026880004d48783b */ /* 0x000fe20000000200 */
[----:B------:R-:W-:Y:S01]  /*5ba0*/  UISETP.GE.AND UP1, UPT, UR11, 0x1, UPT ;  /* 0x000000010b00788c */ /* 0x000fe2000bf26270 */
[C---:B------:R-:W-:Y:S01]  /*5bb0*/  HMMA.16816.F32.BF16 R16, R32.reuse, R30, RZ ;  /* 0x0000001e2010723c */ /* 0x040fe200000418ff */
[----:B------:R-:W-:Y:S02]  /*5bc0*/  USEL UR5, UR15, URZ, !UP3 ;  /* 0x0000003f0f057287 */ /* 0x000fe4000d800000 */
[----:B------:R-:W0:Y:S01]  /*5bd0*/  LDGDEPBAR ;  /* 0x00000000000079af */ /* 0x000e220000000000 */
[----:B------:R-:W-:Y:S04]  /*5be0*/  USEL UR12, UR7, URZ, !UP2 ;  /* 0x0000003f070c7287 */ /* 0x000fe8000d000000 */
[-C--:B------:R-:W-:Y:S08]  /*5bf0*/  HMMA.16816.F32.BF16 R20, R32, R40.reuse, RZ ;  /* 0x000000282014723c */ /* 0x080ff000000418ff */
[C---:B------:R-:W-:Y:S08]  /*5c00*/  HMMA.16816.F32.BF16 R24, R36.reuse, R40, RZ ;  /* 0x000000282418723c */ /* 0x040ff000000418ff */
[-C--:B------:R-:W-:Y:S01]  /*5c10*/  HMMA.16816.F32.BF16 R28, R36, R42.reuse, RZ ;  /* 0x0000002a241c723c */ /* 0x080fe200000418ff */
[----:B------:R-:W4:Y:S07]  /*5c20*/  LDSM.16.M88.4 R36, [R77+0x20880] ;  /* 0x020880004d24783b */ /* 0x000f2e0000000200 */
[----:B------:R-:W-:Y:S01]  /*5c30*/  HMMA.16816.F32.BF16 R32, R32, R42, RZ ;  /* 0x0000002a2020723c */ /* 0x000fe200000418ff */
[----:B------:R-:W5:Y:S07]  /*5c40*/  LDSM.16.MT88.4 R40, [R2+0x1080] ;  /* 0x001080000228783b */ /* 0x000f6e0000004200 */
[-C--:B-1----:R-:W-:Y:S08]  /*5c50*/  HMMA.16816.F32.BF16 R4, R44, R48.reuse, R4 ;  /* 0x000000302c04723c */ /* 0x082ff00000041804 */
[C---:B------:R-:W-:Y:S08]  /*5c60*/  HMMA.16816.F32.BF16 R8, R52.reuse, R48, R8 ;  /* 0x000000303408723c */ /* 0x040ff00000041808 */
[-C--:B------:R-:W-:Y:S08]  /*5c70*/  HMMA.16816.F32.BF16 R12, R52, R50.reuse, R12 ;  /* 0x00000032340c723c */ /* 0x080ff0000004180c */
[C---:B------:R-:W-:Y:S01]  /*5c80*/  HMMA.16816.F32.BF16 R16, R44.reuse, R50, R16 ;  /* 0x000000322c10723c */ /* 0x040fe20000041810 */
[----:B------:R-:W-:Y:S07]  /*5c90*/  LDSM.16.M88.4 R48, [R76+0x20880] ;  /* 0x020880004c30783b */ /* 0x000fee0000000200 */
[-C--:B------:R-:W-:Y:S08]  /*5ca0*/  HMMA.16816.F32.BF16 R20, R44, R56.reuse, R20 ;  /* 0x000000382c14723c */ /* 0x080ff00000041814 */
[C---:B------:R-:W-:Y:S08]  /*5cb0*/  HMMA.16816.F32.BF16 R24, R52.reuse, R56, R24 ;  /* 0x000000383418723c */ /* 0x040ff00000041818 */
[-C--:B------:R-:W-:Y:S01]  /*5cc0*/  HMMA.16816.F32.BF16 R28, R52, R58.reuse, R28 ;  /* 0x0000003a341c723c */ /* 0x080fe2000004181c */
[----:B------:R-:W1:Y:S07]  /*5cd0*/  LDSM.16.MT88.4 R52, [R0+0x1880] ;  /* 0x001880000034783b */ /* 0x000e6e0000004200 */
[----:B------:R-:W-:Y:S01]  /*5ce0*/  HMMA.16816.F32.BF16 R32, R44, R58, R32 ;  /* 0x0000003a2c20723c */ /* 0x000fe20000041820 */
[----:B------:R-:W1:Y:S05]  /*5cf0*/  LDSM.16.M88.4 R44, [R76+0x22880] ;  /* 0x022880004c2c783b */ /* 0x000e6a0000000200 */
[----:B------:R-:W1:Y:S02]  /*5d00*/  LDSM.16.MT88.4 R56, [R2+0x1880] ;  /* 0x001880000238783b */ /* 0x000e640000004200 */
[-C--:B----4-:R-:W-:Y:S08]  /*5d10*/  HMMA.16816.F32.BF16 R4, R36, R60.reuse, R4 ;  /* 0x0000003c2404723c */ /* 0x090ff00000041804 */
[C---:B------:R-:W-:Y:S08]  /*5d20*/  HMMA.16816.F32.BF16 R8, R64.reuse, R60, R8 ;  /* 0x0000003c4008723c */ /* 0x040ff00000041808 */
[-C--:B------:R-:W-:Y:S08]  /*5d30*/  HMMA.16816.F32.BF16 R12, R64, R62.reuse, R12 ;  /* 0x0000003e400c723c */ /* 0x080ff0000004180c */
[C---:B------:R-:W-:Y:S01]  /*5d40*/  HMMA.16816.F32.BF16 R16, R36.reuse, R62, R16 ;  /* 0x0000003e2410723c */ /* 0x040fe20000041810 */
[----:B------:R-:W-:Y:S05]  /*5d50*/  LDSM.16.M88.4 R60, [R68+0x24880] ;  /* 0x02488000443c783b */ /* 0x000fea0000000200 */
[----:B------:R-:W-:Y:S02]  /*5d60*/  LDSM.16.M88.4 R68, [R68+0x26880] ;  /* 0x026880004444783b */ /* 0x000fe40000000200 */
[-C--:B-----5:R-:W-:Y:S08]  /*5d70*/  HMMA.16816.F32.BF16 R20, R36, R40.reuse, R20 ;  /* 0x000000282414723c */ /* 0x0a0ff00000041814 */
[C---:B------:R-:W-:Y:S08]  /*5d80*/  HMMA.16816.F32.BF16 R24, R64.reuse, R40, R24 ;  /* 0x000000284018723c */ /* 0x040ff00000041818 */
[-C--:B------:R-:W-:Y:S01]  /*5d90*/  HMMA.16816.F32.BF16 R28, R64, R42.reuse, R28 ;  /* 0x0000002a401c723c */ /* 0x080fe2000004181c */
[----:B------:R-:W4:Y:S07]  /*5da0*/  LDSM.16.MT88.4 R64, [R0+0x2080] ;  /* 0x002080000040783b */ /* 0x000f2e0000004200 */
[----:B------:R-:W-:Y:S01]  /*5db0*/  HMMA.16816.F32.BF16 R32, R36, R42, R32 ;  /* 0x0000002a2420723c */ /* 0x000fe20000041820 */
[----:B------:R-:W5:Y:S05]  /*5dc0*/  LDSM.16.MT88.4 R36, [R2+0x2080] ;  /* 0x002080000224783b */ /* 0x000f6a0000004200 */
[----:B------:R-:W-:Y:S02]  /*5dd0*/  LDSM.16.M88.4 R40, [R3+0x24880] ;  /* 0x024880000328783b */ /* 0x000fe40000000200 */
[-C--:B-1----:R-:W-:Y:S08]  /*5de0*/  HMMA.16816.F32.BF16 R4, R48, R52.reuse, R4 ;  /* 0x000000343004723c */ /* 0x082ff00000041804 */
[C---:B------:R-:W-:Y:S08]  /*5df0*/  HMMA.16816.F32.BF16 R8, R44.reuse, R52, R8 ;  /* 0x000000342c08723c */ /* 0x040ff00000041808 */
[-C--:B------:R-:W-:Y:S08]  /*5e00*/  HMMA.16816.F32.BF16 R12, R44, R54.reuse, R12 ;  /* 0x000000362c0c723c */ /* 0x080ff0000004180c */
[C---:B------:R-:W-:Y:S01]  /*5e10*/  HMMA.16816.F32.BF16 R16, R48.reuse, R54, R16 ;  /* 0x000000363010723c */ /* 0x040fe20000041810 */
[----:B------:R-:W-:Y:S07]  /*5e20*/  LDSM.16.MT88.4 R52, [R2+0x2880] ;  /* 0x002880000234783b */ /* 0x000fee0000004200 */
[-C--:B------:R-:W-:Y:S08]  /*5e30*/  HMMA.16816.F32.BF16 R20, R48, R56.reuse, R20 ;  /* 0x000000383014723c */ /* 0x080ff00000041814 */
[C---:B------:R-:W-:Y:S08]  /*5e40*/  HMMA.16816.F32.BF16 R24, R44.reuse, R56, R24 ;  /* 0x000000382c18723c */ /* 0x040ff00000041818 */
[-C--:B------:R-:W-:Y:S01]  /*5e50*/  HMMA.16816.F32.BF16 R28, R44, R58.reuse, R28 ;  /* 0x0000003a2c1c723c */ /* 0x080fe2000004181c */
[----:B------:R-:W1:Y:S07]  /*5e60*/  LDSM.16.MT88.4 R44, [R0+0x2880] ;  /* 0x00288000002c783b */ /* 0x000e6e0000004200 */
[----:B------:R-:W-:Y:S01]  /*5e70*/  HMMA.16816.F32.BF16 R32, R48, R58, R32 ;  /* 0x0000003a3020723c */ /* 0x000fe20000041820 */
[----:B------:R-:W1:Y:S05]  /*5e80*/  LDSM.16.M88.4 R48, [R3+0x26880] ;  /* 0x026880000330783b */ /* 0x000e6a0000000200 */
[----:B------:R-:W-:Y:S02]  /*5e90*/  LDSM.16.M88.4 R56, [R77+0x24880] ;  /* 0x024880004d38783b */ /* 0x000fe40000000200 */
[-C--:B----4-:R-:W-:Y:S08]  /*5ea0*/  HMMA.16816.F32.BF16 R4, R60, R64.reuse, R4 ;  /* 0x000000403c04723c */ /* 0x090ff00000041804 */
[C---:B------:R-:W-:Y:S08]  /*5eb0*/  HMMA.16816.F32.BF16 R8, R68.reuse, R64, R8 ;  /* 0x000000404408723c */ /* 0x040ff00000041808 */
[-C--:B------:R-:W-:Y:S08]  /*5ec0*/  HMMA.16816.F32.BF16 R12, R68, R66.reuse, R12 ;  /* 0x00000042440c723c */ /* 0x080ff0000004180c */
[C---:B------:R-:W-:Y:S01]  /*5ed0*/  HMMA.16816.F32.BF16 R16, R60.reuse, R66, R16 ;  /* 0x000000423c10723c */ /* 0x040fe20000041810 */
[----:B------:R-:W4:Y:S07]  /*5ee0*/  LDSM.16.MT88.4 R64, [R0+0x3080] ;  /* 0x003080000040783b */ /* 0x000f2e0000004200 */
[-C--:B-----5:R-:W-:Y:S08]  /*5ef0*/  HMMA.16816.F32.BF16 R20, R60, R36.reuse, R20 ;  /* 0x000000243c14723c */ /* 0x0a0ff00000041814 */
[C---:B------:R-:W-:Y:S08]  /*5f00*/  HMMA.16816.F32.BF16 R24, R68.reuse, R36, R24 ;  /* 0x000000244418723c */ /* 0x040ff00000041818 */
[-C--:B------:R-:W-:Y:S07]  /*5f10*/  HMMA.16816.F32.BF16 R28, R68, R38.reuse, R28 ;  /* 0x00000026441c723c */ /* 0x080fee000004181c */
[----:B------:R-:W-:Y:S01]  /*5f20*/  IMAD.IADD R68, R230, 0x1, R77 ;  /* 0x00000001e6447824 */ /* 0x000fe200078e024d */
[----:B------:R-:W-:Y:S01]  /*5f30*/  HMMA.16816.F32.BF16 R32, R60, R38, R32 ;  /* 0x000000263c20723c */ /* 0x000fe20000041820 */
[----:B------:R-:W5:Y:S05]  /*5f40*/  LDSM.16.MT88.4 R36, [R2+0x3080] ;  /* 0x003080000224783b */ /* 0x000f6a0000004200 */
[----:B------:R2:W-:Y:S02]  /*5f50*/  LDSM.16.MT88.4 R60, [R0+0x3880] ;  /* 0x00388000003c783b */ /* 0x0005e40000004200 */
[-C--:B-1----:R-:W-:Y:S03]  /*5f60*/  HMMA.16816.F32.BF16 R4, R40, R44.reuse, R4 ;  /* 0x0000002c2804723c */ /* 0x082fe60000041804 */
[----:B------:R-:W-:Y:S05]  /*5f70*/  LDSM.16.M88.4 R68, [R68+0x26880] ;  /* 0x026880004444783b */ /* 0x000fea0000000200 */
[C---:B------:R-:W-:Y:S08]  /*5f80*/  HMMA.16816.F32.BF16 R8, R48.reuse, R44, R8 ;  /* 0x0000002c3008723c */ /* 0x040ff00000041808 */
[-C--:B------:R-:W-:Y:S04]  /*5f90*/  HMMA.16816.F32.BF16 R12, R48, R46.reuse, R12 ;  /* 0x0000002e300c723c */ /* 0x080fe8000004180c */
[----:B--2---:R-:W-:Y:S04]  /*5fa0*/  IADD3 R0, P1, R79, UR6, RZ ;  /* 0x000000064f007c10 */ /* 0x004fe8000ff3e0ff */
[C---:B------:R-:W-:Y:S01]  /*5fb0*/  HMMA.16816.F32.BF16 R16, R40.reuse, R46, R16 ;  /* 0x0000002e2810723c */ /* 0x040fe20000041810 */
[----:B------:R-:W1:Y:S07]  /*5fc0*/  LDSM.16.M88.4 R44, [R76+0x24880] ;  /* 0x024880004c2c783b */ /* 0x000e6e0000000200 */
[-C--:B------:R-:W-:Y:S08]  /*5fd0*/  HMMA.16816.F32.BF16 R20, R40, R52.reuse, R20 ;  /* 0x000000342814723c */ /* 0x080ff00000041814 */
[C---:B------:R-:W-:Y:S08]  /*5fe0*/  HMMA.16816.F32.BF16 R24, R48.reuse, R52, R24 ;  /* 0x000000343018723c */ /* 0x040ff00000041818 */
[-C--:B------:R-:W-:Y:S08]  /*5ff0*/  HMMA.16816.F32.BF16 R28, R48, R54.reuse, R28 ;  /* 0x00000036301c723c */ /* 0x080ff0000004181c */
[----:B------:R-:W-:Y:S01]  /*6000*/  HMMA.16816.F32.BF16 R32, R40, R54, R32 ;  /* 0x000000362820723c */ /* 0x000fe20000041820 */
[----:B------:R2:W1:Y:S07]  /*6010*/  LDSM.16.MT88.4 R40, [R2+0x3880] ;  /* 0x003880000228783b */ /* 0x00046e0000004200 */
[-C--:B----4-:R-:W-:Y:S08]  /*6020*/  HMMA.16816.F32.BF16 R4, R56, R64.reuse, R4 ;  /* 0x000000403804723c */ /* 0x090ff00000041804 */
[C---:B------:R-:W-:Y:S08]  /*6030*/  HMMA.16816.F32.BF16 R8, R72.reuse, R64, R8 ;  /* 0x000000404808723c */ /* 0x040ff00000041808 */
[-C--:B------:R-:W-:Y:S01]  /*6040*/  HMMA.16816.F32.BF16 R12, R72, R66.reuse, R12 ;  /* 0x00000042480c723c */ /* 0x080fe2000004180c */
[----:B--2---:R-:W-:Y:S01]  /*6050*/  IMAD.U32 R2, RZ, RZ, UR6 ;  /* 0x00000006ff027e24 */ /* 0x004fe2000f8e00ff */
[----:B------:R-:W-:Y:S04]  /*6060*/  UIADD3 UR6, UR11, 0x1, URZ ;  /* 0x000000010b067890 */ /* 0x000fe8000fffe03f */
[----:B---3--:R-:W-:Y:S01]  /*6070*/  LEA.HI.X.SX32 R2, R2, R78, 0x1, P1 ;  /* 0x0000004e02027211 */ /* 0x008fe200008f0eff */
[----:B------:R-:W-:Y:S01]  /*6080*/  USEL UR11, UR6, URZ, !UP1 ;  /* 0x0000003f060b7287 */ /* 0x000fe2000c800000 */
[C---:B------:R-:W-:Y:S08]  /*6090*/  HMMA.16816.F32.BF16 R16, R56.reuse, R66, R16 ;  /* 0x000000423810723c */ /* 0x040ff00000041810 */
[-C--:B-----5:R-:W-:Y:S08]  /*60a0*/  HMMA.16816.F32.BF16 R20, R56, R36.reuse, R20 ;  /* 0x000000243814723c */ /* 0x0a0ff00000041814 */
        /* <DEDUP_REMOVED lines=9> */
[-C--:B-1----:R-:W-:Y:S05]  /*6140*/  HMMA.16816.F32.BF16 R4, R44, R60.reuse, R4 ;  /* 0x0000003c2c04723c */ /* 0x082fea0000041804 */
        /* <DEDUP_REMOVED lines=172> */
.L_x_974:
[----:B------:R-:W-:Y:S05]  /*6c10*/  @P1 BRA `(.L_x_980) ;  /* 0x0000120000001947 */ /* 0x000fea0003800000 */
[----:B------:R-:W2:Y:S01]  /*6c20*/  LDL R52, [R1+0x40] ;  /* 0x0000400001347983 */ /* 0x000ea20000100800 */
[----:B------:R-:W-:-:S02]  /*6c30*/  F2FP.BF16.PACK_AB R132, R133, R132 ;  /* 0x000000848584723e */ /* 0x000fc400000010ff */
[----:B------:R-:W-:Y:S01]  /*6c40*/  F2FP.BF16.PACK_AB R134, R135, R134 ;  /* 0x000000868786723e */ /* 0x000fe200000010ff */
[----:B------:R-:W3:Y:S01]  /*6c50*/  S2R R22, SR_TID.X ;  /* 0x0000000000167919 */ /* 0x000ee20000002100 */
        /* <DEDUP_REMOVED lines=12> */
[----:B---3--:R-:W-:Y:S02]  /*6d20*/  SHF.R.S32.HI R21, RZ, 0x1f, R22 ;  /* 0x0000001fff157819 */ /* 0x008fe40000011416 */
[----:B------:R-:W-:Y:S02]  /*6d30*/  F2FP.BF16.PACK_AB R156, R157, R156 ;  /* 0x0000009c9d9c723e */ /* 0x000fe400000010ff */
[CC--:B------:R-:W-:Y:S02]  /*6d40*/  LEA.HI R5, R21.reuse, R22.reuse, RZ, 0x2 ;  /* 0x0000001615057211 */ /* 0x0c0fe400078f10ff */
[----:B-1----:R-:W-:Y:S02]  /*6d50*/  LEA.HI R3, R21, R22, RZ, 0x5 ;  /* 0x0000001615037211 */ /* 0x002fe400078f28ff */
[----:B------:R-:W-:-:S02]  /*6d60*/  SHF.R.S32.HI R7, RZ, 0x2, R5 ;  /* 0x00000002ff077819 */ /* 0x000fc40000011405 */
[----:B------:R-:W-:Y:S02]  /*6d70*/  SHF.R.S32.HI R0, RZ, 0x1f, R5 ;  /* 0x0000001fff007819 */ /* 0x000fe40000011405 */
[--C-:B------:R-:W-:Y:S02]  /*6d80*/  SHF.R.S32.HI R4, RZ, 0x5, R3.reuse ;  /* 0x00000005ff047819 */ /* 0x100fe40000011403 */
[----:B------:R-:W-:Y:S02]  /*6d90*/  LEA.HI R0, R0, R7, RZ, 0x3 ;  /* 0x0000000700007211 */ /* 0x000fe400078f18ff */
[----:B------:R-:W-:Y:S02]  /*6da0*/  LEA.HI R6, R21, R22, RZ, 0x7 ;  /* 0x0000001615067211 */ /* 0x000fe400078f38ff */
[----:B------:R-:W-:Y:S02]  /*6db0*/  LOP3.LUT R2, R0, 0xfffffff8, RZ, 0xc0, !PT ;  /* 0xfffffff800027812 */ /* 0x000fe400078ec0ff */
[----:B------:R-:W-:-:S02]  /*6dc0*/  SHF.R.S32.HI R0, RZ, 0x1f, R3 ;  /* 0x0000001fff007819 */ /* 0x000fc40000011403 */
[----:B------:R-:W-:Y:S01]  /*6dd0*/  SHF.R.U32.HI R6, RZ, 0x4, R6 ;  /* 0x00000004ff067819 */ /* 0x000fe20000011606 */
[----:B------:R-:W-:Y:S01]  /*6de0*/  IMAD.IADD R7, R7, 0x1, -R2 ;  /* 0x0000000107077824 */ /* 0x000fe200078e0a02 */
[----:B------:R-:W-:Y:S02]  /*6df0*/  LEA.HI R0, R0, R4, RZ, 0x2 ;  /* 0x0000000400007211 */ /* 0x000fe400078f10ff */
[----:B------:R-:W-:Y:S01]  /*6e00*/  LOP3.LUT R5, R5, 0x3ffffffc, RZ, 0xc0, !PT ;  /* 0x3ffffffc05057812 */ /* 0x000fe200078ec0ff */
[C---:B------:R-:W-:Y:S01]  /*6e10*/  IMAD.SHL.U32 R2, R7.reuse, 0x40, RZ ;  /* 0x0000004007027824 */ /* 0x040fe200078e00ff */
[----:B------:R-:W-:Y:S02]  /*6e20*/  LOP3.LUT R3, R0, 0x1ffffc, RZ, 0xc0, !PT ;  /* 0x001ffffc00037812 */ /* 0x000fe400078ec0ff */
[----:B------:R-:W-:Y:S02]  /*6e30*/  R2P PR, R7, 0x6 ;  /* 0x0000000607007804 */ /* 0x000fe40000000000 */
[----:B------:R-:W-:Y:S01]  /*6e40*/  LOP3.LUT R0, R2, 0x1c0, RZ, 0xc0, !PT ;  /* 0x000001c002007812 */ /* 0x000fe200078ec0ff */
[----:B------:R-:W-:Y:S01]  /*6e50*/  IMAD.IADD R3, R4, 0x1, -R3 ;  /* 0x0000000104037824 */ /* 0x000fe200078e0a03 */
[----:B------:R-:W-:Y:S01]  /*6e60*/  F2FP.BF16.PACK_AB R158, R159, R158 ;  /* 0x0000009e9f9e723e */ /* 0x000fe200000010ff */
[----:B------:R-:W-:Y:S01]  /*6e70*/  IMAD.IADD R2, R22, 0x1, -R5 ;  /* 0x0000000116027824 */ /* 0x000fe200078e0a05 */
[----:B------:R-:W-:-:S02]  /*6e80*/  LOP3.LUT R4, R0, 0x8, R6, 0xf8, !PT ;  /* 0x0000000800047812 */ /* 0x000fc400078ef806 */
[----:B------:R-:W-:Y:S01]  /*6e90*/  SHF.R.U32.HI R0, RZ, 0x3, R0 ;  /* 0x00000003ff007819 */ /* 0x000fe20000011600 */
[----:B------:R-:W-:Y:S01]  /*6ea0*/  IMAD R2, R3, 0x200, R2 ;  /* 0x0000020003027824 */ /* 0x000fe200078e0202 */
[----:B------:R-:W-:Y:S01]  /*6eb0*/  F2FP.BF16.PACK_AB R20, R20, R164 ;  /* 0x000000a41414723e */ /* 0x000fe200000010ff */
[----:B------:R-:W-:Y:S01]  /*6ec0*/  IMAD.MOV.U32 R3, RZ, RZ, 0x20 ;  /* 0x00000020ff037424 */ /* 0x000fe200078e00ff */
[----:B------:R-:W-:Y:S02]  /*6ed0*/  LOP3.LUT R0, R4, R0, RZ, 0x3c, !PT ;  /* 0x0000000004007212 */ /* 0x000fe400078e3cff */
[----:B------:R-:W-:Y:S02]  /*6ee0*/  F2FP.BF16.PACK_AB R19, R19, R166 ;  /* 0x000000a61313723e */ /* 0x000fe400000010ff */
[----:B------:R-:W-:Y:S01]  /*6ef0*/  SEL R3, R3, 0xffffffe0, !P1 ;  /* 0xffffffe003037807 */ /* 0x000fe20004800000 */
[----:B------:R-:W-:Y:S01]  /*6f00*/  IMAD.U32 R0, R2, 0x2, R0 ;  /* 0x0000000202007824 */ /* 0x000fe200078e0000 */
[----:B------:R-:W-:-:S02]  /*6f10*/  F2FP.BF16.PACK_AB R16, R16, R176 ;  /* 0x000000b01010723e */ /* 0x000fc400000010ff */
[----:B------:R-:W-:Y:S01]  /*6f20*/  F2FP.BF16.PACK_AB R15, R15, R178 ;  /* 0x000000b20f0f723e */ /* 0x000fe200000010ff */
[----:B------:R-:W-:Y:S01]  /*6f30*/  IMAD.SHL.U32 R0, R0, 0x2, RZ ;  /* 0x0000000200007824 */ /* 0x000fe200078e00ff */
[----:B------:R-:W-:Y:S01]  /*6f40*/  BAR.SYNC.DEFER_BLOCKING 0x1, 0x100 ;  /* 0x0044000000007b1d */ /* 0x000fe20000010000 */
[----:B------:R-:W-:Y:S02]  /*6f50*/  F2FP.BF16.PACK_AB R18, R18, R168 ;  /* 0x000000a81212723e */ /* 0x000fe400000010ff */
[C---:B------:R-:W-:Y:S01]  /*6f60*/  IMAD.IADD R4, R0.reuse, 0x1, R3 ;  /* 0x0000000100047824 */ /* 0x040fe200078e0203 */
[C---:B------:R-:W-:Y:S02]  /*6f70*/  IADD3 R2, R0.reuse, 0x40, RZ ;  /* 0x0000004000027810 */ /* 0x040fe40007ffe0ff */
[----:B------:R-:W-:Y:S02]  /*6f80*/  @P2 IADD3 R2, R0, -0x40, RZ ;  /* 0xffffffc000022810 */ /* 0x000fe40007ffe0ff */
[----:B------:R-:W-:-:S02]  /*6f90*/  F2FP.BF16.PACK_AB R17, R17, R170 ;  /* 0x000000aa1111723e */ /* 0x000fc400000010ff */
[----:B------:R-:W-:Y:S01]  /*6fa0*/  F2FP.BF16.PACK_AB R14, R14, R172 ;  /* 0x000000ac0e0e723e */ /* 0x000fe200000010ff */
[----:B------:R-:W-:Y:S01]  /*6fb0*/  IMAD.IADD R3, R3, 0x1, R2 ;  /* 0x0000000103037824 */ /* 0x000fe200078e0202 */
[----:B------:R-:W-:Y:S02]  /*6fc0*/  F2FP.BF16.PACK_AB R13, R13, R174 ;  /* 0x000000ae0d0d723e */ /* 0x000fe400000010ff */
[----:B-----5:R-:W-:Y:S02]  /*6fd0*/  F2FP.BF16.PACK_AB R12, R181, R180 ;  /* 0x000000b4b50c723e */ /* 0x020fe400000010ff */
[----:B------:R-:W-:Y:S02]  /*6fe0*/  F2FP.BF16.PACK_AB R11, R183, R182 ;  /* 0x000000b6b70b723e */ /* 0x000fe400000010ff */
[----:B------:R-:W-:Y:S02]  /*6ff0*/  F2FP.BF16.PACK_AB R6, R193, R192 ;  /* 0x000000c0c106723e */ /* 0x000fe400000010ff */
[----:B------:R-:W-:-:S02]  /*7000*/  F2FP.BF16.PACK_AB R5, R195, R194 ;  /* 0x000000c2c305723e */ /* 0x000fc400000010ff */
[----:B------:R-:W-:Y:S01]  /*7010*/  F2FP.BF16.PACK_AB R10, R185, R184 ;  /* 0x000000b8b90a723e */ /* 0x000fe200000010ff */
[----:B------:R-:W-:Y:S01]  /*7020*/  STS [R0+0x4080], R132 ;  /* 0x0040808400007388 */ /* 0x000fe20000000800 */
[----:B------:R-:W-:Y:S02]  /*7030*/  F2FP.BF16.PACK_AB R9, R9, R186 ;  /* 0x000000ba0909723e */ /* 0x000fe400000010ff */
[----:B------:R-:W-:Y:S01]  /*7040*/  F2FP.BF16.PACK_AB R8, R8, R188 ;  /* 0x000000bc0808723e */ /* 0x000fe200000010ff */
[----:B------:R-:W-:Y:S01]  /*7050*/  STS [R0+0x4480], R134 ;  /* 0x0044808600007388 */ /* 0x000fe20000000800 */
[----:B------:R-:W-:Y:S02]  /*7060*/  F2FP.BF16.PACK_AB R7, R191, R190 ;  /* 0x000000bebf07723e */ /* 0x000fe400000010ff */
[----:B------:R-:W-:Y:S01]  /*7070*/  ISETP.NE.U32.AND P0, PT, RZ, c[0x0][0x360], PT ;  /* 0x0000d800ff007a0c */ /* 0x000fe20003f05070 */
[----:B------:R-:W-:Y:S01]  /*7080*/  STS [R4+0x4080], R144 ;  /* 0x0040809004007388 */ /* 0x000fe20000000800 */
[----:B------:R-:W-:-:S02]  /*7090*/  ISETP.NE.U32.AND P1, PT, RZ, c[0x0][0x358], PT ;  /* 0x0000d600ff007a0c */ /* 0x000fc40003f25070 */
        /* <DEDUP_REMOVED lines=26> */
[----:B------:R-:W-:Y:S04]  /*7240*/  STS [R3+0x480], R5 ;  /* 0x0004800503007388 */ /* 0x000fe80000000800 */
[----:B------:R-:W-:Y:S04]  /*7250*/  STS [R2+0x2080], R10 ;  /* 0x0020800a02007388 */ /* 0x000fe80000000800 */
[----:B------:R-:W-:Y:S04]  /*7260*/  STS [R2+0x2480], R9 ;  /* 0x0024800902007388 */ /* 0x000fe80000000800 */
[----:B------:R3:W-:Y:S04]  /*7270*/  STS [R3+0x2080], R8 ;  /* 0x0020800803007388 */ /* 0x0007e80000000800 */
[----:B------:R4:W-:Y:S01]  /*7280*/  STS [R3+0x2480], R7 ;  /* 0x0024800703007388 */ /* 0x0009e20000000800 */
[----:B-1----:R-:W-:-:S02]  /*7290*/  IMAD.MOV.U32 R11, RZ, RZ, 0x4 ;  /* 0x00000004ff0b7424 */ /* 0x002fc400078e00ff */
[----:B---3--:R-:W-:Y:S02]  /*72a0*/  IMAD.MOV.U32 R8, RZ, RZ, c[0x0][0x2f0] ;  /* 0x0000bc00ff087624 */ /* 0x008fe400078e00ff */
[CC--:B--2---:R-:W-:Y:S01]  /*72b0*/  IMAD.WIDE R4, R52.reuse, R11.reuse, c[0x0][0x358] ;  /* 0x0000d60034047625 */ /* 0x0c4fe200078e020b */
[----:B------:R-:W-:Y:S03]  /*72c0*/  BAR.SYNC.DEFER_BLOCKING 0x1, 0x100 ;  /* 0x0044000000007b1d */ /* 0x000fe60000010000 */
[----:B----4-:R-:W-:-:S03]  /*72d0*/  @P0 IMAD.WIDE R2, R52, R11, c[0x0][0x360] ;  /* 0x0000d80034020625 */ /* 0x010fc600078e020b */
[----:B------:R-:W2:Y:S04]  /*72e0*/  @P1 LDG.E R0, [R4.64] ;  /* 0x0000001004001981 */ /* 0x000ea8000c1e1900 */
[----:B------:R1:W5:Y:S01]  /*72f0*/  @P0 LDG.E R8, [R2.64] ;  /* 0x0000001002080981 */ /* 0x000362000c1e1900 */
[----:B------:R-:W-:Y:S02]  /*7300*/  CS2R R6, SRZ ;  /* 0x0000000000067805 */ /* 0x000fe4000001ff00 */
[--C-:B--2---:R-:W-:Y:S01]  /*7310*/  @P1 SHF.R.S32.HI R7, RZ, 0x1f, R0.reuse ;  /* 0x0000001fff071819 */ /* 0x104fe20000011400 */
[----:B------:R-:W-:Y:S01]  /*7320*/  @P1 IMAD.MOV.U32 R6, RZ, RZ, R0 ;  /* 0x000000ffff061224 */ /* 0x000fe200078e0000 */
[----:B------:R-:W-:Y:S05]  /*7330*/  @P0 BRA `(.L_x_981) ;  /* 0x0000004000000947 */ /* 0x000fea0003800000 */
[----:B-1----:R-:W-:Y:S05]  /*7340*/  @!P1 BRA `(.L_x_981) ;  /* 0x0000003000009947 */ /* 0x002fea0003800000 */
[----:B------:R-:W2:Y:S04]  /*7350*/  LDG.E R2, [R4.64] ;  /* 0x0000001004027981 */ /* 0x000ea8000c1e1900 */
[----:B------:R-:W2:Y:S02]  /*7360*/  LDG.E R0, [R4.64+0x4] ;  /* 0x0000041004007981 */ /* 0x000ea4000c1e1900 */
[----:B--2--5:R-:W-:-:S02]  /*7370*/  IADD3 R8, -R2, R0, RZ ;  /* 0x0000000002087210 */ /* 0x024fc40007ffe1ff */
.L_x_981:
[----:B-1----:R-:W-:Y:S01]  /*7380*/  LEA.HI R2, R21, R22, RZ, 0x3 ;  /* 0x0000001615027211 */ /* 0x002fe200078f18ff */
[----:B------:R-:W1:Y:S01]  /*7390*/  S2R R9, SR_CTAID.X ;  /* 0x0000000000097919 */ /* 0x000e620000002500 */
[----:B------:R-:W-:Y:S01]  /*73a0*/  SHF.R.S32.HI R4, RZ, 0x1f, R52 ;  /* 0x0000001fff047819 */ /* 0x000fe20000011434 */
[----:B------:R-:W-:Y:S01]  /*73b0*/  BSSY B0, `(.L_x_982) ;  /* 0x0000033000007945 */ /* 0x000fe20003800000 */
[----:B------:R-:W-:-:S02]  /*73c0*/  LOP3.LUT R0, R2, 0x1ffffff8, RZ, 0xc0, !PT ;  /* 0x1ffffff802007812 */ /* 0x000fc400078ec0ff */
[----:B------:R-:W-:Y:S02]  /*73d0*/  SHF.R.S32.HI R14, RZ, 0x3, R2 ;  /* 0x00000003ff0e7819 */ /* 0x000fe40000011402 */
[----:B------:R-:W-:Y:S01]  /*73e0*/  SEL R20, R52, RZ, !P1 ;  /* 0x000000ff34147207 */ /* 0x000fe20004800000 */
[----:B------:R-:W-:Y:S02]  /*73f0*/  IMAD.IADD R0, R22, 0x1, -R0 ;  /* 0x0000000116007824 */ /* 0x000fe400078e0a00 */
[----:B------:R-:W-:Y:S02]  /*7400*/  IMAD.SHL.U32 R2, R14, 0x40, RZ ;  /* 0x000000400e027824 */ /* 0x000fe400078e00ff */
[----:B------:R-:W-:-:S03]  /*7410*/  IMAD.SHL.U32 R12, R0, 0x8, RZ ;  /* 0x00000008000c7824 */ /* 0x000fc600078e00ff */
[----:B------:R-:W-:Y:S02]  /*7420*/  LOP3.LUT R0, R2, 0x1c0, RZ, 0xc0, !PT ;  /* 0x000001c002007812 */ /* 0x000fe400078ec0ff */
[----:B------:R-:W-:Y:S02]  /*7430*/  LEA.HI R2, R21, R22, RZ, 0x6 ;  /* 0x0000001615027211 */ /* 0x000fe400078f30ff */
[----:B------:R-:W-:Y:S01]  /*7440*/  LOP3.LUT R3, R0, 0x38, R12, 0xf8, !PT ;  /* 0x0000003800037812 */ /* 0x000fe200078ef80c */
[----:B------:R-:W2:Y:S01]  /*7450*/  S2R R22, SR_CTAID.Y ;  /* 0x0000000000167919 */ /* 0x000ea20000002600 */
[----:B------:R-:W-:Y:S01]  /*7460*/  SHF.R.U32.HI R0, RZ, 0x3, R0 ;  /* 0x00000003ff007819 */ /* 0x000fe20000011600 */
[----:B------:R-:W-:Y:S01]  /*7470*/  IMAD.SHL.U32 R2, R2, 0x8, RZ ;  /* 0x0000000802027824 */ /* 0x000fe200078e00ff */
[----:B------:R-:W-:Y:S01]  /*7480*/  SEL R21, R4, RZ, !P1 ;  /* 0x000000ff04157207 */ /* 0x000fe20004800000 */
[----:B-1---5:R-:W-:Y:S01]  /*7490*/  IMAD R5, R9, -0x80, R8 ;  /* 0xffffff8009057824 */ /* 0x022fe200078e0208 */
[----:B------:R-:W-:-:S02]  /*74a0*/  LOP3.LUT R0, R3, R0, RZ, 0x3c, !PT ;  /* 0x0000000003007212 */ /* 0x000fc400078e3cff */
[----:B------:R-:W-:Y:S01]  /*74b0*/  IADD3 R4, P0, R14, R6, RZ ;  /* 0x000000060e047210 */ /* 0x000fe20007f1e0ff */
[----:B------:R-:W-:Y:S01]  /*74c0*/  IMAD R6, R21, c[0x0][0x340], RZ ;  /* 0x0000d00015067a24 */ /* 0x000fe200078e02ff */
[----:B------:R-:W-:Y:S02]  /*74d0*/  LOP3.LUT R0, R0, 0x7ffffe00, R2, 0xf8, !PT ;  /* 0x7ffffe0000007812 */ /* 0x000fe400078ef802 */
[----:B------:R-:W-:Y:S01]  /*74e0*/  IMNMX R15, R5, 0x80, PT ;  /* 0x00000080050f7817 */ /* 0x000fe20003800200 */
[----:B------:R-:W-:Y:S01]  /*74f0*/  IMAD R6, R20, c[0x0][0x344], R6 ;  /* 0x0000d10014067a24 */ /* 0x000fe200078e0206 */
[----:B------:R-:W-:Y:S01]  /*7500*/  SHF.R.S32.HI R13, RZ, 0x1f, R12 ;  /* 0x0000001fff0d7819 */ /* 0x000fe2000001140c */
[----:B------:R-:W-:Y:S01]  /*7510*/  IMAD.SHL.U32 R0, R0, 0x2, RZ ;  /* 0x0000000200007824 */ /* 0x000fe200078e00ff */
[C---:B------:R-:W-:Y:S02]  /*7520*/  ISETP.GE.AND P3, PT, R14.reuse, R15, PT ;  /* 0x0000000f0e00720c */ /* 0x040fe40003f66270 */
[----:B------:R-:W-:-:S02]  /*7530*/  LEA.HI.X.SX32 R5, R14, R7, 0x1, P0 ;  /* 0x000000070e057211 */ /* 0x000fc400000f0eff */
[----:B------:R1:W3:Y:S01]  /*7540*/  LDS.128 R24, [R0+0x5080] ;  /* 0x0050800000187984 */ /* 0x0002e20000000c00 */
[----:B------:R-:W-:-:S03]  /*7550*/  ISETP.GE.OR P0, PT, R12, c[0x0][0x324], P3 ;  /* 0x0000c9000c007a0c */ /* 0x000fc60001f06670 */
[----:B------:R1:W4:Y:S01]  /*7560*/  LDS.128 R28, [R0+0x6080] ;  /* 0x00608000001c7984 */ /* 0x0003220000000c00 */
[----:B--2---:R-:W-:-:S03]  /*7570*/  SHF.R.S32.HI R23, RZ, 0x1f, R22 ;  /* 0x0000001fff177819 */ /* 0x004fc60000011416 */
[----:B------:R1:W2:Y:S02]  /*7580*/  LDS.128 R32, [R0+0x7080] ;  /* 0x0070800000207984 */ /* 0x0002a40000000c00 */
[----:B------:R-:W-:Y:S02]  /*7590*/  IMAD R2, R23, c[0x0][0x338], RZ ;  /* 0x0000ce0017027a24 */ /* 0x000fe400078e02ff */
[----:B------:R1:W1:Y:S02]  /*75a0*/  LDS.128 R36, [R0+0x80] ;  /* 0x0000800000247984 */ /* 0x0002640000000c00 */
[C---:B------:R-:W-:Y:S02]  /*75b0*/  IMAD R8, R22.reuse, c[0x0][0x33c], R2 ;  /* 0x0000cf0016087a24 */ /* 0x040fe400078e0202 */
[----:B------:R1:W1:Y:S01]  /*75c0*/  LDS.128 R40, [R0+0x1080] ;  /* 0x0010800000287984 */ /* 0x0002620000000c00 */
[----:B------:R-:W-:-:S03]  /*75d0*/  IMAD.WIDE.U32 R2, R22, c[0x0][0x338], R12 ;  /* 0x0000ce0016027a25 */ /* 0x000fc600078e000c */
[----:B------:R1:W1:Y:S01]  /*75e0*/  LDS.128 R44, [R0+0x2080] ;  /* 0x00208000002c7984 */ /* 0x0002620000000c00 */
[----:B------:R-:W-:-:S03]  /*75f0*/  IMAD.IADD R3, R3, 0x1, R8 ;  /* 0x0000000103037824 */ /* 0x000fc600078e0208 */
[----:B------:R1:W1:Y:S01]  /*7600*/  LDS.128 R48, [R0+0x3080] ;  /* 0x0030800000307984 */ /* 0x0002620000000c00 */
[----:B------:R-:W-:-:S04]  /*7610*/  IMAD.WIDE.U32 R10, R20, c[0x0][0x340], R2 ;  /* 0x0000d000140a7a25 */ /* 0x000fc800078e0002 */
[----:B------:R-:W-:-:S04]  /*7620*/  IMAD.WIDE R2, R9, 0x80, R4 ;  /* 0x0000008009027825 */ /* 0x000fc800078e0204 */
[----:B------:R-:W-:Y:S01]  /*7630*/  IMAD.IADD R9, R11, 0x1, R6 ;  /* 0x000000010b097824 */ /* 0x000fe200078e0206 */
[----:B------:R-:W-:Y:S05]  /*7640*/  @P0 BRA `(.L_x_983) ;  /* 0x0000009000000947 */ /* 0x000fea0003800000 */
[----:B------:R5:W4:Y:S01]  /*7650*/  LDS.128 R16, [R0+0x4080] ;  /* 0x0040800000107984 */ /* 0x000b220000000c00 */
[----:B------:R-:W-:-:S05]  /*7660*/  MOV R8, R10 ;  /* 0x0000000a00087202 */ /* 0x000fca0000000f00 */
[----:B------:R-:W-:-:S05]  /*7670*/  IMAD.WIDE.U32 R4, R2, c[0x0][0x330], R8 ;  /* 0x0000cc0002047a25 */ /* 0x000fca00078e0008 */
[----:B------:R-:W-:Y:S01]  /*7680*/  LEA R6, P0, R4, c[0x0][0x318], 0x1 ;  /* 0x0000c60004067a11 */ /* 0x000fe200078008ff */
[----:B-1---5:R-:W-:-:S04]  /*7690*/  IMAD R0, R3, c[0x0][0x330], RZ ;  /* 0x0000cc0003007a24 */ /* 0x022fc800078e02ff */
[----:B------:R-:W-:-:S05]  /*76a0*/  IMAD R0, R2, c[0x0][0x334], R0 ;  /* 0x0000cd0002007a24 */ /* 0x000fca00078e0200 */
[----:B------:R-:W-:-:S04]  /*76b0*/  IADD3 R0, R5, R0, RZ ;  /* 0x0000000005007210 */ /* 0x000fc80007ffe0ff */
[----:B------:R-:W-:-:S05]  /*76c0*/  LEA.HI.X R7, R4, c[0x0][0x31c], R0, 0x1, P0 ;  /* 0x0000c70004077a11 */ /* 0x000fca00000f0c00 */
[----:B----4-:R1:W-:Y:S02]  /*76d0*/  STG.E.128 [R6.64], R16 ;  /* 0x0000001006007986 */ /* 0x0103e4000c101d10 */
.L_x_983:
[----:B------:R-:W-:Y:S05]  /*76e0*/  BSYNC B0 ;  /* 0x0000000000007941 */ /* 0x000fea0003800000 */
.L_x_982:
[----:B-1----:R-:W-:Y:S01]  /*76f0*/  IADD3 R0, R14, 0x20, RZ ;  /* 0x000000200e007810 */ /* 0x002fe20007ffe0ff */
[----:B------:R-:W-:Y:S03]  /*7700*/  BSSY B0, `(.L_x_984) ;  /* 0x000000f000007945 */ /* 0x000fe60003800000 */
[----:B------:R-:W-:-:S04]  /*7710*/  ISETP.GE.AND P2, PT, R0, R15, PT ;  /* 0x0000000f0000720c */ /* 0x000fc80003f46270 */
[----:B------:R-:W-:-:S13]  /*7720*/  ISETP.GE.OR P0, PT, R12, c[0x0][0x324], P2 ;  /* 0x0000c9000c007a0c */ /* 0x000fda0001706670 */
[----:B------:R-:W-:Y:S05]  /*7730*/  @P0 BRA `(.L_x_985) ;  /* 0x000000b000000947 */ /* 0x000fea0003800000 */
[----:B------:R-:W-:Y:S02]  /*7740*/  IADD3 R0, P0, R2, 0x20, RZ ;  /* 0x0000002002007810 */ /* 0x000fe40007f1e0ff */
[----:B------:R-:W-:-:S03]  /*7750*/  MOV R5, R9 ;  /* 0x0000000900057202 */ /* 0x000fc60000000f00 */
[----:B------:R-:W-:-:S04]  /*7760*/  IMAD.X R4, RZ, RZ, R3, P0 ;  /* 0x000000ffff047224 */ /* 0x000fc800000e0603 */
[----:B------:R-:W-:Y:S02]  /*7770*/  IMAD R6, R4, c[0x0][0x330], RZ ;  /* 0x0000cc0004067a24 */ /* 0x000fe400078e02ff */
[----:B------:R-:W-:-:S04]  /*7780*/  IMAD.MOV.U32 R4, RZ, RZ, R10 ;  /* 0x000000ffff047224 */ /* 0x000fc800078e000a */
[----:B------:R-:W-:-:S04]  /*7790*/  IMAD.WIDE.U32 R4, R0, c[0x0][0x330], R4 ;  /* 0x0000cc0000047a25 */ /* 0x000fc800078e0004 */
[----:B------:R-:W-:Y:S01]  /*77a0*/  IMAD R0, R0, c[0x0][0x334], R6 ;  /* 0x0000cd0000007a24 */ /* 0x000fe200078e0206 */
[----:B------:R-:W-:-:S04]  /*77b0*/  LEA R6, P0, R4, c[0x0][0x318], 0x1 ;  /* 0x0000c60004067a11 */ /* 0x000fc800078008ff */
[----:B------:R-:W-:-:S04]  /*77c0*/  IADD3 R0, R5, R0, RZ ;  /* 0x0000000005007210 */ /* 0x000fc80007ffe0ff */
[----:B------:R-:W-:-:S05]  /*77d0*/  LEA.HI.X R7, R4, c[0x0][0x31c], R0, 0x1, P0 ;  /* 0x0000c70004077a11 */ /* 0x000fca00000f0c00 */
[----:B---3--:R1:W-:Y:S02]  /*77e0*/  STG.E.128 [R6.64], R24 ;  /* 0x0000001806007986 */ /* 0x0083e4000c101d10 */
.L_x_985:
[----:B------:R-:W-:Y:S05]  /*77f0*/  BSYNC B0 ;  /* 0x0000000000007941 */ /* 0x000fea0003800000 */
.L_x_984:
[----:B------:R-:W-:Y:S01]  /*7800*/  IADD3 R0, R14, 0x40, RZ ;  /* 0x000000400e007810 */ /* 0x000fe20007ffe0ff */
[----:B------:R-:W-:Y:S03]  /*7810*/  BSSY B0, `(.L_x_986) ;  /* 0x000000f000007945 */ /* 0x000fe60003800000 */
[----:B------:R-:W-:-:S04]  /*7820*/  ISETP.GE.AND P1, PT, R0, R15, PT ;  /* 0x0000000f0000720c */ /* 0x000fc80003f26270 */
[----:B------:R-:W-:-:S13]  /*7830*/  ISETP.GE.OR P0, PT, R12, c[0x0][0x324], P1 ;  /* 0x0000c9000c007a0c */ /* 0x000fda0000f06670 */
[----:B------:R-:W-:Y:S05]  /*7840*/  @P0 BRA `(.L_x_987) ;  /* 0x000000b000000947 */ /* 0x000fea0003800000 */
[----:B------:R-:W-:Y:S02]  /*7850*/  IADD3 R0, P0, R2, 0x40, RZ ;  /* 0x0000004002007810 */ /* 0x000fe40007f1e0ff */
[----:B------:R-:W-:-:S03]  /*7860*/  MOV R5, R9 ;  /* 0x0000000900057202 */ /* 0x000fc60000000f00 */
[----:B------:R-:W-:-:S04]  /*7870*/  IMAD.X R4, RZ, RZ, R3, P0 ;  /* 0x000000ffff047224 */ /* 0x000fc800000e0603 */
[----:B-1----:R-:W-:Y:S02]  /*7880*/  IMAD R6, R4, c[0x0][0x330], RZ ;  /* 0x0000cc0004067a24 */ /* 0x002fe400078e02ff */
[----:B------:R-:W-:-:S04]  /*7890*/  IMAD.MOV.U32 R4, RZ, RZ, R10 ;  /* 0x000000ffff047224 */ /* 0x000fc800078e000a */
[----:B------:R-:W-:-:S04]  /*78a0*/  IMAD.WIDE.U32 R4, R0, c[0x0][0x330], R4 ;  /* 0x0000cc0000047a25 */ /* 0x000fc800078e0004 */
[----:B------:R-:W-:Y:S01]  /*78b0*/  IMAD R0, R0, c[0x0][0x334], R6 ;  /* 0x0000cd0000007a24 */ /* 0x000fe200078e0206 */
[----:B------:R-:W-:-:S04]  /*78c0*/  LEA R6, P0, R4, c[0x0][0x318], 0x1 ;  /* 0x0000c60004067a11 */ /* 0x000fc800078008ff */
[----:B------:R-:W-:-:S04]  /*78d0*/  IADD3 R0, R5, R0, RZ ;  /* 0x0000000005007210 */ /* 0x000fc80007ffe0ff */
[----:B------:R-:W-:-:S05]  /*78e0*/  LEA.HI.X R7, R4, c[0x0][0x31c], R0, 0x1, P0 ;  /* 0x0000c70004077a11 */ /* 0x000fca00000f0c00 */
[----:B----4-:R1:W-:Y:S02]  /*78f0*/  STG.E.128 [R6.64], R28 ;  /* 0x0000001c06007986 */ /* 0x0103e4000c101d10 */
.L_x_987:
[----:B------:R-:W-:Y:S05]  /*7900*/  BSYNC B0 ;  /* 0x0000000000007941 */ /* 0x000fea0003800000 */
.L_x_986:
        /* <DEDUP_REMOVED lines=10> */
[----:B-1----:R-:W-:-:S04]  /*79b0*/  IMAD.WIDE.U32 R6, R0, c[0x0][0x330], R4 ;  /* 0x0000cc0000067a25 */ /* 0x002fc800078e0004 */
[----:B------:R-:W-:Y:S01]  /*79c0*/  IMAD R0, R0, c[0x0][0x334], R8 ;  /* 0x0000cd0000007a24 */ /* 0x000fe200078e0208 */
[----:B------:R-:W-:-:S04]  /*79d0*/  LEA R4, P4, R6, c[0x0][0x318], 0x1 ;  /* 0x0000c60006047a11 */ /* 0x000fc800078808ff */
[----:B------:R-:W-:-:S04]  /*79e0*/  IADD3 R0, R7, R0, RZ ;  /* 0x0000000007007210 */ /* 0x000fc80007ffe0ff */
[----:B------:R-:W-:-:S05]  /*79f0*/  LEA.HI.X R5, R6, c[0x0][0x31c], R0, 0x1, P4 ;  /* 0x0000c70006057a11 */ /* 0x000fca00020f0c00 */
[----:B--2---:R1:W-:Y:S02]  /*7a00*/  STG.E.128 [R4.64], R32 ;  /* 0x0000002004007986 */ /* 0x0043e4000c101d10 */
.L_x_989:
[----:B------:R-:W-:Y:S05]  /*7a10*/  BSYNC B0 ;  /* 0x0000000000007941 */ /* 0x000fea0003800000 */
.L_x_988:
        /* <DEDUP_REMOVED lines=19> */
.L_x_991:
[----:B------:R-:W-:Y:S05]  /*7b50*/  BSYNC B0 ;  /* 0x0000000000007941 */ /* 0x000fea0003800000 */
.L_x_990:
[----:B------:R-:W-:Y:S01]  /*7b60*/  ISETP.GE.OR P2, PT, R12, c[0x0][0x2f4], P2 ;  /* 0x0000bd000c007a0c */ /* 0x000fe20001746670 */
[----:B------:R-:W-:-:S12]  /*7b70*/  BSSY B0, `(.L_x_992) ;  /* 0x000000d000007945 */ /* 0x000fd80003800000 */
        /* <DEDUP_REMOVED lines=11> */
[----:B------:R1:W-:Y:S02]  /*7c30*/  STG.E.128 [R10.64], R40 ;  /* 0x000000280a007986 */ /* 0x0003e4000c101d10 */
.L_x_993:
[----:B------:R-:W-:Y:S05]  /*7c40*/  BSYNC B0 ;  /* 0x0000000000007941 */ /* 0x000fea0003800000 */
.L_x_992:
        /* <DEDUP_REMOVED lines=14> */
.L_x_995:
[----:B------:R-:W-:Y:S05]  /*7d30*/  BSYNC B0 ;  /* 0x0000000000007941 */ /* 0x000fea0003800000 */
.L_x_994:
[----:B------:R-:W-:-:S13]  /*7d40*/  ISETP.GE.OR P0, PT, R12, c[0x0][0x2f4], P0 ;  /* 0x0000bd000c007a0c */ /* 0x000fda0000706670 */
[----:B------:R-:W-:Y:S05]  /*7d50*/  @P0 EXIT ;  /* 0x000000000000094d */ /* 0x000fea0003800000 */
[----:B------:R-:W-:-:S05]  /*7d60*/  IADD3 R0, P0, R2, 0x60, RZ ;  /* 0x0000006002007810 */ /* 0x000fca0007f1e0ff */
[----:B------:R-:W-:Y:S01]  /*7d70*/  IMAD.X R2, RZ, RZ, R3, P0 ;  /* 0x000000ffff027224 */ /* 0x000fe200000e0603 */
[----:B------:R-:W-:-:S03]  /*7d80*/  MOV R3, R5 ;  /* 0x0000000500037202 */ /* 0x000fc60000000f00 */
[----:B------:R-:W-:Y:S02]  /*7d90*/  IMAD R7, R2, c[0x0][0x300], RZ ;  /* 0x0000c00002077a24 */ /* 0x000fe400078e02ff */
[----:B------:R-:W-:-:S04]  /*7da0*/  IMAD.MOV.U32 R2, RZ, RZ, R6 ;  /* 0x000000ffff027224 */ /* 0x000fc800078e0006 */
[----:B------:R-:W-:-:S04]  /*7db0*/  IMAD.WIDE.U32 R4, R0, c[0x0][0x300], R2 ;  /* 0x0000c00000047a25 */ /* 0x000fc800078e0002 */
[----:B------:R-:W-:Y:S01]  /*7dc0*/  IMAD R0, R0, c[0x0][0x304], R7 ;  /* 0x0000c10000007a24 */ /* 0x000fe200078e0207 */
[----:B------:R-:W-:-:S04]  /*7dd0*/  LEA R2, P0, R4, c[0x0][0x2e8], 0x1 ;  /* 0x0000ba0004027a11 */ /* 0x000fc800078008ff */
[----:B------:R-:W-:-:S04]  /*7de0*/  IADD3 R0, R5, R0, RZ ;  /* 0x0000000005007210 */ /* 0x000fc80007ffe0ff */
[----:B------:R-:W-:-:S05]  /*7df0*/  LEA.HI.X R3, R4, c[0x0][0x2ec], R0, 0x1, P0 ;  /* 0x0000bb0004037a11 */ /* 0x000fca00000f0c00 */
[----:B------:R-:W-:Y:S01]  /*7e00*/  STG.E.128 [R2.64], R48 ;  /* 0x0000003002007986 */ /* 0x000fe2000c101d10 */
[----:B------:R-:W-:Y:S05]  /*7e10*/  EXIT ;  /* 0x000000000000794d */ /* 0x000fea0003800000 */
.L_x_980:
[----:B-----5:R-:W2:Y:S01]  /*7e20*/  LDL R12, [R1+0x40] ;  /* 0x00004000010c7983 */ /* 0x020ea20000100800 */
[----:B------:R-:W-:Y:S01]  /*7e30*/  ISETP.NE.U32.AND P1, PT, RZ, c[0x0][0x358], PT ;  /* 0x0000d600ff007a0c */ /* 0x000fe20003f25070 */
[----:B-1----:R-:W-:Y:S01]  /*7e40*/  IMAD.MOV.U32 R2, RZ, RZ, 0x4 ;  /* 0x00000004ff027424 */ /* 0x002fe200078e00ff */
[----:B------:R-:W-:Y:S02]  /*7e50*/  ISETP.NE.U32.AND P0, PT, RZ, c[0x0][0x360], PT ;  /* 0x0000d800ff007a0c */ /* 0x000fe40003f05070 */
[----:B------:R-:W-:Y:S02]  /*7e60*/  ISETP.NE.AND.EX P1, PT, RZ, c[0x0][0x35c], PT, P1 ;  /* 0x0000d700ff007a0c */ /* 0x000fe40003f25310 */
[----:B------:R-:W-:Y:S01]  /*7e70*/  ISETP.NE.AND.EX P0, PT, RZ, c[0x0][0x364], PT, P0 ;  /* 0x0000d900ff007a0c */ /* 0x000fe20003f05300 */
[----:B--2---:R-:W-:-:S10]  /*7e80*/  IMAD.WIDE R4, R12, R2, c[0x0][0x358] ;  /* 0x0000d6000c047625 */ /* 0x004fd400078e0202 */
[----:B------:R-:W2:Y:S01]  /*7e90*/  @P1 LDG.E R0, [R4.64] ;  /* 0x0000001004001981 */ /* 0x000ea2000c1e1900 */
[----:B------:R-:W-:Y:S02]  /*7ea0*/  IMAD.MOV.U32 R8, RZ, RZ, c[0x0][0x2f0] ;  /* 0x0000bc00ff087624 */ /* 0x000fe400078e00ff */
[----:B------:R-:W-:-:S05]  /*7eb0*/  @P0 IMAD.WIDE R2, R12, R2, c[0x0][0x360] ;  /* 0x0000d8000c020625 */ /* 0x000fca00078e0202 */
[----:B------:R1:W5:Y:S02]  /*7ec0*/  @P0 LDG.E R8, [R2.64] ;  /* 0x0000001002080981 */ /* 0x000364000c1e1900 */
[----:B-1----:R-:W-:Y:S02]  /*7ed0*/  CS2R R2, SRZ ;  /* 0x0000000000027805 */ /* 0x002fe4000001ff00 */
[--C-:B--2---:R-:W-:Y:S01]  /*7ee0*/  @P1 SHF.R.S32.HI R3, RZ, 0x1f, R0.reuse ;  /* 0x0000001fff031819 */ /* 0x104fe20000011400 */
[----:B------:R-:W-:Y:S01]  /*7ef0*/  @P1 IMAD.MOV.U32 R2, RZ, RZ, R0 ;  /* 0x000000ffff021224 */ /* 0x000fe200078e0000 */
[----:B------:R-:W-:Y:S05]  /*7f00*/  @P0 BRA `(.L_x_996) ;  /* 0x0000004000000947 */ /* 0x000fea0003800000 */
[----:B------:R-:W-:Y:S05]  /*7f10*/  @!P1 BRA `(.L_x_996) ;  /* 0x0000003000009947 */ /* 0x000fea0003800000 */
[----:B------:R1:W2:Y:S04]  /*7f20*/  LDG.E R0, [R4.64] ;  /* 0x0000001004007981 */ /* 0x0002a8000c1e1900 */
[----:B-1----:R-:W2:Y:S02]  /*7f30*/  LDG.E R4, [R4.64+0x4] ;  /* 0x0000041004047981 */ /* 0x002ea4000c1e1900 */
[----:B--2--5:R-:W-:-:S02]  /*7f40*/  IADD3 R8, -R0, R4, RZ ;  /* 0x0000000400087210 */ /* 0x024fc40007ffe1ff */
.L_x_996:
[----:B------:R-:W1:Y:S01]  /*7f50*/  S2R R4, SR_TID.X ;  /* 0x0000000000047919 */ /* 0x000e620000002100 */
[----:B------:R-:W-:Y:S01]  /*7f60*/  SEL R16, R12, RZ, !P1 ;  /* 0x000000ff0c107207 */ /* 0x000fe20004800000 */
[----:B------:R-:W-:Y:S02]  /*7f70*/  BSSY B0, `(.L_x_997) ;  /* 0x0000024000007945 */ /* 0x000fe40003800000 */
[----:B------:R-:W2:Y:S04]  /*7f80*/  S2R R9, SR_CTAID.X ;  /* 0x0000000000097919 */ /* 0x000ea80000002500 */
[----:B------:R-:W3:Y:S01]  /*7f90*/  S2R R18, SR_CTAID.Y ;  /* 0x0000000000127919 */ /* 0x000ee20000002600 */
        /* <DEDUP_REMOVED lines=8> */
[----:B------:R-:W-:Y:S01]  /*8020*/  ISETP.GE.AND P3, PT, R14, R15, PT ;  /* 0x0000000f0e00720c */ /* 0x000fe20003f66270 */
[----:B------:R-:W-:Y:S01]  /*8030*/  IMAD.SHL.U32 R10, R10, 0x8, RZ ;  /* 0x000000080a0a7824 */ /* 0x000fe200078e00ff */
[----:B------:R-:W-:Y:S01]  /*8040*/  SHF.R.S32.HI R4, RZ, 0x1f, R12 ;  /* 0x0000001fff047819 */ /* 0x000fe2000001140c */
[----:B------:R-:W-:Y:S01]  /*8050*/  IMAD R5, R19, c[0x0][0x308], RZ ;  /* 0x0000c20013057a24 */ /* 0x000fe200078e02ff */
[----:B------:R-:W-:-:S02]  /*8060*/  LEA.HI.X.SX32 R3, R14, R3, 0x1, P0 ;  /* 0x000000030e037211 */ /* 0x000fc400000f0eff */
[----:B------:R-:W-:Y:S01]  /*8070*/  SHF.R.S32.HI R11, RZ, 0x1f, R10 ;  /* 0x0000001fff0b7819 */ /* 0x000fe2000001140a */
[----:B------:R-:W-:Y:S01]  /*8080*/  IMAD R0, R18, c[0x0][0x30c], R5 ;  /* 0x0000c30012007a24 */ /* 0x000fe200078e0205 */
[----:B------:R-:W-:Y:S01]  /*8090*/  ISETP.GE.OR P0, PT, R10, c[0x0][0x2f4], P3 ;  /* 0x0000bd000a007a0c */ /* 0x000fe20001f06670 */
[----:B------:R-:W-:Y:S01]  /*80a0*/  IMAD.WIDE R2, R9, 0x80, R2 ;  /* 0x0000008009027825 */ /* 0x000fe200078e0202 */
[----:B------:R-:W-:-:S03]  /*80b0*/  SEL R17, R4, RZ, !P1 ;  /* 0x000000ff04117207 */ /* 0x000fc60004800000 */
        /* <DEDUP_REMOVED lines=15> */
.L_x_998:
[----:B------:R-:W-:Y:S05]  /*81b0*/  BSYNC B0 ;  /* 0x0000000000007941 */ /* 0x000fea0003800000 */
.L_x_997:
        /* <DEDUP_REMOVED lines=15> */
[----:B------:R1:W-:Y:S02]  /*82b0*/  STG.E.128 [R12.64], RZ ;  /* 0x000000ff0c007986 */ /* 0x0003e4000c101d10 */
.L_x_1000:
[----:B------:R-:W-:Y:S05]  /*82c0*/  BSYNC B0 ;  /* 0x0000000000007941 */ /* 0x000fea0003800000 */
.L_x_999:
        /* <DEDUP_REMOVED lines=16> */
.L_x_1002:
[----:B------:R-:W-:Y:S05]  /*83d0*/  BSYNC B0 ;  /* 0x0000000000007941 */ /* 0x000fea0003800000 */
.L_x_1001:
[----:B------:R-:W-:Y:S01]  /*83e0*/  IADD3 R14, R14, 0x60, RZ ;  /* 0x000000600e0e7810 */ /* 0x000fe20007ffe0ff */
[----:B------:R-:W-:Y:S03]  /*83f0*/  BSSY B0, `(.L_x_1003) ;  /* 0x000000e000007945 */ /* 0x000fe60003800000 */
[----:B------:R-:W-:-:S04]  /*8400*/  ISETP.GE.AND P0, PT, R14, R15, PT ;  /* 0x0000000f0e00720c */ /* 0x000fc80003f06270 */
[----:B------:R-:W-:-:S13]  /*8410*/  ISETP.GE.OR P4, PT, R10, c[0x0][0x2f4], P0 ;  /* 0x0000bd000a007a0c */ /* 0x000fda0000786670 */
[----:B------:R-:W-:Y:S05]  /*8420*/  @P4 BRA `(.L_x_1004) ;  /* 0x000000a000004947 */ /* 0x000fea0003800000 */
[----:B------:R-:W-:-:S04]  /*8430*/  IADD3 R0, P4, R2, 0x60, RZ ;  /* 0x0000006002007810 */ /* 0x000fc80007f9e0ff */
[----:B------:R-:W-:-:S05]  /*8440*/  IADD3.X R4, RZ, R3, RZ, P4, !PT ;  /* 0x00000003ff047210 */ /* 0x000fca00027fe4ff */
[----:B------:R-:W-:Y:S01]  /*8450*/  IMAD R8, R4, c[0x0][0x300], RZ ;  /* 0x0000c00004087a24 */ /* 0x000fe200078e02ff */
[----:B------:R-:W-:-:S05]  /*8460*/  MOV R4, R6 ;  /* 0x0000000600047202 */ /* 0x000fca0000000f00 */
[----:B------:R-:W-:-:S04]  /*8470*/  IMAD.WIDE.U32 R6, R0, c[0x0][0x300], R4 ;  /* 0x0000c00000067a25 */ /* 0x000fc800078e0004 */
[----:B------:R-:W-:Y:S01]  /*8480*/  IMAD R0, R0, c[0x0][0x304], R8 ;  /* 0x0000c10000007a24 */ /* 0x000fe200078e0208 */
[----:B------:R-:W-:-:S04]  /*8490*/  LEA R4, P4, R6, c[0x0][0x2e8], 0x1 ;  /* 0x0000ba0006047a11 */ /* 0x000fc800078808ff */
[----:B------:R-:W-:-:S04]  /*84a0*/  IADD3 R0, R7, R0, RZ ;  /* 0x0000000007007210 */ /* 0x000fc80007ffe0ff */
[----:B------:R-:W-:-:S05]  /*84b0*/  LEA.HI.X R5, R6, c[0x0][0x2ec], R0, 0x1, P4 ;  /* 0x0000bb0006057a11 */ /* 0x000fca00020f0c00 */
[----:B------:R2:W-:Y:S02]  /*84c0*/  STG.E.128 [R4.64], RZ ;  /* 0x000000ff04007986 */ /* 0x0005e4000c101d10 */
.L_x_1004:
[----:B------:R-:W-:Y:S05]  /*84d0*/  BSYNC B0 ;  /* 0x0000000000007941 */ /* 0x000fea0003800000 */
.L_x_1003:
[----:B------:R-:W-:Y:S01]  /*84e0*/  IMAD R0, R19, c[0x0][0x338], RZ ;  /* 0x0000ce0013007a24 */ /* 0x000fe200078e02ff */
[----:B------:R-:W-:Y:S01]  /*84f0*/  ISETP.GE.OR P3, PT, R10, c[0x0][0x324], P3 ;  /* 0x0000c9000a007a0c */ /* 0x000fe20001f66670 */
[C---:B------:R-:W-:Y:S01]  /*8500*/  IMAD.WIDE.U32 R6, R18.reuse, c[0x0][0x338], R10 ;  /* 0x0000ce0012067a25 */ /* 0x040fe200078e000a */
[----:B------:R-:W-:Y:S03]  /*8510*/  BSSY B0, `(.L_x_1005) ;  /* 0x0000010000007945 */ /* 0x000fe60003800000 */
[----:B------:R-:W-:Y:S02]  /*8520*/  IMAD R0, R18, c[0x0][0x33c], R0 ;  /* 0x0000cf0012007a24 */ /* 0x000fe400078e0200 */
[----:B--2---:R-:W-:-:S03]  /*8530*/  IMAD R4, R17, c[0x0][0x340], RZ ;  /* 0x0000d00011047a24 */ /* 0x004fc600078e02ff */
        /* <DEDUP_REMOVED lines=9> */
[----:B-1----:R-:W-:-:S04]  /*85d0*/  LEA R12, P3, R8, c[0x0][0x318], 0x1 ;  /* 0x0000c600080c7a11 */ /* 0x002fc800078608ff */
[----:B------:R-:W-:-:S04]  /*85e0*/  IADD3 R0, R9, R0, RZ ;  /* 0x0000000009007210 */ /* 0x000fc80007ffe0ff */
[----:B------:R-:W-:-:S05]  /*85f0*/  LEA.HI.X R13, R8, c[0x0][0x31c], R0, 0x1, P3 ;  /* 0x0000c700080d7a11 */ /* 0x000fca00018f0c00 */
[----:B------:R1:W-:Y:S02]  /*8600*/  STG.E.128 [R12.64], RZ ;  /* 0x000000ff0c007986 */ /* 0x0003e4000c101d10 */
.L_x_1006:
[----:B------:R-:W-:Y:S05]  /*8610*/  BSYNC B0 ;  /* 0x0000000000007941 */ /* 0x000fea0003800000 */
.L_x_1005:
        /* <DEDUP_REMOVED lines=14> */
.L_x_1008:
[----:B------:R-:W-:Y:S05]  /*8700*/  BSYNC B0 ;  /* 0x0000000000007941 */ /* 0x000fea0003800000 */
.L_x_1007:
        /* <DEDUP_REMOVED lines=14> */
.L_x_1010:
[----:B------:R-:W-:Y:S05]  /*87f0*/  BSYNC B0 ;  /* 0x0000000000007941 */ /* 0x000fea0003800000 */
.L_x_1009:
[----:B------:R-:W-:-:S13]  /*8800*/  ISETP.GE.OR P0, PT, R10, c[0x0][0x324], P0 ;  /* 0x0000c9000a007a0c */ /* 0x000fda0000706670 */
[----:B------:R-:W-:Y:S05]  /*8810*/  @P0 EXIT ;  /* 0x000000000000094d */ /* 0x000fea0003800000 */
[----:B------:R-:W-:Y:S02]  /*8820*/  IADD3 R0, P0, R2, 0x60, RZ ;  /* 0x0000006002007810 */ /* 0x000fe40007f1e0ff */
[----:B------:R-:W-:Y:S02]  /*8830*/  MOV R4, R6 ;  /* 0x0000000600047202 */ /* 0x000fe40000000f00 */
[----:B------:R-:W-:-:S03]  /*8840*/  IADD3.X R2, RZ, R3, RZ, P0, !PT ;  /* 0x00000003ff027210 */ /* 0x000fc600007fe4ff */
[----:B------:R-:W-:-:S04]  /*8850*/  IMAD.WIDE.U32 R4, R0, c[0x0][0x330], R4 ;  /* 0x0000cc0000047a25 */ /* 0x000fc800078e0004 */
[----:B------:R-:W-:-:S04]  /*8860*/  IMAD R2, R2, c[0x0][0x330], RZ ;  /* 0x0000cc0002027a24 */ /* 0x000fc800078e02ff */
[----:B------:R-:W-:Y:S01]  /*8870*/  IMAD R0, R0, c[0x0][0x334], R2 ;  /* 0x0000cd0000007a24 */ /* 0x000fe200078e0202 */
[----:B------:R-:W-:-:S04]  /*8880*/  LEA R2, P0, R4, c[0x0][0x318], 0x1 ;  /* 0x0000c60004027a11 */ /* 0x000fc800078008ff */
[----:B------:R-:W-:-:S04]  /*8890*/  IADD3 R0, R5, R0, RZ ;  /* 0x0000000005007210 */ /* 0x000fc80007ffe0ff */
[----:B------:R-:W-:-:S05]  /*88a0*/  LEA.HI.X R3, R4, c[0x0][0x31c], R0, 0x1, P0 ;  /* 0x0000c70004037a11 */ /* 0x000fca00000f0c00 */
[----:B------:R-:W-:Y:S01]  /*88b0*/  STG.E.128 [R2.64], RZ ;  /* 0x000000ff02007986 */ /* 0x000fe2000c101d10 */
[----:B------:R-:W-:Y:S05]  /*88c0*/  EXIT ;  /* 0x000000000000794d */ /* 0x000fea0003800000 */
.L_x_1011:
        /* <DEDUP_REMOVED lines=11> */
.L_x_1830:


//--------------------- .text._ZN7cutlass13device_kernelIN5flash19enable_sm80_to_sm89INS1_16FlashAttnBwdSm80INS1_25CollectiveMainloopBwdSm80ILi2ELi2EN4cute5tupleIJNS5_1CILi128EEES8_NS7_ILi64EEEEEENS_10bfloat16_tEfNS_4arch4Sm80ELb0ELb0ELb0ELb1ELb1ELb0ELb0ELb0ELi2ELi4ELi4ELi4ELb0EEENS1_21CollectiveEpilogueBwdISA_SB_SD_Li256ELb1ELb0ELi2EEENS1_19SingleTileSchedulerILb1ELb0ELb0ELi128EEEEEEEEEvNT_6ParamsE --------------------------
	.section	.text._ZN7cutlass13device_kernelIN5flash19enable_sm80_to_sm89INS1_16FlashAttnBwdSm80INS1_25CollectiveMainloopBwdSm80ILi2ELi2EN4cute5tupleIJNS5_1CILi128EEES8_NS7_ILi64EEEEEENS_10bfloat16_tEfNS_4arch4Sm80ELb0ELb0ELb0ELb1ELb1ELb0ELb0ELb0ELi2ELi4ELi4ELi4ELb0EEENS1_21CollectiveEpilogueBwdISA_SB_SD_Li256ELb1ELb0ELi2EEENS1_19SingleTileSchedulerILb1ELb0ELb0ELi128EEEEEEEEEvNT_6ParamsE,"ax",@progbits
	.sectioninfo	@"SHI_REGISTERS=255"
	.align	128
.text._ZN7cutlass13device_kernelIN5flash19enable_sm80_to_sm89INS1_16FlashAttnBwdSm80INS1_25CollectiveMainloopBwdSm80ILi2ELi2EN4cute5tupleIJNS5_1CILi128EEES8_NS7_ILi64EEEEEENS_10bfloat16_tEfNS_4arch4Sm80ELb0ELb0ELb0ELb1ELb1ELb0ELb0ELb0ELi2ELi4ELi4ELi4ELb0EEENS1_21CollectiveEpilogueBwdISA_SB_SD_Li256ELb1ELb0ELi2EEENS1_19SingleTileSchedulerILb1ELb0ELb0ELi128EEEEEEEEEvNT_6ParamsE:
        .type           _ZN7cutlass13device_kernelIN5flash19enable_sm80_to_sm89INS1_16FlashAttnBwdSm80INS1_25CollectiveMainloopBwdSm80ILi2ELi2EN4cute5tupleIJNS5_1CILi128EEES8_NS7_ILi64EEEEEENS_10bfloat16_tEfNS_4arch4Sm80ELb0ELb0ELb0ELb1ELb1ELb0ELb0ELb0ELi2ELi4ELi4ELi4ELb0EEENS1_21CollectiveEpilogueBwdISA_SB_SD_Li256ELb1ELb0ELi2EEENS1_19SingleTileSchedulerILb1ELb0ELb0ELi128EEEEEEEEEvNT_6ParamsE,@function
        .size           _ZN7cutlass13device_kernelIN5flash19enable_sm80_to_sm89INS1_16FlashAttnBwdSm80INS1_25CollectiveMainloopBwdSm80ILi2ELi2EN4cute5tupleIJNS5_1CILi128EEES8_NS7_ILi64EEEEEENS_10bfloat16_tEfNS_4arch4Sm80ELb0ELb0ELb0ELb1ELb1ELb0ELb0ELb0ELi2ELi4ELi4ELi4ELb0EEENS1_21CollectiveEpilogueBwdISA_SB_SD_Li256ELb1ELb0ELi2EEENS1_19SingleTileSchedulerILb1ELb0ELb0ELi128EEEEEEEEEvNT_6ParamsE,(.L_x_1831 - _ZN7cutlass13device_kernelIN5flash19enable_sm80_to_sm89INS1_16FlashAttnBwdSm80INS1_25CollectiveMainloopBwdSm80ILi2ELi2EN4cute5tupleIJNS5_1CILi128EEES8_NS7_ILi64EEEEEENS_10bfloat16_tEfNS_4arch4Sm80ELb0ELb0ELb0ELb1ELb1ELb0ELb0ELb0ELi2ELi4ELi4ELi4ELb0EEENS1_21CollectiveEpilogueBwdISA_SB_SD_Li256ELb1ELb0ELi2EEENS1_19SingleTileSchedulerILb1ELb0ELb0ELi128EEEEEEEEEvNT_6ParamsE)
        .other          _ZN7cutlass13device_kernelIN5flash19enable_sm80_to_sm89INS1_16FlashAttnBwdSm80INS1_25CollectiveMainloopBwdSm80ILi2ELi2EN4cute5tupleIJNS5_1CILi128EEES8_NS7_ILi64EEEEEENS_10bfloat16_tEfNS_4arch4Sm80ELb0ELb0ELb0ELb1ELb1ELb0ELb0ELb0ELi2ELi4ELi4ELi4ELb0EEENS1_21CollectiveEpilogueBwdISA_SB_SD_Li256ELb1ELb0ELi2EEENS1_19SingleTileSchedulerILb1ELb0ELb0ELi128EEEEEEEEEvNT_6ParamsE,@"STO_CUDA_ENTRY STV_DEFAULT"
_ZN7cutlass13device_kernelIN5flash19enable_sm80_to_sm89INS1_16FlashAttnBwdSm80INS1_25CollectiveMainloopBwdSm80ILi2ELi2EN4cute5tupleIJNS5_1CILi128EEES8_NS7_ILi64EEEEEENS_10bfloat16_tEfNS_4arch4Sm80ELb0ELb0ELb0ELb1ELb1ELb0ELb0ELb0ELi2ELi4ELi4ELi4ELb0EEENS1_21CollectiveEpilogueBwdISA_SB_SD_Li256ELb1ELb0ELi2EEENS1_19SingleTileSchedulerILb1ELb0ELb0ELi128EEEEEEEEEvNT_6ParamsE:
        /* <DEDUP_REMOVED lines=18> */
.L_x_1013:
        /* <DEDUP_REMOVED lines=8> */
.L_x_1015:
[----:B------:R-:W-:Y:S02]  /*01a0*/  MOV R0, c[0x0][0x3a4] ;  /* 0x0000e90000007a02 */ /* 0x000fe40000000f00 */
.L_x_1014:
[----:B-1----:R-:W-:-:S05]  /*01b0*/  IMAD.SHL.U32 R2, R24, 0x80, RZ ;  /* 0x0000008018027824 */ /* 0x002fca00078e00ff */
[----:B-----5:R-:W-:-:S04]  /*01c0*/  ISETP.GE.AND P0, PT, R2, R0, PT ;  /* 0x000000000200720c */ /* 0x020fc80003f06270 */
[----:B------:R-:W-:-:S05]  /*01d0*/  SEL R0, R5, 0xffffffff, !P0 ;  /* 0xffffffff05007807 */ /* 0x000fca0004000000 */
[----:B------:R1:W-:Y:S01]  /*01e0*/  STL [R1+0x40], R0 ;  /* 0x0000400001007387 */ /* 0x0003e20000100800 */
[----:B------:R-:W-:Y:S05]  /*01f0*/  BRA `(.L_x_1016) ;  /* 0x0000012000007947 */ /* 0x000fea0003800000 */
.L_x_1012:
[----:B---34-:R-:W-:-:S04]  /*0200*/  ISETP.NE.U32.AND P0, PT, RZ, c[0x0][0x3c0], PT ;  /* 0x0000f000ff007a0c */ /* 0x018fc80003f05070 */
[----:B------:R-:W-:-:S13]  /*0210*/  ISETP.NE.AND.EX P0, PT, RZ, c[0x0][0x3c4], PT, P0 ;  /* 0x0000f100ff007a0c */ /* 0x000fda0003f05300 */
[----:B------:R-:W-:Y:S05]  /*0220*/  @!P0 BRA `(.L_x_1017) ;  /* 0x0000002000008947 */ /* 0x000fea0003800000 */
[----:B------:R1:W5:Y:S01]  /*0230*/  LDG.E R0, [R2.64] ;  /* 0x0000001002007981 */ /* 0x000362000c1e1900 */
[----:B------:R-:W-:Y:S05]  /*0240*/  BRA `(.L_x_1018) ;  /* 0x0000009000007947 */ /* 0x000fea0003800000 */
.L_x_1017:
        /* <DEDUP_REMOVED lines=8> */
.L_x_1019:
[----:B------:R-:W-:Y:S02]  /*02d0*/  MOV R0, c[0x0][0x3a4] ;  /* 0x0000e90000007a02 */ /* 0x000fe40000000f00 */
.L_x_1018:
[----:B-1----:R-:W-:-:S05]  /*02e0*/  IMAD.SHL.U32 R2, R24, 0x80, RZ ;  /* 0x0000008018027824 */ /* 0x002fca00078e00ff */
[----:B-----5:R-:W-:-:S04]  /*02f0*/  ISETP.GE.AND P0, PT, R2, R0, PT ;  /* 0x000000000200720c */ /* 0x020fc80003f06270 */
[----:B------:R-:W-:-:S05]  /*0300*/  SEL R0, R5, 0xffffffff, !P0 ;  /* 0xffffffff05007807 */ /* 0x000fca0004000000 */
[----:B------:R1:W-:Y:S04]  /*0310*/  STL [R1+0x40], R0 ;  /* 0x0000400001007387 */ /* 0x0003e80000100800 */
.L_x_1016:
        /* <DEDUP_REMOVED lines=33> */
.L_x_1020:
[----:B-1-3--:R-:W-:-:S04]  /*0530*/  ISETP.NE.U32.AND P0, PT, RZ, c[0x0][0x2e0], PT ;  /* 0x0000b800ff007a0c */ /* 0x00afc80003f05070 */
[----:B------:R-:W-:-:S13]  /*0540*/  ISETP.NE.AND.EX P0, PT, RZ, c[0x0][0x2e4], PT, P0 ;  /* 0x0000b900ff007a0c */ /* 0x000fda0003f05300 */
[----:B------:R-:W-:Y:S05]  /*0550*/  @!P0 BRA `(.L_x_1021) ;  /* 0x0000003000008947 */ /* 0x000fea0003800000 */
[----:B------:R-:W-:-:S05]  /*0560*/  IMAD.WIDE R2, R40, R8, c[0x0][0x2e0] ;  /* 0x0000b80028027625 */ /* 0x000fca00078e0208 */
[----:B------:R1:W5:Y:S01]  /*0570*/  LDG.E R10, [R2.64] ;  /* 0x00000010020a7981 */ /* 0x000362000c1e1900 */
[----:B------:R-:W-:Y:S05]  /*0580*/  BRA `(.L_x_1022) ;  /* 0x0000004000007947 */ /* 0x000fea0003800000 */
.L_x_1021:
[----:B------:R-:W-:Y:S05]  /*0590*/  @!P2 BRA `(.L_x_1022) ;  /* 0x000000300000a947 */ /* 0x000fea0003800000 */
[----:B------:R-:W2:Y:S04]  /*05a0*/  LDG.E R0, [R4.64] ;  /* 0x0000001004007981 */ /* 0x000ea8000c1e1900 */
[----:B------:R-:W2:Y:S02]  /*05b0*/  LDG.E R2, [R4.64+0x4] ;  /* 0x0000041004027981 */ /* 0x000ea4000c1e1900 */
[----:B--2---:R-:W-:Y:S02]  /*05c0*/  IADD3 R10, -R0, R2, RZ ;  /* 0x00000002000a7210 */ /* 0x004fe40007ffe1ff */
.L_x_1022:
        /* <DEDUP_REMOVED lines=348> */
.L_x_1025:
[----:B------:R-:W-:Y:S05]  /*1b90*/  BSYNC B0 ;  /* 0x0000000000007941 */ /* 0x000fea0003800000 */
.L_x_1024:
        /* <DEDUP_REMOVED lines=103> */
.L_x_1028:
        /* <DEDUP_REMOVED lines=167> */
.L_x_1026:
        /* <DEDUP_REMOVED lines=737> */
.L_x_1027:
        /* <DEDUP_REMOVED lines=280> */
.L_x_1023:
        /* <DEDUP_REMOVED lines=119> */
.L_x_1030:
        /* <DEDUP_REMOVED lines=54> */
.L_x_1032:
[----:B------:R-:W-:Y:S05]  /*76e0*/  BSYNC B0 ;  /* 0x0000000000007941 */ /* 0x000fea0003800000 */
.L_x_1031:
        /* <DEDUP_REMOVED lines=16> */
.L_x_1034:
[----:B------:R-:W-:Y:S05]  /*77f0*/  BSYNC B0 ;  /* 0x0000000000007941 */ /* 0x000fea0003800000 */
.L_x_1033:
        /* <DEDUP_REMOVED lines=16> */
.L_x_1036:
[----:B------:R-:W-:Y:S05]  /*7900*/  BSYNC B0 ;  /* 0x0000000000007941 */ /* 0x000fea0003800000 */
.L_x_1035:
        /* <DEDUP_REMOVED lines=16> */
.L_x_1038:
[----:B------:R-:W-:Y:S05]  /*7a10*/  BSYNC B0 ;  /* 0x0000000000007941 */ /* 0x000fea0003800000 */
.L_x_1037:
        /* <DEDUP_REMOVED lines=19> */
.L_x_1040:
[----:B------:R-:W-:Y:S05]  /*7b50*/  BSYNC B0 ;  /* 0x0000000000007941 */ /* 0x000fea0003800000 */
.L_x_1039:
        /* <DEDUP_REMOVED lines=14> */
.L_x_1042:
[----:B------:R-:W-:Y:S05]  /*7c40*/  BSYNC B0 ;  /* 0x0000000000007941 */ /* 0x000fea0003800000 */
.L_x_1041:
        /* <DEDUP_REMOVED lines=14> */
.L_x_1044:
[----:B------:R-:W-:Y:S05]  /*7d30*/  BSYNC B0 ;  /* 0x0000000000007941 */ /* 0x000fea0003800000 */
.L_x_1043:
        /* <DEDUP_REMOVED lines=14> */
.L_x_1029:
        /* <DEDUP_REMOVED lines=19> */
.L_x_1045:
        /* <DEDUP_REMOVED lines=38> */
.L_x_1047:
[----:B------:R-:W-:Y:S05]  /*81b0*/  BSYNC B0 ;  /* 0x0000000000007941 */ /* 0x000fea0003800000 */
.L_x_1046:
        /* <DEDUP_REMOVED lines=16> */
.L_x_1049:
[----:B------:R-:W-:Y:S05]  /*82c0*/  BSYNC B0 ;  /* 0x0000000000007941 */ /* 0x000fea0003800000 */
.L_x_1048:
        /* <DEDUP_REMOVED lines=16> */
.L_x_1051:
[----:B------:R-:W-:Y:S05]  /*83d0*/  BSYNC B0 ;  /* 0x0000000000007941 */ /* 0x000fea0003800000 */
.L_x_1050:
        /* <DEDUP_REMOVED lines=15> */
.L_x_1053:
[----:B------:R-:W-:Y:S05]  /*84d0*/  BSYNC B0 ;  /* 0x0000000000007941 */ /* 0x000fea0003800000 */
.L_x_1052:
        /* <DEDUP_REMOVED lines=19> */
.L_x_1055:
[----:B------:R-:W-:Y:S05]  /*8610*/  BSYNC B0 ;  /* 0x0000000000007941 */ /* 0x000fea0003800000 */
.L_x_1054:
        /* <DEDUP_REMOVED lines=14> */
.L_x_1057:
[----:B------:R-:W-:Y:S05]  /*8700*/  BSYNC B0 ;  /* 0x0000000000007941 */ /* 0x000fea0003800000 */
.L_x_1056:
        /* <DEDUP_REMOVED lines=14> */
.L_x_1059:
[----:B------:R-:W-:Y:S05]  /*87f0*/  BSYNC B0 ;  /* 0x0000000000007941 */ /* 0x000fea0003800000 */
.L_x_1058:
        /* <DEDUP_REMOVED lines=13> */
.L_x_1060:
        /* <DEDUP_REMOVED lines=11> */
.L_x_1831:


//--------------------- .text._ZN7cutlass13device_kernelIN5flash19enable_sm80_to_sm89INS1_16FlashAttnBwdSm80INS1_25CollectiveMainloopBwdSm80ILi2ELi2EN4cute5tupleIJNS5_1CILi128EEES8_NS7_ILi64EEEEEENS_10bfloat16_tEfNS_4arch4Sm80ELb0ELb0ELb0ELb1ELb0ELb0ELb0ELb0ELi2ELi4ELi4ELi4ELb0EEENS1_24CollectiveEpilogueBwdGQAISA_fSD_Li256ELb1ELb0EEENS1_19SingleTileSchedulerILb1ELb0ELb0ELi128EEEEEEEEEvNT_6ParamsE --------------------------
	.section	.text._ZN7cutlass13device_kernelIN5flash19enable_sm80_to_sm89INS1_16FlashAttnBwdSm80INS1_25CollectiveMainloopBwdSm80ILi2ELi2EN4cute5tupleIJNS5_1CILi128EEES8_NS7_ILi64EEEEEENS_10bfloat16_tEfNS_4arch4Sm80ELb0ELb0ELb0ELb1ELb0ELb0ELb0ELb0ELi2ELi4ELi4ELi4ELb0EEENS1_24CollectiveEpilogueBwdGQAISA_fSD_Li256ELb1ELb0EEENS1_19SingleTileSchedulerILb1ELb0ELb0ELi128EEEEEEEEEvNT_6ParamsE,"ax",@progbits
	.sectioninfo	@"SHI_REGISTERS=255"
	.align	128
.text._ZN7cutlass13device_kernelIN5flash19enable_sm80_to_sm89INS1_16FlashAttnBwdSm80INS1_25CollectiveMainloopBwdSm80ILi2ELi2EN4cute5tupleIJNS5_1CILi128EEES8_NS7_ILi64EEEEEENS_10bfloat16_tEfNS_4arch4Sm80ELb0ELb0ELb0ELb1ELb0ELb0ELb0ELb0ELi2ELi4ELi4ELi4ELb0EEENS1_24CollectiveEpilogueBwdGQAISA_fSD_Li256ELb1ELb0EEENS1_19SingleTileSchedulerILb1ELb0ELb0ELi128EEEEEEEEEvNT_6ParamsE:
        .type           _ZN7cutlass13device_kernelIN5flash19enable_sm80_to_sm89INS1_16FlashAttnBwdSm80INS1_25CollectiveMainloopBwdSm80ILi2ELi2EN4cute5tupleIJNS5_1CILi128EEES8_NS7_ILi64EEEEEENS_10bfloat16_tEfNS_4arch4Sm80ELb0ELb0ELb0ELb1ELb0ELb0ELb0ELb0ELi2ELi4ELi4ELi4ELb0EEENS1_24CollectiveEpilogueBwdGQAISA_fSD_Li256ELb1ELb0EEENS1_19SingleTileSchedulerILb1ELb0ELb0ELi128EEEEEEEEEvNT_6ParamsE,@function
        .size           _ZN7cutlass13device_kernelIN5flash19enable_sm80_to_sm89INS1_16FlashAttnBwdSm80INS1_25CollectiveMainloopBwdSm80ILi2ELi2EN4cute5tupleIJNS5_1CILi128EEES8_NS7_ILi64EEEEEENS_10bfloat16_tEfNS_4arch4Sm80ELb0ELb0ELb0ELb1ELb0ELb0ELb0ELb0ELi2ELi4ELi4ELi4ELb0EEENS1_24CollectiveEpilogueBwdGQAISA_fSD_Li256ELb1ELb0EEENS1_19SingleTileSchedulerILb1ELb0ELb0ELi128EEEEEEEEEvNT_6ParamsE,(.L_x_1832 - _ZN7cutlass13device_kernelIN5flash19enable_sm80_to_sm89INS1_16FlashAttnBwdSm80INS1_25CollectiveMainloopBwdSm80ILi2ELi2EN4cute5tupleIJNS5_1CILi128EEES8_NS7_ILi64EEEEEENS_10bfloat16_tEfNS_4arch4Sm80ELb0ELb0ELb0ELb1ELb0ELb0ELb0ELb0ELi2ELi4ELi4ELi4ELb0EEENS1_24CollectiveEpilogueBwdGQAISA_fSD_Li256ELb1ELb0EEENS1_19SingleTileSchedulerILb1ELb0ELb0ELi128EEEEEEEEEvNT_6ParamsE)
        .other          _ZN7cutlass13device_kernelIN5flash19enable_sm80_to_sm89INS1_16FlashAttnBwdSm80INS1_25CollectiveMainloopBwdSm80ILi2ELi2EN4cute5tupleIJNS5_1CILi128EEES8_NS7_ILi64EEEEEENS_10bfloat16_tEfNS_4arch4Sm80ELb0ELb0ELb0ELb1ELb0ELb0ELb0ELb0ELi2ELi4ELi4ELi4ELb0EEENS1_24CollectiveEpilogueBwdGQAISA_fSD_Li256ELb1ELb0EEENS1_19SingleTileSchedulerILb1ELb0ELb0ELi128EEEEEEEEEvNT_6ParamsE,@"STO_CUDA_ENTRY STV_DEFAULT"
_ZN7cutlass13device_kernelIN5flash19enable_sm80_to_sm89INS1_16FlashAttnBwdSm80INS1_25CollectiveMainloopBwdSm80ILi2ELi2EN4cute5tupleIJNS5_1CILi128EEES8_NS7_ILi64EEEEEENS_10bfloat16_tEfNS_4arch4Sm80ELb0ELb0ELb0ELb1ELb0ELb0ELb0ELb0ELi2ELi4ELi4ELi4ELb0EEENS1_24CollectiveEpilogueBwdGQAISA_fSD_Li256ELb1ELb0EEENS1_19SingleTileSchedulerILb1ELb0ELb0ELi128EEEEEEEEEvNT_6ParamsE:
        /* <DEDUP_REMOVED lines=18> */
.L_x_1062:
        /* <DEDUP_REMOVED lines=8> */
.L_x_1064:
[----:B------:R-:W-:Y:S02]  /*01a0*/  MOV R0, c[0x0][0x3ac] ;  /* 0x0000eb0000007a02 */ /* 0x000fe40000000f00 */
.L_x_1063:
[----:B-1----:R-:W-:-:S05]  /*01b0*/  IMAD.SHL.U32 R2, R16, 0x80, RZ ;  /* 0x0000008010027824 */ /* 0x002fca00078e00ff */
[----:B-----5:R-:W-:-:S04]  /*01c0*/  ISETP.GE.AND P0, PT, R2, R0, PT ;  /* 0x000000000200720c */ /* 0x020fc80003f06270 */
[----:B------:R-:W-:-:S05]  /*01d0*/  SEL R0, R5, 0xffffffff, !P0 ;  /* 0xffffffff05007807 */ /* 0x000fca0004000000 */
[----:B------:R1:W-:Y:S01]  /*01e0*/  STL [R1+0x40], R0 ;  /* 0x0000400001007387 */ /* 0x0003e20000100800 */
[----:B------:R-:W-:Y:S05]  /*01f0*/  BRA `(.L_x_1065) ;  /* 0x0000012000007947 */ /* 0x000fea0003800000 */
.L_x_1061:
[----:B---34-:R-:W-:-:S04]  /*0200*/  ISETP.NE.U32.AND P0, PT, RZ, c[0x0][0x3c8], PT ;  /* 0x0000f200ff007a0c */ /* 0x018fc80003f05070 */
[----:B------:R-:W-:-:S13]  /*0210*/  ISETP.NE.AND.EX P0, PT, RZ, c[0x0][0x3cc], PT, P0 ;  /* 0x0000f300ff007a0c */ /* 0x000fda0003f05300 */
[----:B------:R-:W-:Y:S05]  /*0220*/  @!P0 BRA `(.L_x_1066) ;  /* 0x0000002000008947 */ /* 0x000fea0003800000 */
[----:B------:R1:W5:Y:S01]  /*0230*/  LDG.E R0, [R2.64] ;  /* 0x0000001002007981 */ /* 0x000362000c1e1900 */
[----:B------:R-:W-:Y:S05]  /*0240*/  BRA `(.L_x_1067) ;  /* 0x0000009000007947 */ /* 0x000fea0003800000 */
.L_x_1066:
        /* <DEDUP_REMOVED lines=8> */
.L_x_1068:
[----:B------:R-:W-:Y:S02]  /*02d0*/  MOV R0, c[0x0][0x3ac] ;  /* 0x0000eb0000007a02 */ /* 0x000fe40000000f00 */
.L_x_1067:
[----:B-1----:R-:W-:-:S05]  /*02e0*/  IMAD.SHL.U32 R2, R16, 0x80, RZ ;  /* 0x0000008010027824 */ /* 0x002fca00078e00ff */
[----:B-----5:R-:W-:-:S04]  /*02f0*/  ISETP.GE.AND P0, PT, R2, R0, PT ;  /* 0x000000000200720c */ /* 0x020fc80003f06270 */
[----:B------:R-:W-:-:S05]  /*0300*/  SEL R0, R5, 0xffffffff, !P0 ;  /* 0xffffffff05007807 */ /* 0x000fca0004000000 */
[----:B------:R1:W-:Y:S04]  /*0310*/  STL [R1+0x40], R0 ;  /* 0x0000400001007387 */ /* 0x0003e80000100800 */
.L_x_1065:
        /* <DEDUP_REMOVED lines=10> */
[CC--:B------:R-:W-:Y:S02]  /*03c0*/  @P0 IMAD.WIDE R2, R40.reuse, R13.reuse, c[0x0][0x2d8] ;  /* 0x0000b60028020625 */ /* 0x0c0fe400078e020d */
[----:B-1----:R-:W2:Y:S04]  /*03d0*/  @P3 LDG.E R0, [R4.64] ;  /* 0x0000001004003981 */ /* 0x002ea8000c1e1900 */
[----:B------:R1:W3:Y:S04]  /*03e0*/  @P0 LDG.E R8, [R2.64] ;  /* 0x0000001002080981 */ /* 0x0002e8000c1e1900 */
[----:B------:R-:W4:Y:S01]  /*03f0*/  @P3 LDG.E R7, [R4.64] ;  /* 0x0000001004073981 */ /* 0x000f22000c1e1900 */
[----:B-1----:R-:W-:-:S05]  /*0400*/  IMAD.WIDE R2, R40, R13, c[0x0][0x2d0] ;  /* 0x0000b40028027625 */ /* 0x002fca00078e020d */
[----:B------:R-:W5:Y:S01]  /*0410*/  @P2 LDG.E R6, [R2.64] ;  /* 0x0000001002062981 */ /* 0x000f62000c1e1900 */
[----:B------:R-:W-:Y:S01]  /*0420*/  ULDC UR14, c[0x0][0x168] ;  /* 0x00005a00000e7ab9 */ /* 0x000fe20000000800 */
[----:B------:R-:W-:Y:S01]  /*0430*/  CS2R R10, SRZ ;  /* 0x00000000000a7805 */ /* 0x000fe2000001ff00 */
[----:B------:R-:W-:Y:S02]  /*0440*/  IMAD.MOV.U32 R35, RZ, RZ, RZ ;  /* 0x000000ffff237224 */ /* 0x000fe400078e00ff */
[----:B------:R-:W-:Y:S02]  /*0450*/  IMAD.MOV.U32 R12, RZ, RZ, c[0x0][0x198] ;  /* 0x00006600ff0c7624 */ /* 0x000fe400078e00ff */
[----:B--2---:R-:W-:Y:S01]  /*0460*/  @P3 IMAD R0, R40, 0x80, R0 ;  /* 0x0000008028003824 */ /* 0x004fe200078e0200 */
[----:B---3--:R1:W2:Y:S04]  /*0470*/  @P0 R2UR UR14, R8 ;  /* 0x00000000080e03c2 */ /* 0x0082a800000e0000 */
[----:B-1----:R-:W-:-:S04]  /*0480*/  @P3 SHF.R.S32.HI R8, RZ, 0x1f, R0 ;  /* 0x0000001fff083819 */ /* 0x002fc80000011400 */
[----:B------:R-:W-:Y:S02]  /*0490*/  @P3 LEA.HI R0, R8, R0, RZ, 0x7 ;  /* 0x0000000008003211 */ /* 0x000fe400078f38ff */
[----:B------:R-:W-:Y:S01]  /*04a0*/  CS2R R8, SRZ ;  /* 0x0000000000087805 */ /* 0x000fe2000001ff00 */
[--C-:B-----5:R-:W-:Y:S01]  /*04b0*/  @P2 SHF.R.S32.HI R11, RZ, 0x1f, R6.reuse ;  /* 0x0000001fff0b2819 */ /* 0x120fe20000011406 */
[--C-:B----4-:R-:W-:Y:S01]  /*04c0*/  @P3 IMAD.MOV.U32 R8, RZ, RZ, R7.reuse ;  /* 0x000000ffff083224 */ /* 0x110fe200078e0007 */
[----:B------:R-:W-:Y:S01]  /*04d0*/  @P3 SHF.R.S32.HI R9, RZ, 0x1f, R7 ;  /* 0x0000001fff093819 */ /* 0x000fe20000011407 */
[----:B------:R-:W-:Y:S01]  /*04e0*/  @P2 IMAD.MOV.U32 R10, RZ, RZ, R6 ;  /* 0x000000ffff0a2224 */ /* 0x000fe200078e0006 */
[----:B------:R-:W-:Y:S01]  /*04f0*/  @P3 LOP3.LUT R35, R0, 0xffffff80, RZ, 0xc0, !PT ;  /* 0xffffff8000233812 */ /* 0x000fe200078ec0ff */
[----:B------:R-:W-:Y:S05]  /*0500*/  @P0 BRA `(.L_x_1069) ;  /* 0x0000006000000947 */ /* 0x000fea0003800000 */
[----:B--2---:R-:W-:Y:S05]  /*0510*/  @!P3 BRA `(.L_x_1069) ;  /* 0x000000500000b947 */ /* 0x004fea0003800000 */
[----:B------:R1:W2:Y:S04]  /*0520*/  LDG.E R0, [R4.64] ;  /* 0x0000001004007981 */ /* 0x0002a8000c1e1900 */
[----:B-1----:R-:W3:Y:S01]  /*0530*/  LDG.E R4, [R4.64+0x4] ;  /* 0x0000041004047981 */ /* 0x002ee2000c1e1900 */
[----:B--2---:R-:W1:Y:S08]  /*0540*/  R2UR UR14, R0 ;  /* 0x00000000000e73c2 */ /* 0x004e7000000e0000 */
[----:B---3--:R-:W1:Y:S02]  /*0550*/  R2UR UR4, R4 ;  /* 0x00000000040473c2 */ /* 0x008e6400000e0000 */
[----:B-1----:R-:W-:-:S06]  /*0560*/  UIADD3 UR14, -UR14, UR4, URZ ;  /* 0x000000040e0e7290 */ /* 0x002fcc000fffe13f */
.L_x_1069:
[----:B--2---:R-:W-:-:S04]  /*0570*/  ISETP.NE.U32.AND P0, PT, RZ, c[0x0][0x2e0], PT ;  /* 0x0000b800ff007a0c */ /* 0x004fc80003f05070 */
[----:B------:R-:W-:-:S13]  /*0580*/  ISETP.NE.AND.EX P0, PT, RZ, c[0x0][0x2e4], PT, P0 ;  /* 0x0000b900ff007a0c */ /* 0x000fda0003f05300 */
[----:B------:R-:W-:Y:S05]  /*0590*/  @!P0 BRA `(.L_x_1070) ;  /* 0x0000003000008947 */ /* 0x000fea0003800000 */
[----:B------:R-:W-:-:S05]  /*05a0*/  IMAD.WIDE R2, R40, R13, c[0x0][0x2e0] ;  /* 0x0000b80028027625 */ /* 0x000fca00078e020d */
[----:B------:R1:W5:Y:S01]  /*05b0*/  LDG.E R12, [R2.64] ;  /* 0x00000010020c7981 */ /* 0x000362000c1e1900 */
[----:B------:R-:W-:Y:S05]  /*05c0*/  BRA `(.L_x_1071) ;  /* 0x0000004000007947 */ /* 0x000fea0003800000 */
.L_x_1070:
[----:B------:R-:W-:Y:S05]  /*05d0*/  @!P2 BRA `(.L_x_1071) ;  /* 0x000000300000a947 */ /* 0x000fea0003800000 */
[----:B------:R1:W2:Y:S04]  /*05e0*/  LDG.E R0, [R2.64] ;  /* 0x0000001002007981 */ /* 0x0002a8000c1e1900 */
[----:B-1----:R-:W2:Y:S02]  /*05f0*/  LDG.E R2, [R2.64+0x4] ;  /* 0x0000041002027981 */ /* 0x002ea4000c1e1900 */
[----:B--2---:R-:W-:Y:S02]  /*0600*/  IADD3 R12, -R0, R2, RZ ;  /* 0x00000002000c7210 */ /* 0x004fe40007ffe1ff */
.L_x_1071:
[----:B------:R-:W-:Y:S01]  /*0610*/  UISETP.GE.AND UP0, UPT, UR14, 0x1, UPT ;  /* 0x000000010e00788c */ /* 0x000fe2000bf06270 */
[----:B------:R-:W-:Y:S01]  /*0620*/  PLOP3.LUT P1, PT, PT, PT, PT, 0x80, 0x0 ;  /* 0x000000000000781c */ /* 0x000fe20003f2f070 */
        /* <DEDUP_REMOVED lines=40> */
[----:B-----5:R-:W-:Y:S01]  /*08b0*/  IMAD R236, R16, -0x80, R12 ;  /* 0xffffff8010ec7824 */ /* 0x020fe200078e020c */
[----:B-1----:R-:W-:Y:S01]  /*08c0*/  LEA.HI R2, R32, R22, RZ, 0x3 ;  /* 0x0000001620027211 */ /* 0x002fe200078f18ff */
[C---:B------:R-:W-:Y:S01]  /*08d0*/  IMAD R3, R13.reuse, c[0x0][0x270], RZ ;  /* 0x00009c000d037a24 */ /* 0x040fe200078e02ff */
[----:B------:R-:W-:Y:S01]  /*08e0*/  SHF.R.S32.HI R23, RZ, 0x1f, R22 ;  /* 0x0000001fff177819 */ /* 0x000fe20000011416 */
[----:B------:R-:W-:Y:S01]  /*08f0*/  IMAD R18, R13, c[0x0][0x288], RZ ;  /* 0x0000a2000d127a24 */ /* 0x000fe200078e02ff */
[----:B------:R-:W-:Y:S01]  /*0900*/  SHF.R.S32.HI R39, RZ, 0x3, R2 ;  /* 0x00000003ff277819 */ /* 0x000fe20000011402 */
[C---:B------:R-:W-:Y:S01]  /*0910*/  IMAD R3, R15.reuse, c[0x0][0x274], R3 ;  /* 0x00009d000f037a24 */ /* 0x040fe200078e0203 */
[----:B------:R-:W-:Y:S01]  /*0920*/  LOP3.LUT R2, R2, 0xfffffff8, RZ, 0xc0, !PT ;  /* 0xfffffff802027812 */ /* 0x000fe200078ec0ff */
[----:B------:R-:W-:Y:S01]  /*0930*/  IMAD.WIDE.U32 R4, R15, c[0x0][0x238], R22 ;  /* 0x00008e000f047a25 */ /* 0x000fe200078e0016 */
[----:B------:R-:W-:Y:S01]  /*0940*/  IADD3 R30, P1, R39, R8, RZ ;  /* 0x00000008271e7210 */ /* 0x000fe20007f3e0ff */
[----:B------:R-:W-:Y:S01]  /*0950*/  STL [R1], R39 ;  /* 0x0000002701007387 */ /* 0x000fe20000100800 */
[----:B------:R-:W-:Y:S01]  /*0960*/  SHF.R.S32.HI R21, RZ, 0x1f, R20 ;  /* 0x0000001fff157819 */ /* 0x000fe20000011414 */
[----:B------:R-:W-:Y:S01]  /*0970*/  @P0 IMAD.HI.U32 R0, R15, c[0x0][0x24c], RZ ;  /* 0x000093000f000a27 */ /* 0x000fe200078e00ff */
[----:B------:R-:W-:Y:S01]  /*0980*/  SEL R33, R40, RZ, !P3 ;  /* 0x000000ff28217207 */ /* 0x000fe20005800000 */
[----:B------:R-:W-:Y:S01]  /*0990*/  ULDC.64 UR4, c[0x0][0x1d8] ;  /* 0x0000760000047ab9 */ /* 0x000fe20000000a00 */
[----:B------:R-:W-:Y:S01]  /*09a0*/  SHF.R.S32.HI R24, RZ, 0x1f, R40 ;  /* 0x0000001fff187819 */ /* 0x000fe20000011428 */
[----:B------:R-:W-:Y:S01]  /*09b0*/  IMAD.IADD R38, R22, 0x1, -R2 ;  /* 0x0000000116267824 */ /* 0x000fe200078e0a02 */
[----:B------:R-:W-:Y:S01]  /*09c0*/  @P0 SHF.R.U32.HI R14, RZ, c[0x0][0x250], R0 ;  /* 0x00009400ff0e0a19 */ /* 0x000fe20000011600 */
[----:B------:R-:W-:Y:S01]  /*09d0*/  IMAD.SHL.U32 R2, R39, 0x40, RZ ;  /* 0x0000004027027824 */ /* 0x000fe200078e00ff */
[----:B------:R-:W-:Y:S01]  /*09e0*/  SHF.R.S32.HI R0, RZ, 0x1f, R39 ;  /* 0x0000001fff007819 */ /* 0x000fe20000011427 */
[----:B------:R-:W-:Y:S01]  /*09f0*/  IMAD.WIDE.U32 R6, R15, c[0x0][0x270], R20 ;  /* 0x00009c000f067a25 */ /* 0x000fe200078e0014 */
[----:B------:R-:W-:Y:S01]  /*0a00*/  IADD3 R10, P0, R39, R10, RZ ;  /* 0x0000000a270a7210 */ /* 0x000fe20007f1e0ff */
[----:B------:R1:W-:Y:S01]  /*0a10*/  STL.64 [R1+0x18], R20 ;  /* 0x0000181401007387 */ /* 0x0003e20000100a00 */
[----:B------:R-:W-:Y:S01]  /*0a20*/  SEL R25, R24, RZ, !P3 ;  /* 0x000000ff18197207 */ /* 0x000fe20005800000 */
[C---:B------:R-:W-:Y:S01]  /*0a30*/  IMAD.X R34, R0.reuse, 0x1, R9, P1 ;  /* 0x0000000100227824 */ /* 0x040fe200008e0609 */
[----:B------:R-:W-:Y:S01]  /*0a40*/  SHF.R.S32.HI R31, RZ, 0x1f, R35 ;  /* 0x0000001fff1f7819 */ /* 0x000fe20000011423 */
[----:B------:R-:W-:Y:S01]  /*0a50*/  IMAD.X R11, R0, 0x1, R11, P0 ;  /* 0x00000001000b7824 */ /* 0x000fe200000e060b */
[----:B------:R-:W-:Y:S01]  /*0a60*/  USHF.L.U32 UR6, UR4, 0x6, URZ ;  /* 0x0000000604067899 */ /* 0x000fe2000800063f */
[----:B------:R-:W-:Y:S01]  /*0a70*/  IMAD R0, R13, c[0x0][0x238], RZ ;  /* 0x00008e000d007a24 */ /* 0x000fe200078e02ff */
[----:B------:R-:W-:Y:S01]  /*0a80*/  UMOV UR10, 0x6 ;  /* 0x00000006000a7882 */ /* 0x000fe20000000000 */
[----:B------:R-:W-:Y:S01]  /*0a90*/  IMAD.WIDE R16, R16, 0x80, R10 ;  /* 0x0000008010107825 */ /* 0x000fe200078e020a */
[----:B------:R-:W-:-:S02]  /*0aa0*/  USHF.L.U64.HI UR7, UR4, UR10, UR5 ;  /* 0x0000000a04077299 */ /* 0x000fc40008010205 */
[----:B------:R-:W-:Y:S01]  /*0ab0*/  ULDC.64 UR8, c[0x0][0x178] ;  /* 0x00005e0000087ab9 */ /* 0x000fe20000000a00 */
[C---:B------:R-:W-:Y:S01]  /*0ac0*/  IMAD R0, R15.reuse, c[0x0][0x23c], R0 ;  /* 0x00008f000f007a24 */ /* 0x040fe200078e0200 */
[----:B------:R-:W-:Y:S01]  /*0ad0*/  ULDC.64 UR4, c[0x0][0x1a8] ;  /* 0x00006a0000047ab9 */ /* 0x000fe20000000a00 */
[----:B------:R-:W-:Y:S01]  /*0ae0*/  IMAD R18, R15, c[0x0][0x28c], R18 ;  /* 0x0000a3000f127a24 */ /* 0x000fe200078e0212 */
[----:B------:R-:W-:Y:S01]  /*0af0*/  USHF.L.U64.HI UR5, UR4, UR10, UR5 ;  /* 0x0000000a04057299 */ /* 0x000fe20008010205 */
[----:B------:R-:W-:Y:S01]  /*0b00*/  IMAD.IADD R29, R5, 0x1, R0 ;  /* 0x00000001051d7824 */ /* 0x000fe200078e0200 */
[----:B------:R-:W-:Y:S01]  /*0b10*/  LOP3.LUT R0, R2, 0x1c0, RZ, 0xc0, !PT ;  /* 0x000001c002007812 */ /* 0x000fe200078ec0ff */
[----:B------:R-:W-:Y:S01]  /*0b20*/  IMAD.SHL.U32 R2, R38, 0x8, RZ ;  /* 0x0000000826027824 */ /* 0x000fe200078e00ff */
[----:B------:R-:W-:Y:S01]  /*0b30*/  USHF.L.U64.HI UR9, UR8, UR10, UR9 ;  /* 0x0000000a08097299 */ /* 0x000fe20008010209 */
[----:B------:R-:W-:Y:S01]  /*0b40*/  IMAD.IADD R5, R7, 0x1, R3 ;  /* 0x0000000107057824 */ /* 0x000fe200078e0203 */
[----:B------:R-:W-:Y:S01]  /*0b50*/  UISETP.GE.AND UP0, UPT, UR14, 0x81, UPT ;  /* 0x000000810e00788c */ /* 0x000fe2000bf06270 */
[----:B------:R-:W-:Y:S01]  /*0b60*/  IMAD.WIDE.U32 R8, R15, c[0x0][0x288], R20 ;  /* 0x0000a2000f087a25 */ /* 0x000fe200078e0014 */
[----:B------:R-:W-:-:S02]  /*0b70*/  LOP3.LUT R3, R0, 0x38, R2, 0xf8, !PT ;  /* 0x0000003800037812 */ /* 0x000fc400078ef802 */
[----:B------:R-:W-:Y:S01]  /*0b80*/  SHF.R.U32.HI R0, RZ, 0x3, R0 ;  /* 0x00000003ff007819 */ /* 0x000fe20000011600 */
[----:B------:R-:W-:Y:S02]  /*0b90*/  IMAD.IADD R19, R9, 0x1, R18 ;  /* 0x0000000109137824 */ /* 0x000fe400078e0212 */
[----:B------:R-:W-:Y:S01]  /*0ba0*/  IMAD.MOV.U32 R28, RZ, RZ, R4 ;  /* 0x000000ffff1c7224 */ /* 0x000fe200078e0004 */
[----:B------:R-:W-:Y:S01]  /*0bb0*/  LOP3.LUT R11, R3, R0, RZ, 0x3c, !PT ;  /* 0x00000000030b7212 */ /* 0x000fe200078e3cff */
[----:B------:R-:W-:Y:S01]  /*0bc0*/  IMAD.MOV.U32 R4, RZ, RZ, R6 ;  /* 0x000000ffff047224 */ /* 0x000fe200078e0006 */
[----:B------:R-:W-:Y:S01]  /*0bd0*/  LEA.HI R3, R32, R22, RZ, 0x6 ;  /* 0x0000001620037211 */ /* 0x000fe200078f30ff */
[C---:B------:R-:W-:Y:S01]  /*0be0*/  IMAD R26, R13.reuse, c[0x0][0x180], RZ ;  /* 0x000060000d1a7a24 */ /* 0x040fe200078e02ff */
[----:B------:R-:W-:Y:S01]  /*0bf0*/  SHF.R.S32.HI R0, RZ, 0x1f, R14 ;  /* 0x0000001fff007819 */ /* 0x000fe2000001140e */
[----:B------:R-:W-:Y:S02]  /*0c00*/  IMAD R27, R13, c[0x0][0x210], RZ ;  /* 0x000084000d1b7a24 */ /* 0x000fe400078e02ff */
[----:B------:R-:W-:Y:S01]  /*0c10*/  IMAD.SHL.U32 R9, R3, 0x8, RZ ;  /* 0x0000000803097824 */ /* 0x000fe200078e00ff */
[----:B------:R-:W-:Y:S01]  /*0c20*/  SHF.R.S32.HI R3, RZ, 0x1f, R2 ;  /* 0x0000001fff037819 */ /* 0x000fe20000011402 */
[----:B------:R-:W-:-:S02]  /*0c30*/  IMAD R6, R0, c[0x0][0x1e0], RZ ;  /* 0x0000780000067a24 */ /* 0x000fc400078e02ff */
[----:B------:R-:W-:Y:S01]  /*0c40*/  IMAD R0, R0, c[0x0][0x1b0], RZ ;  /* 0x00006c0000007a24 */ /* 0x000fe200078e02ff */
[----:B------:R-:W-:Y:S01]  /*0c50*/  LOP3.LUT R37, R11, 0xfffffe00, R9, 0xf8, !PT ;  /* 0xfffffe000b257812 */ /* 0x000fe200078ef809 */
[----:B-1----:R-:W-:-:S04]  /*0c60*/  IMAD.WIDE.U32 R20, R33, c[0x0][0x278], R4 ;  /* 0x00009e0021147a25 */ /* 0x002fc800078e0004 */
[C---:B------:R-:W-:Y:S01]  /*0c70*/  IMAD R10, R14.reuse, c[0x0][0x1e4], R6 ;  /* 0x000079000e0a7a24 */ /* 0x040fe200078e0206 */
[----:B------:R-:W-:Y:S01]  /*0c80*/  IADD3 R36, P0, R35, R20, RZ ;  /* 0x0000001423247210 */ /* 0x000fe20007f1e0ff */
[C---:B------:R-:W-:Y:S02]  /*0c90*/  IMAD R26, R15.reuse, c[0x0][0x184], R26 ;  /* 0x000061000f1a7a24 */ /* 0x040fe400078e021a */
[C---:B------:R-:W-:Y:S02]  /*0ca0*/  IMAD R27, R15.reuse, c[0x0][0x214], R27 ;  /* 0x000085000f1b7a24 */ /* 0x040fe400078e021b */
[----:B------:R-:W-:Y:S02]  /*0cb0*/  IMAD R0, R14, c[0x0][0x1b4], R0 ;  /* 0x00006d000e007a24 */ /* 0x000fe400078e0200 */
[----:B------:R-:W-:-:S04]  /*0cc0*/  IMAD.WIDE.U32 R6, R15, c[0x0][0x180], R2 ;  /* 0x000060000f067a25 */ /* 0x000fc800078e0002 */
[----:B------:R-:W-:-:S04]  /*0cd0*/  IMAD.WIDE.U32 R4, R15, c[0x0][0x210], R2 ;  /* 0x000084000f047a25 */ /* 0x000fc800078e0002 */
[----:B------:R-:W-:-:S04]  /*0ce0*/  IMAD.WIDE.U32 R12, R14, c[0x0][0x1e0], R2 ;  /* 0x000078000e0c7a25 */ /* 0x000fc800078e0002 */
[----:B------:R-:W-:Y:S01]  /*0cf0*/  IMAD.WIDE.U32 R14, R14, c[0x0][0x1b0], R2 ;  /* 0x00006c000e0e7a25 */ /* 0x000fe200078e0002 */
[----:B------:R-:W-:-:S03]  /*0d00*/  SEL R3, R40, RZ, !P2 ;  /* 0x000000ff28037207 */ /* 0x000fc60005000000 */
[----:B------:R-:W-:Y:S02]  /*0d10*/  IMAD.MOV.U32 R18, RZ, RZ, R8 ;  /* 0x000000ffff127224 */ /* 0x000fe400078e0008 */
[----:B------:R-:W-:Y:S02]  /*0d20*/  IMAD R8, R25, c[0x0][0x278], RZ ;  /* 0x00009e0019087a24 */ /* 0x000fe400078e02ff */
[----:B------:R-:W-:Y:S02]  /*0d30*/  IMAD.IADD R9, R5, 0x1, R27 ;  /* 0x0000000105097824 */ /* 0x000fe400078e021b */
[----:B------:R-:W-:Y:S01]  /*0d40*/  IMAD.IADD R5, R15, 0x1, R0 ;  /* 0x000000010f057824 */ /* 0x000fe200078e0200 */
[----:B------:R-:W-:Y:S01]  /*0d50*/  SEL R0, R24, RZ, !P2 ;  /* 0x000000ff18007207 */ /* 0x000fe20005000000 */
[----:B------:R-:W-:Y:S02]  /*0d60*/  IMAD R8, R33, c[0x0][0x27c], R8 ;  /* 0x00009f0021087a24 */ /* 0x000fe400078e0208 */
[----:B------:R-:W-:-:S02]  /*0d70*/  IMAD.IADD R11, R7, 0x1, R26 ;  /* 0x00000001070b7824 */ /* 0x000fc400078e021a */
[----:B------:R-:W-:Y:S01]  /*0d80*/  IMAD.IADD R7, R13, 0x1, R10 ;  /* 0x000000010d077824 */ /* 0x000fe200078e020a */
[----:B------:R-:W-:Y:S01]  /*0d90*/  IADD3.X R26, R31, R21, R8, P0, !PT ;  /* 0x000000151f1a7210 */ /* 0x000fe200007fe408 */
[----:B------:R-:W-:Y:S02]  /*0da0*/  IMAD.MOV.U32 R10, RZ, RZ, R6 ;  /* 0x000000ffff0a7224 */ /* 0x000fe400078e0006 */
[----:B------:R-:W-:Y:S02]  /*0db0*/  IMAD.MOV.U32 R6, RZ, RZ, R12 ;  /* 0x000000ffff067224 */ /* 0x000fe400078e000c */
[C---:B------:R-:W-:Y:S02]  /*0dc0*/  IMAD R12, R0.reuse, c[0x0][0x1e8], RZ ;  /* 0x00007a00000c7a24 */ /* 0x040fe400078e02ff */
[----:B------:R-:W-:Y:S02]  /*0dd0*/  IMAD R0, R0, c[0x0][0x1b8], RZ ;  /* 0x00006e0000007a24 */ /* 0x000fe400078e02ff */
[----:B------:R-:W-:-:S02]  /*0de0*/  IMAD.MOV.U32 R8, RZ, RZ, R4 ;  /* 0x000000ffff087224 */ /* 0x000fc400078e0004 */
        /* <DEDUP_REMOVED lines=139> */
[----:B------:R1:W-:Y:S04]  /*16a0*/  @!P4 LDGSTS.E.BYPASS.LTC128B.128 [R2+0x18080], [R20.64] ;  /* 0x180800001402cfae */ /* 0x0003e8000b901d50 */
[----:B------:R-:W-:Y:S01]  /*16b0*/  LOP3.LUT R15, R0, 0x8, RZ, 0xc0, !PT ;  /* 0x00000008000f7812 */ /* 0x000fe200078ec0ff */
[----:B------:R-:W-:Y:S01]  /*16c0*/  IMAD.SHL.U32 R0, R224, 0x10, RZ ;  /* 0x00000010e0007824 */ /* 0x000fe200078e00ff */
[----:B------:R-:W0:Y:S04]  /*16d0*/  LDGDEPBAR ;  /* 0x00000000000079af */ /* 0x000e280000000000 */
[----:B------:R2:W-:Y:S01]  /*16e0*/  LDGSTS.E.BYPASS.LTC128B.128 [R14+0x10080], [R40.64], !P0 ;  /* 0x10080000280e7fae */ /* 0x0005e2000c101d50 */
[----:B------:R-:W-:-:S02]  /*16f0*/  LOP3.LUT R0, R15, 0x10, R0, 0xf8, !PT ;  /* 0x000000100f007812 */ /* 0x000fc400078ef800 */
[----:B-1----:R-:W-:-:S04]  /*1700*/  IADD3 R2, P2, R40, UR6, RZ ;  /* 0x0000000628027c10 */ /* 0x002fc8000ff5e0ff */
[----:B------:R-:W-:Y:S02]  /*1710*/  IADD3.X R3, R41, UR10, RZ, P2, !PT ;  /* 0x0000000a29037c10 */ /* 0x000fe400097fe4ff */
[----:B---3--:R-:W-:Y:S02]  /*1720*/  IADD3 R4, P0, R2, UR6, RZ ;  /* 0x0000000602047c10 */ /* 0x008fe4000ff1e0ff */
[----:B------:R-:W-:Y:S01]  /*1730*/  ISETP.LT.OR P2, PT, R8, 0x61, P5 ;  /* 0x000000610800780c */ /* 0x000fe20002f41670 */
[----:B------:R1:W-:Y:S01]  /*1740*/  LDGSTS.E.BYPASS.LTC128B.128 [R14+0x11080], [R2.64], !P1 ;  /* 0x11080000020e7fae */ /* 0x0003e2000c901d50 */
[----:B------:R-:W-:Y:S01]  /*1750*/  IADD3.X R5, R3, UR10, RZ, P0, !PT ;  /* 0x0000000a03057c10 */ /* 0x000fe200087fe4ff */
[----:B------:R-:W-:Y:S01]  /*1760*/  IMAD.IADD R8, R11, 0x1, R16 ;  /* 0x000000010b087824 */ /* 0x000fe200078e0210 */
[----:B----4-:R-:W-:-:S03]  /*1770*/  LEA R20, P1, R24, c[0x0][0x280], 0x2 ;  /* 0x0000a00018147a11 */ /* 0x010fc600078210ff */
[----:B------:R3:W-:Y:S01]  /*1780*/  LDGSTS.E.BYPASS.LTC128B.128 [R14+0x12080], [R4.64], !P3 ;  /* 0x12080000040e7fae */ /* 0x0007e2000d901d50 */
[----:B------:R-:W-:-:S05]  /*1790*/  LEA.HI.X R21, R24, c[0x0][0x284], R19, 0x2, P1 ;  /* 0x0000a10018157a11 */ /* 0x000fca00008f1413 */
[----:B------:R-:W-:Y:S01]  /*17a0*/  STL.64 [R1+0x20], R20 ;  /* 0x0000201401007387 */ /* 0x000fe20000100a00 */
[----:B-1----:R-:W-:-:S04]  /*17b0*/  IADD3 R2, P0, R4, UR6, RZ ;  /* 0x0000000604027c10 */ /* 0x002fc8000ff1e0ff */
[----:B------:R-:W-:Y:S01]  /*17c0*/  IADD3.X R3, R5, UR10, RZ, P0, !PT ;  /* 0x0000000a05037c10 */ /* 0x000fe200087fe4ff */
[----:B---3--:R-:W-:Y:S01]  /*17d0*/  @!P4 IMAD.SHL.U32 R4, R22, 0x10, RZ ;  /* 0x000000101604c824 */ /* 0x008fe200078e00ff */
[----:B------:R-:W-:-:S03]  /*17e0*/  IADD3 R5, P1, R6, R10, RZ ;  /* 0x0000000a06057210 */ /* 0x000fc60007f3e0ff */
[----:B------:R1:W-:Y:S01]  /*17f0*/  LDGSTS.E.BYPASS.LTC128B.128 [R14+0x13080], [R2.64], !P2 ;  /* 0x13080000020e7fae */ /* 0x0003e2000d101d50 */
[----:B------:R-:W-:-:S03]  /*1800*/  PLOP3.LUT P0, PT, PT, PT, UP0, 0x80, 0x0 ;  /* 0x000000000000781c */ /* 0x000fc60003f0f008 */
[----:B------:R3:W-:Y:S04]  /*1810*/  @!P4 LDGSTS.E.BYPASS.LTC128B.128 [R4+0x18480], [R20.64] ;  /* 0x184800001404cfae */ /* 0x0007e8000b901d50 */
[----:B------:R4:W-:Y:S04]  /*1820*/  STL [R1+0x3c], R5 ;  /* 0x00003c0501007387 */ /* 0x0009e80000100800 */
[----:B------:R-:W0:Y:S04]  /*1830*/  LDGDEPBAR ;  /* 0x00000000000079af */ /* 0x000e280000000000 */
[----:B------:R-:W0:Y:S01]  /*1840*/  LDGDEPBAR ;  /* 0x00000000000079af */ /* 0x000e220000000000 */
[----:B-1----:R-:W-:-:S02]  /*1850*/  IMAD.SHL.U32 R3, R9, 0x40, RZ ;  /* 0x0000004009037824 */ /* 0x002fc400078e00ff */
[----:B------:R-:W-:-:S03]  /*1860*/  IMAD.SHL.U32 R2, R224, 0x8, RZ ;  /* 0x00000008e0027824 */ /* 0x000fc600078e00ff */
[----:B------:R-:W-:Y:S01]  /*1870*/  LOP3.LUT R3, R3, 0x1c0, RZ, 0xc0, !PT ;  /* 0x000001c003037812 */ /* 0x000fe200078ec0ff */
[----:B----4-:R-:W-:-:S03]  /*1880*/  IMAD.SHL.U32 R5, R7, 0x40, RZ ;  /* 0x0000004007057824 */ /* 0x010fc600078e00ff */
[--C-:B---3--:R-:W-:Y:S02]  /*1890*/  SHF.R.U32.HI R4, RZ, 0x3, R3.reuse ;  /* 0x00000003ff047819 */ /* 0x108fe40000011603 */
[----:B------:R-:W-:Y:S02]  /*18a0*/  LOP3.LUT R2, R3, 0x8, R2, 0xf8, !PT ;  /* 0x0000000803027812 */ /* 0x000fe400078ef802 */
[----:B------:R-:W-:Y:S01]  /*18b0*/  LOP3.LUT R3, R4, R0, R3, 0x1e, !PT ;  /* 0x0000000004037212 */ /* 0x000fe200078e1e03 */
[----:B------:R-:W-:Y:S01]  /*18c0*/  IMAD.SHL.U32 R0, R13, 0x400, RZ ;  /* 0x000004000d007824 */ /* 0x000fe200078e00ff */
[----:B------:R-:W-:Y:S02]  /*18d0*/  LOP3.LUT R4, R2, R4, RZ, 0x3c, !PT ;  /* 0x0000000402047212 */ /* 0x000fe400078e3cff */
[----:B------:R-:W-:Y:S02]  /*18e0*/  LOP3.LUT R2, R5, 0xfffffe00, RZ, 0xc0, !PT ;  /* 0xfffffe0005027812 */ /* 0x000fe400078ec0ff */
[----:B------:R-:W-:-:S02]  /*18f0*/  LEA.HI.X.SX32 R5, R6, R8, 0x1, P1 ;  /* 0x0000000806057211 */ /* 0x000fc400008f0eff */
        /* <DEDUP_REMOVED lines=40> */
.L_x_1074:
[----:B------:R-:W-:Y:S05]  /*1b80*/  BSYNC B0 ;  /* 0x0000000000007941 */ /* 0x000fea0003800000 */
.L_x_1073:
        /* <DEDUP_REMOVED lines=103> */
.L_x_1077:
        /* <DEDUP_REMOVED lines=167> */
.L_x_1075:
        /* <DEDUP_REMOVED lines=737> */
.L_x_1076:
        /* <DEDUP_REMOVED lines=280> */
.L_x_1072:
[----:B------:R-:W-:Y:S05]  /*6c00*/  @P1 EXIT ;  /* 0x000000000000194d */ /* 0x000fea0003800000 */
[----:B------:R-:W2:Y:S01]  /*6c10*/  LDL.LU R9, [R1+0x40] ;  /* 0x0000400001097983 */ /* 0x000ea20000300800 */
[----:B------:R-:W-:-:S04]  /*6c20*/  ISETP.NE.U32.AND P2, PT, RZ, c[0x0][0x360], PT ;  /* 0x0000d800ff007a0c */ /* 0x000fc80003f45070 */
[----:B------:R-:W-:-:S13]  /*6c30*/  ISETP.NE.AND.EX P2, PT, RZ, c[0x0][0x364], PT, P2 ;  /* 0x0000d900ff007a0c */ /* 0x000fda0003f45320 */
[----:B-1----:R-:W-:-:S04]  /*6c40*/  @P2 IMAD.MOV.U32 R2, RZ, RZ, 0x4 ;  /* 0x00000004ff022424 */ /* 0x002fc800078e00ff */
[----:B--2---:R-:W-:-:S05]  /*6c50*/  @P2 IMAD.WIDE R2, R9, R2, c[0x0][0x360] ;  /* 0x0000d80009022625 */ /* 0x004fca00078e0202 */
[----:B------:R1:W2:Y:S01]  /*6c60*/  @P2 LDG.E R0, [R2.64] ;  /* 0x0000001002002981 */ /* 0x0002a2000c1e1900 */
[----:B------:R-:W3:Y:S01]  /*6c70*/  S2UR UR5, SR_CTAID.X ;  /* 0x00000000000579c3 */ /* 0x000ee20000002500 */
[----:B------:R-:W-:Y:S02]  /*6c80*/  IMAD.MOV.U32 R4, RZ, RZ, 0x1 ;  /* 0x00000001ff047424 */ /* 0x000fe400078e00ff */
[----:B------:R-:W4:Y:S04]  /*6c90*/  S2R R5, SR_TID.X ;  /* 0x0000000000057919 */ /* 0x000f280000002100 */
[----:B------:R-:W-:Y:S01]  /*6ca0*/  BAR.SYNC.DEFER_BLOCKING 0x1, 0x100 ;  /* 0x0044000000007b1d */ /* 0x000fe20000010000 */
[----:B------:R-:W-:-:S05]  /*6cb0*/  ISETP.NE.AND P0, PT, R4, c[0x0][0x338], PT ;  /* 0x0000ce0004007a0c */ /* 0x000fca0003f05270 */
[----:B-1----:R-:W1:Y:S01]  /*6cc0*/  S2R R3, SR_CTAID.Y ;  /* 0x0000000000037919 */ /* 0x002e620000002600 */
[----:B---3--:R-:W-:Y:S01]  /*6cd0*/  USHF.L.U32 UR5, UR5, 0xd, URZ ;  /* 0x0000000d05057899 */ /* 0x008fe2000800063f */
[----:B----4-:R-:W-:-:S03]  /*6ce0*/  SHF.R.S32.HI R6, RZ, 0x1f, R5 ;  /* 0x0000001fff067819 */ /* 0x010fc60000011405 */
[----:B------:R-:W-:-:S03]  /*6cf0*/  USHF.R.S32.HI UR4, URZ, 0x1f, UR5 ;  /* 0x0000001f3f047899 */ /* 0x000fc60008011405 */
[----:B-1----:R-:W-:-:S04]  /*6d00*/  @P0 IMAD.HI.U32 R4, R3, c[0x0][0x33c], RZ ;  /* 0x0000cf0003040a27 */ /* 0x002fc800078e00ff */
[----:B--2---:R-:W-:-:S05]  /*6d10*/  @P2 IMAD R0, R9, 0x80, R0 ;  /* 0x0000008009002824 */ /* 0x004fca00078e0200 */
[----:B------:R-:W-:-:S04]  /*6d20*/  @P2 SHF.R.S32.HI R2, RZ, 0x1f, R0 ;  /* 0x0000001fff022819 */ /* 0x000fc80000011400 */
[----:B------:R-:W-:Y:S01]  /*6d30*/  @P2 LEA.HI R2, R2, R0, RZ, 0x7 ;  /* 0x0000000002022211 */ /* 0x000fe200078f38ff */
[----:B------:R-:W-:Y:S01]  /*6d40*/  IMAD.MOV.U32 R0, RZ, RZ, R3 ;  /* 0x000000ffff007224 */ /* 0x000fe200078e0003 */
[----:B------:R-:W-:Y:S02]  /*6d50*/  @P0 SHF.R.U32.HI R0, RZ, c[0x0][0x340], R4 ;  /* 0x0000d000ff000a19 */ /* 0x000fe40000011604 */
[----:B------:R-:W-:Y:S02]  /*6d60*/  @P2 SHF.L.U32 R2, R2, 0x6, RZ ;  /* 0x0000000602022819 */ /* 0x000fe400000006ff */
[----:B------:R-:W-:Y:S02]  /*6d70*/  SHF.R.S32.HI R4, RZ, 0x1f, R0 ;  /* 0x0000001fff047819 */ /* 0x000fe40000011400 */
[----:B------:R-:W-:-:S04]  /*6d80*/  @P2 LOP3.LUT R2, R2, 0xffffe000, RZ, 0xc0, !PT ;  /* 0xffffe00002022812 */ /* 0x000fc800078ec0ff */
[----:B------:R-:W-:Y:S02]  /*6d90*/  @P2 SHF.R.S32.HI R3, RZ, 0x1f, R2 ;  /* 0x0000001fff032819 */ /* 0x000fe40000011402 */
[----:B------:R-:W-:-:S06]  /*6da0*/  @!P2 CS2R R2, SRZ ;  /* 0x000000000002a805 */ /* 0x000fcc000001ff00 */
[----:B------:R-:W-:Y:S01]  /*6db0*/  IADD3 R2, P1, P0, R2, UR5, R5 ;  /* 0x0000000502027c10 */ /* 0x000fe2000f83e005 */
[C---:B------:R-:W-:Y:S02]  /*6dc0*/  IMAD R5, R4.reuse, c[0x0][0x328], RZ ;  /* 0x0000ca0004057a24 */ /* 0x040fe400078e02ff */
[----:B------:R-:W-:Y:S01]  /*6dd0*/  IMAD R4, R4, c[0x0][0x300], RZ ;  /* 0x0000c00004047a24 */ /* 0x000fe200078e02ff */
[----:B------:R-:W-:Y:S01]  /*6de0*/  IADD3.X R3, R3, UR4, R6, P1, P0 ;  /* 0x0000000403037c10 */ /* 0x000fe20008fe0406 */
[C---:B------:R-:W-:Y:S01]  /*6df0*/  IMAD R7, R0.reuse, c[0x0][0x32c], R5 ;  /* 0x0000cb0000077a24 */ /* 0x040fe200078e0205 */
[----:B------:R-:W-:Y:S01]  /*6e00*/  SHF.R.S32.HI R6, RZ, 0x1f, R9 ;  /* 0x0000001fff067819 */ /* 0x000fe20000011409 */
[C---:B------:R-:W-:Y:S02]  /*6e10*/  IMAD R8, R0.reuse, c[0x0][0x304], R4 ;  /* 0x0000c10000087a24 */ /* 0x040fe400078e0204 */
[----:B------:R-:W-:-:S04]  /*6e20*/  IMAD.WIDE.U32 R4, R0, c[0x0][0x328], R2 ;  /* 0x0000ca0000047a25 */ /* 0x000fc800078e0002 */
[----:B------:R-:W-:Y:S01]  /*6e30*/  IMAD.WIDE.U32 R2, R0, c[0x0][0x300], R2 ;  /* 0x0000c00000027a25 */ /* 0x000fe200078e0002 */
[----:B------:R-:W-:Y:S02]  /*6e40*/  SEL R0, R6, RZ, !P2 ;  /* 0x000000ff06007207 */ /* 0x000fe40005000000 */
[----:B------:R-:W-:Y:S01]  /*6e50*/  SEL R6, R9, RZ, !P2 ;  /* 0x000000ff09067207 */ /* 0x000fe20005000000 */
[----:B------:R-:W-:Y:S01]  /*6e60*/  IMAD.IADD R5, R5, 0x1, R7 ;  /* 0x0000000105057824 */ /* 0x000fe200078e0207 */
[----:B------:R-:W-:Y:S01]  /*6e70*/  IADD3 R3, R3, R8, RZ ;  /* 0x0000000803037210 */ /* 0x000fe20007ffe0ff */
[C---:B------:R-:W-:Y:S02]  /*6e80*/  IMAD R10, R0.reuse, c[0x0][0x330], RZ ;  /* 0x0000cc00000a7a24 */ /* 0x040fe400078e02ff */
[----:B------:R-:W-:Y:S02]  /*6e90*/  IMAD R0, R0, c[0x0][0x308], RZ ;  /* 0x0000c20000007a24 */ /* 0x000fe400078e02ff */
[----:B------:R-:W-:-:S02]  /*6ea0*/  IMAD R10, R6, c[0x0][0x334], R10 ;  /* 0x0000cd00060a7a24 */ /* 0x000fc400078e020a */
[----:B------:R-:W-:-:S04]  /*6eb0*/  IMAD.WIDE.U32 R8, R6, c[0x0][0x330], R4 ;  /* 0x0000cc0006087a25 */ /* 0x000fc800078e0004 */
[----:B------:R-:W-:Y:S01]  /*6ec0*/  IMAD R0, R6, c[0x0][0x30c], R0 ;  /* 0x0000c30006007a24 */ /* 0x000fe200078e0200 */
        /* <DEDUP_REMOVED lines=72> */
.L_x_1078:
        /* <DEDUP_REMOVED lines=11> */
.L_x_1832:


//--------------------- .text._ZN7cutlass13device_kernelIN5flash19enable_sm80_to_sm89INS1_16FlashAttnBwdSm80INS1_25CollectiveMainloopBwdSm80ILi2ELi2EN4cute5tupleIJNS5_1CILi128EEES8_NS7_ILi64EEEEEENS_10bfloat16_tEfNS_4arch4Sm80ELb0ELb0ELb0ELb1ELb1ELb0ELb0ELb0ELi2ELi4ELi4ELi4ELb0EEENS1_24CollectiveEpilogueBwdGQAISA_fSD_Li256ELb1ELb1EEENS1_19SingleTileSchedulerILb1ELb0ELb0ELi128EEEEEEEEEvNT_6ParamsE --------------------------
	.section	.text._ZN7cutlass13device_kernelIN5flash19enable_sm80_to_sm89INS1_16FlashAttnBwdSm80INS1_25CollectiveMainloopBwdSm80ILi2ELi2EN4cute5tupleIJNS5_1CILi128EEES8_NS7_ILi64EEEEEENS_10bfloat16_tEfNS_4arch4Sm80ELb0ELb0ELb0ELb1ELb1ELb0ELb0ELb0ELi2ELi4ELi4ELi4ELb0EEENS1_24CollectiveEpilogueBwdGQAISA_fSD_Li256ELb1ELb1EEENS1_19SingleTileSchedulerILb1ELb0ELb0ELi128EEEEEEEEEvNT_6ParamsE,"ax",@progbits
	.sectioninfo	@"SHI_REGISTERS=255"
	.align	128
.text._ZN7cutlass13device_kernelIN5flash19enable_sm80_to_sm89INS1_16FlashAttnBwdSm80INS1_25CollectiveMainloopBwdSm80ILi2ELi2EN4cute5tupleIJNS5_1CILi128EEES8_NS7_ILi64EEEEEENS_10bfloat16_tEfNS_4arch4Sm80ELb0ELb0ELb0ELb1ELb1ELb0ELb0ELb0ELi2ELi4ELi4ELi4ELb0EEENS1_24CollectiveEpilogueBwdGQAISA_fSD_Li256ELb1ELb1EEENS1_19SingleTileSchedulerILb1ELb0ELb0ELi128EEEEEEEEEvNT_6ParamsE:
        .type           _ZN7cutlass13device_kernelIN5flash19enable_sm80_to_sm89INS1_16FlashAttnBwdSm80INS1_25CollectiveMainloopBwdSm80ILi2ELi2EN4cute5tupleIJNS5_1CILi128EEES8_NS7_ILi64EEEEEENS_10bfloat16_tEfNS_4arch4Sm80ELb0ELb0ELb0ELb1ELb1ELb0ELb0ELb0ELi2ELi4ELi4ELi4ELb0EEENS1_24CollectiveEpilogueBwdGQAISA_fSD_Li256ELb1ELb1EEENS1_19SingleTileSchedulerILb1ELb0ELb0ELi128EEEEEEEEEvNT_6ParamsE,@function
        .size           _ZN7cutlass13device_kernelIN5flash19enable_sm80_to_sm89INS1_16FlashAttnBwdSm80INS1_25CollectiveMainloopBwdSm80ILi2ELi2EN4cute5tupleIJNS5_1CILi128EEES8_NS7_ILi64EEEEEENS_10bfloat16_tEfNS_4arch4Sm80ELb0ELb0ELb0ELb1ELb1ELb0ELb0ELb0ELi2ELi4ELi4ELi4ELb0EEENS1_24CollectiveEpilogueBwdGQAISA_fSD_Li256ELb1ELb1EEENS1_19SingleTileSchedulerILb1ELb0ELb0ELi128EEEEEEEEEvNT_6ParamsE,(.L_x_1833 - _ZN7cutlass13device_kernelIN5flash19enable_sm80_to_sm89INS1_16FlashAttnBwdSm80INS1_25CollectiveMainloopBwdSm80ILi2ELi2EN4cute5tupleIJNS5_1CILi128EEES8_NS7_ILi64EEEEEENS_10bfloat16_tEfNS_4arch4Sm80ELb0ELb0ELb0ELb1ELb1ELb0ELb0ELb0ELi2ELi4ELi4ELi4ELb0EEENS1_24CollectiveEpilogueBwdGQAISA_fSD_Li256ELb1ELb1EEENS1_19SingleTileSchedulerILb1ELb0ELb0ELi128EEEEEEEEEvNT_6ParamsE)
        .other          _ZN7cutlass13device_kernelIN5flash19enable_sm80_to_sm89INS1_16FlashAttnBwdSm80INS1_25CollectiveMainloopBwdSm80ILi2ELi2EN4cute5tupleIJNS5_1CILi128EEES8_NS7_ILi64EEEEEENS_10bfloat16_tEfNS_4arch4Sm80ELb0ELb0ELb0ELb1ELb1ELb0ELb0ELb0ELi2ELi4ELi4ELi4ELb0EEENS1_24CollectiveEpilogueBwdGQAISA_fSD_Li256ELb1ELb1EEENS1_19SingleTileSchedulerILb1ELb0ELb0ELi128EEEEEEEEEvNT_6ParamsE,@"STO_CUDA_ENTRY STV_DEFAULT"
_ZN7cutlass13device_kernelIN5flash19enable_sm80_to_sm89INS1_16FlashAttnBwdSm80INS1_25CollectiveMainloopBwdSm80ILi2ELi2EN4cute5tupleIJNS5_1CILi128EEES8_NS7_ILi64EEEEEENS_10bfloat16_tEfNS_4arch4Sm80ELb0ELb0ELb0ELb1ELb1ELb0ELb0ELb0ELi2ELi4ELi4ELi4ELb0EEENS1_24CollectiveEpilogueBwdGQAISA_fSD_Li256ELb1ELb1EEENS1_19SingleTileSchedulerILb1ELb0ELb0ELi128EEEEEEEEEvNT_6ParamsE:
        /* <DEDUP_REMOVED lines=18> */
.L_x_1080:
        /* <DEDUP_REMOVED lines=8> */
.L_x_1082:
[----:B------:R-:W-:Y:S02]  /*01a0*/  MOV R0, c[0x0][0x3ac] ;  /* 0x0000eb0000007a02 */ /* 0x000fe40000000f00 */
.L_x_1081:
[----:B-1----:R-:W-:-:S05]  /*01b0*/  IMAD.SHL.U32 R2, R16, 0x80, RZ ;  /* 0x0000008010027824 */ /* 0x002fca00078e00ff */
[----:B-----5:R-:W-:-:S04]  /*01c0*/  ISETP.GE.AND P0, PT, R2, R0, PT ;  /* 0x000000000200720c */ /* 0x020fc80003f06270 */
[----:B------:R-:W-:-:S05]  /*01d0*/  SEL R0, R5, 0xffffffff, !P0 ;  /* 0xffffffff05007807 */ /* 0x000fca0004000000 */
[----:B------:R1:W-:Y:S01]  /*01e0*/  STL [R1+0x40], R0 ;  /* 0x0000400001007387 */ /* 0x0003e20000100800 */
[----:B------:R-:W-:Y:S05]  /*01f0*/  BRA `(.L_x_1083) ;  /* 0x0000012000007947 */ /* 0x000fea0003800000 */
.L_x_1079:
[----:B---34-:R-:W-:-:S04]  /*0200*/  ISETP.NE.U32.AND P0, PT, RZ, c[0x0][0x3c8], PT ;  /* 0x0000f200ff007a0c */ /* 0x018fc80003f05070 */
[----:B------:R-:W-:-:S13]  /*0210*/  ISETP.NE.AND.EX P0, PT, RZ, c[0x0][0x3cc], PT, P0 ;  /* 0x0000f300ff007a0c */ /* 0x000fda0003f05300 */
[----:B------:R-:W-:Y:S05]  /*0220*/  @!P0 BRA `(.L_x_1084) ;  /* 0x0000002000008947 */ /* 0x000fea0003800000 */
[----:B------:R1:W5:Y:S01]  /*0230*/  LDG.E R0, [R2.64] ;  /* 0x0000001602007981 */ /* 0x000362000c1e1900 */
[----:B------:R-:W-:Y:S05]  /*0240*/  BRA `(.L_x_1085) ;  /* 0x0000009000007947 */ /* 0x000fea0003800000 */
.L_x_1084:
        /* <DEDUP_REMOVED lines=8> */
.L_x_1086:
[----:B------:R-:W-:Y:S02]  /*02d0*/  MOV R0, c[0x0][0x3ac] ;  /* 0x0000eb0000007a02 */ /* 0x000fe40000000f00 */
.L_x_1085:
[----:B-1----:R-:W-:-:S05]  /*02e0*/  IMAD.SHL.U32 R2, R16, 0x80, RZ ;  /* 0x0000008010027824 */ /* 0x002fca00078e00ff */
[----:B-----5:R-:W-:-:S04]  /*02f0*/  ISETP.GE.AND P0, PT, R2, R0, PT ;  /* 0x000000000200720c */ /* 0x020fc80003f06270 */
[----:B------:R-:W-:-:S05]  /*0300*/  SEL R0, R5, 0xffffffff, !P0 ;  /* 0xffffffff05007807 */ /* 0x000fca0004000000 */
[----:B------:R1:W-:Y:S04]  /*0310*/  STL [R1+0x40], R0 ;  /* 0x0000400001007387 */ /* 0x0003e80000100800 */
.L_x_1083:
        /* <DEDUP_REMOVED lines=37> */
.L_x_1087:
[----:B--2---:R-:W-:-:S04]  /*0570*/  ISETP.NE.U32.AND P0, PT, RZ, c[0x0][0x2e0], PT ;  /* 0x0000b800ff007a0c */ /* 0x004fc80003f05070 */
[----:B------:R-:W-:-:S13]  /*0580*/  ISETP.NE.AND.EX P0, PT, RZ, c[0x0][0x2e4], PT, P0 ;  /* 0x0000b900ff007a0c */ /* 0x000fda0003f05300 */
[----:B------:R-:W-:Y:S05]  /*0590*/  @!P0 BRA `(.L_x_1088) ;  /* 0x0000003000008947 */ /* 0x000fea0003800000 */
[----:B------:R-:W-:-:S05]  /*05a0*/  IMAD.WIDE R2, R40, R13, c[0x0][0x2e0] ;  /* 0x0000b80028027625 */ /* 0x000fca00078e020d */
[----:B------:R1:W5:Y:S01]  /*05b0*/  LDG.E R12, [R2.64] ;  /* 0x00000016020c7981 */ /* 0x000362000c1e1900 */
[----:B------:R-:W-:Y:S05]  /*05c0*/  BRA `(.L_x_1089) ;  /* 0x0000004000007947 */ /* 0x000fea0003800000 */
.L_x_1088:
[----:B------:R-:W-:Y:S05]  /*05d0*/  @!P2 BRA `(.L_x_1089) ;  /* 0x000000300000a947 */ /* 0x000fea0003800000 */
[----:B------:R1:W2:Y:S04]  /*05e0*/  LDG.E R0, [R2.64] ;  /* 0x0000001602007981 */ /* 0x0002a8000c1e1900 */
[----:B-1----:R-:W2:Y:S02]  /*05f0*/  LDG.E R2, [R2.64+0x4] ;  /* 0x0000041602027981 */ /* 0x002ea4000c1e1900 */
[----:B--2---:R-:W-:Y:S02]  /*0600*/  IADD3 R12, -R0, R2, RZ ;  /* 0x00000002000c7210 */ /* 0x004fe40007ffe1ff */
.L_x_1089:
        /* <DEDUP_REMOVED lines=343> */
.L_x_1092:
[----:B------:R-:W-:Y:S05]  /*1b80*/  BSYNC B0 ;  /* 0x0000000000007941 */ /* 0x000fea0003800000 */
.L_x_1091:
[----:B-12---:R-:W-:Y:S01]  /*1b90*/  LEA.HI R2, R32, R22, RZ, 0x2 ;  /* 0x0000001620027211 */ /* 0x006fe200078f10ff */
[----:B------:R-:W-:Y:S01]  /*1ba0*/  IMAD.SHL.U32 R5, R38, 0x40, RZ ;  /* 0x0000004026057824 */ /* 0x000fe200078e00ff */
[----:B------:R-:W-:Y:S01]  /*1bb0*/  LOP3.LUT R4, R12, 0xffffffe0, RZ, 0xc0, !PT ;  /* 0xffffffe00c047812 */ /* 0x000fe200078ec0ff */
[----:B------:R-:W-:Y:S01]  /*1bc0*/  IMAD.SHL.U32 R7, R13, 0x10, RZ ;  /* 0x000000100d077824 */ /* 0x000fe200078e00ff */
[----:B------:R-:W-:Y:S01]  /*1bd0*/  LOP3.LUT R3, R2, 0x3ffffffc, RZ, 0xc0, !PT ;  /* 0x3ffffffc02037812 */ /* 0x000fe200078ec0ff */
[----:B------:R-:W-:Y:S01]  /*1be0*/  IMAD.MOV.U32 R230, RZ, RZ, 0x20 ;  /* 0x00000020ffe67424 */ /* 0x000fe200078e00ff */
[----:B------:R-:W-:Y:S01]  /*1bf0*/  LOP3.LUT R8, R5, 0x1c0, RZ, 0xc0, !PT ;  /* 0x000001c005087812 */ /* 0x000fe200078ec0ff */
[C---:B------:R-:W-:Y:S01]  /*1c00*/  IMAD.IADD R10, R22.reuse, 0x1, -R4 ;  /* 0x00000001160a7824 */ /* 0x040fe200078e0a04 */
[--C-:B------:R-:W-:Y:S01]  /*1c10*/  SHF.R.S32.HI R6, RZ, 0x2, R2.reuse ;  /* 0x00000002ff067819 */ /* 0x100fe20000011402 */
[----:B------:R-:W-:Y:S01]  /*1c20*/  IMAD.IADD R22, R22, 0x1, -R3 ;  /* 0x0000000116167824 */ /* 0x000fe200078e0a03 */
[----:B------:R-:W-:Y:S01]  /*1c30*/  SHF.R.S32.HI R2, RZ, 0x1f, R2 ;  /* 0x0000001fff027819 */ /* 0x000fe20000011402 */
[----:B------:R-:W-:Y:S01]  /*1c40*/  IMAD.SHL.U32 R3, R39, 0x8, RZ ;  /* 0x0000000827037824 */ /* 0x000fe200078e00ff */
[C---:B------:R-:W-:Y:S01]  /*1c50*/  LOP3.LUT P3, RZ, R9.reuse, 0x2, RZ, 0xc0, !PT ;  /* 0x0000000209ff7812 */ /* 0x040fe2000786c0ff */
[----:B------:R-:W-:Y:S01]  /*1c60*/  IMAD R22, R22, 0x2, R0 ;  /* 0x0000000216167824 */ /* 0x000fe200078e0200 */
[----:B------:R-:W-:Y:S01]  /*1c70*/  LOP3.LUT P0, RZ, R9, 0x4, RZ, 0xc0, !PT ;  /* 0x0000000409ff7812 */ /* 0x000fe2000780c0ff */
[----:B------:R-:W-:Y:S01]  /*1c80*/  IMAD.MOV.U32 R239, RZ, RZ, 0x40 ;  /* 0x00000040ffef7424 */ /* 0x000fe200078e00ff */
[----:B------:R-:W-:Y:S01]  /*1c90*/  LOP3.LUT R3, R3, 0x8, RZ, 0xc0, !PT ;  /* 0x0000000803037812 */ /* 0x000fe200078ec0ff */
[----:B------:R-:W0:Y:S01]  /*1ca0*/  LDGDEPBAR ;  /* 0x00000000000079af */ /* 0x000e220000000000 */
[--C-:B------:R-:W-:Y:S01]  /*1cb0*/  SHF.R.U32.HI R9, RZ, 0x3, R8.reuse ;  /* 0x00000003ff097819 */ /* 0x100fe20000011608 */
[----:B------:R-:W-:Y:S01]  /*1cc0*/  UIADD3 UR6, UR14, 0x7f, URZ ;  /* 0x0000007f0e067890 */ /* 0x000fe2000fffe03f */
[----:B------:R-:W-:Y:S01]  /*1cd0*/  LOP3.LUT R5, R8, 0x30, R7, 0xf8, !PT ;  /* 0x0000003008057812 */ /* 0x000fe200078ef807 */
[----:B------:R-:W-:Y:S01]  /*1ce0*/  IMAD.MOV.U32 R231, RZ, RZ, 0x20 ;  /* 0x00000020ffe77424 */ /* 0x000fe200078e00ff */
[----:B------:R-:W-:Y:S01]  /*1cf0*/  LEA.HI R4, R225, R225, RZ, 0x1 ;  /* 0x000000e1e1047211 */ /* 0x000fe200078f08ff */
[----:B------:R-:W-:Y:S01]  /*1d00*/  USHF.R.S32.HI UR4, URZ, 0x1f, UR6 ;  /* 0x0000001f3f047899 */ /* 0x000fe20008011406 */
[----:B------:R-:W-:Y:S01]  /*1d10*/  LEA.HI R2, R2, R6, RZ, 0x3 ;  /* 0x0000000602027211 */ /* 0x000fe200078f18ff */
[----:B------:R-:W-:Y:S01]  /*1d20*/  CS2R R190, SRZ ;  /* 0x0000000000be7805 */ /* 0x000fe2000001ff00 */
[C---:B------:R-:W-:Y:S01]  /*1d30*/  LOP3.LUT R8, R9.reuse, R3, R8, 0x1e, !PT ;  /* 0x0000000309087212 */ /* 0x040fe200078e1e08 */
[----:B------:R-:W-:Y:S01]  /*1d40*/  ULEA.HI UR4, UR4, UR6, URZ, 0x7 ;  /* 0x0000000604047291 */ /* 0x000fe2000f8f383f */
[----:B------:R-:W-:Y:S01]  /*1d50*/  LOP3.LUT R5, R9, R5, R3, 0x1e, !PT ;  /* 0x0000000509057212 */ /* 0x000fe200078e1e03 */
[----:B------:R-:W-:Y:S01]  /*1d60*/  CS2R R188, SRZ ;  /* 0x0000000000bc7805 */ /* 0x000fe2000001ff00 */
[----:B------:R-:W-:Y:S01]  /*1d70*/  LOP3.LUT R4, R4, 0xfffffffe, RZ, 0xc0, !PT ;  /* 0xfffffffe04047812 */ /* 0x000fe200078ec0ff */
[----:B------:R-:W-:Y:S01]  /*1d80*/  CS2R R194, SRZ ;  /* 0x0000000000c27805 */ /* 0x000fe2000001ff00 */
[----:B------:R-:W-:Y:S01]  /*1d90*/  SHF.R.S32.HI R3, RZ, 0x1f, R10 ;  /* 0x0000001fff037819 */ /* 0x000fe2000001140a */
[----:B------:R-:W-:Y:S01]  /*1da0*/  CS2R R192, SRZ ;  /* 0x0000000000c07805 */ /* 0x000fe2000001ff00 */
[----:B------:R-:W-:Y:S01]  /*1db0*/  LOP3.LUT R2, R2, 0xfffffff8, RZ, 0xc0, !PT ;  /* 0xfffffff802027812 */ /* 0x000fe200078ec0ff */
[----:B------:R-:W-:Y:S01]  /*1dc0*/  IMAD.IADD R4, R225, 0x1, -R4 ;  /* 0x00000001e1047824 */ /* 0x000fe200078e0a04 */
[----:B------:R-:W-:Y:S01]  /*1dd0*/  LEA.HI R0, R3, R10, RZ, 0x2 ;  /* 0x0000000a03007211 */ /* 0x000fe200078f10ff */
[----:B------:R-:W-:Y:S01]  /*1de0*/  IMAD R225, R224, 0x2, R225 ;  /* 0x00000002e0e17824 */ /* 0x000fe200078e02e1 */
[----:B------:R-:W-:Y:S01]  /*1df0*/  R2P PR, R38, 0x6 ;  /* 0x0000000626007804 */ /* 0x000fe20000000000 */
[----:B------:R-:W-:Y:S01]  /*1e00*/  IMAD.IADD R3, R6, 0x1, -R2 ;  /* 0x0000000106037824 */ /* 0x000fe200078e0a02 */
[----:B------:R-:W-:Y:S01]  /*1e10*/  LOP3.LUT R2, R0, 0xfffffffc, RZ, 0xc0, !PT ;  /* 0xfffffffc00027812 */ /* 0x000fe200078ec0ff */
[----:B------:R-:W-:Y:S01]  /*1e20*/  IMAD R236, R4, -0x8, R236 ;  /* 0xfffffff804ec7824 */ /* 0x000fe200078e02ec */
[----:B------:R-:W-:Y:S01]  /*1e30*/  LEA.HI.SX32 R0, R0, R7, 0x1e ;  /* 0x0000000700007211 */ /* 0x000fe200078ff2ff */
[----:B------:R-:W-:Y:S01]  /*1e40*/  IMAD.SHL.U32 R4, R3, 0x40, RZ ;  /* 0x0000004003047824 */ /* 0x000fe200078e00ff */
[----:B------:R-:W-:Y:S01]  /*1e50*/  SEL R227, R230, 0xffffffe0, !P1 ;  /* 0xffffffe0e6e37807 */ /* 0x000fe20004800000 */
[----:B------:R-:W-:Y:S01]  /*1e60*/  IMAD R224, R224, 0x200, R5 ;  /* 0x00000200e0e07824 */ /* 0x000fe200078e0205 */
[----:B------:R-:W-:Y:S01]  /*1e70*/  SEL R226, R239, 0xffffffc0, !P2 ;  /* 0xffffffc0efe27807 */ /* 0x000fe20005000000 */
[----:B------:R1:W-:Y:S01]  /*1e80*/  STL [R1+0x4], R0 ;  /* 0x0000040001007387 */ /* 0x0003e20000100800 */
[----:B------:R-:W-:Y:S01]  /*1e90*/  IMAD.IADD R5, R10, 0x1, -R2 ;  /* 0x000000010a057824 */ /* 0x000fe200078e0a02 */
[----:B------:R-:W-:Y:S01]  /*1ea0*/  R2P PR, R3, 0x6 ;  /* 0x0000000603007804 */ /* 0x000fe20000000000 */
[----:B------:R-:W-:Y:S01]  /*1eb0*/  IMAD.U32 R225, R225, 0x200, R8 ;  /* 0x00000200e1e17824 */ /* 0x000fe200078e0008 */
[----:B------:R-:W-:Y:S01]  /*1ec0*/  SEL R196, R239, 0xffffffc0, !P0 ;  /* 0xffffffc0efc47807 */ /* 0x000fe20004000000 */
[----:B------:R-:W-:Y:S01]  /*1ed0*/  IMAD R236, R5, -0x2, R236 ;  /* 0xfffffffe05ec7824 */ /* 0x000fe200078e02ec */
[----:B------:R-:W-:Y:S01]  /*1ee0*/  CS2R R186, SRZ ;  /* 0x0000000000ba7805 */ /* 0x000fe2000001ff00 */
[----:B------:R-:W-:Y:S01]  /*1ef0*/  IMAD.SHL.U32 R225, R225, 0x2, RZ ;  /* 0x00000002e1e17824 */ /* 0x000fe200078e00ff */
[----:B------:R-:W-:Y:S01]  /*1f00*/  SEL R239, R239, 0xffffffc0, !P2 ;  /* 0xffffffc0efef7807 */ /* 0x000fe20005000000 */
[----:B------:R-:W-:Y:S01]  /*1f10*/  CS2R R184, SRZ ;  /* 0x0000000000b87805 */ /* 0x000fe2000001ff00 */
[----:B------:R-:W-:Y:S01]  /*1f20*/  CS2R R182, SRZ ;  /* 0x0000000000b67805 */ /* 0x000fe2000001ff00 */
[C---:B------:R-:W-:Y:S01]  /*1f30*/  IMAD.IADD R226, R225.reuse, 0x1, R226 ;  /* 0x00000001e1e27824 */ /* 0x040fe200078e02e2 */
[----:B------:R-:W-:Y:S01]  /*1f40*/  CS2R R180, SRZ ;  /* 0x0000000000b47805 */ /* 0x000fe2000001ff00 */
        /* <DEDUP_REMOVED lines=12> */
[----:B-1----:R-:W-:Y:S01]  /*2010*/  LOP3.LUT R0, R4, 0x1c0, RZ, 0xc0, !PT ;  /* 0x000001c004007812 */ /* 0x002fe200078ec0ff */
        /* <DEDUP_REMOVED lines=16> */
[----:B------:R-:W-:Y:S01]  /*2120*/  SEL R230, R230, 0xffffffe0, !P3 ;  /* 0xffffffe0e6e67807 */ /* 0x000fe20005800000 */
[----:B------:R-:W-:Y:S01]  /*2130*/  IMAD.SHL.U32 R224, R224, 0x2, RZ ;  /* 0x00000002e0e07824 */ /* 0x000fe200078e00ff */
[----:B------:R-:W-:Y:S01]  /*2140*/  LEA R237, R0, 0x18880, 0x1 ;  /* 0x0001888000ed7811 */ /* 0x000fe200078e08ff */
[----:B------:R-:W-:Y:S01]  /*2150*/  IMAD.IADD R227, R227, 0x1, R226 ;  /* 0x00000001e3e37824 */ /* 0x000fe200078e02e2 */
[----:B------:R-:W-:Y:S01]  /*2160*/  SEL R231, R231, 0xffffffe0, !P0 ;  /* 0xffffffe0e7e77807 */ /* 0x000fe20004000000 */
[----:B------:R-:W-:Y:S01]  /*2170*/  UMOV UR13, URZ ;  /* 0x0000003f000d7c82 */ /* 0x000fe20008000000 */
[C---:B------:R-:W-:Y:S01]  /*2180*/  IADD3 R238, R237.reuse, 0x20, RZ ;  /* 0x00000020edee7810 */ /* 0x040fe20007ffe0ff */
[C---:B------:R-:W-:Y:S01]  /*2190*/  IMAD.IADD R240, R237.reuse, 0x1, R239 ;  /* 0x00000001edf07824 */ /* 0x040fe200078e02ef */
[----:B------:R-:W-:Y:S01]  /*21a0*/  @P1 IADD3 R238, R237, -0x20, RZ ;  /* 0xffffffe0edee1810 */ /* 0x000fe20007ffe0ff */
[----:B------:R-:W-:-:S02]  /*21b0*/  UMOV UR12, 0x1 ;  /* 0x00000001000c7882 */ /* 0x000fc40000000000 */
[----:B------:R-:W-:Y:S02]  /*21c0*/  UMOV UR11, URZ ;  /* 0x0000003f000b7c82 */ /* 0x000fe40008000000 */
[----:B------:R-:W-:Y:S01]  /*21d0*/  IMAD.IADD R239, R239, 0x1, R238 ;  /* 0x00000001efef7824 */ /* 0x000fe200078e02ee */
[----:B------:R-:W-:Y:S02]  /*21e0*/  UMOV UR5, URZ ;  /* 0x0000003f00057c82 */ /* 0x000fe40008000000 */
[----:B------:R-:W-:Y:S02]  /*21f0*/  ULDC.64 UR18, c[0x0][0x118] ;  /* 0x0000460000127ab9 */ /* 0x000fe40000000a00 */
[----:B------:R-:W-:Y:S02]  /*2200*/  USHF.R.S32.HI UR8, URZ, 0x7, UR4 ;  /* 0x000000073f087899 */ /* 0x000fe40008011404 */
[----:B------:R-:W-:Y:S02]  /*2210*/  ULDC.64 UR16, c[0x0][0x118] ;  /* 0x0000460000107ab9 */ /* 0x000fe40000000a00 */
.L_x_1095:
        /* <DEDUP_REMOVED lines=167> */
.L_x_1093:
        /* <DEDUP_REMOVED lines=737> */
.L_x_1094:
        /* <DEDUP_REMOVED lines=280> */
.L_x_1090:
[----:B------:R-:W-:Y:S05]  /*6c20*/  @P1 EXIT ;  /* 0x000000000000194d */ /* 0x000fea0003800000 */
[----:B------:R-:W2:Y:S01]  /*6c30*/  LDL.LU R9, [R1+0x40] ;  /* 0x0000400001097983 */ /* 0x000ea20000300800 */
[----:B------:R-:W-:Y:S01]  /*6c40*/  ISETP.NE.U32.AND P1, PT, RZ, c[0x0][0x360], PT ;  /* 0x0000d800ff007a0c */ /* 0x000fe20003f25070 */
[----:B------:R-:W-:-:S03]  /*6c50*/  ULDC.64 UR8, c[0x0][0x118] ;  /* 0x0000460000087ab9 */ /* 0x000fc60000000a00 */
[----:B------:R-:W-:-:S13]  /*6c60*/  ISETP.NE.AND.EX P1, PT, RZ, c[0x0][0x364], PT, P1 ;  /* 0x0000d900ff007a0c */ /* 0x000fda0003f25310 */
[----:B-1----:R-:W-:Y:S01]  /*6c70*/  @P1 IMAD.MOV.U32 R2, RZ, RZ, 0x4 ;  /* 0x00000004ff021424 */ /* 0x002fe200078e00ff */
[----:B------:R-:W1:Y:S01]  /*6c80*/  S2UR UR6, SR_CTAID.X ;  /* 0x00000000000679c3 */ /* 0x000e620000002500 */
[----:B------:R-:W3:Y:S02]  /*6c90*/  S2R R7, SR_CTAID.Y ;  /* 0x0000000000077919 */ /* 0x000ee40000002600 */
[----:B--2---:R-:W-:-:S06]  /*6ca0*/  @P1 IMAD.WIDE R2, R9, R2, c[0x0][0x360] ;  /* 0x0000d80009021625 */ /* 0x004fcc00078e0202 */
[----:B------:R2:W4:Y:S01]  /*6cb0*/  @P1 LDG.E R2, [R2.64] ;  /* 0x0000000802021981 */ /* 0x000522000c1e1900 */
[----:B------:R-:W-:Y:S01]  /*6cc0*/  IMAD.MOV.U32 R0, RZ, RZ, 0x1 ;  /* 0x00000001ff007424 */ /* 0x000fe200078e00ff */
[----:B------:R-:W-:Y:S01]  /*6cd0*/  ULDC UR5, c[0x0][0x358] ;  /* 0x0000d60000057ab9 */ /* 0x000fe20000000800 */
[----:B---3--:R-:W-:Y:S01]  /*6ce0*/  IMAD.MOV.U32 R8, RZ, RZ, R7 ;  /* 0x000000ffff087224 */ /* 0x008fe200078e0007 */
[----:B-----5:R-:W3:Y:S01]  /*6cf0*/  S2R R12, SR_TID.X ;  /* 0x00000000000c7919 */ /* 0x020ee20000002100 */
[----:B-1----:R-:W-:-:S03]  /*6d00*/  UIMAD UR5, UR6, UR5, URZ ;  /* 0x00000005060572a4 */ /* 0x002fc6000f8e023f */
[----:B------:R-:W-:Y:S01]  /*6d10*/  BAR.SYNC.DEFER_BLOCKING 0x1, 0x100 ;  /* 0x0044000000007b1d */ /* 0x000fe20000010000 */
[----:B------:R-:W-:Y:S01]  /*6d20*/  ISETP.NE.AND P0, PT, R0, c[0x0][0x338], PT ;  /* 0x0000ce0000007a0c */ /* 0x000fe20003f05270 */
[----:B------:R-:W-:Y:S01]  /*6d30*/  IMAD R0, R9, c[0x0][0x2f4], RZ ;  /* 0x0000bd0009007a24 */ /* 0x000fe200078e02ff */
[----:B------:R-:W-:-:S03]  /*6d40*/  SHF.R.S32.HI R16, RZ, 0x1f, R9 ;  /* 0x0000001fff107819 */ /* 0x000fc60000011409 */
[----:B------:R-:W-:Y:S01]  /*6d50*/  ULDC UR4, c[0x0][0x2f4] ;  /* 0x0000bd0000047ab9 */ /* 0x000fe20000000800 */
[----:B------:R-:W-:Y:S01]  /*6d60*/  SHF.R.S32.HI R4, RZ, 0x1f, R0 ;  /* 0x0000001fff047819 */ /* 0x000fe20000011400 */
[----:B------:R-:W-:Y:S01]  /*6d70*/  UIMAD UR5, UR5, UR4, URZ ;  /* 0x00000004050572a4 */ /* 0x000fe2000f8e023f */
[----:B------:R-:W-:Y:S01]  /*6d80*/  BSSY B0, `(.L_x_1096) ;  /* 0x000001d000007945 */ /* 0x000fe20003800000 */
[----:B------:R-:W-:Y:S02]  /*6d90*/  SEL R16, R16, RZ, !P1 ;  /* 0x000000ff10107207 */ /* 0x000fe40004800000 */
[----:B------:R-:W-:Y:S02]  /*6da0*/  USHF.R.S32.HI UR4, URZ, 0x1f, UR5 ;  /* 0x0000001f3f047899 */ /* 0x000fe40008011405 */
[----:B--2---:R-:W-:-:S05]  /*6db0*/  @P0 IMAD.HI.U32 R3, R7, c[0x0][0x33c], RZ ;  /* 0x0000cf0007030a27 */ /* 0x004fca00078e00ff */
[----:B------:R-:W-:-:S04]  /*6dc0*/  @P0 SHF.R.U32.HI R8, RZ, c[0x0][0x340], R3 ;  /* 0x0000d000ff080a19 */ /* 0x000fc80000011603 */
[--C-:B------:R-:W-:Y:S02]  /*6dd0*/  IADD3 R0, P2, P0, R0, UR5, R8.reuse ;  /* 0x0000000500007c10 */ /* 0x100fe4000f85e008 */
[----:B------:R-:W-:-:S03]  /*6de0*/  SHF.R.S32.HI R5, RZ, 0x1f, R8 ;  /* 0x0000001fff057819 */ /* 0x000fc60000011408 */
[----:B------:R-:W-:Y:S02]  /*6df0*/  IMAD.SHL.U32 R14, R0, 0x4, RZ ;  /* 0x00000004000e7824 */ /* 0x000fe400078e00ff */
[C---:B----4-:R-:W-:Y:S01]  /*6e00*/  @P1 IMAD R2, R9.reuse, 0x80, R2 ;  /* 0x0000008009021824 */ /* 0x050fe200078e0202 */
[----:B------:R-:W-:-:S04]  /*6e10*/  SEL R9, R9, RZ, !P1 ;  /* 0x000000ff09097207 */ /* 0x000fc80004800000 */
[----:B------:R-:W-:-:S04]  /*6e20*/  @P1 SHF.R.S32.HI R3, RZ, 0x1f, R2 ;  /* 0x0000001fff031819 */ /* 0x000fc80000011402 */
[----:B------:R-:W-:Y:S02]  /*6e30*/  @P1 LEA.HI R3, R3, R2, RZ, 0x7 ;  /* 0x0000000203031211 */ /* 0x000fe400078f38ff */
[----:B------:R-:W-:Y:S01]  /*6e40*/  IADD3.X R2, R4, UR4, R5, P2, P0 ;  /* 0x0000000404027c10 */ /* 0x000fe200097e0405 */
[----:B------:R-:W-:Y:S01]  /*6e50*/  IMAD.MOV R4, RZ, RZ, -R8 ;  /* 0x000000ffff047224 */ /* 0x000fe200078e0a08 */
[----:B---3--:R-:W-:Y:S01]  /*6e60*/  ISETP.NE.AND P2, PT, R12, RZ, PT ;  /* 0x000000ff0c00720c */ /* 0x008fe20003f45270 */
[----:B------:R-:W-:Y:S01]  /*6e70*/  @P1 IMAD.SHL.U32 R3, R3, 0x40, RZ ;  /* 0x0000004003031824 */ /* 0x000fe200078e00ff */
[----:B------:R-:W-:Y:S01]  /*6e80*/  SHF.L.U64.HI R15, R0, 0x2, R2 ;  /* 0x00000002000f7819 */ /* 0x000fe20000010202 */
[----:B------:R-:W-:Y:S01]  /*6e90*/  IMAD R4, R4, c[0x0][0x338], R7 ;  /* 0x0000ce0004047a24 */ /* 0x000fe200078e0207 */
[----:B------:R-:W-:Y:S02]  /*6ea0*/  IADD3 R6, P0, R14, c[0x0][0x350], RZ ;  /* 0x0000d4000e067a10 */ /* 0x000fe40007f1e0ff */
[----:B------:R-:W-:-:S02]  /*6eb0*/  @P1 LOP3.LUT R2, R3, 0xffffe000, RZ, 0xc0, !PT ;  /* 0xffffe00003021812 */ /* 0x000fc400078ec0ff */
[----:B------:R-:W-:Y:S02]  /*6ec0*/  IADD3.X R7, R15, c[0x0][0x354], RZ, P0, !PT ;  /* 0x0000d5000f077a10 */ /* 0x000fe400007fe4ff */
[----:B------:R-:W-:Y:S02]  /*6ed0*/  @P1 SHF.R.S32.HI R3, RZ, 0x1f, R2 ;  /* 0x0000001fff031819 */ /* 0x000fe40000011402 */
[----:B------:R-:W-:Y:S01]  /*6ee0*/  @!P1 CS2R R2, SRZ ;  /* 0x0000000000029805 */ /* 0x000fe2000001ff00 */
[----:B------:R-:W-:Y:S05]  /*6ef0*/  @P2 BRA `(.L_x_1097) ;  /* 0x0000005000002947 */ /* 0x000fea0003800000 */
.L_x_1098:
[----:B------:R-:W2:Y:S01]  /*6f00*/  LDG.E.STRONG.GPU R0, [R6.64] ;  /* 0x0000000806007981 */ /* 0x000ea2000c1ef900 */
[----:B------:R-:W-:Y:S01]  /*6f10*/  YIELD ;  /* 0x0000000000007946 */ /* 0x000fe20003800000 */
[----:B--2---:R-:W-:Y:S01]  /*6f20*/  ISETP.NE.AND P0, PT, R0, R4, PT ;  /* 0x000000040000720c */ /* 0x004fe20003f05270 */
[----:B------:R-:W-:-:S12]  /*6f30*/  CCTL.IVALL ;  /* 0x00000000ff00798f */ /* 0x000fd80002000000 */
[----:B------:R-:W-:Y:S05]  /*6f40*/  @P0 BRA `(.L_x_1098) ;  /* 0xffffffb000000947 */ /* 0x000fea000383ffff */
.L_x_1097:
[----:B------:R-:W-:Y:S05]  /*6f50*/  BSYNC B0 ;  /* 0x0000000000007941 */ /* 0x000fea0003800000 */
.L_x_1096:
[----:B------:R-:W-:Y:S01]  /*6f60*/  MOV R17, 0xffffffff ;  /* 0xffffffff00117802 */ /* 0x000fe20000000f00 */
[----:B------:R-:W-:Y:S05]  /*6f70*/  BRA.CONV ~URZ, `(.L_x_1099) ;  /* 0x000000237f007947 */ /* 0x000fea000b800000 */
[----:B------:R-:W-:Y:S02]  /*6f80*/  MOV R10, 0x6fa0 ;  /* 0x00006fa0000a7802 */ /* 0x000fe40000000f00 */
[----:B------:R-:W-:Y:S05]  /*6f90*/  CALL.REL.NOINC `($__internal_7_$__cuda_sm70_warpsync) ;  /* 0x0000089000007944 */ /* 0x000fea0003c00000 */
.L_x_1099:
[----:B------:R-:W-:Y:S01]  /*6fa0*/  USHF.L.U32 UR5, UR6, 0xd, URZ ;  /* 0x0000000d06057899 */ /* 0x000fe2000800063f */
[----:B------:R-:W-:Y:S01]  /*6fb0*/  SHF.R.S32.HI R10, RZ, 0x1f, R12 ;  /* 0x0000001fff0a7819 */ /* 0x000fe2000001140c */
[----:B------:R-:W-:Y:S01]  /*6fc0*/  IMAD R0, R5, c[0x0][0x328], RZ ;  /* 0x0000ca0005007a24 */ /* 0x000fe200078e02ff */
[----:B------:R-:W-:-:S06]  /*6fd0*/  NOP ;  /* 0x0000000000007918 */ /* 0x000fcc0000000000 */
[----:B------:R-:W-:Y:S01]  /*6fe0*/  USHF.R.S32.HI UR4, URZ, 0x1f, UR5 ;  /* 0x0000001f3f047899 */ /* 0x000fe20008011405 */
[----:B------:R-:W-:Y:S01]  /*6ff0*/  IADD3 R12, P1, P0, R2, UR5, R12 ;  /* 0x00000005020c7c10 */ /* 0x000fe2000f83e00c */
[----:B------:R-:W-:-:S04]  /*7000*/  IMAD R0, R8, c[0x0][0x32c], R0 ;  /* 0x0000cb0008007a24 */ /* 0x000fc800078e0200 */
[----:B------:R-:W-:Y:S01]  /*7010*/  IADD3.X R13, R3, UR4, R10, P1, P0 ;  /* 0x00000004030d7c10 */ /* 0x000fe20008fe040a */
[----:B------:R-:W-:-:S04]  /*7020*/  IMAD R10, R16, c[0x0][0x330], RZ ;  /* 0x0000cc00100a7a24 */ /* 0x000fc800078e02ff */
[----:B------:R-:W-:-:S05]  /*7030*/  IMAD.WIDE.U32 R2, R8, c[0x0][0x328], R12 ;  /* 0x0000ca0008027a25 */ /* 0x000fca00078e000c */
        /* <DEDUP_REMOVED lines=40> */
[----:B-1----:R-:W-:Y:S05]  /*72c0*/  CALL.REL.NOINC `($__internal_7_$__cuda_sm70_warpsync) ;  /* 0x0000056000007944 */ /* 0x002fea0003c00000 */
.L_x_1100:
        /* <DEDUP_REMOVED lines=12> */
.L_x_1102:
[----:B------:R-:W-:Y:S05]  /*7390*/  BSYNC B0 ;  /* 0x0000000000007941 */ /* 0x000fea0003800000 */
.L_x_1101:
[----:B-1----:R-:W-:Y:S01]  /*73a0*/  IADD3 R2, P0, R14, c[0x0][0x348], RZ ;  /* 0x0000d2000e027a10 */ /* 0x002fe20007f1e0ff */
[----:B------:R-:W-:Y:S03]  /*73b0*/  BSSY B0, `(.L_x_1103) ;  /* 0x0000008000007945 */ /* 0x000fe60003800000 */
[----:B------:R-:W-:Y:S01]  /*73c0*/  IADD3.X R3, R15, c[0x0][0x34c], RZ, P0, !PT ;  /* 0x0000d3000f037a10 */ /* 0x000fe200007fe4ff */
[----:B------:R-:W-:Y:S05]  /*73d0*/  @P2 BRA `(.L_x_1104) ;  /* 0x0000005000002947 */ /* 0x000fea0003800000 */
.L_x_1105:
[----:B--2---:R-:W2:Y:S01]  /*73e0*/  LDG.E.STRONG.GPU R0, [R2.64] ;  /* 0x0000000802007981 */ /* 0x004ea2000c1ef900 */
[----:B------:R-:W-:Y:S01]  /*73f0*/  YIELD ;  /* 0x0000000000007946 */ /* 0x000fe20003800000 */
[----:B--2---:R-:W-:Y:S01]  /*7400*/  ISETP.NE.AND P0, PT, R0, R4, PT ;  /* 0x000000040000720c */ /* 0x004fe20003f05270 */
[----:B------:R-:W-:-:S12]  /*7410*/  CCTL.IVALL ;  /* 0x00000000ff00798f */ /* 0x000fd80002000000 */
[----:B------:R-:W-:Y:S05]  /*7420*/  @P0 BRA `(.L_x_1105) ;  /* 0xffffffb000000947 */ /* 0x000fea000383ffff */
.L_x_1104:
[----:B------:R-:W-:Y:S05]  /*7430*/  BSYNC B0 ;  /* 0x0000000000007941 */ /* 0x000fea0003800000 */
.L_x_1103:
[----:B------:R-:W-:Y:S05]  /*7440*/  BRA.CONV ~URZ, `(.L_x_1106) ;  /* 0x000000237f007947 */ /* 0x000fea000b800000 */
[----:B------:R-:W-:Y:S02]  /*7450*/  MOV R10, 0x7470 ;  /* 0x00007470000a7802 */ /* 0x000fe40000000f00 */
[----:B--2---:R-:W-:Y:S05]  /*7460*/  CALL.REL.NOINC `($__internal_7_$__cuda_sm70_warpsync) ;  /* 0x000003c000007944 */ /* 0x004fea0003c00000 */
.L_x_1106:
[----:B--2---:R-:W-:Y:S01]  /*7470*/  IMAD R0, R5, c[0x0][0x300], RZ ;  /* 0x0000c00005007a24 */ /* 0x004fe200078e02ff */
[----:B------:R-:W-:Y:S01]  /*7480*/  MOV R4, R12 ;  /* 0x0000000c00047202 */ /* 0x000fe20000000f00 */
[----:B------:R-:W-:Y:S01]  /*7490*/  IMAD R6, R16, c[0x0][0x308], RZ ;  /* 0x0000c20010067a24 */ /* 0x000fe200078e02ff */
[----:B------:R-:W-:Y:S01]  /*74a0*/  MOV R5, R13 ;  /* 0x0000000d00057202 */ /* 0x000fe20000000f00 */
[----:B------:R-:W-:Y:S01]  /*74b0*/  IMAD R0, R8, c[0x0][0x304], R0 ;  /* 0x0000c10008007a24 */ /* 0x000fe200078e0200 */
[----:B------:R-:W-:-:S06]  /*74c0*/  NOP ;  /* 0x0000000000007918 */ /* 0x000fcc0000000000 */
        /* <DEDUP_REMOVED lines=42> */
.L_x_1107:
        /* <DEDUP_REMOVED lines=12> */
        .weak           $__internal_7_$__cuda_sm70_warpsync
        .type           $__internal_7_$__cuda_sm70_warpsync,@function
        .size           $__internal_7_$__cuda_sm70_warpsync,(.L_x_1833 - $__internal_7_$__cuda_sm70_warpsync)
$__internal_7_$__cuda_sm70_warpsync:
[----:B------:R-:W-:Y:S01]  /*7830*/  MOV R11, 0x0 ;  /* 0x00000000000b7802 */ /* 0x000fe20000000f00 */
[----:B------:R-:W-:Y:S04]  /*7840*/  WARPSYNC R17 ;  /* 0x0000001100007348 */ /* 0x000fe80003800000 */
[----:B------:R-:W-:Y:S05]  /*7850*/  RET.REL.NODEC R10 `(_ZN7cutlass13device_kernelIN5flash19enable_sm80_to_sm89INS1_16FlashAttnBwdSm80INS1_25CollectiveMainloopBwdSm80ILi2ELi2EN4cute5tupleIJNS5_1CILi128EEES8_NS7_ILi64EEEEEENS_10bfloat16_tEfNS_4arch4Sm80ELb0ELb0ELb0ELb1ELb1ELb0ELb0ELb0ELi2ELi4ELi4ELi4ELb0EEENS1_24CollectiveEpilogueBwdGQAISA_fSD_Li256ELb1ELb1EEENS1_19SingleTileSchedulerILb1ELb0ELb0ELi128EEEEEEEEEvNT_6ParamsE) ;  /* 0xffff87a00a007950 */ /* 0x000fea0003c3ffff */
.L_x_1108:
        /* <DEDUP_REMOVED lines=10> */
.L_x_1833:


//--------------------- .text._ZN7cutlass13device_kernelIN5flash19enable_sm80_to_sm89INS1_16FlashAttnBwdSm80INS1_25CollectiveMainloopBwdSm80ILi2ELi2EN4cute5tupleIJNS5_1CILi128EEES8_NS7_ILi64EEEEEENS_10bfloat16_tEfNS_4arch4Sm80ELb0ELb1ELb0ELb0ELb0ELb0ELb0ELb0ELi2ELi4ELi4ELi4ELb0EEENS1_21CollectiveEpilogueBwdISA_SB_SD_Li256ELb0ELb0ELi2EEENS1_19SingleTileSchedulerILb0ELb0ELb0ELi128EEEEEEEEEvNT_6ParamsE --------------------------
	.section	.text._ZN7cutlass13device_kernelIN5flash19enable_sm80_to_sm89INS1_16FlashAttnBwdSm80INS1_25CollectiveMainloopBwdSm80ILi2ELi2EN4cute5tupleIJNS5_1CILi128EEES8_NS7_ILi64EEEEEENS_10bfloat16_tEfNS_4arch4Sm80ELb0ELb1ELb0ELb0ELb0ELb0ELb0ELb0ELi2ELi4ELi4ELi4ELb0EEENS1_21CollectiveEpilogueBwdISA_SB_SD_Li256ELb0ELb0ELi2EEENS1_19SingleTileSchedulerILb0ELb0ELb0ELi128EEEEEEEEEvNT_6ParamsE,"ax",@progbits
	.sectioninfo	@"SHI_REGISTERS=255"
	.align	128
.text._ZN7cutlass13device_kernelIN5flash19enable_sm80_to_sm89INS1_16FlashAttnBwdSm80INS1_25CollectiveMainloopBwdSm80ILi2ELi2EN4cute5tupleIJNS5_1CILi128EEES8_NS7_ILi64EEEEEENS_10bfloat16_tEfNS_4arch4Sm80ELb0ELb1ELb0ELb0ELb0ELb0ELb0ELb0ELi2ELi4ELi4ELi4ELb0EEENS1_21CollectiveEpilogueBwdISA_SB_SD_Li256ELb0ELb0ELi2EEENS1_19SingleTileSchedulerILb0ELb0ELb0ELi128EEEEEEEEEvNT_6ParamsE:
        .type           _ZN7cutlass13device_kernelIN5flash19enable_sm80_to_sm89INS1_16FlashAttnBwdSm80INS1_25CollectiveMainloopBwdSm80ILi2ELi2EN4cute5tupleIJNS5_1CILi128EEES8_NS7_ILi64EEEEEENS_10bfloat16_tEfNS_4arch4Sm80ELb0ELb1ELb0ELb0ELb0ELb0ELb0ELb0ELi2ELi4ELi4ELi4ELb0EEENS1_21CollectiveEpilogueBwdISA_SB_SD_Li256ELb0ELb0ELi2EEENS1_19SingleTileSchedulerILb0ELb0ELb0ELi128EEEEEEEEEvNT_6ParamsE,@function
        .size           _ZN7cutlass13device_kernelIN5flash19enable_sm80_to_sm89INS1_16FlashAttnBwdSm80INS1_25CollectiveMainloopBwdSm80ILi2ELi2EN4cute5tupleIJNS5_1CILi128EEES8_NS7_ILi64EEEEEENS_10bfloat16_tEfNS_4arch4Sm80ELb0ELb1ELb0ELb0ELb0ELb0ELb0ELb0ELi2ELi4ELi4ELi4ELb0EEENS1_21CollectiveEpilogueBwdISA_SB_SD_Li256ELb0ELb0ELi2EEENS1_19SingleTileSchedulerILb0ELb0ELb0ELi128EEEEEEEEEvNT_6ParamsE,(.L_x_1835 - _ZN7cutlass13device_kernelIN5flash19enable_sm80_to_sm89INS1_16FlashAttnBwdSm80INS1_25CollectiveMainloopBwdSm80ILi2ELi2EN4cute5tupleIJNS5_1CILi128EEES8_NS7_ILi64EEEEEENS_10bfloat16_tEfNS_4arch4Sm80ELb0ELb1ELb0ELb0ELb0ELb0ELb0ELb0ELi2ELi4ELi4ELi4ELb0EEENS1_21CollectiveEpilogueBwdISA_SB_SD_Li256ELb0ELb0ELi2EEENS1_19SingleTileSchedulerILb0ELb0ELb0ELi128EEEEEEEEEvNT_6ParamsE)
        .other          _ZN7cutlass13device_kernelIN5flash19enable_sm80_to_sm89INS1_16FlashAttnBwdSm80INS1_25CollectiveMainloopBwdSm80ILi2ELi2EN4cute5tupleIJNS5_1CILi128EEES8_NS7_ILi64EEEEEENS_10bfloat16_tEfNS_4arch4Sm80ELb0ELb1ELb0ELb0ELb0ELb0ELb0ELb0ELi2ELi4ELi4ELi4ELb0EEENS1_21CollectiveEpilogueBwdISA_SB_SD_Li256ELb0ELb0ELi2EEENS1_19SingleTileSchedulerILb0ELb0ELb0ELi128EEEEEEEEEvNT_6ParamsE,@"STO_CUDA_ENTRY STV_DEFAULT"
_ZN7cutlass13device_kernelIN5flash19enable_sm80_to_sm89INS1_16FlashAttnBwdSm80INS1_25CollectiveMainloopBwdSm80ILi2ELi2EN4cute5tupleIJNS5_1CILi128EEES8_NS7_ILi64EEEEEENS_10bfloat16_tEfNS_4arch4Sm80ELb0ELb1ELb0ELb0ELb0ELb0ELb0ELb0ELi2ELi4ELi4ELi4ELb0EEENS1_21CollectiveEpilogueBwdISA_SB_SD_Li256ELb0ELb0ELi2EEENS1_19SingleTileSchedulerILb0ELb0ELb0ELi128EEEEEEEEEvNT_6ParamsE:
[----:B------:R-:W-:-:S03]  /*0000*/  MOV R1, c[0x0][0x28] ;  /* 0x00000a0000017a02 */ /* 0x000fc60000000f00 */
[----:B------:R-:W1:Y:S01]  /*0010*/  S2UR UR16, SR_CTAID.Z ;  /* 0x00000000001079c3 */ /* 0x000e620000002700 */
[----:B------:R-:W-:Y:S02]  /*0020*/  IADD3 R1, R1, -0x58, RZ ;  /* 0xffffffa801017810 */ /* 0x000fe40007ffe0ff */
        /* <DEDUP_REMOVED lines=23> */
.L_x_1109:
        /* <DEDUP_REMOVED lines=8> */
[----:B------:R-:W-:Y:S01]  /*0220*/  ULDC.64 UR22, c[0x0][0x118] ;  /* 0x0000460000167ab9 */ /* 0x000fe20000000a00 */
[----:B------:R-:W-:Y:S01]  /*0230*/  IMAD.MOV.U32 R130, RZ, RZ, RZ ;  /* 0x000000ffff827224 */ /* 0x000fe200078e00ff */
[----:B------:R-:W-:Y:S01]  /*0240*/  MOV R128, RZ ;  /* 0x000000ff00807202 */ /* 0x000fe20000000f00 */
[----:B------:R-:W-:Y:S01]  /*0250*/  CS2R R10, SRZ ;  /* 0x00000000000a7805 */ /* 0x000fe2000001ff00 */
[----:B------:R-:W-:Y:S01]  /*0260*/  IMAD.U32 R0, RZ, RZ, UR4 ;  /* 0x00000004ff007e24 */ /* 0x000fe2000f8e00ff */
[----:B------:R-:W-:Y:S01]  /*0270*/  MOV R13, RZ ;  /* 0x000000ff000d7202 */ /* 0x000fe20000000f00 */
[----:B------:R-:W-:Y:S01]  /*0280*/  IMAD.MOV.U32 R122, RZ, RZ, RZ ;  /* 0x000000ffff7a7224 */ /* 0x000fe200078e00ff */
[----:B------:R-:W-:Y:S01]  /*0290*/  CS2R R116, SRZ ;  /* 0x0000000000747805 */ /* 0x000fe2000001ff00 */
[----:B------:R-:W-:Y:S01]  /*02a0*/  IMAD.MOV.U32 R120, RZ, RZ, RZ ;  /* 0x000000ffff787224 */ /* 0x000fe200078e00ff */
[----:B------:R-:W-:Y:S01]  /*02b0*/  IADD3 R0, R0, -c[0x0][0x2a4], RZ ;  /* 0x8000a90000007a10 */ /* 0x000fe20007ffe0ff */
[----:B------:R-:W-:Y:S01]  /*02c0*/  IMAD.MOV.U32 R118, RZ, RZ, RZ ;  /* 0x000000ffff767224 */ /* 0x000fe200078e00ff */
[----:B------:R-:W-:Y:S01]  /*02d0*/  CS2R R16, SRZ ;  /* 0x0000000000107805 */ /* 0x000fe2000001ff00 */
[----:B------:R-:W-:Y:S01]  /*02e0*/  IMAD.MOV.U32 R110, RZ, RZ, RZ ;  /* 0x000000ffff6e7224 */ /* 0x000fe200078e00ff */
[----:B------:R-:W-:Y:S01]  /*02f0*/  SHF.R.S32.HI R2, RZ, 0x1f, R0 ;  /* 0x0000001fff027819 */ /* 0x000fe20000011400 */
[----:B------:R-:W-:Y:S01]  /*0300*/  CS2R R18, SRZ ;  /* 0x0000000000127805 */ /* 0x000fe2000001ff00 */
[----:B------:R-:W-:Y:S01]  /*0310*/  MOV R108, RZ ;  /* 0x000000ff006c7202 */ /* 0x000fe20000000f00 */
[----:B------:R-:W-:Y:S01]  /*0320*/  IMAD.MOV.U32 R114, RZ, RZ, RZ ;  /* 0x000000ffff727224 */ /* 0x000fe200078e00ff */
[----:B------:R-:W-:Y:S01]  /*0330*/  LEA.HI R0, R2, R0, RZ, 0x7 ;  /* 0x0000000002007211 */ /* 0x000fe200078f38ff */
[----:B------:R-:W-:Y:S01]  /*0340*/  CS2R R20, SRZ ;  /* 0x0000000000147805 */ /* 0x000fe2000001ff00 */
[----:B------:R-:W-:Y:S01]  /*0350*/  MOV R112, RZ ;  /* 0x000000ff00707202 */ /* 0x000fe20000000f00 */
[----:B------:R-:W-:Y:S01]  /*0360*/  IMAD.MOV.U32 R106, RZ, RZ, RZ ;  /* 0x000000ffff6a7224 */ /* 0x000fe200078e00ff */
[----:B------:R-:W1:Y:S01]  /*0370*/  R2UR UR10, R0 ;  /* 0x00000000000a73c2 */ /* 0x000e6200000e0000 */
[----:B------:R-:W-:Y:S01]  /*0380*/  MOV R104, RZ ;  /* 0x000000ff00687202 */ /* 0x000fe20000000f00 */
[----:B------:R-:W-:Y:S01]  /*0390*/  CS2R R22, SRZ ;  /* 0x0000000000167805 */ /* 0x000fe2000001ff00 */
[----:B------:R-:W-:Y:S01]  /*03a0*/  IMAD.MOV.U32 R102, RZ, RZ, RZ ;  /* 0x000000ffff667224 */ /* 0x000fe200078e00ff */
[----:B------:R-:W-:Y:S01]  /*03b0*/  MOV R100, RZ ;  /* 0x000000ff00647202 */ /* 0x000fe20000000f00 */
        /* <DEDUP_REMOVED lines=16> */
[----:B-1----:R-:W-:-:S04]  /*04c0*/  USHF.R.S32.HI UR10, URZ, 0x7, UR10 ;  /* 0x000000073f0a7899 */ /* 0x002fc8000801140a */
[----:B------:R-:W-:-:S04]  /*04d0*/  UISETP.LT.AND UP0, UPT, URZ, UR10, UPT ;  /* 0x0000000a3f00728c */ /* 0x000fc8000bf01270 */
[----:B------:R-:W-:-:S04]  /*04e0*/  USEL UR10, URZ, UR10, !UP0 ;  /* 0x0000000a3f0a7287 */ /* 0x000fc8000c000000 */
[----:B------:R-:W-:-:S06]  /*04f0*/  UISETP.GT.AND UP0, UPT, UR11, UR10, UPT ;  /* 0x0000000a0b00728c */ /* 0x000fcc000bf04270 */
[----:B------:R-:W-:-:S13]  /*0500*/  PLOP3.LUT P0, PT, PT, PT, UP0, 0x80, 0x0 ;  /* 0x000000000000781c */ /* 0x000fda0003f0f008 */
[----:B------:R-:W-:Y:S05]  /*0510*/  @!P0 BRA `(.L_x_1110) ;  /* 0x0000780000008947 */ /* 0x000fea0003800000 */
[----:B------:R-:W-:Y:S01]  /*0520*/  IMAD.MOV.U32 R0, RZ, RZ, c[0x0][0x248] ;  /* 0x00009200ff007624 */ /* 0x000fe200078e00ff */
[C---:B------:R-:W-:Y:S01]  /*0530*/  ISETP.GT.AND P3, PT, R14.reuse, 0x1f, PT ;  /* 0x0000001f0e00780c */ /* 0x040fe20003f64270 */
[----:B------:R-:W-:Y:S01]  /*0540*/  IMAD.SHL.U32 R32, R14, 0x4, RZ ;  /* 0x000000040e207824 */ /* 0x000fe200078e00ff */
[----:B------:R-:W-:Y:S01]  /*0550*/  USHF.L.U32 UR19, UR10, 0x7, URZ ;  /* 0x000000070a137899 */ /* 0x000fe2000800063f */
[----:B------:R-:W-:Y:S01]  /*0560*/  SHF.R.S32.HI R20, RZ, 0x1f, R14 ;  /* 0x0000001fff147819 */ /* 0x000fe2000001140e */
[----:B------:R-:W-:Y:S01]  /*0570*/  ULDC.64 UR4, c[0x0][0x278] ;  /* 0x00009e0000047ab9 */ /* 0x000fe20000000a00 */
[----:B------:R-:W-:Y:S01]  /*0580*/  ISETP.NE.AND P0, PT, R0, 0x1, PT ;  /* 0x000000010000780c */ /* 0x000fe20003f05270 */
[----:B------:R-:W-:Y:S01]  /*0590*/  UIMAD.WIDE.U32 UR12, UR16, UR4, URZ ;  /* 0x00000004100c72a5 */ /* 0x000fe2000f8e003f */
[----:B------:R-:W-:Y:S01]  /*05a0*/  SHF.R.S32.HI R33, RZ, 0x1f, R32 ;  /* 0x0000001fff217819 */ /* 0x000fe20000011420 */
[--C-:B------:R-:W-:Y:S01]  /*05b0*/  IMAD.MOV.U32 R5, RZ, RZ, R26.reuse ;  /* 0x000000ffff057224 */ /* 0x100fe200078e001a */
[----:B------:R-:W-:Y:S01]  /*05c0*/  SHF.R.S32.HI R27, RZ, 0x1f, R26 ;  /* 0x0000001fff1b7819 */ /* 0x000fe2000001141a */
[----:B------:R-:W-:Y:S01]  /*05d0*/  IMAD.U32 R6, RZ, RZ, UR19 ;  /* 0x00000013ff067e24 */ /* 0x000fe2000f8e00ff */
[----:B------:R-:W-:Y:S01]  /*05e0*/  USHF.R.S32.HI UR20, URZ, 0x1f, UR16 ;  /* 0x0000001f3f147899 */ /* 0x000fe20008011410 */
[C---:B------:R-:W-:Y:S01]  /*05f0*/  IMAD.WIDE.U32 R2, R26.reuse, c[0x0][0x270], R32 ;  /* 0x00009c001a027a25 */ /* 0x040fe200078e0020 */
[----:B------:R-:W-:Y:S01]  /*0600*/  USHF.R.S32.HI UR18, URZ, 0x1f, UR19 ;  /* 0x0000001f3f127899 */ /* 0x000fe20008011413 */
[----:B------:R-:W-:Y:S01]  /*0610*/  STL.64 [R1+0x8], R32 ;  /* 0x0000082001007387 */ /* 0x000fe20000100a00 */
[----:B------:R-:W-:Y:S01]  /*0620*/  UIMAD UR4, UR20, UR4, URZ ;  /* 0x00000004140472a4 */ /* 0x000fe2000f8e023f */
[----:B------:R-:W-:Y:S01]  /*0630*/  IMAD R4, R27, c[0x0][0x270], RZ ;  /* 0x00009c001b047a24 */ /* 0x000fe200078e02ff */
[----:B------:R-:W-:Y:S01]  /*0640*/  ULDC.64 UR6, c[0x0][0x188] ;  /* 0x0000620000067ab9 */ /* 0x000fe20000000a00 */
[----:B------:R-:W-:Y:S01]  /*0650*/  @P0 IMAD.HI.U32 R0, R26, c[0x0][0x24c], RZ ;  /* 0x000093001a000a27 */ /* 0x000fe200078e00ff */
[----:B------:R-:W-:-:S02]  /*0660*/  UIMAD UR5, UR16, UR5, UR4 ;  /* 0x00000005100572a4 */ /* 0x000fc4000f8e0204 */
[----:B------:R-:W-:Y:S01]  /*0670*/  UIMAD.WIDE.U32 UR14, UR16, UR6, URZ ;  /* 0x00000006100e72a5 */ /* 0x000fe2000f8e003f */
[----:B------:R-:W-:Y:S01]  /*0680*/  IMAD R4, R26, c[0x0][0x274], R4 ;  /* 0x00009d001a047a24 */ /* 0x000fe200078e0204 */
[----:B------:R-:W-:Y:S01]  /*0690*/  @P0 SHF.R.U32.HI R5, RZ, c[0x0][0x250], R0 ;  /* 0x00009400ff050a19 */ /* 0x000fe20000011600 */
[----:B------:R-:W-:Y:S01]  /*06a0*/  UIADD3 UR8, UR13, UR5, URZ ;  /* 0x000000050d087290 */ /* 0x000fe2000fffe03f */
[-C--:B------:R-:W-:Y:S01]  /*06b0*/  LEA.HI R0, R20, R14.reuse, RZ, 0x3 ;  /* 0x0000000e14007211 */ /* 0x080fe200078f18ff */
[----:B------:R-:W-:Y:S01]  /*06c0*/  IMAD.IADD R7, R3, 0x1, R4 ;  /* 0x0000000103077824 */ /* 0x000fe200078e0204 */
[----:B------:R-:W-:Y:S01]  /*06d0*/  @!P3 IADD3 R17, P1, P0, R6, UR12, R2 ;  /* 0x0000000c0611bc10 */ /* 0x000fe2000f83e002 */
[----:B------:R-:W-:Y:S01]  /*06e0*/  IMAD.U32 R3, RZ, RZ, UR9 ;  /* 0x00000009ff037e24 */ /* 0x000fe2000f8e00ff */
[----:B------:R-:W-:Y:S01]  /*06f0*/  SHF.R.S32.HI R28, RZ, 0x3, R0 ;  /* 0x00000003ff1c7819 */ /* 0x000fe20000011400 */
[----:B------:R-:W-:Y:S01]  /*0700*/  IMAD R9, R27, c[0x0][0x180], RZ ;  /* 0x000060001b097a24 */ /* 0x000fe200078e02ff */
[----:B------:R-:W-:Y:S01]  /*0710*/  LOP3.LUT R2, R0, 0xfffffff8, RZ, 0xc0, !PT ;  /* 0xfffffff800027812 */ /* 0x000fe200078ec0ff */
[----:B------:R-:W-:Y:S01]  /*0720*/  ULDC.64 UR4, c[0x0][0x1e8] ;  /* 0x00007a0000047ab9 */ /* 0x000fe20000000a00 */
[----:B------:R-:W-:Y:S01]  /*0730*/  SHF.R.S32.HI R29, RZ, 0x1f, R28 ;  /* 0x0000001fff1d7819 */ /* 0x000fe2000001141c */
[----:B------:R-:W-:Y:S01]  /*0740*/  IMAD.SHL.U32 R0, R28, 0x40, RZ ;  /* 0x000000401c007824 */ /* 0x000fe200078e00ff */
[----:B------:R-:W-:Y:S01]  /*0750*/  UIMAD UR4, UR20, UR4, URZ ;  /* 0x00000004140472a4 */ /* 0x000fe2000f8e023f */
[----:B------:R-:W-:Y:S01]  /*0760*/  IMAD.IADD R25, R14, 0x1, -R2 ;  /* 0x000000010e197824 */ /* 0x000fe200078e0a02 */
[----:B------:R-:W-:Y:S01]  /*0770*/  ULDC UR21, c[0x0][0x198] ;  /* 0x0000660000157ab9 */ /* 0x000fe20000000800 */
[----:B------:R-:W-:Y:S01]  /*0780*/  IMAD.WIDE R10, R3, 0x80, R28 ;  /* 0x00000080030a7825 */ /* 0x000fe200078e021c */
[----:B------:R-:W-:Y:S01]  /*0790*/  LOP3.LUT R0, R0, 0x1c0, RZ, 0xc0, !PT ;  /* 0x000001c000007812 */ /* 0x000fe200078ec0ff */
[----:B------:R-:W-:Y:S01]  /*07a0*/  UIMAD UR24, UR16, UR5, UR4 ;  /* 0x00000005101872a4 */ /* 0x000fe2000f8e0204 */
[----:B------:R-:W-:Y:S01]  /*07b0*/  STL.64 [R1+0x20], R28 ;  /* 0x0000201c01007387 */ /* 0x000fe20000100a00 */
[----:B------:R-:W-:Y:S01]  /*07c0*/  IMAD.SHL.U32 R30, R25, 0x8, RZ ;  /* 0x00000008191e7824 */ /* 0x000fe200078e00ff */
[----:B------:R-:W-:Y:S01]  /*07d0*/  SHF.R.U32.HI R4, RZ, 0x3, R0 ;  /* 0x00000003ff047819 */ /* 0x000fe20000011600 */
[----:B------:R-:W-:Y:S01]  /*07e0*/  IMAD.U32 R2, RZ, RZ, UR18 ;  /* 0x00000012ff027e24 */ /* 0x000fe2000f8e00ff */
[----:B------:R-:W-:Y:S01]  /*07f0*/  ULDC.64 UR4, c[0x0][0x1b8] ;  /* 0x00006e0000047ab9 */ /* 0x000fe20000000a00 */
[----:B------:R-:W-:Y:S01]  /*0800*/  IMAD R9, R26, c[0x0][0x184], R9 ;  /* 0x000061001a097a24 */ /* 0x000fe200078e0209 */
[--C-:B------:R-:W-:Y:S01]  /*0810*/  LOP3.LUT R3, R0, 0x38, R30.reuse, 0xf8, !PT ;  /* 0x0000003800037812 */ /* 0x100fe200078ef81e */
[----:B------:R-:W-:Y:S01]  /*0820*/  IMAD.WIDE.U32 R34, R28, c[0x0][0x178], RZ ;  /* 0x00005e001c227a25 */ /* 0x000fe200078e00ff */
[----:B------:R-:W-:Y:S01]  /*0830*/  LEA.HI R0, R20, R14, RZ, 0x6 ;  /* 0x0000000e14007211 */ /* 0x000fe200078f30ff */
[----:B------:R-:W-:Y:S01]  /*0840*/  UIMAD UR4, UR20, UR4, URZ ;  /* 0x00000004140472a4 */ /* 0x000fe2000f8e023f */
[----:B------:R-:W-:Y:S01]  /*0850*/  @!P3 IADD3.X R19, R2, UR8, R7, P1, P0 ;  /* 0x000000080213bc10 */ /* 0x000fe20008fe0407 */
[----:B------:R-:W-:Y:S01]  /*0860*/  UIADD3 UR21, -UR17, UR21, URZ ;  /* 0x0000001511157290 */ /* 0x000fe2000fffe13f */
[----:B------:R-:W-:Y:S01]  /*0870*/  LOP3.LUT R2, R3, R4, RZ, 0x3c, !PT ;  /* 0x0000000403027212 */ /* 0x000fe200078e3cff */
[----:B------:R-:W-:Y:S01]  /*0880*/  IMAD.SHL.U32 R0, R0, 0x8, RZ ;  /* 0x0000000800007824 */ /* 0x000fe200078e00ff */
[----:B------:R-:W-:Y:S01]  /*0890*/  SHF.R.S32.HI R4, RZ, 0x1f, R5 ;  /* 0x0000001fff047819 */ /* 0x000fe20000011405 */
[----:B------:R-:W-:Y:S01]  /*08a0*/  UMOV UR25, 0x6 ;  /* 0x0000000600197882 */ /* 0x000fe20000000000 */
[----:B------:R-:W-:Y:S01]  /*08b0*/  SHF.R.S32.HI R31, RZ, 0x1f, R30 ;  /* 0x0000001fff1f7819 */ /* 0x000fe2000001141e */
[----:B------:R-:W-:Y:S01]  /*08c0*/  USHF.R.S32.HI UR29, URZ, 0x1f, UR10 ;  /* 0x0000001f3f1d7899 */ /* 0x000fe2000801140a */
[----:B------:R-:W-:Y:S01]  /*08d0*/  LOP3.LUT R13, R2, 0xfffffe00, R0, 0xf8, !PT ;  /* 0xfffffe00020d7812 */ /* 0x000fe200078ef800 */
[----:B------:R-:W-:Y:S01]  /*08e0*/  IMAD R0, R4, c[0x0][0x1e0], RZ ;  /* 0x0000780004007a24 */ /* 0x000fe200078e02ff */
[----:B------:R-:W-:Y:S01]  /*08f0*/  IADD3 R12, -R28, UR21, RZ ;  /* 0x000000151c0c7c10 */ /* 0x000fe2000fffe1ff */
[----:B------:R-:W-:Y:S01]  /*0900*/  IMAD.WIDE.U32 R2, R26, c[0x0][0x180], R30 ;  /* 0x000060001a027a25 */ /* 0x000fe200078e001e */
[----:B------:R-:W-:Y:S01]  /*0910*/  STL.64 [R1+0x28], R30 ;  /* 0x0000281e01007387 */ /* 0x000fe20000100a00 */
[----:B------:R-:W-:Y:S01]  /*0920*/  UMOV UR28, 0x7 ;  /* 0x00000007001c7882 */ /* 0x000fe20000000000 */
[----:B------:R-:W-:Y:S01]  /*0930*/  ISETP.GE.AND P5, PT, R12, 0x1, PT ;  /* 0x000000010c00780c */ /* 0x000fe20003fa6270 */
[C---:B------:R-:W-:Y:S01]  /*0940*/  IMAD R8, R5.reuse, c[0x0][0x1e4], R0 ;  /* 0x0000790005087a24 */ /* 0x040fe200078e0200 */
[----:B------:R-:W-:Y:S01]  /*0950*/  IADD3 R18, P2, P1, R34, UR14, R2 ;  /* 0x0000000e22127c10 */ /* 0x000fe2000f95e002 */
[----:B------:R-:W-:Y:S01]  /*0960*/  IMAD.WIDE.U32 R6, R5, c[0x0][0x1e0], R30 ;  /* 0x0000780005067a25 */ /* 0x000fe200078e001e */
[C---:B------:R-:W-:Y:S01]  /*0970*/  ISETP.GE.OR P4, PT, R30.reuse, c[0x0][0x1cc], !P5 ;  /* 0x000073001e007a0c */ /* 0x040fe20006f86670 */
[----:B------:R-:W-:Y:S01]  /*0980*/  STL.64 [R1+0x38], R34 ;  /* 0x0000382201007387 */ /* 0x000fe20000100a00 */
[----:B------:R-:W-:Y:S01]  /*0990*/  ISETP.GE.OR P5, PT, R30, c[0x0][0x19c], !P5 ;  /* 0x000067001e007a0c */ /* 0x000fe20006fa6670 */
[----:B------:R-:W-:-:S02]  /*09a0*/  IMAD R0, R4, c[0x0][0x1b0], RZ ;  /* 0x00006c0004007a24 */ /* 0x000fc400078e02ff */
[----:B------:R-:W-:Y:S02]  /*09b0*/  IMAD.IADD R16, R3, 0x1, R9 ;  /* 0x0000000103107824 */ /* 0x000fe400078e0209 */
[----:B------:R-:W-:Y:S02]  /*09c0*/  IMAD.IADD R3, R7, 0x1, R8 ;  /* 0x0000000107037824 */ /* 0x000fe400078e0208 */
[----:B------:R-:W-:Y:S02]  /*09d0*/  IMAD.U32 R7, RZ, RZ, UR16 ;  /* 0x00000010ff077e24 */ /* 0x000fe4000f8e00ff */
[C---:B------:R-:W-:Y:S02]  /*09e0*/  IMAD R0, R5.reuse, c[0x0][0x1b4], R0 ;  /* 0x00006d0005007a24 */ /* 0x040fe400078e0200 */
[----:B------:R-:W-:Y:S02]  /*09f0*/  IMAD.MOV.U32 R2, RZ, RZ, R6 ;  /* 0x000000ffff027224 */ /* 0x000fe400078e0006 */
[----:B------:R-:W-:-:S04]  /*0a00*/  IMAD.WIDE.U32 R4, R5, c[0x0][0x1b0], R30 ;  /* 0x00006c0005047a25 */ /* 0x000fc800078e001e */
[----:B------:R-:W-:-:S04]  /*0a10*/  IMAD.WIDE.U32 R6, R7, c[0x0][0x1e8], R2 ;  /* 0x00007a0007067a25 */ /* 0x000fc800078e0002 */
[----:B------:R-:W-:Y:S01]  /*0a20*/  IMAD.IADD R3, R5, 0x1, R0 ;  /* 0x0000000105037824 */ /* 0x000fe200078e0200 */
[----:B------:R-:W-:Y:S01]  /*0a30*/  IADD3 R7, R7, UR24, RZ ;  /* 0x0000001807077c10 */ /* 0x000fe2000fffe0ff */
[----:B------:R-:W-:Y:S01]  /*0a40*/  IMAD.U32 R0, RZ, RZ, UR16 ;  /* 0x00000010ff007e24 */ /* 0x000fe2000f8e00ff */
[----:B------:R-:W-:Y:S01]  /*0a50*/  UIMAD UR24, UR16, UR5, UR4 ;  /* 0x00000005101872a4 */ /* 0x000fe2000f8e0204 */
[----:B------:R-:W-:Y:S02]  /*0a60*/  IMAD.MOV.U32 R2, RZ, RZ, R4 ;  /* 0x000000ffff027224 */ /* 0x000fe400078e0004 */
[----:B------:R-:W-:Y:S01]  /*0a70*/  IMAD.WIDE.U32 R6, R10, c[0x0][0x1d8], R6 ;  /* 0x000076000a067a25 */ /* 0x000fe200078e0006 */
[----:B------:R-:W-:Y:S02]  /*0a80*/  ULDC.64 UR4, c[0x0][0x1d8] ;  /* 0x0000760000047ab9 */ /* 0x000fe40000000a00 */
[----:B------:R-:W-:Y:S01]  /*0a90*/  USHF.L.U64.HI UR26, UR4, UR25, UR5 ;  /* 0x00000019041a7299 */ /* 0x000fe20008010205 */
[----:B------:R-:W-:Y:S01]  /*0aa0*/  IMAD.WIDE.U32 R2, R0, c[0x0][0x1b8], R2 ;  /* 0x00006e0000027a25 */ /* 0x000fe200078e0002 */
[----:B------:R-:W-:-:S02]  /*0ab0*/  UIMAD UR5, UR20, UR6, URZ ;  /* 0x00000006140572a4 */ /* 0x000fc4000f8e023f */
[----:B------:R-:W-:Y:S01]  /*0ac0*/  USHF.L.U32 UR6, UR4, 0x6, URZ ;  /* 0x0000000604067899 */ /* 0x000fe2000800063f */
[----:B------:R-:W-:Y:S01]  /*0ad0*/  IMAD R0, R11, c[0x0][0x1d8], RZ ;  /* 0x000076000b007a24 */ /* 0x000fe200078e02ff */
[----:B------:R-:W-:Y:S01]  /*0ae0*/  IADD3 R5, R3, UR24, RZ ;  /* 0x0000001803057c10 */ /* 0x000fe2000fffe0ff */
[----:B------:R-:W-:Y:S01]  /*0af0*/  IMAD.MOV.U32 R4, RZ, RZ, R2 ;  /* 0x000000ffff047224 */ /* 0x000fe200078e0002 */
[----:B------:R-:W-:Y:S01]  /*0b00*/  LEA R2, P0, R6, c[0x0][0x1c0], 0x1 ;  /* 0x0000700006027a11 */ /* 0x000fe200078008ff */
[C---:B------:R-:W-:Y:S01]  /*0b10*/  IMAD R0, R10.reuse, c[0x0][0x1dc], R0 ;  /* 0x000077000a007a24 */ /* 0x040fe200078e0200 */
[----:B------:R-:W-:Y:S01]  /*0b20*/  UIMAD UR7, UR16, UR7, UR5 ;  /* 0x00000007100772a4 */ /* 0x000fe2000f8e0205 */
[----:B------:R-:W-:Y:S02]  /*0b30*/  IMAD R3, R11, c[0x0][0x1a8], RZ ;  /* 0x00006a000b037a24 */ /* 0x000fe400078e02ff */
[----:B------:R-:W-:Y:S01]  /*0b40*/  IMAD.IADD R0, R7, 0x1, R0 ;  /* 0x0000000107007824 */ /* 0x000fe200078e0200 */
[----:B------:R-:W-:Y:S01]  /*0b50*/  UIADD3 UR24, UR15, UR7, URZ ;  /* 0x000000070f187290 */ /* 0x000fe2000fffe03f */
[----:B------:R-:W-:Y:S01]  /*0b60*/  IMAD R7, R10, c[0x0][0x1ac], R3 ;  /* 0x00006b000a077a24 */ /* 0x000fe200078e0203 */
[----:B------:R-:W-:Y:S01]  /*0b70*/  ULDC.64 UR4, c[0x0][0x178] ;  /* 0x00005e0000047ab9 */ /* 0x000fe20000000a00 */
[----:B------:R-:W-:Y:S01]  /*0b80*/  IMAD.SHL.U32 R23, R13, 0x2, RZ ;  /* 0x000000020d177824 */ /* 0x000fe200078e00ff */
[----:B------:R-:W-:Y:S01]  /*0b90*/  LEA.HI.X R3, R6, c[0x0][0x1c4], R0, 0x1, P0 ;  /* 0x0000710006037a11 */ /* 0x000fe200000f0c00 */
[----:B------:R-:W-:Y:S01]  /*0ba0*/  IMAD R0, R29, c[0x0][0x178], RZ ;  /* 0x00005e001d007a24 */ /* 0x000fe200078e02ff */
[----:B------:R-:W-:Y:S01]  /*0bb0*/  UIMAD UR7, UR29, UR4, URZ ;  /* 0x000000041d0772a4 */ /* 0x000fe2000f8e023f */
[----:B------:R-:W-:Y:S01]  /*0bc0*/  IMAD.WIDE.U32 R8, R10, c[0x0][0x1a8], R4 ;  /* 0x00006a000a087a25 */ /* 0x000fe200078e0004 */
[----:B------:R-:W-:Y:S01]  /*0bd0*/  IADD3 R4, P0, R2, UR6, RZ ;  /* 0x0000000602047c10 */ /* 0x000fe2000ff1e0ff */
[----:B------:R-:W-:Y:S01]  /*0be0*/  @!PT LDS RZ, [RZ] ;  /* 0x00000000fffff984 */ /* 0x000fe20000000800 */
[----:B------:R-:W-:Y:S01]  /*0bf0*/  @!PT LDS RZ, [RZ] ;  /* 0x00000000fffff984 */ /* 0x000fe20000000800 */
[----:B------:R-:W-:Y:S01]  /*0c00*/  @!PT LDS RZ, [RZ] ;  /* 0x00000000fffff984 */ /* 0x000fe20000000800 */
[----:B------:R1:W-:Y:S01]  /*0c10*/  LDGSTS.E.BYPASS.LTC128B.128 [R23+0x4080], [R2.64], !P4 ;  /* 0x0408000002177fae */ /* 0x0003e2000e101d56 */
[----:B------:R-:W-:Y:S01]  /*0c20*/  ISETP.GE.AND P4, PT, R12, 0x21, PT ;  /* 0x000000210c00780c */ /* 0x000fe20003f86270 */
[----:B------:R-:W-:Y:S01]  /*0c30*/  IMAD R0, R28, c[0x0][0x17c], R0 ;  /* 0x00005f001c007a24 */ /* 0x000fe200078e0200 */
[----:B------:R-:W-:Y:S01]  /*0c40*/  IADD3.X R5, R3, UR26, RZ, P0, !PT ;  /* 0x0000001a03057c10 */ /* 0x000fe200087fe4ff */
[----:B------:R-:W-:Y:S01]  /*0c50*/  UIMAD.WIDE.U32 UR30, UR10, UR4, URZ ;  /* 0x000000040a1e72a5 */ /* 0x000fe2000f8e003f */
[C---:B------:R-:W-:Y:S01]  /*0c60*/  ISETP.GE.OR P6, PT, R30.reuse, c[0x0][0x1cc], !P4 ;  /* 0x000073001e007a0c */ /* 0x040fe200067c6670 */
[----:B------:R-:W-:Y:S01]  /*0c70*/  IMAD.IADD R21, R35, 0x1, R0 ;  /* 0x0000000123157824 */ /* 0x000fe200078e0200 */
[----:B------:R-:W-:Y:S01]  /*0c80*/  UIMAD UR7, UR10, UR5, UR7 ;  /* 0x000000050a0772a4 */ /* 0x000fe2000f8e0207 */
[----:B------:R-:W-:Y:S01]  /*0c90*/  IMAD.IADD R0, R9, 0x1, R7 ;  /* 0x0000000109007824 */ /* 0x000fe200078e0207 */
[----:B------:R-:W-:Y:S01]  /*0ca0*/  ISETP.GE.OR P4, PT, R30, c[0x0][0x19c], !P4 ;  /* 0x000067001e007a0c */ /* 0x000fe20006786670 */
[----:B------:R-:W-:Y:S01]  /*0cb0*/  IMAD.U32 R9, RZ, RZ, UR31 ;  /* 0x0000001fff097e24 */ /* 0x000fe2000f8e00ff */
[----:B------:R-:W-:Y:S01]  /*0cc0*/  IADD3.X R10, R21, UR24, R16, P2, P1 ;  /* 0x00000018150a7c10 */ /* 0x000fe200097e2410 */
[----:B------:R-:W-:Y:S01]  /*0cd0*/  UIADD3 UR7, UR31, UR7, URZ ;  /* 0x000000071f077290 */ /* 0x000fe2000fffe03f */
[----:B------:R-:W-:Y:S01]  /*0ce0*/  ISETP.GE.AND P2, PT, R12, 0x41, PT ;  /* 0x000000410c00780c */ /* 0x000fe20003f46270 */
[----:B------:R2:W-:Y:S03]  /*0cf0*/  STL [R1+0x48], R21 ;  /* 0x0000481501007387 */ /* 0x0005e60000100800 */
[C---:B------:R-:W-:Y:S01]  /*0d00*/  ISETP.GE.OR P0, PT, R30.reuse, c[0x0][0x1cc], !P2 ;  /* 0x000073001e007a0c */ /* 0x040fe20005706670 */
[----:B------:R3:W-:Y:S01]  /*0d10*/  LDGSTS.E.BYPASS.LTC128B.128 [R23+0x5080], [R4.64], !P6 ;  /* 0x0508000004177fae */ /* 0x0007e2000f101d56 */
[----:B------:R-:W-:-:S02]  /*0d20*/  ISETP.GE.OR P2, PT, R30, c[0x0][0x19c], !P2 ;  /* 0x000067001e007a0c */ /* 0x000fc40005746670 */
[----:B-1----:R-:W-:-:S04]  /*0d30*/  IADD3 R2, P1, R4, UR6, RZ ;  /* 0x0000000604027c10 */ /* 0x002fc8000ff3e0ff */
[----:B------:R-:W-:Y:S02]  /*0d40*/  IADD3.X R3, R5, UR26, RZ, P1, !PT ;  /* 0x0000001a05037c10 */ /* 0x000fe40008ffe4ff */
[----:B------:R-:W-:-:S03]  /*0d50*/  LEA R6, P1, R8, c[0x0][0x190], 0x1 ;  /* 0x0000640008067a11 */ /* 0x000fc600078208ff */
[----:B------:R1:W-:Y:S01]  /*0d60*/  LDGSTS.E.BYPASS.LTC128B.128 [R23+0x6080], [R2.64], !P0 ;  /* 0x0608000002177fae */ /* 0x0003e2000c101d56 */
[----:B------:R-:W-:Y:S01]  /*0d70*/  LEA.HI.X R7, R8, c[0x0][0x194], R0, 0x1, P1 ;  /* 0x0000650008077a11 */ /* 0x000fe200008f0c00 */
[----:B------:R-:W-:Y:S01]  /*0d80*/  IMAD.U32 R8, RZ, RZ, UR30 ;  /* 0x0000001eff087e24 */ /* 0x000fe2000f8e00ff */
[----:B------:R-:W-:-:S04]  /*0d90*/  ISETP.GE.AND P0, PT, R12, 0x61, PT ;  /* 0x000000610c00780c */ /* 0x000fc80003f06270 */
[----:B------:R-:W-:Y:S01]  /*0da0*/  LEA R0, P1, R8, R18, 0x7 ;  /* 0x0000001208007211 */ /* 0x000fe200078238ff */
[----:B------:R-:W-:Y:S02]  /*0db0*/  IMAD R18, R27, c[0x0][0x210], RZ ;  /* 0x000084001b127a24 */ /* 0x000fe400078e02ff */
[----:B---3--:R-:W-:-:S05]  /*0dc0*/  IMAD.U32 R4, RZ, RZ, UR7 ;  /* 0x00000007ff047e24 */ /* 0x008fca000f8e00ff */
[----:B------:R-:W-:Y:S01]  /*0dd0*/  LEA.HI.X R4, R8, R10, R4, 0x7, P1 ;  /* 0x0000000a08047211 */ /* 0x000fe200008f3c04 */
[----:B------:R-:W-:Y:S01]  /*0de0*/  IMAD.WIDE.U32 R10, R28, c[0x0][0x208], RZ ;  /* 0x000082001c0a7a25 */ /* 0x000fe200078e00ff */
[----:B------:R-:W-:-:S03]  /*0df0*/  LEA R12, P1, R0, c[0x0][0x160], 0x1 ;  /* 0x00005800000c7a11 */ /* 0x000fc600078208ff */
[----:B------:R-:W-:Y:S01]  /*0e00*/  IMAD.WIDE.U32 R8, R26, c[0x0][0x210], R30 ;  /* 0x000084001a087a25 */ /* 0x000fe200078e001e */
[----:B------:R-:W-:Y:S02]  /*0e10*/  LEA.HI.X R13, R0, c[0x0][0x164], R4, 0x1, P1 ;  /* 0x00005900000d7a11 */ /* 0x000fe400008f0c04 */
[----:B------:R-:W-:Y:S01]  /*0e20*/  @!P3 LEA R16, P1, R17, c[0x0][0x258], 0x2 ;  /* 0x000096001110ba11 */ /* 0x000fe200078210ff */
[----:B------:R-:W-:Y:S01]  /*0e30*/  IMAD R0, R29, c[0x0][0x208], RZ ;  /* 0x000082001d007a24 */ /* 0x000fe200078e02ff */
[----:B-1----:R-:W-:Y:S01]  /*0e40*/  IADD3 R2, P6, R2, UR6, RZ ;  /* 0x0000000602027c10 */ /* 0x002fe2000ffde0ff */
[----:B------:R-:W-:Y:S01]  /*0e50*/  ULDC.64 UR6, c[0x0][0x1a8] ;  /* 0x00006a0000067ab9 */ /* 0x000fe20000000a00 */
[----:B------:R-:W-:Y:S01]  /*0e60*/  @!P3 LEA.HI.X R17, R17, c[0x0][0x25c], R19, 0x2, P1 ;  /* 0x000097001111ba11 */ /* 0x000fe200008f1413 */
[----:B------:R-:W-:Y:S01]  /*0e70*/  USHF.L.U32 UR32, UR6, 0x6, URZ ;  /* 0x0000000606207899 */ /* 0x000fe2000800063f */
[----:B------:R-:W-:Y:S01]  /*0e80*/  IADD3.X R3, R3, UR26, RZ, P6, !PT ;  /* 0x0000001a03037c10 */ /* 0x000fe2000b7fe4ff */
[----:B------:R-:W-:Y:S01]  /*0e90*/  USHF.L.U64.HI UR30, UR6, UR25, UR7 ;  /* 0x00000019061e7299 */ /* 0x000fe20008010207 */
[----:B------:R-:W-:Y:S01]  /*0ea0*/  ISETP.GE.OR P6, PT, R30, c[0x0][0x1cc], !P0 ;  /* 0x000073001e007a0c */ /* 0x000fe200047c6670 */
[----:B------:R-:W-:Y:S01]  /*0eb0*/  IMAD R5, R28, c[0x0][0x20c], R0 ;  /* 0x000083001c057a24 */ /* 0x000fe200078e0200 */
[----:B------:R-:W-:Y:S01]  /*0ec0*/  ULDC.64 UR6, c[0x0][0x218] ;  /* 0x0000860000067ab9 */ /* 0x000fe20000000a00 */
[----:B------:R-:W-:Y:S01]  /*0ed0*/  IMAD R0, R26, c[0x0][0x214], R18 ;  /* 0x000085001a007a24 */ /* 0x000fe200078e0212 */
[----:B------:R-:W-:Y:S01]  /*0ee0*/  UIMAD UR27, UR20, UR6, URZ ;  /* 0x00000006141b72a4 */ /* 0x000fe2000f8e023f */
[----:B--2---:R-:W-:Y:S01]  /*0ef0*/  IMAD.IADD R21, R11, 0x1, R5 ;  /* 0x000000010b157824 */ /* 0x004fe200078e0205 */
[----:B------:R-:W-:Y:S01]  /*0f00*/  UIMAD.WIDE.U32 UR34, UR16, UR6, URZ ;  /* 0x00000006102272a5 */ /* 0x000fe2000f8e003f */
[----:B------:R-:W-:Y:S01]  /*0f10*/  IMAD R11, R27, c[0x0][0x288], RZ ;  /* 0x0000a2001b0b7a24 */ /* 0x000fe200078e02ff */
[----:B------:R-:W-:-:S02]  /*0f20*/  UIMAD UR27, UR16, UR7, UR27 ;  /* 0x00000007101b72a4 */ /* 0x000fc4000f8e021b */
[----:B------:R-:W-:Y:S01]  /*0f30*/  USHF.L.U64.HI UR26, UR4, UR25, UR5 ;  /* 0x00000019041a7299 */ /* 0x000fe20008010205 */
[----:B------:R-:W-:Y:S01]  /*0f40*/  IMAD R11, R26, c[0x0][0x28c], R11 ;  /* 0x0000a3001a0b7a24 */ /* 0x000fe200078e020b */
[----:B------:R-:W-:Y:S01]  /*0f50*/  ULDC.64 UR6, c[0x0][0x208] ;  /* 0x0000820000067ab9 */ /* 0x000fe20000000a00 */
[----:B------:R1:W-:Y:S01]  /*0f60*/  LDGSTS.E.BYPASS.LTC128B.128 [R23+0x7080], [R2.64], !P6 ;  /* 0x0708000002177fae */ /* 0x0003e2000f101d56 */
[----:B------:R-:W-:Y:S01]  /*0f70*/  UIADD3 UR27, UR35, UR27, URZ ;  /* 0x0000001b231b7290 */ /* 0x000fe2000fffe03f */
[----:B------:R-:W-:Y:S01]  /*0f80*/  ISETP.GE.OR P6, PT, R30, c[0x0][0x19c], !P0 ;  /* 0x000067001e007a0c */ /* 0x000fe200047c6670 */
[----:B------:R-:W-:Y:S01]  /*0f90*/  USHF.L.U32 UR31, UR6, 0x7, URZ ;  /* 0x00000007061f7899 */ /* 0x000fe2000800063f */
[----:B------:R2:W-:Y:S01]  /*0fa0*/  LDGSTS.E.BYPASS.LTC128B.128 [R23+0x80], [R6.64], !P5 ;  /* 0x0008000006177fae */ /* 0x0005e2000e901d56 */
[----:B------:R-:W-:Y:S02]  /*0fb0*/  USHF.L.U64.HI UR7, UR6, UR28, UR7 ;  /* 0x0000001c06077299 */ /* 0x000fe40008010207 */
[----:B------:R-:W-:Y:S01]  /*0fc0*/  USHF.L.U32 UR28, UR4, 0x6, URZ ;  /* 0x00000006041c7899 */ /* 0x000fe2000800063f */
[----:B------:R3:W-:Y:S01]  /*0fd0*/  STL [R1+0x44], R21 ;  /* 0x0000441501007387 */ /* 0x0007e20000100800 */
[----:B------:R-:W-:Y:S01]  /*0fe0*/  UIMAD UR4, UR7, UR10, URZ ;  /* 0x0000000a070472a4 */ /* 0x000fe2000f8e023f */
[----:B------:R-:W-:-:S03]  /*0ff0*/  IMAD.U32 R24, RZ, RZ, UR31 ;  /* 0x0000001fff187e24 */ /* 0x000fc6000f8e00ff */
[----:B------:R-:W-:Y:S01]  /*1000*/  UIMAD UR4, UR29, UR31, UR4 ;  /* 0x0000001f1d0472a4 */ /* 0x000fe2000f8e0204 */
[----:B-1----:R-:W-:-:S04]  /*1010*/  IADD3 R2, P1, R6, UR32, RZ ;  /* 0x0000002006027c10 */ /* 0x002fc8000ff3e0ff */
[----:B------:R-:W-:Y:S02]  /*1020*/  IADD3.X R3, R7, UR30, RZ, P1, !PT ;  /* 0x0000001e07037c10 */ /* 0x000fe40008ffe4ff */
[----:B------:R-:W-:-:S03]  /*1030*/  IADD3 R4, P1, R2, UR32, RZ ;  /* 0x0000002002047c10 */ /* 0x000fc6000ff3e0ff */
[----:B------:R1:W-:Y:S01]  /*1040*/  LDGSTS.E.BYPASS.LTC128B.128 [R23+0x1080], [R2.64], !P4 ;  /* 0x0108000002177fae */ /* 0x0003e2000e101d56 */
[----:B------:R-:W-:Y:S02]  /*1050*/  IADD3.X R5, R3, UR30, RZ, P1, !PT ;  /* 0x0000001e03057c10 */ /* 0x000fe40008ffe4ff */
[----:B------:R-:W-:Y:S01]  /*1060*/  IADD3 R18, P5, P1, R10, UR34, R8 ;  /* 0x000000220a127c10 */ /* 0x000fe2000f9be008 */
[----:B------:R-:W-:Y:S02]  /*1070*/  IMAD.IADD R8, R9, 0x1, R0 ;  /* 0x0000000109087824 */ /* 0x000fe400078e0200 */
[----:B------:R-:W-:Y:S01]  /*1080*/  IMAD.U32 R10, RZ, RZ, UR19 ;  /* 0x00000013ff0a7e24 */ /* 0x000fe2000f8e00ff */
[----:B------:R4:W-:Y:S02]  /*1090*/  LDGSTS.E.BYPASS.LTC128B.128 [R23+0x2080], [R4.64], !P2 ;  /* 0x0208000004177fae */ /* 0x0009e4000d101d56 */
[----:B------:R-:W-:Y:S02]  /*10a0*/  IADD3.X R19, R21, UR27, R8, P5, P1 ;  /* 0x0000001b15137c10 */ /* 0x000fe4000afe2408 */
[----:B------:R-:W-:-:S02]  /*10b0*/  IADD3 R10, -R28, c[0x0][0x168], -R10 ;  /* 0x00005a001c0a7a10 */ /* 0x000fc40007ffe90a */
[----:B------:R-:W-:Y:S01]  /*10c0*/  ISETP.GE.AND P5, PT, R30, c[0x0][0x16c], PT ;  /* 0x00005b001e007a0c */ /* 0x000fe20003fa6270 */
[----:B--2---:R-:W-:-:S03]  /*10d0*/  IMAD.WIDE.U32 R6, R24, UR10, R18 ;  /* 0x0000000a18067c25 */ /* 0x004fc6000f8e0012 */
[C---:B------:R-:W-:Y:S02]  /*10e0*/  ISETP.LT.OR P4, PT, R10.reuse, 0x1, P5 ;  /* 0x000000010a00780c */ /* 0x040fe40002f81670 */
[----:B------:R-:W-:Y:S02]  /*10f0*/  ISETP.LT.OR P2, PT, R10, 0x21, P5 ;  /* 0x000000210a00780c */ /* 0x000fe40002f41670 */
[----:B------:R-:W-:Y:S01]  /*1100*/  IADD3 R0, R7, UR4, RZ ;  /* 0x0000000407007c10 */ /* 0x000fe2000fffe0ff */
[----:B------:R-:W-:Y:S02]  /*1110*/  ULDC.64 UR4, c[0x0][0x290] ;  /* 0x0000a40000047ab9 */ /* 0x000fe40000000a00 */
[----:B------:R-:W-:Y:S01]  /*1120*/  UIMAD UR29, UR20, UR4, URZ ;  /* 0x00000004141d72a4 */ /* 0x000fe2000f8e023f */
[----:B-1----:R-:W-:-:S03]  /*1130*/  IADD3 R2, P1, R12, UR28, RZ ;  /* 0x0000001c0c027c10 */ /* 0x002fc6000ff3e0ff */
[----:B------:R-:W-:Y:S01]  /*1140*/  UIMAD UR29, UR16, UR5, UR29 ;  /* 0x00000005101d72a4 */ /* 0x000fe2000f8e021d */
[----:B------:R-:W-:Y:S02]  /*1150*/  IADD3.X R3, R13, UR26, RZ, P1, !PT ;  /* 0x0000001a0d037c10 */ /* 0x000fe40008ffe4ff */
[----:B----4-:R-:W-:Y:S01]  /*1160*/  IADD3 R4, P0, R4, UR32, RZ ;  /* 0x0000002004047c10 */ /* 0x010fe2000ff1e0ff */
[----:B------:R-:W-:-:S03]  /*1170*/  UIMAD.WIDE.U32 UR32, UR16, UR4, URZ ;  /* 0x00000004102072a5 */ /* 0x000fc6000f8e003f */
[----:B------:R-:W-:Y:S01]  /*1180*/  IADD3.X R5, R5, UR30, RZ, P0, !PT ;  /* 0x0000001e05057c10 */ /* 0x000fe200087fe4ff */
[----:B------:R-:W-:Y:S01]  /*1190*/  UIADD3 UR29, UR33, UR29, URZ ;  /* 0x0000001d211d7290 */ /* 0x000fe2000fffe03f */
[C---:B------:R-:W-:Y:S01]  /*11a0*/  LEA R8, P0, R6.reuse, c[0x0][0x1f0], 0x1 ;  /* 0x00007c0006087a11 */ /* 0x040fe200078008ff */
[----:B------:R-:W-:Y:S02]  /*11b0*/  USHF.L.U32 UR30, UR6, 0x6, URZ ;  /* 0x00000006061e7899 */ /* 0x000fe4000800063f */
[----:B------:R1:W-:Y:S01]  /*11c0*/  LDGSTS.E.BYPASS.LTC128B.128 [R23+0x3080], [R4.64], !P6 ;  /* 0x0308000004177fae */ /* 0x0003e2000f101d56 */
[----:B------:R-:W-:Y:S01]  /*11d0*/  LEA.HI.X R9, R6, c[0x0][0x1f4], R0, 0x1, P0 ;  /* 0x00007d0006097a11 */ /* 0x000fe200000f0c00 */
[----:B------:R-:W-:Y:S01]  /*11e0*/  ULDC UR4, c[0x0][0x20c] ;  /* 0x0000830000047ab9 */ /* 0x000fe20000000800 */
[----:B------:R-:W-:Y:S01]  /*11f0*/  LEA.HI R6, R20, R14, RZ, 0x4 ;  /* 0x0000000e14067211 */ /* 0x000fe200078f20ff */
[----:B------:R-:W0:Y:S01]  /*1200*/  LDGDEPBAR ;  /* 0x00000000000079af */ /* 0x000e220000000000 */
[----:B------:R-:W-:Y:S01]  /*1210*/  ISETP.LT.OR P6, PT, R10, 0x41, P5 ;  /* 0x000000410a00780c */ /* 0x000fe20002fc1670 */
[----:B------:R-:W-:Y:S01]  /*1220*/  USHF.L.U64.HI UR25, UR6, UR25, UR4 ;  /* 0x0000001906197299 */ /* 0x000fe20008010204 */
[----:B------:R-:W-:Y:S01]  /*1230*/  SHF.R.S32.HI R0, RZ, 0x4, R6 ;  /* 0x00000004ff007819 */ /* 0x000fe20000011406 */
[----:B------:R2:W-:Y:S01]  /*1240*/  LDGSTS.E.BYPASS.LTC128B.128 [R23+0x8080], [R12.64], !P4 ;  /* 0x080800000c177fae */ /* 0x0005e2000e101d56 */
[----:B------:R-:W-:Y:S01]  /*1250*/  ISETP.GE.AND P4, PT, R30, c[0x0][0x1fc], PT ;  /* 0x00007f001e007a0c */ /* 0x000fe20003f86270 */
[----:B------:R-:W-:Y:S01]  /*1260*/  UIADD3 UR4, UR10, 0x1, URZ ;  /* 0x000000010a047890 */ /* 0x000fe2000fffe03f */
[----:B------:R-:W-:Y:S01]  /*1270*/  LEA.HI R7, R6, R0, RZ, 0x1 ;  /* 0x0000000006077211 */ /* 0x000fe200078f08ff */
[----:B------:R4:W-:Y:S01]  /*1280*/  LDGSTS.E.BYPASS.LTC128B.128 [R23+0x9080], [R2.64], !P2 ;  /* 0x0908000002177fae */ /* 0x0009e2000d101d56 */
[----:B------:R-:W-:Y:S01]  /*1290*/  ISETP.LT.OR P2, PT, R10, 0x61, P5 ;  /* 0x000000610a00780c */ /* 0x000fe20002f41670 */
[----:B------:R-:W-:Y:S01]  /*12a0*/  UISETP.GE.AND UP0, UPT, UR4, UR11, UPT ;  /* 0x0000000b0400728c */ /* 0x000fe2000bf06270 */
[----:B------:R-:W-:Y:S01]  /*12b0*/  LOP3.LUT R7, R7, 0xfffffffe, RZ, 0xc0, !PT ;  /* 0xfffffffe07077812 */ /* 0x000fe200078ec0ff */
[----:B-1----:R-:W-:-:S05]  /*12c0*/  IMAD.WIDE.U32 R4, R26, c[0x0][0x288], R32 ;  /* 0x0000a2001a047a25 */ /* 0x002fca00078e0020 */
[----:B------:R-:W-:Y:S01]  /*12d0*/  IADD3 R22, P1, R4, UR32, RZ ;  /* 0x0000002004167c10 */ /* 0x000fe2000ff3e0ff */
[----:B--2---:R-:W-:-:S03]  /*12e0*/  IMAD.IADD R13, R0, 0x1, -R7 ;  /* 0x00000001000d7824 */ /* 0x004fc600078e0a07 */
[----:B---3--:R-:W-:Y:S01]  /*12f0*/  IADD3.X R21, R5, UR29, R11, P1, !PT ;  /* 0x0000001d05157c10 */ /* 0x008fe20008ffe40b */
[----:B------:R-:W-:Y:S01]  /*1300*/  @!P3 IMAD.SHL.U32 R0, R14, 0x10, RZ ;  /* 0x000000100e00b824 */ /* 0x000fe200078e00ff */
[----:B------:R-:W-:Y:S02]  /*1310*/  ISETP.LT.OR P1, PT, R10, 0x1, P4 ;  /* 0x000000010a00780c */ /* 0x000fe40002721670 */
[----:B----4-:R-:W-:Y:S02]  /*1320*/  IADD3 R2, P0, R2, UR28, RZ ;  /* 0x0000001c02027c10 */ /* 0x010fe4000ff1e0ff */
[----:B------:R-:W-:Y:S02]  /*1330*/  LEA.HI R12, R20, R14, RZ, 0x5 ;  /* 0x0000000e140c7211 */ /* 0x000fe400078f28ff */
[----:B------:R-:W-:Y:S02]  /*1340*/  IADD3.X R3, R3, UR26, RZ, P0, !PT ;  /* 0x0000001a03037c10 */ /* 0x000fe400087fe4ff */
[----:B------:R-:W-:-:S03]  /*1350*/  IADD3 R4, P0, R2, UR28, RZ ;  /* 0x0000001c02047c10 */ /* 0x000fc6000ff1e0ff */
[----:B------:R1:W-:Y:S01]  /*1360*/  LDGSTS.E.BYPASS.LTC128B.128 [R23+0xa080], [R2.64], !P6 ;  /* 0x0a08000002177fae */ /* 0x0003e2000f101d56 */
[----:B------:R-:W-:Y:S02]  /*1370*/  IADD3.X R5, R3, UR26, RZ, P0, !PT ;  /* 0x0000001a03057c10 */ /* 0x000fe400087fe4ff */
[C---:B------:R-:W-:Y:S02]  /*1380*/  ISETP.LT.OR P0, PT, R10.reuse, 0x21, P4 ;  /* 0x000000210a00780c */ /* 0x040fe40002701670 */
[C---:B------:R-:W-:Y:S01]  /*1390*/  ISETP.LT.OR P6, PT, R10.reuse, 0x41, P4 ;  /* 0x000000410a00780c */ /* 0x040fe200027c1670 */
[----:B------:R2:W-:Y:S01]  /*13a0*/  LDGSTS.E.BYPASS.LTC128B.128 [R23+0xb080], [R4.64], !P2 ;  /* 0x0b08000004177fae */ /* 0x0005e2000d101d56 */
[----:B------:R-:W-:-:S03]  /*13b0*/  ISETP.LT.OR P2, PT, R10, 0x61, P4 ;  /* 0x000000610a00780c */ /* 0x000fc60002741670 */
[----:B------:R3:W-:Y:S04]  /*13c0*/  @!P3 LDGSTS.E.BYPASS.LTC128B.128 [R0+0x18080], [R16.64] ;  /* 0x180800001000bfae */ /* 0x0007e8000b901d56 */
[----:B------:R-:W0:Y:S04]  /*13d0*/  LDGDEPBAR ;  /* 0x00000000000079af */ /* 0x000e280000000000 */
[----:B------:R4:W-:Y:S01]  /*13e0*/  LDGSTS.E.BYPASS.LTC128B.128 [R23+0x10080], [R8.64], !P1 ;  /* 0x1008000008177fae */ /* 0x0009e2000c901d56 */
[----:B-1----:R-:W-:-:S04]  /*13f0*/  IADD3 R2, P1, R8, UR30, RZ ;  /* 0x0000001e08027c10 */ /* 0x002fc8000ff3e0ff */
[----:B------:R-:W-:Y:S02]  /*1400*/  IADD3.X R3, R9, UR25, RZ, P1, !PT ;  /* 0x0000001909037c10 */ /* 0x000fe40008ffe4ff */
[----:B--2---:R-:W-:-:S03]  /*1410*/  SHF.R.S32.HI R4, RZ, 0x1f, R12 ;  /* 0x0000001fff047819 */ /* 0x004fc6000001140c */
[----:B------:R1:W-:Y:S01]  /*1420*/  LDGSTS.E.BYPASS.LTC128B.128 [R23+0x11080], [R2.64], !P0 ;  /* 0x1108000002177fae */ /* 0x0003e2000c101d56 */
[----:B---3--:R-:W-:Y:S02]  /*1430*/  LOP3.LUT R0, R6, 0xfffffff0, RZ, 0xc0, !PT ;  /* 0xfffffff006007812 */ /* 0x008fe400078ec0ff */
[----:B------:R-:W-:-:S03]  /*1440*/  IADD3 R7, P0, R22, UR19, RZ ;  /* 0x0000001316077c10 */ /* 0x000fc6000ff1e0ff */
[----:B------:R-:W-:Y:S01]  /*1450*/  IMAD.IADD R0, R14, 0x1, -R0 ;  /* 0x000000010e007824 */ /* 0x000fe200078e0a00 */
[----:B------:R-:W-:Y:S02]  /*1460*/  IADD3.X R10, R21, UR18, RZ, P0, !PT ;  /* 0x00000012150a7c10 */ /* 0x000fe400087fe4ff */
[----:B----4-:R-:W-:Y:S02]  /*1470*/  SHF.R.S32.HI R8, RZ, 0x5, R12 ;  /* 0x00000005ff087819 */ /* 0x010fe4000001140c */
[----:B------:R-:W-:Y:S02]  /*1480*/  SHF.R.S32.HI R5, RZ, 0x1f, R0 ;  /* 0x0000001fff057819 */ /* 0x000fe40000011400 */
[----:B------:R-:W-:Y:S02]  /*1490*/  LEA.HI R6, R4, R8, RZ, 0x2 ;  /* 0x0000000804067211 */ /* 0x000fe400078f10ff */
[----:B------:R-:W-:Y:S02]  /*14a0*/  LEA.HI R11, R5, R0, RZ, 0x3 ;  /* 0x00000000050b7211 */ /* 0x000fe400078f18ff */
[----:B------:R-:W-:-:S02]  /*14b0*/  IADD3 R4, P1, R2, UR30, RZ ;  /* 0x0000001e02047c10 */ /* 0x000fc4000ff3e0ff */
[----:B------:R-:W-:Y:S02]  /*14c0*/  LOP3.LUT R9, R6, 0xfffffffc, RZ, 0xc0, !PT ;  /* 0xfffffffc06097812 */ /* 0x000fe400078ec0ff */
[----:B------:R-:W-:Y:S02]  /*14d0*/  IADD3.X R5, R3, UR25, RZ, P1, !PT ;  /* 0x0000001903057c10 */ /* 0x000fe40008ffe4ff */
[----:B------:R-:W-:Y:S01]  /*14e0*/  LEA R6, P0, R7, c[0x0][0x280], 0x2 ;  /* 0x0000a00007067a11 */ /* 0x000fe200078010ff */
[----:B------:R-:W-:Y:S01]  /*14f0*/  IMAD.IADD R16, R8, 0x1, -R9 ;  /* 0x0000000108107824 */ /* 0x000fe200078e0a09 */
[----:B------:R-:W-:Y:S01]  /*1500*/  IADD3 R8, P1, R4, UR30, RZ ;  /* 0x0000001e04087c10 */ /* 0x000fe2000ff3e0ff */
[----:B------:R2:W-:Y:S01]  /*1510*/  LDGSTS.E.BYPASS.LTC128B.128 [R23+0x12080], [R4.64], !P6 ;  /* 0x1208000004177fae */ /* 0x0005e2000f101d56 */
[----:B-1----:R-:W-:Y:S02]  /*1520*/  LOP3.LUT R2, R11, 0xfffffff8, RZ, 0xc0, !PT ;  /* 0xfffffff80b027812 */ /* 0x002fe400078ec0ff */
[----:B------:R-:W-:-:S02]  /*1530*/  IADD3.X R9, R5, UR25, RZ, P1, !PT ;  /* 0x0000001905097c10 */ /* 0x000fc40008ffe4ff */
[----:B------:R-:W-:Y:S01]  /*1540*/  LEA.HI.X R7, R7, c[0x0][0x284], R10, 0x2, P0 ;  /* 0x0000a10007077a11 */ /* 0x000fe200000f140a */
[----:B------:R-:W-:Y:S01]  /*1550*/  IMAD.IADD R188, R0, 0x1, -R2 ;  /* 0x0000000100bc7824 */ /* 0x000fe200078e0a02 */
[----:B------:R-:W-:Y:S01]  /*1560*/  LEA.HI R0, R20, R14, RZ, 0x7 ;  /* 0x0000000e14007211 */ /* 0x000fe200078f38ff */
[----:B------:R-:W-:Y:S01]  /*1570*/  @!P3 IMAD.SHL.U32 R2, R14, 0x10, RZ ;  /* 0x000000100e02b824 */ /* 0x000fe200078e00ff */
[----:B------:R1:W-:Y:S01]  /*1580*/  LDGSTS.E.BYPASS.LTC128B.128 [R23+0x13080], [R8.64], !P2 ;  /* 0x1308000008177fae */ /* 0x0003e2000d101d56 */
[----:B------:R-:W-:Y:S01]  /*1590*/  IMAD.SHL.U32 R3, R188, 0x40, RZ ;  /* 0x00000040bc037824 */ /* 0x000fe200078e00ff */
[----:B------:R-:W-:Y:S02]  /*15a0*/  SHF.R.S32.HI R181, RZ, 0x7, R0 ;  /* 0x00000007ffb57819 */ /* 0x000fe40000011400 */
[----:B------:R3:W-:Y:S01]  /*15b0*/  @!P3 LDGSTS.E.BYPASS.LTC128B.128 [R2+0x18480], [R6.64] ;  /* 0x184800000602bfae */ /* 0x0007e2000b901d56 */
[----:B------:R-:W-:Y:S02]  /*15c0*/  PLOP3.LUT P0, PT, PT, PT, UP0, 0x80, 0x0 ;  /* 0x000000000000781c */ /* 0x000fe40003f0f008 */
[----:B------:R-:W-:Y:S01]  /*15d0*/  IMAD.SHL.U32 R0, R181, 0x8, RZ ;  /* 0x00000008b5007824 */ /* 0x000fe200078e00ff */
[----:B------:R-:W-:Y:S01]  /*15e0*/  LOP3.LUT R3, R3, 0x1c0, RZ, 0xc0, !PT ;  /* 0x000001c003037812 */ /* 0x000fe200078ec0ff */
[----:B------:R-:W0:Y:S03]  /*15f0*/  LDGDEPBAR ;  /* 0x00000000000079af */ /* 0x000e260000000000 */
[----:B------:R-:W-:Y:S01]  /*1600*/  LOP3.LUT R17, R0, 0x8, RZ, 0xc0, !PT ;  /* 0x0000000800117812 */ /* 0x000fe200078ec0ff */
[----:B------:R-:W-:Y:S01]  /*1610*/  IMAD.SHL.U32 R0, R13, 0x10, RZ ;  /* 0x000000100d007824 */ /* 0x000fe200078e00ff */
[----:B------:R-:W0:Y:S04]  /*1620*/  LDGDEPBAR ;  /* 0x00000000000079af */ /* 0x000e280000000000 */
[----:B------:R-:W-:Y:S01]  /*1630*/  LOP3.LUT R0, R17, 0x10, R0, 0xf8, !PT ;  /* 0x0000001011007812 */ /* 0x000fe200078ef800 */
[----:B--2---:R-:W-:Y:S01]  /*1640*/  IMAD.SHL.U32 R5, R11, 0x40, RZ ;  /* 0x000000400b057824 */ /* 0x004fe200078e00ff */
[----:B------:R-:W-:Y:S01]  /*1650*/  SHF.R.U32.HI R4, RZ, 0x3, R3 ;  /* 0x00000003ff047819 */ /* 0x000fe20000011603 */
[----:B---3--:R-:W-:-:S05]  /*1660*/  IMAD.SHL.U32 R2, R13, 0x8, RZ ;  /* 0x000000080d027824 */ /* 0x008fca00078e00ff */
[----:B------:R-:W-:Y:S02]  /*1670*/  LOP3.LUT R2, R3, 0x8, R2, 0xf8, !PT ;  /* 0x0000000803027812 */ /* 0x000fe400078ef802 */
[----:B------:R-:W-:Y:S01]  /*1680*/  LOP3.LUT R3, R4, R0, R3, 0x1e, !PT ;  /* 0x0000000004037212 */ /* 0x000fe200078e1e03 */
[----:B------:R-:W-:Y:S01]  /*1690*/  IMAD.SHL.U32 R0, R16, 0x400, RZ ;  /* 0x0000040010007824 */ /* 0x000fe200078e00ff */
[----:B------:R-:W-:Y:S02]  /*16a0*/  LOP3.LUT R4, R2, R4, RZ, 0x3c, !PT ;  /* 0x0000000402047212 */ /* 0x000fe400078e3cff */
[----:B------:R-:W-:-:S04]  /*16b0*/  LOP3.LUT R2, R5, 0xfffffe00, RZ, 0xc0, !PT ;  /* 0xfffffe0005027812 */ /* 0x000fc800078ec0ff */
[-C--:B------:R-:W-:Y:S02]  /*16c0*/  IADD3 R186, R4, R2.reuse, R0 ;  /* 0x0000000204ba7210 */ /* 0x080fe40007ffe000 */
[----:B------:R-:W-:Y:S02]  /*16d0*/  LOP3.LUT R185, R3, R2, RZ, 0xfc, !PT ;  /* 0x0000000203b97212 */ /* 0x000fe400078efcff */
[C---:B------:R-:W-:Y:S02]  /*16e0*/  IADD3 R2, R23.reuse, 0x10080, RZ ;  /* 0x0001008017027810 */ /* 0x040fe40007ffe0ff */
[----:B------:R-:W-:-:S03]  /*16f0*/  IADD3 R3, R23, 0x8080, RZ ;  /* 0x0000808017037810 */ /* 0x000fc60007ffe0ff */
[----:B------:R1:W-:Y:S04]  /*1700*/  STL [R1+0x4c], R2 ;  /* 0x00004c0201007387 */ /* 0x0003e80000100800 */
[----:B------:R1:W-:Y:S01]  /*1710*/  STL [R1+0x50], R3 ;  /* 0x0000500301007387 */ /* 0x0003e20000100800 */
[----:B------:R-:W-:Y:S05]  /*1720*/  @P0 BRA `(.L_x_1111) ;  /* 0x0000021000000947 */ /* 0x000fea0003800000 */
[----:B------:R-:W-:Y:S01]  /*1730*/  USHF.L.U32 UR6, UR4, 0x7, URZ ;  /* 0x0000000704067899 */ /* 0x000fe2000800063f */
[----:B------:R-:W-:Y:S01]  /*1740*/  IMAD.WIDE.U32 R4, R24, UR4, R18 ;  /* 0x0000000418047c25 */ /* 0x000fe2000f8e0012 */
[----:B------:R-:W-:Y:S01]  /*1750*/  USHF.R.S32.HI UR5, URZ, 0x1f, UR4 ;  /* 0x0000001f3f057899 */ /* 0x000fe20008011404 */
[----:B------:R-:W-:Y:S01]  /*1760*/  BSSY B0, `(.L_x_1111) ;  /* 0x000001d000007945 */ /* 0x000fe20003800000 */
[----:B------:R-:W-:Y:S02]  /*1770*/  UIMAD UR7, UR7, UR4, URZ ;  /* 0x00000004070772a4 */ /* 0x000fe4000f8e023f */
[----:B-1----:R-:W-:Y:S01]  /*1780*/  IMAD.U32 R8, RZ, RZ, UR6 ;  /* 0x00000006ff087e24 */ /* 0x002fe2000f8e00ff */
[----:B------:R-:W-:Y:S01]  /*1790*/  LEA R2, P1, R4, c[0x0][0x1f0], 0x1 ;  /* 0x00007c0004027a11 */ /* 0x000fe200078208ff */
[----:B------:R-:W-:-:S03]  /*17a0*/  UIMAD UR5, UR5, UR31, UR7 ;  /* 0x0000001f050572a4 */ /* 0x000fc6000f8e0207 */
[----:B------:R-:W-:-:S03]  /*17b0*/  IADD3 R6, -R28, c[0x0][0x168], -R8 ;  /* 0x00005a001c067a10 */ /* 0x000fc60007ffe908 */
[----:B------:R-:W-:Y:S02]  /*17c0*/  IADD3 R3, R5, UR5, RZ ;  /* 0x0000000505037c10 */ /* 0x000fe4000fffe0ff */
[----:B------:R-:W-:Y:S02]  /*17d0*/  ISETP.LT.OR P0, PT, R6, 0x1, P4 ;  /* 0x000000010600780c */ /* 0x000fe40002701670 */
[----:B------:R-:W-:Y:S02]  /*17e0*/  LEA.HI.X R3, R4, c[0x0][0x1f4], R3, 0x1, P1 ;  /* 0x00007d0004037a11 */ /* 0x000fe400008f0c03 */
[----:B------:R-:W-:Y:S02]  /*17f0*/  IADD3 R4, P1, R2, UR30, RZ ;  /* 0x0000001e02047c10 */ /* 0x000fe4000ff3e0ff */
[C---:B------:R-:W-:Y:S02]  /*1800*/  ISETP.LT.OR P6, PT, R6.reuse, 0x21, P4 ;  /* 0x000000210600780c */ /* 0x040fe400027c1670 */
[----:B------:R-:W-:-:S02]  /*1810*/  ISETP.LT.OR P2, PT, R6, 0x41, P4 ;  /* 0x000000410600780c */ /* 0x000fc40002741670 */
[----:B------:R-:W-:Y:S02]  /*1820*/  IADD3.X R5, R3, UR25, RZ, P1, !PT ;  /* 0x0000001903057c10 */ /* 0x000fe40008ffe4ff */
[----:B------:R-:W-:Y:S01]  /*1830*/  ISETP.LT.OR P1, PT, R6, 0x61, P4 ;  /* 0x000000610600780c */ /* 0x000fe20002721670 */
[----:B------:R1:W-:Y:S06]  /*1840*/  LDGSTS.E.BYPASS.LTC128B.128 [R23+0x14080], [R2.64], !P0 ;  /* 0x1408000002177fae */ /* 0x0003ec000c101d56 */
[----:B------:R2:W-:Y:S01]  /*1850*/  LDGSTS.E.BYPASS.LTC128B.128 [R23+0x15080], [R4.64], !P6 ;  /* 0x1508000004177fae */ /* 0x0005e2000f101d56 */
[----:B-1----:R-:W-:-:S04]  /*1860*/  IADD3 R2, P0, R4, UR30, RZ ;  /* 0x0000001e04027c10 */ /* 0x002fc8000ff1e0ff */
[----:B------:R-:W-:Y:S02]  /*1870*/  IADD3.X R3, R5, UR25, RZ, P0, !PT ;  /* 0x0000001905037c10 */ /* 0x000fe400087fe4ff */
[----:B------:R-:W-:-:S03]  /*1880*/  IADD3 R6, P0, R2, UR30, RZ ;  /* 0x0000001e02067c10 */ /* 0x000fc6000ff1e0ff */
[----:B------:R1:W-:Y:S01]  /*1890*/  LDGSTS.E.BYPASS.LTC128B.128 [R23+0x16080], [R2.64], !P2 ;  /* 0x1608000002177fae */ /* 0x0003e2000d101d56 */
[----:B------:R-:W-:-:S05]  /*18a0*/  IADD3.X R7, R3, UR25, RZ, P0, !PT ;  /* 0x0000001903077c10 */ /* 0x000fca00087fe4ff */
[----:B------:R3:W-:Y:S01]  /*18b0*/  LDGSTS.E.BYPASS.LTC128B.128 [R23+0x17080], [R6.64], !P1 ;  /* 0x1708000006177fae */ /* 0x0007e2000c901d56 */
[----:B-1----:R-:W-:-:S04]  /*18c0*/  IADD3 R3, P1, R22, UR6, RZ ;  /* 0x0000000616037c10 */ /* 0x002fc8000ff3e0ff */
[----:B------:R-:W-:Y:S02]  /*18d0*/  LEA R2, P0, R3, c[0x0][0x280], 0x2 ;  /* 0x0000a00003027a11 */ /* 0x000fe400078010ff */
[----:B--2---:R-:W-:-:S04]  /*18e0*/  LEA.HI.X.SX32 R4, R8, R21, 0x1, P1 ;  /* 0x0000001508047211 */ /* 0x004fc800008f0eff */
[----:B------:R-:W-:Y:S01]  /*18f0*/  LEA.HI.X R3, R3, c[0x0][0x284], R4, 0x2, P0 ;  /* 0x0000a10003037a11 */ /* 0x000fe200000f1404 */
[----:B------:R-:W-:Y:S05]  /*1900*/  @P3 BRA `(.L_x_1112) ;  /* 0x0000002000003947 */ /* 0x000fea0003800000 */
[----:B---3--:R-:W-:-:S05]  /*1910*/  SHF.L.U32 R4, R14, 0x4, RZ ;  /* 0x000000040e047819 */ /* 0x008fca00000006ff */
[----:B------:R1:W-:Y:S02]  /*1920*/  LDGSTS.E.BYPASS.LTC128B.128 [R4+0x18680], [R2.64] ;  /* 0x1868000002047fae */ /* 0x0003e4000b901d56 */
.L_x_1112:
[----:B---3--:R-:W-:Y:S05]  /*1930*/  BSYNC B0 ;  /* 0x0000000000007941 */ /* 0x008fea0003800000 */
.L_x_1111:
[----:B-1----:R-:W-:Y:S01]  /*1940*/  LEA.HI R2, R20, R14, RZ, 0x2 ;  /* 0x0000000e14027211 */ /* 0x002fe200078f10ff */
[----:B------:R-:W-:Y:S01]  /*1950*/  IMAD.SHL.U32 R7, R16, 0x10, RZ ;  /* 0x0000001010077824 */ /* 0x000fe200078e00ff */
[----:B------:R-:W-:Y:S01]  /*1960*/  LOP3.LUT R4, R12, 0xffffffe0, RZ, 0xc0, !PT ;  /* 0xffffffe00c047812 */ /* 0x000fe200078ec0ff */
[----:B------:R-:W-:Y:S01]  /*1970*/  IMAD.MOV.U32 R187, RZ, RZ, 0x20 ;  /* 0x00000020ffbb7424 */ /* 0x000fe200078e00ff */
[----:B------:R-:W-:Y:S01]  /*1980*/  LOP3.LUT R3, R2, 0x3ffffffc, RZ, 0xc0, !PT ;  /* 0x3ffffffc02037812 */ /* 0x000fe200078ec0ff */
[----:B------:R-:W-:Y:S01]  /*1990*/  IMAD.MOV.U32 R172, RZ, RZ, 0x40 ;  /* 0x00000040ffac7424 */ /* 0x000fe200078e00ff */
[----:B------:R-:W-:Y:S01]  /*19a0*/  LEA.HI R5, R181, R181, RZ, 0x1 ;  /* 0x000000b5b5057211 */ /* 0x000fe200078f08ff */
[C---:B------:R-:W-:Y:S01]  /*19b0*/  IMAD.IADD R8, R14.reuse, 0x1, -R4 ;  /* 0x000000010e087824 */ /* 0x040fe200078e0a04 */
[----:B------:R-:W-:Y:S01]  /*19c0*/  SHF.R.S32.HI R6, RZ, 0x2, R2 ;  /* 0x00000002ff067819 */ /* 0x000fe20000011402 */
[C---:B------:R-:W-:Y:S01]  /*19d0*/  IMAD.SHL.U32 R4, R25.reuse, 0x40, RZ ;  /* 0x0000004019047824 */ /* 0x040fe200078e00ff */
[----:B------:R-:W-:Y:S01]  /*19e0*/  R2P PR, R25, 0x6 ;  /* 0x0000000619007804 */ /* 0x000fe20000000000 */
[----:B------:R-:W-:Y:S01]  /*19f0*/  IMAD.IADD R9, R14, 0x1, -R3 ;  /* 0x000000010e097824 */ /* 0x000fe200078e0a03 */
[----:B------:R-:W-:Y:S01]  /*1a00*/  SHF.R.S32.HI R15, RZ, 0x1f, R14 ;  /* 0x0000001fff0f7819 */ /* 0x000fe2000001140e */
[----:B------:R-:W-:Y:S01]  /*1a10*/  IMAD.SHL.U32 R3, R28, 0x8, RZ ;  /* 0x000000081c037824 */ /* 0x000fe200078e00ff */
[----:B------:R-:W-:Y:S01]  /*1a20*/  LOP3.LUT R10, R4, 0x1c0, RZ, 0xc0, !PT ;  /* 0x000001c0040a7812 */ /* 0x000fe200078ec0ff */
[----:B------:R-:W-:Y:S01]  /*1a30*/  IMAD R9, R9, 0x2, R0 ;  /* 0x0000000209097824 */ /* 0x000fe200078e0200 */
[----:B------:R-:W-:Y:S01]  /*1a40*/  LOP3.LUT R4, R5, 0x1ffffffe, RZ, 0xc0, !PT ;  /* 0x1ffffffe05047812 */ /* 0x000fe200078ec0ff */
[----:B------:R-:W-:Y:S01]  /*1a50*/  IMAD R11, R27, c[0x0][0x238], RZ ;  /* 0x00008e001b0b7a24 */ /* 0x000fe200078e02ff */
[----:B------:R-:W-:Y:S01]  /*1a60*/  LOP3.LUT R3, R3, 0x8, RZ, 0xc0, !PT ;  /* 0x0000000803037812 */ /* 0x000fe200078ec0ff */
[----:B------:R-:W-:Y:S01]  /*1a70*/  IMAD.WIDE.U32 R14, R26, c[0x0][0x238], R14 ;  /* 0x00008e001a0e7a25 */ /* 0x000fe200078e000e */
[----:B------:R-:W-:Y:S01]  /*1a80*/  SHF.R.S32.HI R5, RZ, 0x1f, R2 ;  /* 0x0000001fff057819 */ /* 0x000fe20000011402 */
[----:B------:R-:W-:Y:S01]  /*1a90*/  ULDC.64 UR4, c[0x0][0x240] ;  /* 0x0000900000047ab9 */ /* 0x000fe20000000a00 */
[----:B------:R-:W-:Y:S01]  /*1aa0*/  SHF.R.U32.HI R180, RZ, 0x3, R10 ;  /* 0x00000003ffb47819 */ /* 0x000fe2000001160a */
[----:B------:R-:W-:Y:S01]  /*1ab0*/  IMAD.IADD R12, R181, 0x1, -R4 ;  /* 0x00000001b50c7824 */ /* 0x000fe200078e0a04 */
[----:B------:R-:W-:Y:S01]  /*1ac0*/  LOP3.LUT R2, R10, 0x30, R7, 0xf8, !PT ;  /* 0x000000300a027812 */ /* 0x000fe200078ef807 */
[----:B------:R-:W-:Y:S01]  /*1ad0*/  IMAD R181, R13, 0x2, R181 ;  /* 0x000000020db57824 */ /* 0x000fe200078e02b5 */
[----:B------:R-:W-:Y:S01]  /*1ae0*/  LOP3.LUT R4, R180, R3, R10, 0x1e, !PT ;  /* 0x00000003b4047212 */ /* 0x000fe200078e1e0a */
[----:B------:R-:W-:Y:S01]  /*1af0*/  IMAD R11, R26, c[0x0][0x23c], R11 ;  /* 0x00008f001a0b7a24 */ /* 0x000fe200078e020b */
[----:B------:R-:W-:Y:S01]  /*1b00*/  LOP3.LUT R180, R180, R2, R3, 0x1e, !PT ;  /* 0x00000002b4b47212 */ /* 0x000fe200078e1e03 */
[----:B------:R-:W-:Y:S01]  /*1b10*/  UIMAD UR4, UR20, UR4, URZ ;  /* 0x00000004140472a4 */ /* 0x000fe2000f8e023f */
[----:B------:R-:W-:Y:S01]  /*1b20*/  LEA.HI R2, R5, R6, RZ, 0x3 ;  /* 0x0000000605027211 */ /* 0x000fe200078f18ff */
[----:B------:R-:W-:Y:S01]  /*1b30*/  IMAD.U32 R181, R181, 0x200, R4 ;  /* 0x00000200b5b57824 */ /* 0x000fe200078e0004 */
[----:B------:R-:W-:Y:S01]  /*1b40*/  SEL R183, R187, 0xffffffe0, !P1 ;  /* 0xffffffe0bbb77807 */ /* 0x000fe20004800000 */
[----:B------:R-:W-:Y:S01]  /*1b50*/  IMAD.IADD R3, R15, 0x1, R11 ;  /* 0x000000010f037824 */ /* 0x000fe200078e020b */
[----:B------:R-:W-:Y:S01]  /*1b60*/  LOP3.LUT R0, R2, 0xfffffff8, RZ, 0xc0, !PT ;  /* 0xfffffff802007812 */ /* 0x000fe200078ec0ff */
[----:B------:R-:W-:Y:S01]  /*1b70*/  UMOV UR34, 0x1 ;  /* 0x0000000100227882 */ /* 0x000fe20000000000 */
[----:B------:R-:W-:Y:S01]  /*1b80*/  SHF.R.S32.HI R2, RZ, 0x1f, R8 ;  /* 0x0000001fff027819 */ /* 0x000fe20000011408 */
[----:B------:R-:W-:Y:S01]  /*1b90*/  ULDC UR31, c[0x0][0x198] ;  /* 0x00006600001f7ab9 */ /* 0x000fe20000000800 */
[----:B------:R-:W-:Y:S01]  /*1ba0*/  SEL R182, R172, 0xffffffc0, !P2 ;  /* 0xffffffc0acb67807 */ /* 0x000fe20005000000 */
[----:B------:R-:W-:Y:S01]  /*1bb0*/  IMAD.IADD R4, R6, 0x1, -R0 ;  /* 0x0000000106047824 */ /* 0x000fe200078e0a00 */
[----:B------:R-:W-:Y:S01]  /*1bc0*/  LEA.HI R0, R2, R8, RZ, 0x2 ;  /* 0x0000000802007211 */ /* 0x000fe200078f10ff */
[----:B------:R-:W-:Y:S01]  /*1bd0*/  IMAD.MOV.U32 R2, RZ, RZ, R14 ;  /* 0x000000ffff027224 */ /* 0x000fe200078e000e */
[----:B------:R-:W-:Y:S01]  /*1be0*/  UIMAD UR4, UR16, UR5, UR4 ;  /* 0x00000005100472a4 */ /* 0x000fe2000f8e0204 */
[----:B------:R-:W-:Y:S01]  /*1bf0*/  IMAD.U32 R6, RZ, RZ, UR16 ;  /* 0x00000010ff067e24 */ /* 0x000fe2000f8e00ff */
[C---:B------:R-:W-:Y:S01]  /*1c00*/  LEA.HI.SX32 R5, R0.reuse, R7, 0x1e ;  /* 0x0000000700057211 */ /* 0x040fe200078ff2ff */
[----:B------:R-:W-:Y:S01]  /*1c10*/  UIADD3 UR31, -UR17, UR31, UR34 ;  /* 0x0000001f111f7290 */ /* 0x000fe2000fffe122 */
[----:B------:R-:W-:Y:S01]  /*1c20*/  LOP3.LUT R0, R0, 0x7ffffffc, RZ, 0xc0, !PT ;  /* 0x7ffffffc00007812 */ /* 0x000fe200078ec0ff */
[----:B------:R-:W-:Y:S01]  /*1c30*/  IMAD.WIDE.U32 R18, R6, c[0x0][0x240], R2 ;  /* 0x0000900006127a25 */ /* 0x000fe200078e0002 */
[----:B------:R-:W-:Y:S01]  /*1c40*/  R2P PR, R4, 0x6 ;  /* 0x0000000604007804 */ /* 0x000fe20000000000 */
[----:B------:R1:W-:Y:S01]  /*1c50*/  STL [R1+0x1c], R5 ;  /* 0x00001c0501007387 */ /* 0x0003e20000100800 */
[----:B------:R-:W-:Y:S01]  /*1c60*/  ULDC UR7, c[0x0][0x2a0] ;  /* 0x0000a80000077ab9 */ /* 0x000fe20000000800 */
[----:B------:R-:W-:Y:S01]  /*1c70*/  IMAD.U32 R2, RZ, RZ, UR31 ;  /* 0x0000001fff027e24 */ /* 0x000fe2000f8e00ff */
[----:B------:R-:W-:Y:S01]  /*1c80*/  ULOP3.LUT UR7, URZ, UR7, URZ, 0x33, !UPT ;  /* 0x000000073f077292 */ /* 0x000fe2000f8e333f */
[----:B------:R-:W-:Y:S01]  /*1c90*/  STL.64 [R1+0x30], R18 ;  /* 0x0000301201007387 */ /* 0x000fe20000100a00 */
[----:B------:R-:W-:Y:S01]  /*1ca0*/  IMAD.SHL.U32 R181, R181, 0x2, RZ ;  /* 0x00000002b5b57824 */ /* 0x000fe200078e00ff */
[----:B------:R-:W-:Y:S01]  /*1cb0*/  SEL R229, R172, 0xffffffc0, !P2 ;  /* 0xffffffc0ace57807 */ /* 0x000fe20005000000 */
[----:B------:R-:W-:Y:S01]  /*1cc0*/  IMAD R180, R13, 0x200, R180 ;  /* 0x000002000db47824 */ /* 0x000fe200078e02b4 */
[----:B------:R-:W0:Y:S01]  /*1cd0*/  LDGDEPBAR ;  /* 0x00000000000079af */ /* 0x000e220000000000 */
[C---:B------:R-:W-:Y:S01]  /*1ce0*/  IMAD.IADD R182, R181.reuse, 0x1, R182 ;  /* 0x00000001b5b67824 */ /* 0x040fe200078e02b6 */
[----:B------:R-:W-:Y:S01]  /*1cf0*/  ULDC UR32, c[0x0][0x290] ;  /* 0x0000a40000207ab9 */ /* 0x000fe20000000800 */
        /* <DEDUP_REMOVED lines=18> */
[----:B------:R-:W-:Y:S01]  /*1e20*/  IMAD R5, R12, 0x4, R5 ;  /* 0x000000040c057824 */ /* 0x000fe200078e0205 */
[----:B------:R-:W-:Y:S01]  /*1e30*/  CS2R R100, SRZ ;  /* 0x0000000000647805 */ /* 0x000fe2000001ff00 */
[----:B------:R-:W-:Y:S01]  /*1e40*/  CS2R R94, SRZ ;  /* 0x00000000005e7805 */ /* 0x000fe2000001ff00 */
[----:B------:R-:W-:Y:S01]  /*1e50*/  LOP3.LUT R0, R0, 0x1c0, RZ, 0xc0, !PT ;  /* 0x000001c000007812 */ /* 0x000fe200078ec0ff */
[----:B------:R-:W-:Y:S01]  /*1e60*/  IMAD.SHL.U32 R10, R5, 0x2, RZ ;  /* 0x00000002050a7824 */ /* 0x000fe200078e00ff */
        /* <DEDUP_REMOVED lines=23> */
[----:B------:R1:W-:Y:S01]  /*1fe0*/  STL [R1+0x40], R0 ;  /* 0x0000400001007387 */ /* 0x0003e20000100800 */
[----:B------:R-:W-:Y:S01]  /*1ff0*/  R2P PR, R188, 0x6 ;  /* 0x00000006bc007804 */ /* 0x000fe20000000000 */
[----:B------:R-:W-:Y:S01]  /*2000*/  IMAD.SHL.U32 R180, R180, 0x2, RZ ;  /* 0x00000002b4b47824 */ /* 0x000fe200078e00ff */
[----:B------:R-:W-:Y:S01]  /*2010*/  ULDC UR33, c[0x0][0x2a8] ;  /* 0x0000aa0000217ab9 */ /* 0x000fe20000000800 */
[----:B------:R-:W-:Y:S01]  /*2020*/  STL [R1+0x10], R10 ;  /* 0x0000100a01007387 */ /* 0x000fe20000100800 */
[----:B------:R-:W-:Y:S01]  /*2030*/  IMAD.IADD R183, R183, 0x1, R182 ;  /* 0x00000001b7b77824 */ /* 0x000fe200078e02b6 */
[----:B------:R-:W-:Y:S01]  /*2040*/  SEL R187, R187, 0xffffffe0, !P1 ;  /* 0xffffffe0bbbb7807 */ /* 0x000fe20004800000 */
[----:B------:R-:W-:Y:S01]  /*2050*/  IMAD.IADD R229, R229, 0x1, R228 ;  /* 0x00000001e5e57824 */ /* 0x000fe200078e02e4 */
[----:B------:R-:W-:Y:S01]  /*2060*/  SEL R172, R172, 0xffffffc0, !P2 ;  /* 0xffffffc0acac7807 */ /* 0x000fe20005000000 */
[----:B------:R-:W-:-:S02]  /*2070*/  ULDC UR6, c[0x0][0x218] ;  /* 0x0000860000067ab9 */ /* 0x000fc40000000800 */
[----:B------:R-:W-:Y:S02]  /*2080*/  UIMAD UR17, UR16, UR32, URZ ;  /* 0x00000020101172a4 */ /* 0x000fe4000f8e023f */
[----:B------:R-:W-:Y:S02]  /*2090*/  UMOV UR20, URZ ;  /* 0x0000003f00147c82 */ /* 0x000fe40008000000 */
[----:B------:R-:W-:Y:S02]  /*20a0*/  UMOV UR19, 0x1 ;  /* 0x0000000100137882 */ /* 0x000fe40000000000 */
[----:B------:R-:W-:Y:S02]  /*20b0*/  UMOV UR5, URZ ;  /* 0x0000003f00057c82 */ /* 0x000fe40008000000 */
[----:B------:R-:W-:Y:S02]  /*20c0*/  USHF.L.U32 UR18, UR9, 0x7, URZ ;  /* 0x0000000709127899 */ /* 0x000fe4000800063f */
[----:B------:R-:W-:-:S02]  /*20d0*/  UISETP.GT.AND UP5, UPT, UR9, -0x1, UPT ;  /* 0xffffffff0900788c */ /* 0x000fc4000bfa4270 */
[----:B------:R-:W-:Y:S01]  /*20e0*/  UISETP.LE.AND UP4, UPT, UR34, UR33, UPT ;  /* 0x000000212200728c */ /* 0x000fe2000bf83270 */
[----:B-1----:R-:W-:Y:S01]  /*20f0*/  IADD3 R0, R2, -c[0x0][0x168], -R10 ;  /* 0x80005a0002007a10 */ /* 0x002fe20007ffe80a */
[----:B------:R-:W-:Y:S01]  /*2100*/  UIMAD UR16, UR16, UR6, URZ ;  /* 0x00000006101072a4 */ /* 0x000fe2000f8e023f */
[----:B------:R-:W-:Y:S01]  /*2110*/  IADD3 R2, -R10, UR21, RZ ;  /* 0x000000150a027c10 */ /* 0x000fe2000fffe1ff */
[----:B------:R-:W-:-:S04]  /*2120*/  ULDC UR21, c[0x0][0x168] ;  /* 0x00005a0000157ab9 */ /* 0x000fc80000000800 */
[----:B------:R1:W-:Y:S02]  /*2130*/  STL [R1+0x18], R2 ;  /* 0x0000180201007387 */ /* 0x0003e40000100800 */
[C---:B-1----:R-:W-:Y:S02]  /*2140*/  IADD3 R2, R0.reuse, c[0x0][0x2a4], RZ ;  /* 0x0000a90000027a10 */ /* 0x042fe40007ffe0ff */
[----:B------:R-:W-:-:S03]  /*2150*/  IADD3 R0, R0, UR7, RZ ;  /* 0x0000000700007c10 */ /* 0x000fc6000fffe0ff */
[----:B------:R1:W-:Y:S04]  /*2160*/  STL [R1], R2 ;  /* 0x0000000201007387 */ /* 0x0003e80000100800 */
[----:B------:R1:W-:Y:S02]  /*2170*/  STL [R1+0x14], R0 ;  /* 0x0000140001007387 */ /* 0x0003e40000100800 */
.L_x_1131:
[----:B------:R-:W-:Y:S04]  /*2180*/  DEPBAR.LE SB0, 0x1 ;  /* 0x000080400000791a */ /* 0x000fe80000000000 */
[----:B------:R-:W-:Y:S01]  /*2190*/  BAR.SYNC.DEFER_BLOCKING 0x0 ;  /* 0x0000000000007b1d */ /* 0x000fe20000010000 */
[----:B------:R-:W-:Y:S01]  /*21a0*/  USHF.L.U32 UR4, UR5, 0xd, URZ ;  /* 0x0000000d05047899 */ /* 0x000fe2000800063f */
[----:B------:R-:W-:Y:S02]  /*21b0*/  MOV R199, UR5 ;  /* 0x0000000500c77c02 */ /* 0x000fe40008000f00 */
[----:B------:R-:W-:Y:S03]  /*21c0*/  PLOP3.LUT P0, PT, PT, PT, UP4, 0x80, 0x0 ;  /* 0x000000000000781c */ /* 0x000fe60003f0f048 */
[----:B-1----:R-:W-:Y:S05]  /*21d0*/  IADD3 R0, R186, UR4, RZ ;  /* 0x00000004ba007c10 */ /* 0x002fea000fffe0ff */
[----:B------:R-:W-:Y:S04]  /*21e0*/  IMAD.SHL.U32 R0, R0, 0x2, RZ ;  /* 0x0000000200007824 */ /* 0x000fe800078e00ff */
[C---:B------:R-:W-:Y:S01]  /*21f0*/  IMAD.IADD R2, R0.reuse, 0x1, R187 ;  /* 0x0000000100027824 */ /* 0x040fe200078e02bb */
[----:B------:R-:W-:Y:S03]  /*2200*/  IADD3 R160, R0, R172, RZ ;  /* 0x000000ac00a07210 */ /* 0x000fe60007ffe0ff */
[----:B------:R-:W-:Y:S01]  /*2210*/  IMAD.IADD R172, R172, 0x1, R2 ;  /* 0x00000001acac7824 */ /* 0x000fe200078e0202 */
[----:B------:R-:W-:Y:S08]  /*2220*/  LDSM.16.M88.4 R16, [R181+0x80] ;  /* 0x00008000b510783b */ /* 0x000ff00000000200 */
[----:B------:R-:W1:Y:S08]  /*2230*/  LDSM.16.M88.4 R64, [R0+0x8080] ;  /* 0x008080000040783b */ /* 0x000e700000000200 */
[----:B------:R-:W2:Y:S08]  /*2240*/  LDSM.16.M88.4 R60, [R0+0xa080] ;  /* 0x00a08000003c783b */ /* 0x000eb00000000200 */
[----:B------:R-:W3:Y:S08]  /*2250*/  LDSM.16.M88.4 R32, [R181+0x1080] ;  /* 0x00108000b520783b */ /* 0x000ef00000000200 */
[----:B------:R-:W4:Y:S04]  /*2260*/  LDL R178, [R1] ;  /* 0x0000000001b27983 */ /* 0x000f280000100800 */
[----:B------:R-:W5:Y:S08]  /*2270*/  LDSM.16.M88.4 R48, [R181+0x2080] ;  /* 0x00208000b530783b */ /* 0x000f700000000200 */
[----:B------:R-:W4:Y:S01]  /*2280*/  LDL R177, [R1+0x14] ;  /* 0x0000140001b17983 */ /* 0x000f220000100800 */
[-C--:B-1----:R-:W-:Y:S03]  /*2290*/  HMMA.16816.F32.BF16 R4, R64, R16.reuse, RZ ;  /* 0x000000104004723c */ /* 0x082fe600000418ff */
[----:B------:R-:W1:Y:S05]  /*22a0*/  LDSM.16.M88.4 R132, [R181+0x3080] ;  /* 0x00308000b584783b */ /* 0x000e6a0000000200 */
[C---:B--2---:R-:W-:Y:S03]  /*22b0*/  HMMA.16816.F32.BF16 R8, R60.reuse, R16, RZ ;  /* 0x000000103c08723c */ /* 0x044fe600000418ff */
[----:B------:R-:W2:Y:S04]  /*22c0*/  LDL R176, [R1+0x18] ;  /* 0x0000180001b07983 */ /* 0x000ea80000100800 */
[----:B------:R-:W-:Y:S01]  /*22d0*/  LDSM.16.M88.4 R140, [R184+0x80] ;  /* 0x00008000b88c783b */ /* 0x000fe20000000200 */
[-C--:B------:R-:W-:Y:S07]  /*22e0*/  HMMA.16816.F32.BF16 R12, R60, R18.reuse, RZ ;  /* 0x000000123c0c723c */ /* 0x080fee00000418ff */
[----:B------:R-:W1:Y:S01]  /*22f0*/  LDSM.16.M88.4 R136, [R2+0x8080] ;  /* 0x008080000288783b */ /* 0x000e620000000200 */
[C---:B------:R-:W-:Y:S07]  /*2300*/  HMMA.16816.F32.BF16 R16, R64.reuse, R18, RZ ;  /* 0x000000124010723c */ /* 0x040fee00000418ff */
[----:B------:R-:W1:Y:S01]  /*2310*/  LDSM.16.M88.4 R144, [R2+0xa080] ;  /* 0x00a080000290783b */ /* 0x000e620000000200 */
[-C--:B---3--:R-:W-:Y:S07]  /*2320*/  HMMA.16816.F32.BF16 R20, R64, R32.reuse, RZ ;  /* 0x000000204014723c */ /* 0x088fee00000418ff */
[----:B------:R-:W3:Y:S01]  /*2330*/  LDSM.16.M88.4 R148, [R184+0x1080] ;  /* 0x00108000b894783b */ /* 0x000ee20000000200 */
[C---:B------:R-:W-:Y:S07]  /*2340*/  HMMA.16816.F32.BF16 R24, R60.reuse, R32, RZ ;  /* 0x000000203c18723c */ /* 0x040fee00000418ff */
[----:B------:R-:W1:Y:S01]  /*2350*/  LDSM.16.M88.4 R152, [R184+0x2080] ;  /* 0x00208000b898783b */ /* 0x000e620000000200 */
[-C--:B------:R-:W-:Y:S07]  /*2360*/  HMMA.16816.F32.BF16 R28, R60, R34.reuse, RZ ;  /* 0x000000223c1c723c */ /* 0x080fee00000418ff */
[----:B------:R-:W2:Y:S01]  /*2370*/  LDL R233, [R1+0x1c] ;  /* 0x00001c0001e97983 */ /* 0x000ea20000100800 */
[C---:B------:R-:W-:Y:S03]  /*2380*/  HMMA.16816.F32.BF16 R32, R64.reuse, R34, RZ ;  /* 0x000000224020723c */ /* 0x040fe600000418ff */
[----:B------:R-:W3:Y:S05]  /*2390*/  LDSM.16.M88.4 R156, [R184+0x3080] ;  /* 0x00308000b89c783b */ /* 0x000eea0000000200 */
[-C--:B-----5:R-:W-:Y:S03]  /*23a0*/  HMMA.16816.F32.BF16 R36, R64, R48.reuse, RZ ;  /* 0x000000304024723c */ /* 0x0a0fe600000418ff */
[----:B------:R-:W-:Y:S05]  /*23b0*/  LDSM.16.M88.4 R164, [R182+0x1080] ;  /* 0x00108000b6a4783b */ /* 0x000fea0000000200 */
[C---:B------:R-:W-:Y:S03]  /*23c0*/  HMMA.16816.F32.BF16 R40, R60.reuse, R48, RZ ;  /* 0x000000303c28723c */ /* 0x040fe600000418ff */
[----:B------:R-:W-:Y:S05]  /*23d0*/  LDSM.16.M88.4 R168, [R183+0x80] ;  /* 0x00008000b7a8783b */ /* 0x000fea0000000200 */
[-C--:B------:R-:W-:Y:S08]  /*23e0*/  HMMA.16816.F32.BF16 R44, R60, R50.reuse, RZ ;  /* 0x000000323c2c723c */ /* 0x080ff000000418ff */
[C---:B------:R-:W-:Y:S08]  /*23f0*/  HMMA.16816.F32.BF16 R48, R64.reuse, R50, RZ ;  /* 0x000000324030723c */ /* 0x040ff000000418ff */
[-C--:B-1----:R-:W-:Y:S08]  /*2400*/  HMMA.16816.F32.BF16 R52, R64, R132.reuse, RZ ;  /* 0x000000844034723c */ /* 0x082ff000000418ff */
[C---:B------:R-:W-:Y:S08]  /*2410*/  HMMA.16816.F32.BF16 R56, R60.reuse, R132, RZ ;  /* 0x000000843c38723c */ /* 0x040ff000000418ff */
[-C--:B------:R-:W-:Y:S08]  /*2420*/  HMMA.16816.F32.BF16 R60, R60, R134.reuse, RZ ;  /* 0x000000863c3c723c */ /* 0x080ff000000418ff */
[----:B------:R-:W-:Y:S01]  /*2430*/  HMMA.16816.F32.BF16 R64, R64, R134, RZ ;  /* 0x000000864040723c */ /* 0x000fe200000418ff */
[----:B------:R-:W-:Y:S07]  /*2440*/  LDSM.16.M88.4 R132, [R160+0x8080] ;  /* 0x00808000a084783b */ /* 0x000fee0000000200 */
[-C--:B------:R-:W-:Y:S01]  /*2450*/  HMMA.16816.F32.BF16 R4, R136, R140.reuse, R4 ;  /* 0x0000008c8804723c */ /* 0x080fe20000041804 */
[----:B------:R-:W-:Y:S07]  /*2460*/  LDSM.16.M88.4 R160, [R160+0xa080] ;  /* 0x00a08000a0a0783b */ /* 0x000fee0000000200 */
[C---:B------:R-:W-:Y:S08]  /*2470*/  HMMA.16816.F32.BF16 R8, R144.reuse, R140, R8 ;  /* 0x0000008c9008723c */ /* 0x040ff00000041808 */
[-C--:B------:R-:W-:Y:S08]  /*2480*/  HMMA.16816.F32.BF16 R12, R144, R142.reuse, R12 ;  /* 0x0000008e900c723c */ /* 0x080ff0000004180c */
[C---:B------:R-:W-:Y:S01]  /*2490*/  HMMA.16816.F32.BF16 R16, R136.reuse, R142, R16 ;  /* 0x0000008e8810723c */ /* 0x040fe20000041810 */
[----:B------:R-:W1:Y:S07]  /*24a0*/  LDSM.16.M88.4 R140, [R182+0x80] ;  /* 0x00008000b68c783b */ /* 0x000e6e0000000200 */
[-C--:B---3--:R-:W-:Y:S08]  /*24b0*/  HMMA.16816.F32.BF16 R20, R136, R148.reuse, R20 ;  /* 0x000000948814723c */ /* 0x088ff00000041814 */
[C---:B------:R-:W-:Y:S08]  /*24c0*/  HMMA.16816.F32.BF16 R24, R144.reuse, R148, R24 ;  /* 0x000000949018723c */ /* 0x040ff00000041818 */
[-C--:B------:R-:W-:Y:S08]  /*24d0*/  HMMA.16816.F32.BF16 R28, R144, R150.reuse, R28 ;  /* 0x00000096901c723c */ /* 0x080ff0000004181c */
[C---:B------:R-:W-:Y:S01]  /*24e0*/  HMMA.16816.F32.BF16 R32, R136.reuse, R150, R32 ;  /* 0x000000968820723c */ /* 0x040fe20000041820 */
[----:B------:R-:W3:Y:S07]  /*24f0*/  LDSM.16.M88.4 R148, [R182+0x2080] ;  /* 0x00208000b694783b */ /* 0x000eee0000000200 */
[-C--:B------:R-:W-:Y:S08]  /*2500*/  HMMA.16816.F32.BF16 R36, R136, R152.reuse, R36 ;  /* 0x000000988824723c */ /* 0x080ff00000041824 */
[C---:B------:R-:W-:Y:S08]  /*2510*/  HMMA.16816.F32.BF16 R40, R144.reuse, R152, R40 ;  /* 0x000000989028723c */ /* 0x040ff00000041828 */
[-C--:B------:R-:W-:Y:S08]  /*2520*/  HMMA.16816.F32.BF16 R44, R144, R154.reuse, R44 ;  /* 0x0000009a902c723c */ /* 0x080ff0000004182c */
[C---:B------:R-:W-:Y:S01]  /*2530*/  HMMA.16816.F32.BF16 R48, R136.reuse, R154, R48 ;  /* 0x0000009a8830723c */ /* 0x040fe20000041830 */
[----:B------:R-:W5:Y:S07]  /*2540*/  LDSM.16.M88.4 R152, [R182+0x3080] ;  /* 0x00308000b698783b */ /* 0x000f6e0000000200 */
[-C--:B------:R-:W-:Y:S08]  /*2550*/  HMMA.16816.F32.BF16 R52, R136, R156.reuse, R52 ;  /* 0x0000009c8834723c */ /* 0x080ff00000041834 */
[C---:B------:R-:W-:Y:S08]  /*2560*/  HMMA.16816.F32.BF16 R56, R144.reuse, R156, R56 ;  /* 0x0000009c9038723c */ /* 0x040ff00000041838 */
[-C--:B------:R-:W-:Y:S01]  /*2570*/  HMMA.16816.F32.BF16 R60, R144, R158.reuse, R60 ;  /* 0x0000009e903c723c */ /* 0x080fe2000004183c */
[----:B------:R-:W2:Y:S07]  /*2580*/  LDSM.16.M88.4 R144, [R172+0x8080] ;  /* 0x00808000ac90783b */ /* 0x000eae0000000200 */
[----:B------:R-:W-:Y:S01]  /*2590*/  HMMA.16816.F32.BF16 R64, R136, R158, R64 ;  /* 0x0000009e8840723c */ /* 0x000fe20000041840 */
[----:B------:R-:W2:Y:S07]  /*25a0*/  LDSM.16.M88.4 R172, [R172+0xa080] ;  /* 0x00a08000acac783b */ /* 0x000eae0000000200 */
[-C--:B-1----:R-:W-:Y:S01]  /*25b0*/  HMMA.16816.F32.BF16 R4, R132, R140.reuse, R4 ;  /* 0x0000008c8404723c */ /* 0x082fe20000041804 */
[----:B------:R-:W1:Y:S07]  /*25c0*/  LDSM.16.M88.4 R136, [R183+0x1080] ;  /* 0x00108000b788783b */ /* 0x000e6e0000000200 */
[C---:B------:R-:W-:Y:S08]  /*25d0*/  HMMA.16816.F32.BF16 R8, R160.reuse, R140, R8 ;  /* 0x0000008ca008723c */ /* 0x040ff00000041808 */
[-C--:B------:R-:W-:Y:S08]  /*25e0*/  HMMA.16816.F32.BF16 R12, R160, R142.reuse, R12 ;  /* 0x0000008ea00c723c */ /* 0x080ff0000004180c */
[C---:B------:R-:W-:Y:S01]  /*25f0*/  HMMA.16816.F32.BF16 R16, R132.reuse, R142, R16 ;  /* 0x0000008e8410723c */ /* 0x040fe20000041810 */
[----:B------:R-:W1:Y:S07]  /*2600*/  LDSM.16.M88.4 R140, [R183+0x2080] ;  /* 0x00208000b78c783b */ /* 0x000e6e0000000200 */
        /* <DEDUP_REMOVED lines=8> */
[----:B------:R-:W3:Y:S07]  /*2690*/  LDSM.16.M88.4 R148, [R183+0x3080] ;  /* 0x00308000b794783b */ /* 0x000eee0000000200 */
[-C--:B-----5:R-:W-:Y:S04]  /*26a0*/  HMMA.16816.F32.BF16 R52, R132, R152.reuse, R52 ;  /* 0x000000988434723c */ /* 0x0a0fe80000041834 */
[--C-:B--2---:R-:W-:Y:S04]  /*26b0*/  IMAD R199, R199, 0x80, R233.reuse ;  /* 0x00000080c7c77824 */ /* 0x104fe800078e02e9 */
[C---:B------:R-:W-:Y:S01]  /*26c0*/  HMMA.16816.F32.BF16 R56, R160.reuse, R152, R56 ;  /* 0x00000098a038723c */ /* 0x040fe20000041838 */
[----:B------:R2:W1:Y:S04]  /*26d0*/  LDS R196, [R199.X4+0x18080] ;  /* 0x01808000c7c47984 */ /* 0x0004680000004800 */
[----:B------:R2:W1:Y:S03]  /*26e0*/  LDS R197, [R199.X4+0x180a0] ;  /* 0x0180a000c7c57984 */ /* 0x0004660000004800 */
[-C--:B------:R-:W-:Y:S01]  /*26f0*/  HMMA.16816.F32.BF16 R60, R160, R154.reuse, R60 ;  /* 0x0000009aa03c723c */ /* 0x080fe2000004183c */
[----:B------:R2:W1:Y:S04]  /*2700*/  LDS R198, [R199.X4+0x18180] ;  /* 0x01818000c7c67984 */ /* 0x0004680000004800 */
[----:B------:R-:W1:Y:S03]  /*2710*/  LDS R199, [R199.X4+0x181a0] ;  /* 0x0181a000c7c77984 */ /* 0x000e660000004800 */
[----:B------:R-:W-:Y:S07]  /*2720*/  HMMA.16816.F32.BF16 R64, R132, R154, R64 ;  /* 0x0000009a8440723c */ /* 0x000fee0000041840 */
[----:B------:R-:W-:Y:S01]  /*2730*/  MOV R132, UR10 ;  /* 0x0000000a00847c02 */ /* 0x000fe20008000f00 */
[-C--:B------:R-:W-:Y:S05]  /*2740*/  HMMA.16816.F32.BF16 R4, R144, R168.reuse, R4 ;  /* 0x000000a89004723c */ /* 0x080fea0000041804 */
[----:B------:R-:W-:Y:S03]  /*2750*/  IMAD R132, R132, 0x80, R233 ;  /* 0x0000008084847824 */ /* 0x000fe600078e02e9 */
[C---:B------:R-:W-:Y:S04]  /*2760*/  HMMA.16816.F32.BF16 R8, R172.reuse, R168, R8 ;  /* 0x000000a8ac08723c */ /* 0x040fe80000041808 */
[C---:B----4-:R-:W-:Y:S01]  /*2770*/  IADD3 R191, R132.reuse, R178, RZ ;  /* 0x000000b284bf7210 */ /* 0x050fe20007ffe0ff */
[----:B------:R-:W-:Y:S03]  /*2780*/  IMAD.IADD R189, R132, 0x1, R177 ;  /* 0x0000000184bd7824 */ /* 0x000fe600078e02b1 */
[-C--:B------:R-:W-:Y:S04]  /*2790*/  HMMA.16816.F32.BF16 R12, R172, R170.reuse, R12 ;  /* 0x000000aaac0c723c */ /* 0x080fe8000004180c */
[----:B------:R-:W-:Y:S04]  /*27a0*/  IMNMX R191, R176, R191, PT ;  /* 0x000000bfb0bf7217 */ /* 0x000fe80003800200 */
[C---:B------:R-:W-:Y:S08]  /*27b0*/  HMMA.16816.F32.BF16 R16, R144.reuse, R170, R16 ;  /* 0x000000aa9010723c */ /* 0x040ff00000041810 */
[-C--:B-1----:R-:W-:Y:S08]  /*27c0*/  HMMA.16816.F32.BF16 R20, R144, R136.reuse, R20 ;  /* 0x000000889014723c */ /* 0x082ff00000041814 */
[C---:B------:R-:W-:Y:S08]  /*27d0*/  HMMA.16816.F32.BF16 R24, R172.reuse, R136, R24 ;  /* 0x00000088ac18723c */ /* 0x040ff00000041818 */
[-C--:B------:R-:W-:Y:S08]  /*27e0*/  HMMA.16816.F32.BF16 R28, R172, R138.reuse, R28 ;  /* 0x0000008aac1c723c */ /* 0x080ff0000004181c */
[C---:B------:R-:W-:Y:S08]  /*27f0*/  HMMA.16816.F32.BF16 R32, R144.reuse, R138, R32 ;  /* 0x0000008a9020723c */ /* 0x040ff00000041820 */
        /* <DEDUP_REMOVED lines=9> */
[----:B--2---:R-:W-:Y:S01]  /*2890*/  IMAD.MOV.U32 R3, RZ, RZ, c[0x0][0x168] ;  /* 0x00005a00ff037624 */ /* 0x004fe200078e00ff */
        /* <DEDUP_REMOVED lines=13> */
.L_x_1115:
[----:B------:R-:W-:Y:S04]  /*2970*/  MOV R133, 0x1 ;  /* 0x0000000100857802 */ /* 0x000fe80000000f00 */
[----:B------:R-:W-:Y:S11]  /*2980*/  ISETP.NE.AND P1, PT, R133, c[0x0][0x2a8], PT ;  /* 0x0000aa0085007a0c */ /* 0x000ff60003f25270 */
[----:B------:R-:W-:Y:S02]  /*2990*/  @!UPT UIADD3 URZ, URZ, URZ, URZ ;  /* 0x0000003f3f3ff290 */ /* 0x000fe4000fffe03f */
[----:B------:R-:W-:Y:S05]  /*29a0*/  @P1 IMAD.HI.U32 R133, R3, c[0x0][0x2ac], RZ ;  /* 0x0000ab0003851a27 */ /* 0x000fea00078e00ff */
[----:B------:R-:W-:Y:S02]  /*29b0*/  @P1 SHF.R.U32.HI R3, RZ, c[0x0][0x2b0], R133 ;  /* 0x0000ac00ff031a19 */ /* 0x000fe40000011685 */
.L_x_1116:
[----:B------:R-:W-:Y:S05]  /*29c0*/  BSYNC B0 ;  /* 0x0000000000007941 */ /* 0x000fea0003800000 */
.L_x_1114:
[----:B------:R-:W2:Y:S01]  /*29d0*/  LDL R134, [R1+0x10] ;  /* 0x0000100001867983 */ /* 0x000ea20000100800 */
[----:B------:R-:W-:Y:S04]  /*29e0*/  IMAD.MOV.U32 R133, RZ, RZ, c[0x0][0x2a8] ;  /* 0x0000aa00ff857624 */ /* 0x000fe800078e00ff */
[----:B------:R-:W-:Y:S04]  /*29f0*/  IMAD R3, R3, R133, -UR18 ;  /* 0x8000001203037e24 */ /* 0x000fe8000f8e0285 */
[----:B--2---:R-:W-:Y:S05]  /*2a00*/  IMAD.IADD R3, R3, 0x1, -R134 ;  /* 0x0000000103037824 */ /* 0x004fea00078e0a86 */
[----:B------:R-:W-:Y:S02]  /*2a10*/  IADD3 R133, R3, c[0x0][0x2a8], RZ ;  /* 0x0000aa0003857a10 */ /* 0x000fe40007ffe0ff */
[----:B------:R-:W-:Y:S02]  /*2a20*/  IMNMX R189, R189, R3, !PT ;  /* 0x00000003bdbd7217 */ /* 0x000fe40007800200 */
[----:B------:R-:W-:Y:S02]  /*2a30*/  IMNMX R191, R191, R133, PT ;  /* 0x00000085bfbf7217 */ /* 0x000fe40003800200 */
.L_x_1113:
[----:B--2---:R-:W-:Y:S05]  /*2a40*/  IADD3 R133, R132, 0x8, RZ ;  /* 0x0000000884857810 */ /* 0x004fea0007ffe0ff */
[--C-:B------:R-:W-:Y:S02]  /*2a50*/  IMAD.IADD R190, R178, 0x1, R133.reuse ;  /* 0x00000001b2be7824 */ /* 0x100fe400078e0285 */
        /* <DEDUP_REMOVED lines=17> */
.L_x_1119:
[----:B------:R-:W-:Y:S04]  /*2b70*/  MOV R134, 0x1 ;  /* 0x0000000100867802 */ /* 0x000fe80000000f00 */
[----:B------:R-:W-:Y:S11]  /*2b80*/  ISETP.NE.AND P1, PT, R134, c[0x0][0x2a8], PT ;  /* 0x0000aa0086007a0c */ /* 0x000ff60003f25270 */
[----:B------:R-:W-:Y:S02]  /*2b90*/  @!UPT UIADD3 URZ, URZ, URZ, URZ ;  /* 0x0000003f3f3ff290 */ /* 0x000fe4000fffe03f */
[----:B------:R-:W-:Y:S05]  /*2ba0*/  @P1 IMAD.HI.U32 R134, R133, c[0x0][0x2ac], RZ ;  /* 0x0000ab0085861a27 */ /* 0x000fea00078e00ff */
[----:B------:R-:W-:Y:S02]  /*2bb0*/  @P1 SHF.R.U32.HI R133, RZ, c[0x0][0x2b0], R134 ;  /* 0x0000ac00ff851a19 */ /* 0x000fe40000011686 */
.L_x_1120:
[----:B------:R-:W-:Y:S05]  /*2bc0*/  BSYNC B0 ;  /* 0x0000000000007941 */ /* 0x000fea0003800000 */
.L_x_1118:
[----:B------:R-:W2:Y:S01]  /*2bd0*/  LDL R135, [R1+0x10] ;  /* 0x0000100001877983 */ /* 0x000ea20000100800 */
[----:B------:R-:W-:Y:S04]  /*2be0*/  IMAD.MOV.U32 R134, RZ, RZ, c[0x0][0x2a8] ;  /* 0x0000aa00ff867624 */ /* 0x000fe800078e00ff */
[----:B------:R-:W-:Y:S04]  /*2bf0*/  IMAD R133, R133, R134, -UR18 ;  /* 0x8000001285857e24 */ /* 0x000fe8000f8e0286 */
[----:B--2---:R-:W-:Y:S05]  /*2c00*/  IMAD.IADD R133, R133, 0x1, -R135 ;  /* 0x0000000185857824 */ /* 0x004fea00078e0a87 */
[----:B------:R-:W-:Y:S02]  /*2c10*/  IADD3 R134, R133, c[0x0][0x2a8], RZ ;  /* 0x0000aa0085867a10 */ /* 0x000fe40007ffe0ff */
[----:B------:R-:W-:Y:S02]  /*2c20*/  IMNMX R3, R3, R133, !PT ;  /* 0x0000008503037217 */ /* 0x000fe40007800200 */
[----:B------:R-:W-:Y:S02]  /*2c30*/  IMNMX R190, R190, R134, PT ;  /* 0x00000086bebe7217 */ /* 0x000fe40003800200 */
.L_x_1117:
[----:B------:R-:W-:Y:S05]  /*2c40*/  IADD3 R133, R132, 0x40, RZ ;  /* 0x0000004084857810 */ /* 0x000fea0007ffe0ff */
        /* <DEDUP_REMOVED lines=18> */
.L_x_1123:
[----:B------:R-:W-:Y:S04]  /*2d70*/  MOV R134, 0x1 ;  /* 0x0000000100867802 */ /* 0x000fe80000000f00 */
[----:B------:R-:W-:Y:S11]  /*2d80*/  ISETP.NE.AND P1, PT, R134, c[0x0][0x2a8], PT ;  /* 0x0000aa0086007a0c */ /* 0x000ff60003f25270 */
[----:B------:R-:W-:Y:S02]  /*2d90*/  @!UPT UIADD3 URZ, URZ, URZ, URZ ;  /* 0x0000003f3f3ff290 */ /* 0x000fe4000fffe03f */
[----:B------:R-:W-:Y:S05]  /*2da0*/  @P1 IMAD.HI.U32 R134, R133, c[0x0][0x2ac], RZ ;  /* 0x0000ab0085861a27 */ /* 0x000fea00078e00ff */
[----:B------:R-:W-:Y:S02]  /*2db0*/  @P1 SHF.R.U32.HI R133, RZ, c[0x0][0x2b0], R134 ;  /* 0x0000ac00ff851a19 */ /* 0x000fe40000011686 */
.L_x_1124:
[----:B------:R-:W-:Y:S05]  /*2dc0*/  BSYNC B0 ;  /* 0x0000000000007941 */ /* 0x000fea0003800000 */
.L_x_1122:
[----:B------:R-:W2:Y:S01]  /*2dd0*/  LDL R135, [R1+0x10] ;  /* 0x0000100001877983 */ /* 0x000ea20000100800 */
[----:B------:R-:W-:Y:S04]  /*2de0*/  IMAD.MOV.U32 R134, RZ, RZ, c[0x0][0x2a8] ;  /* 0x0000aa00ff867624 */ /* 0x000fe800078e00ff */
[----:B------:R-:W-:Y:S04]  /*2df0*/  IMAD R133, R133, R134, -UR18 ;  /* 0x8000001285857e24 */ /* 0x000fe8000f8e0286 */
[----:B--2---:R-:W-:Y:S05]  /*2e00*/  IMAD.IADD R133, R133, 0x1, -R135 ;  /* 0x0000000185857824 */ /* 0x004fea00078e0a87 */
[----:B------:R-:W-:Y:S02]  /*2e10*/  IADD3 R134, R133, c[0x0][0x2a8], RZ ;  /* 0x0000aa0085867a10 */ /* 0x000fe40007ffe0ff */
[----:B------:R-:W-:Y:S02]  /*2e20*/  IMNMX R193, R193, R133, !PT ;  /* 0x00000085c1c17217 */ /* 0x000fe40007800200 */
[----:B------:R-:W-:Y:S02]  /*2e30*/  IMNMX R194, R194, R134, PT ;  /* 0x00000086c2c27217 */ /* 0x000fe40003800200 */
.L_x_1121:
        /* <DEDUP_REMOVED lines=19> */
.L_x_1127:
[----:B------:R-:W-:Y:S04]  /*2f70*/  MOV R133, 0x1 ;  /* 0x0000000100857802 */ /* 0x000fe80000000f00 */
[----:B------:R-:W-:Y:S11]  /*2f80*/  ISETP.NE.AND P0, PT, R133, c[0x0][0x2a8], PT ;  /* 0x0000aa0085007a0c */ /* 0x000ff60003f05270 */
[----:B------:R-:W-:Y:S02]  /*2f90*/  @!UPT UIADD3 URZ, URZ, URZ, URZ ;  /* 0x0000003f3f3ff290 */ /* 0x000fe4000fffe03f */
[----:B------:R-:W-:Y:S05]  /*2fa0*/  @P0 IMAD.HI.U32 R133, R132, c[0x0][0x2ac], RZ ;  /* 0x0000ab0084850a27 */ /* 0x000fea00078e00ff */
[----:B------:R-:W-:Y:S02]  /*2fb0*/  @P0 SHF.R.U32.HI R132, RZ, c[0x0][0x2b0], R133 ;  /* 0x0000ac00ff840a19 */ /* 0x000fe40000011685 */
.L_x_1128:
[----:B------:R-:W-:Y:S05]  /*2fc0*/  BSYNC B0 ;  /* 0x0000000000007941 */ /* 0x000fea0003800000 */
.L_x_1126:
[----:B------:R-:W2:Y:S01]  /*2fd0*/  LDL R134, [R1+0x10] ;  /* 0x0000100001867983 */ /* 0x000ea20000100800 */
[----:B------:R-:W-:Y:S04]  /*2fe0*/  IMAD.MOV.U32 R133, RZ, RZ, c[0x0][0x2a8] ;  /* 0x0000aa00ff857624 */ /* 0x000fe800078e00ff */
[----:B------:R-:W-:Y:S04]  /*2ff0*/  IMAD R132, R132, R133, -UR18 ;  /* 0x8000001284847e24 */ /* 0x000fe8000f8e0285 */
[----:B--2---:R-:W-:Y:S05]  /*3000*/  IMAD.IADD R132, R132, 0x1, -R134 ;  /* 0x0000000184847824 */ /* 0x004fea00078e0a86 */
[----:B------:R-:W-:Y:S02]  /*3010*/  IADD3 R133, R132, c[0x0][0x2a8], RZ ;  /* 0x0000aa0084857a10 */ /* 0x000fe40007ffe0ff */
[----:B------:R-:W-:Y:S02]  /*3020*/  IMNMX R192, R192, R132, !PT ;  /* 0x00000084c0c07217 */ /* 0x000fe40007800200 */
[----:B------:R-:W-:Y:S02]  /*3030*/  IMNMX R195, R195, R133, PT ;  /* 0x00000085c3c37217 */ /* 0x000fe40003800200 */
.L_x_1125:
[----:B------:R-:W-:Y:S04]  /*3040*/  DEPBAR.LE SB0, 0x1 ;  /* 0x000080400000791a */ /* 0x000fe80000000000 */
[----:B------:R-:W-:Y:S01]  /*3050*/  BAR.SYNC.DEFER_BLOCKING 0x0 ;  /* 0x0000000000007b1d */ /* 0x000fe20000010000 */
[----:B------:R-:W-:Y:S04]  /*3060*/  UIADD3 UR31, UR10, 0x1, URZ ;  /* 0x000000010a1f7890 */ /* 0x000fe8000fffe03f */
[----:B------:R-:W-:Y:S06]  /*3070*/  UISETP.GE.AND UP0, UPT, UR31, UR11, UPT ;  /* 0x0000000b1f00728c */ /* 0x000fec000bf06270 */
[----:B------:R-:W-:Y:S01]  /*3080*/  PLOP3.LUT P0, PT, PT, PT, UP0, 0x80, 0x0 ;  /* 0x000000000000781c */ /* 0x000fe20003f0f008 */
[----:B------:R1:W2:Y:S04]  /*3090*/  LDSM.16.M88.4 R132, [R0+0x10080] ;  /* 0x010080000084783b */ /* 0x0002a80000000200 */
[----:B------:R1:W3:Y:S04]  /*30a0*/  LDSM.16.M88.4 R140, [R0+0x12080] ;  /* 0x01208000008c783b */ /* 0x0002e80000000200 */
[----:B------:R1:W4:Y:S04]  /*30b0*/  LDSM.16.M88.4 R156, [R2+0x10080] ;  /* 0x01008000029c783b */ /* 0x0003280000000200 */
[----:B------:R1:W1:Y:S04]  /*30c0*/  LDSM.16.M88.4 R164, [R2+0x12080] ;  /* 0x0120800002a4783b */ /* 0x0002680000000200 */
[----:B------:R1:W1:Y:S04]  /*30d0*/  LDSM.16.M88.4 R136, [R181+0x4080] ;  /* 0x00408000b588783b */ /* 0x0002680000000200 */
[----:B------:R1:W1:Y:S04]  /*30e0*/  LDSM.16.M88.4 R144, [R181+0x5080] ;  /* 0x00508000b590783b */ /* 0x0002680000000200 */
[----:B------:R1:W1:Y:S04]  /*30f0*/  LDSM.16.M88.4 R148, [R181+0x6080] ;  /* 0x00608000b594783b */ /* 0x0002680000000200 */
[----:B------:R1:W1:Y:S04]  /*3100*/  LDSM.16.M88.4 R152, [R181+0x7080] ;  /* 0x00708000b598783b */ /* 0x0002680000000200 */
[----:B------:R1:W1:Y:S04]  /*3110*/  LDSM.16.M88.4 R160, [R184+0x4080] ;  /* 0x00408000b8a0783b */ /* 0x0002680000000200 */
[----:B------:R1:W1:Y:S04]  /*3120*/  LDSM.16.M88.4 R168, [R184+0x5080] ;  /* 0x00508000b8a8783b */ /* 0x0002680000000200 */
[----:B------:R1:W1:Y:S04]  /*3130*/  LDSM.16.M88.4 R172, [R184+0x6080] ;  /* 0x00608000b8ac783b */ /* 0x0002680000000200 */
[----:B------:R1:W1:Y:S01]  /*3140*/  LDSM.16.M88.4 R176, [R184+0x7080] ;  /* 0x00708000b8b0783b */ /* 0x0002620000000200 */
[----:B------:R-:W-:-:S05]  /*3150*/  @P0 BRA `(.L_x_1129) ;  /* 0x0000043000000947 */ /* 0x000fca0003800000 */
[----:B--23--:R-:W2:Y:S01]  /*3160*/  LDL.64 R200, [R1+0x28] ;  /* 0x0000280001c87983 */ /* 0x00cea20000100a00 */
[----:B------:R-:W-:Y:S02]  /*3170*/  USHF.R.S32.HI UR32, URZ, 0x1f, UR31 ;  /* 0x0000001f3f207899 */ /* 0x000fe4000801141f */
[----:B------:R-:W-:Y:S01]  /*3180*/  ULDC.64 UR6, c[0x0][0x178] ;  /* 0x00005e0000067ab9 */ /* 0x000fe20000000a00 */
[----:B------:R-:W3:Y:S01]  /*3190*/  LDL.64 R208, [R1+0x8] ;  /* 0x0000080001d07983 */ /* 0x000ee20000100a00 */
[----:B------:R-:W-:Y:S02]  /*31a0*/  UIMAD UR32, UR32, UR6, URZ ;  /* 0x00000006202072a4 */ /* 0x000fe4000f8e023f */
[----:B------:R-:W-:Y:S01]  /*31b0*/  UIMAD.WIDE.U32 UR34, UR31, UR6, URZ ;  /* 0x000000061f2272a5 */ /* 0x000fe2000f8e003f */
[----:B------:R-:W5:Y:S01]  /*31c0*/  LDL.64 R212, [R1+0x38] ;  /* 0x0000380001d47983 */ /* 0x000f620000100a00 */
[----:B------:R-:W-:Y:S02]  /*31d0*/  UIMAD UR32, UR31, UR7, UR32 ;  /* 0x000000071f2072a4 */ /* 0x000fe4000f8e0220 */
[----:B------:R-:W-:Y:S01]  /*31e0*/  UIMAD UR6, UR31, -0x80, UR21 ;  /* 0xffffff801f0678a4 */ /* 0x000fe2000f8e0215 */
[----:B----4-:R-:W4:Y:S01]  /*31f0*/  LDL.64 R206, [R1+0x20] ;  /* 0x0000200001ce7983 */ /* 0x010f220000100a00 */
[----:B------:R-:W-:Y:S01]  /*3200*/  UIADD3 UR32, UR35, UR32, URZ ;  /* 0x0000002023207290 */ /* 0x000fe2000fffe03f */
[----:B------:R-:W-:Y:S02]  /*3210*/  IMAD.U32 R204, RZ, RZ, UR34 ;  /* 0x00000022ffcc7e24 */ /* 0x000fe4000f8e00ff */
[----:B------:R-:W4:Y:S04]  /*3220*/  LDL R211, [R1+0x48] ;  /* 0x0000480001d37983 */ /* 0x000f280000100800 */
[----:B------:R-:W4:Y:S04]  /*3230*/  LDL R210, [R1+0x50] ;  /* 0x0000500001d27983 */ /* 0x000f280000100800 */
[----:B------:R-:W1:Y:S02]  /*3240*/  S2R R205, SR_CTAID.Y ;  /* 0x0000000000cd7919 */ /* 0x000e640000002600 */
[----:B-1----:R-:W-:Y:S05]  /*3250*/  SHF.R.S32.HI R2, RZ, 0x1f, R205 ;  /* 0x0000001fff027819 */ /* 0x002fea00000114cd */
[C---:B------:R-:W-:Y:S02]  /*3260*/  IMAD R0, R2.reuse, c[0x0][0x180], RZ ;  /* 0x0000600002007a24 */ /* 0x040fe400078e02ff */
[----:B------:R-:W-:Y:S02]  /*3270*/  @!P3 IMAD R2, R2, c[0x0][0x270], RZ ;  /* 0x00009c000202ba24 */ /* 0x000fe400078e02ff */
[C---:B------:R-:W-:Y:S02]  /*3280*/  IMAD R0, R205.reuse, c[0x0][0x184], R0 ;  /* 0x00006100cd007a24 */ /* 0x040fe400078e0200 */
[----:B--2---:R-:W-:Y:S02]  /*3290*/  IMAD.MOV.U32 R202, RZ, RZ, R200 ;  /* 0x000000ffffca7224 */ /* 0x004fe400078e00c8 */
[----:B------:R-:W-:Y:S02]  /*32a0*/  IMAD.MOV.U32 R203, RZ, RZ, R201 ;  /* 0x000000ffffcb7224 */ /* 0x000fe400078e00c9 */
[----:B---3--:R-:W-:Y:S02]  /*32b0*/  @!P3 IMAD.MOV.U32 R200, RZ, RZ, R208 ;  /* 0x000000ffffc8b224 */ /* 0x008fe400078e00d0 */
[----:B------:R-:W-:Y:S02]  /*32c0*/  @!P3 IMAD.MOV.U32 R201, RZ, RZ, R209 ;  /* 0x000000ffffc9b224 */ /* 0x000fe400078e00d1 */
[C---:B------:R-:W-:Y:S04]  /*32d0*/  IMAD.WIDE.U32 R202, R205.reuse, c[0x0][0x180], R202 ;  /* 0x00006000cdca7a25 */ /* 0x040fe800078e00ca */
[C---:B------:R-:W-:Y:S01]  /*32e0*/  @!P3 IMAD.WIDE.U32 R200, R205.reuse, c[0x0][0x270], R200 ;  /* 0x00009c00cdc8ba25 */ /* 0x040fe200078e00c8 */
[----:B-----5:R-:W-:Y:S03]  /*32f0*/  IADD3 R202, P1, P0, R212, UR14, R202 ;  /* 0x0000000ed4ca7c10 */ /* 0x020fe6000f83e0ca */
[----:B------:R-:W-:Y:S01]  /*3300*/  @!P3 IMAD R205, R205, c[0x0][0x274], R2 ;  /* 0x00009d00cdcdba24 */ /* 0x000fe200078e0202 */
[----:B------:R-:W-:Y:S01]  /*3310*/  LEA R202, P6, R204, R202, 0x7 ;  /* 0x000000caccca7211 */ /* 0x000fe200078c38ff */
[----:B------:R-:W-:Y:S02]  /*3320*/  IMAD.U32 R2, RZ, RZ, UR10 ;  /* 0x0000000aff027e24 */ /* 0x000fe4000f8e00ff */
[----:B------:R-:W-:Y:S03]  /*3330*/  IMAD.IADD R203, R203, 0x1, R0 ;  /* 0x00000001cbcb7824 */ /* 0x000fe600078e0200 */
[----:B------:R-:W-:Y:S02]  /*3340*/  @!P3 LEA R0, R2, 0x80, 0x7 ;  /* 0x000000800200b811 */ /* 0x000fe400078e38ff */
[----:B----4-:R-:W-:Y:S01]  /*3350*/  IADD3 R2, -R206, UR6, RZ ;  /* 0x00000006ce027c10 */ /* 0x010fe2000fffe1ff */
[----:B------:R-:W-:Y:S01]  /*3360*/  IMAD.U32 R206, RZ, RZ, UR34 ;  /* 0x00000022ffce7e24 */ /* 0x000fe2000f8e00ff */
[----:B------:R-:W-:Y:S02]  /*3370*/  IADD3.X R204, R211, UR24, R203, P1, P0 ;  /* 0x00000018d3cc7c10 */ /* 0x000fe40008fe04cb */
[----:B------:R-:W-:Y:S01]  /*3380*/  @!P3 IADD3 R203, P2, P1, R0, UR12, R200 ;  /* 0x0000000c00cbbc10 */ /* 0x000fe2000f95e0c8 */
[----:B------:R-:W-:Y:S01]  /*3390*/  @!P3 IMAD.IADD R200, R201, 0x1, R205 ;  /* 0x00000001c9c8b824 */ /* 0x000fe200078e02cd */
[----:B------:R-:W-:Y:S01]  /*33a0*/  @!P3 SHF.R.S32.HI R0, RZ, 0x1f, R0 ;  /* 0x0000001fff00b819 */ /* 0x000fe20000011400 */
[----:B------:R-:W-:Y:S01]  /*33b0*/  IMAD.U32 R201, RZ, RZ, UR32 ;  /* 0x00000020ffc97e24 */ /* 0x000fe2000f8e00ff */
[----:B------:R-:W-:Y:S02]  /*33c0*/  ISETP.LT.OR P0, PT, R2, 0x1, P5 ;  /* 0x000000010200780c */ /* 0x000fe40002f01670 */
[----:B------:R-:W-:Y:S01]  /*33d0*/  @!P3 IADD3.X R205, R0, UR8, R200, P2, P1 ;  /* 0x0000000800cdbc10 */ /* 0x000fe200097e24c8 */
[----:B------:R-:W-:Y:S01]  /*33e0*/  IMAD.U32 R0, RZ, RZ, UR19 ;  /* 0x00000013ff007e24 */ /* 0x000fe2000f8e00ff */
[----:B------:R-:W-:Y:S02]  /*33f0*/  LEA.HI.X R204, R206, R204, R201, 0x7, P6 ;  /* 0x000000cccecc7211 */ /* 0x000fe400030f3cc9 */
[----:B------:R-:W-:Y:S01]  /*3400*/  LEA R200, P2, R202, c[0x0][0x160], 0x1 ;  /* 0x00005800cac87a11 */ /* 0x000fe200078408ff */
[----:B------:R-:W-:Y:S01]  /*3410*/  IMAD R0, R0, 0x4000, R210 ;  /* 0x0000400000007824 */ /* 0x000fe200078e02d2 */
[C---:B------:R-:W-:Y:S02]  /*3420*/  @!P3 LEA R206, P1, R203.reuse, c[0x0][0x258], 0x2 ;  /* 0x00009600cbceba11 */ /* 0x040fe400078210ff */
[----:B------:R-:W-:Y:S02]  /*3430*/  LEA.HI.X R201, R202, c[0x0][0x164], R204, 0x1, P2 ;  /* 0x00005900cac97a11 */ /* 0x000fe400010f0ccc */
[----:B------:R-:W-:Y:S02]  /*3440*/  ISETP.LT.OR P6, PT, R2, 0x21, P5 ;  /* 0x000000210200780c */ /* 0x000fe40002fc1670 */
[----:B------:R-:W-:Y:S01]  /*3450*/  @!P3 LEA.HI.X R207, R203, c[0x0][0x25c], R205, 0x2, P1 ;  /* 0x00009700cbcfba11 */ /* 0x000fe200008f14cd */
[----:B------:R-:W-:Y:S01]  /*3460*/  @!PT LDS RZ, [RZ] ;  /* 0x00000000fffff984 */ /* 0x000fe20000000800 */
[----:B------:R-:W-:Y:S01]  /*3470*/  @!PT LDS RZ, [RZ] ;  /* 0x00000000fffff984 */ /* 0x000fe20000000800 */
[----:B------:R-:W-:Y:S01]  /*3480*/  @!PT LDS RZ, [RZ] ;  /* 0x00000000fffff984 */ /* 0x000fe20000000800 */
[----:B------:R1:W-:Y:S01]  /*3490*/  LDGSTS.E.BYPASS.LTC128B.128 [R0], [R200.64], !P0 ;  /* 0x00000000c8007fae */ /* 0x0003e2000c101d56 */
[----:B------:R-:W-:Y:S02]  /*34a0*/  IADD3 R202, P1, R200, UR28, RZ ;  /* 0x0000001cc8ca7c10 */ /* 0x000fe4000ff3e0ff */
[C---:B------:R-:W-:Y:S02]  /*34b0*/  ISETP.LT.OR P2, PT, R2.reuse, 0x41, P5 ;  /* 0x000000410200780c */ /* 0x040fe40002f41670 */
[----:B------:R-:W-:Y:S02]  /*34c0*/  IADD3.X R203, R201, UR26, RZ, P1, !PT ;  /* 0x0000001ac9cb7c10 */ /* 0x000fe40008ffe4ff */
[----:B------:R-:W-:Y:S01]  /*34d0*/  ISETP.LT.OR P1, PT, R2, 0x61, P5 ;  /* 0x000000610200780c */ /* 0x000fe20002f21670 */
[----:B------:R-:W-:Y:S02]  /*34e0*/  IMAD.U32 R2, RZ, RZ, UR19 ;  /* 0x00000013ff027e24 */ /* 0x000fe4000f8e00ff */
[----:B------:R2:W-:Y:S02]  /*34f0*/  LDGSTS.E.BYPASS.LTC128B.128 [R0+0x1000], [R202.64], !P6 ;  /* 0x01000000ca007fae */ /* 0x0005e4000f101d56 */
[----:B------:R-:W-:Y:S04]  /*3500*/  @!P3 IMAD R2, R2, 0x80, R208 ;  /* 0x000000800202b824 */ /* 0x000fe800078e02d0 */
[----:B------:R-:W-:Y:S01]  /*3510*/  @!P3 IMAD.SHL.U32 R2, R2, 0x4, RZ ;  /* 0x000000040202b824 */ /* 0x000fe200078e00ff */
[----:B-1----:R-:W-:Y:S04]  /*3520*/  IADD3 R200, P0, R202, UR28, RZ ;  /* 0x0000001ccac87c10 */ /* 0x002fe8000ff1e0ff */
[----:B------:R-:W-:Y:S02]  /*3530*/  IADD3.X R201, R203, UR26, RZ, P0, !PT ;  /* 0x0000001acbc97c10 */ /* 0x000fe400087fe4ff */
[----:B------:R-:W-:Y:S03]  /*3540*/  IADD3 R204, P0, R200, UR28, RZ ;  /* 0x0000001cc8cc7c10 */ /* 0x000fe6000ff1e0ff */
[----:B------:R2:W-:Y:S01]  /*3550*/  LDGSTS.E.BYPASS.LTC128B.128 [R0+0x2000], [R200.64], !P2 ;  /* 0x02000000c8007fae */ /* 0x0005e2000d101d56 */
[----:B------:R-:W-:Y:S05]  /*3560*/  IADD3.X R205, R201, UR26, RZ, P0, !PT ;  /* 0x0000001ac9cd7c10 */ /* 0x000fea00087fe4ff */
[----:B------:R2:W-:Y:S04]  /*3570*/  LDGSTS.E.BYPASS.LTC128B.128 [R0+0x3000], [R204.64], !P1 ;  /* 0x03000000cc007fae */ /* 0x0005e8000c901d56 */
[----:B------:R2:W-:Y:S02]  /*3580*/  @!P3 LDGSTS.E.BYPASS.LTC128B.128 [R2+0x18080], [R206.64] ;  /* 0x18080000ce02bfae */ /* 0x0005e4000b901d56 */
.L_x_1129:
[----:B--23--:R-:W-:Y:S01]  /*3590*/  PLOP3.LUT P0, PT, PT, PT, UP5, 0x80, 0x0 ;  /* 0x000000000000781c */ /* 0x00cfe20003f0f058 */
[----:B------:R-:W0:Y:S01]  /*35a0*/  LDGDEPBAR ;  /* 0x00000000000079af */ /* 0x000e220000000000 */
[----:B------:R-:W-:Y:S02]  /*35b0*/  UIADD3 UR32, UR10, 0x2, URZ ;  /* 0x000000020a207890 */ /* 0x000fe4000fffe03f */
[C---:B------:R-:W-:Y:S02]  /*35c0*/  ISETP.GT.AND P1, PT, R189.reuse, RZ, P0 ;  /* 0x000000ffbd00720c */ /* 0x040fe40000724270 */
[----:B------:R-:W-:Y:S01]  /*35d0*/  ISETP.GT.AND P6, PT, R189, 0x1, P0 ;  /* 0x00000001bd00780c */ /* 0x000fe200007c4270 */
[----:B------:R-:W-:Y:S01]  /*35e0*/  UISETP.GE.AND UP0, UPT, UR32, UR11, UPT ;  /* 0x0000000b2000728c */ /* 0x000fe2000bf06270 */
[----:B------:R-:W-:Y:S02]  /*35f0*/  ISETP.LT.OR P1, PT, R191, 0x1, P1 ;  /* 0x00000001bf00780c */ /* 0x000fe40000f21670 */
[C---:B------:R-:W-:Y:S02]  /*3600*/  ISETP.GT.AND P2, PT, R3.reuse, RZ, P0 ;  /* 0x000000ff0300720c */ /* 0x040fe40000744270 */
[----:B------:R-:W-:Y:S02]  /*3610*/  FSEL R219, R4, -INF , !P1 ;  /* 0xff80000004db7808 */ /* 0x000fe40004800000 */
[----:B------:R-:W-:Y:S02]  /*3620*/  ISETP.GT.AND P1, PT, R3, 0x1, P0 ;  /* 0x000000010300780c */ /* 0x000fe40000724270 */
[----:B------:R-:W-:Y:S01]  /*3630*/  ISETP.LT.OR P6, PT, R191, 0x2, P6 ;  /* 0x00000002bf00780c */ /* 0x000fe200037c1670 */
[--C-:B------:R-:W-:Y:S01]  /*3640*/  FFMA.FTZ R219, R219, c[0x0][0x29c], -R196.reuse ;  /* 0x0000a700dbdb7a23 */ /* 0x100fe200000108c4 */
[C---:B------:R-:W-:Y:S02]  /*3650*/  ISETP.LT.OR P1, PT, R190.reuse, 0x2, P1 ;  /* 0x00000002be00780c */ /* 0x040fe40000f21670 */
[----:B------:R-:W-:Y:S02]  /*3660*/  FSEL R224, R5, -INF , !P6 ;  /* 0xff80000005e07808 */ /* 0x000fe40007000000 */
[----:B------:R-:W-:Y:S01]  /*3670*/  FSEL R231, R7, -INF , !P1 ;  /* 0xff80000007e77808 */ /* 0x000fe20004800000 */
[----:B------:R-:W2:Y:S01]  /*3680*/  MUFU.EX2 R219, R219 ;  /* 0x000000db00db7308 */ /* 0x000ea20000000800 */
[----:B------:R-:W-:Y:S01]  /*3690*/  ISETP.LT.OR P2, PT, R190, 0x1, P2 ;  /* 0x00000001be00780c */ /* 0x000fe20001741670 */
[--C-:B------:R-:W-:Y:S01]  /*36a0*/  FFMA.FTZ R224, R224, c[0x0][0x29c], -R196.reuse ;  /* 0x0000a700e0e07a23 */ /* 0x100fe200000108c4 */
[----:B------:R-:W-:Y:S01]  /*36b0*/  ISETP.GT.AND P6, PT, R189, 0x10, P0 ;  /* 0x00000010bd00780c */ /* 0x000fe200007c4270 */
[--C-:B------:R-:W-:Y:S01]  /*36c0*/  FFMA.FTZ R231, R231, c[0x0][0x29c], -R197.reuse ;  /* 0x0000a700e7e77a23 */ /* 0x100fe200000108c5 */
[----:B------:R-:W-:Y:S02]  /*36d0*/  ISETP.GT.AND P1, PT, R3, 0x10, P0 ;  /* 0x000000100300780c */ /* 0x000fe40000724270 */
[----:B------:R-:W-:Y:S02]  /*36e0*/  FSEL R232, R6, -INF , !P2 ;  /* 0xff80000006e87808 */ /* 0x000fe40005000000 */
[-C--:B-1----:R-:W-:Y:S01]  /*36f0*/  HMMA.16816.F32.BF16 R4, R132, R136.reuse, RZ ;  /* 0x000000888404723c */ /* 0x082fe200000418ff */
[----:B------:R-:W1:Y:S02]  /*3700*/  MUFU.EX2 R224, R224 ;  /* 0x000000e000e07308 */ /* 0x000e640000000800 */
[----:B------:R-:W-:Y:S01]  /*3710*/  ISETP.GT.AND P2, PT, R189, 0x11, P0 ;  /* 0x00000011bd00780c */ /* 0x000fe20000744270 */
[--C-:B------:R-:W-:Y:S01]  /*3720*/  FFMA.FTZ R232, R232, c[0x0][0x29c], -R197.reuse ;  /* 0x0000a700e8e87a23 */ /* 0x100fe200000108c5 */
[C---:B------:R-:W-:Y:S02]  /*3730*/  ISETP.LT.OR P6, PT, R191.reuse, 0x11, P6 ;  /* 0x00000011bf00780c */ /* 0x040fe400037c1670 */
[----:B------:R-:W-:Y:S02]  /*3740*/  ISETP.LT.OR P1, PT, R190, 0x11, P1 ;  /* 0x00000011be00780c */ /* 0x000fe40000f21670 */
[----:B------:R-:W-:Y:S02]  /*3750*/  FSEL R218, R16, -INF , !P6 ;  /* 0xff80000010da7808 */ /* 0x000fe40007000000 */
[----:B------:R-:W-:Y:S01]  /*3760*/  ISETP.LT.OR P2, PT, R191, 0x12, P2 ;  /* 0x00000012bf00780c */ /* 0x000fe20001741670 */
[----:B------:R-:W3:Y:S01]  /*3770*/  MUFU.EX2 R232, R232 ;  /* 0x000000e800e87308 */ /* 0x000ee20000000800 */
[----:B------:R-:W-:Y:S01]  /*3780*/  FSEL R226, R18, -INF , !P1 ;  /* 0xff80000012e27808 */ /* 0x000fe20004800000 */
[--C-:B------:R-:W-:Y:S01]  /*3790*/  FFMA.FTZ R218, R218, c[0x0][0x29c], -R196.reuse ;  /* 0x0000a700dada7a23 */ /* 0x100fe200000108c4 */
[----:B------:R-:W-:Y:S02]  /*37a0*/  ISETP.GT.AND P6, PT, R3, 0x11, P0 ;  /* 0x000000110300780c */ /* 0x000fe400007c4270 */
[----:B------:R-:W-:Y:S01]  /*37b0*/  ISETP.GT.AND P1, PT, R189, 0x21, P0 ;  /* 0x00000021bd00780c */ /* 0x000fe20000724270 */
[--C-:B------:R-:W-:Y:S01]  /*37c0*/  FFMA.FTZ R226, R226, c[0x0][0x29c], -R197.reuse ;  /* 0x0000a700e2e27a23 */ /* 0x100fe200000108c5 */
[----:B------:R-:W-:Y:S02]  /*37d0*/  FSEL R217, R17, -INF , !P2 ;  /* 0xff80000011d97808 */ /* 0x000fe40005000000 */
[----:B------:R-:W-:Y:S01]  /*37e0*/  ISETP.GT.AND P2, PT, R189, 0x20, P0 ;  /* 0x00000020bd00780c */ /* 0x000fe20000744270 */
[----:B------:R-:W5:Y:S01]  /*37f0*/  MUFU.EX2 R231, R231 ;  /* 0x000000e700e77308 */ /* 0x000f620000000800 */
[----:B------:R-:W-:Y:S01]  /*3800*/  ISETP.LT.OR P6, PT, R190, 0x12, P6 ;  /* 0x00000012be00780c */ /* 0x000fe200037c1670 */
[--C-:B------:R-:W-:Y:S01]  /*3810*/  FFMA.FTZ R217, R217, c[0x0][0x29c], -R196.reuse ;  /* 0x0000a700d9d97a23 */ /* 0x100fe200000108c4 */
[----:B------:R-:W-:Y:S02]  /*3820*/  ISETP.LT.OR P1, PT, R191, 0x22, P1 ;  /* 0x00000022bf00780c */ /* 0x000fe40000f21670 */
[----:B------:R-:W-:Y:S02]  /*3830*/  FSEL R225, R19, -INF , !P6 ;  /* 0xff80000013e17808 */ /* 0x000fe40007000000 */
[----:B------:R-:W-:Y:S02]  /*3840*/  FSEL R213, R21, -INF , !P1 ;  /* 0xff80000015d57808 */ /* 0x000fe40004800000 */
[----:B------:R-:W-:Y:S01]  /*3850*/  ISETP.LT.OR P2, PT, R191, 0x21, P2 ;  /* 0x00000021bf00780c */ /* 0x000fe20001741670 */
[--C-:B------:R-:W-:Y:S01]  /*3860*/  FFMA.FTZ R225, R225, c[0x0][0x29c], -R197.reuse ;  /* 0x0000a700e1e17a23 */ /* 0x100fe200000108c5 */
[----:B------:R-:W-:Y:S01]  /*3870*/  ISETP.GT.AND P6, PT, R3, 0x20, P0 ;  /* 0x000000200300780c */ /* 0x000fe200007c4270 */
[--C-:B------:R-:W-:Y:S01]  /*3880*/  FFMA.FTZ R213, R213, c[0x0][0x29c], -R196.reuse ;  /* 0x0000a700d5d57a23 */ /* 0x100fe200000108c4 */
[----:B------:R-:W-:Y:S01]  /*3890*/  ISETP.GT.AND P1, PT, R189, 0x30, P0 ;  /* 0x00000030bd00780c */ /* 0x000fe20000724270 */
[----:B------:R-:W-:Y:S01]  /*38a0*/  MUFU.EX2 R218, R218 ;  /* 0x000000da00da7308 */ /* 0x000fe20000000800 */
[----:B------:R-:W-:Y:S02]  /*38b0*/  FSEL R214, R20, -INF , !P2 ;  /* 0xff80000014d67808 */ /* 0x000fe40005000000 */
[----:B------:R-:W-:Y:S02]  /*38c0*/  ISETP.GT.AND P2, PT, R3, 0x21, P0 ;  /* 0x000000210300780c */ /* 0x000fe40000744270 */
[----:B------:R-:W-:Y:S01]  /*38d0*/  ISETP.LT.OR P6, PT, R190, 0x21, P6 ;  /* 0x00000021be00780c */ /* 0x000fe200037c1670 */
[--C-:B------:R-:W-:Y:S01]  /*38e0*/  FFMA.FTZ R214, R214, c[0x0][0x29c], -R196.reuse ;  /* 0x0000a700d6d67a23 */ /* 0x100fe200000108c4 */
[----:B------:R-:W-:Y:S02]  /*38f0*/  ISETP.LT.OR P1, PT, R191, 0x31, P1 ;  /* 0x00000031bf00780c */ /* 0x000fe40000f21670 */
[----:B------:R-:W-:Y:S01]  /*3900*/  FSEL R223, R22, -INF , !P6 ;  /* 0xff80000016df7808 */ /* 0x000fe20007000000 */
[----:B------:R-:W-:Y:S01]  /*3910*/  MUFU.EX2 R217, R217 ;  /* 0x000000d900d97308 */ /* 0x000fe20000000800 */
[----:B------:R-:W-:Y:S02]  /*3920*/  ISETP.LT.OR P2, PT, R190, 0x22, P2 ;  /* 0x00000022be00780c */ /* 0x000fe40001741670 */
[----:B------:R-:W-:Y:S01]  /*3930*/  ISETP.GT.AND P6, PT, R189, 0x31, P0 ;  /* 0x00000031bd00780c */ /* 0x000fe200007c4270 */
[--C-:B------:R-:W-:Y:S01]  /*3940*/  FFMA.FTZ R223, R223, c[0x0][0x29c], -R197.reuse ;  /* 0x0000a700dfdf7a23 */ /* 0x100fe200000108c5 */
[----:B------:R-:W-:Y:S02]  /*3950*/  FSEL R211, R32, -INF , !P1 ;  /* 0xff80000020d37808 */ /* 0x000fe40004800000 */
[----:B------:R-:W-:Y:S02]  /*3960*/  ISETP.GT.AND P1, PT, R3, 0x31, P0 ;  /* 0x000000310300780c */ /* 0x000fe40000724270 */
[----:B------:R-:W-:Y:S01]  /*3970*/  FSEL R221, R23, -INF , !P2 ;  /* 0xff80000017dd7808 */ /* 0x000fe20005000000 */
[--C-:B------:R-:W-:Y:S01]  /*3980*/  FFMA.FTZ R211, R211, c[0x0][0x29c], -R196.reuse ;  /* 0x0000a700d3d37a23 */ /* 0x100fe200000108c4 */
[----:B------:R-:W-:Y:S01]  /*3990*/  ISETP.GT.AND P2, PT, R3, 0x30, P0 ;  /* 0x000000300300780c */ /* 0x000fe20000744270 */
[----:B------:R-:W-:Y:S01]  /*39a0*/  MUFU.EX2 R226, R226 ;  /* 0x000000e200e27308 */ /* 0x000fe20000000800 */
[----:B------:R-:W-:Y:S01]  /*39b0*/  ISETP.LT.OR P6, PT, R191, 0x32, P6 ;  /* 0x00000032bf00780c */ /* 0x000fe200037c1670 */
[--C-:B------:R-:W-:Y:S01]  /*39c0*/  FFMA.FTZ R221, R221, c[0x0][0x29c], -R197.reuse ;  /* 0x0000a700dddd7a23 */ /* 0x100fe200000108c5 */
[C---:B------:R-:W-:Y:S02]  /*39d0*/  ISETP.LT.OR P1, PT, R190.reuse, 0x32, P1 ;  /* 0x00000032be00780c */ /* 0x040fe40000f21670 */
[----:B------:R-:W-:Y:S02]  /*39e0*/  ISETP.LT.OR P2, PT, R190, 0x31, P2 ;  /* 0x00000031be00780c */ /* 0x000fe40001741670 */
[----:B------:R-:W-:Y:S02]  /*39f0*/  FSEL R208, R33, -INF , !P6 ;  /* 0xff80000021d07808 */ /* 0x000fe40007000000 */
[----:B------:R-:W-:Y:S01]  /*3a00*/  ISETP.GT.AND P6, PT, R189, 0x40, P0 ;  /* 0x00000040bd00780c */ /* 0x000fe200007c4270 */
[----:B------:R-:W-:Y:S01]  /*3a10*/  MUFU.EX2 R225, R225 ;  /* 0x000000e100e17308 */ /* 0x000fe20000000800 */
[----:B------:R-:W-:Y:S01]  /*3a20*/  FSEL R220, R35, -INF , !P1 ;  /* 0xff80000023dc7808 */ /* 0x000fe20004800000 */
[--C-:B------:R-:W-:Y:S01]  /*3a30*/  FFMA.FTZ R208, R208, c[0x0][0x29c], -R196.reuse ;  /* 0x0000a700d0d07a23 */ /* 0x100fe200000108c4 */
[----:B------:R-:W-:Y:S02]  /*3a40*/  ISETP.GT.AND P1, PT, R3, 0x40, P0 ;  /* 0x000000400300780c */ /* 0x000fe40000724270 */
[----:B------:R-:W-:Y:S01]  /*3a50*/  FSEL R222, R34, -INF , !P2 ;  /* 0xff80000022de7808 */ /* 0x000fe20005000000 */
[--C-:B------:R-:W-:Y:S01]  /*3a60*/  FFMA.FTZ R220, R220, c[0x0][0x29c], -R197.reuse ;  /* 0x0000a700dcdc7a23 */ /* 0x100fe200000108c5 */
[----:B------:R-:W-:Y:S02]  /*3a70*/  ISETP.GT.AND P2, PT, R189, 0x41, P0 ;  /* 0x00000041bd00780c */ /* 0x000fe40000744270 */
[C---:B------:R-:W-:Y:S01]  /*3a80*/  ISETP.LT.OR P6, PT, R191.reuse, 0x41, P6 ;  /* 0x00000041bf00780c */ /* 0x040fe200037c1670 */
[--C-:B------:R-:W-:Y:S01]  /*3a90*/  FFMA.FTZ R222, R222, c[0x0][0x29c], -R197.reuse ;  /* 0x0000a700dede7a23 */ /* 0x100fe200000108c5 */
[----:B------:R-:W-:Y:S01]  /*3aa0*/  ISETP.LT.OR P1, PT, R190, 0x41, P1 ;  /* 0x00000041be00780c */ /* 0x000fe20000f21670 */
[----:B------:R-:W-:Y:S01]  /*3ab0*/  MUFU.EX2 R214, R214 ;  /* 0x000000d600d67308 */ /* 0x000fe20000000800 */
[----:B------:R-:W-:Y:S02]  /*3ac0*/  ISETP.LT.OR P2, PT, R191, 0x42, P2 ;  /* 0x00000042bf00780c */ /* 0x000fe40001741670 */
[----:B------:R-:W-:Y:S02]  /*3ad0*/  FSEL R210, R36, -INF , !P6 ;  /* 0xff80000024d27808 */ /* 0x000fe40007000000 */
[----:B------:R-:W-:Y:S02]  /*3ae0*/  ISETP.GT.AND P6, PT, R3, 0x41, P0 ;  /* 0x000000410300780c */ /* 0x000fe400007c4270 */
[----:B------:R-:W-:Y:S01]  /*3af0*/  FSEL R216, R38, -INF , !P1 ;  /* 0xff80000026d87808 */ /* 0x000fe20004800000 */
[----:B------:R-:W-:Y:S01]  /*3b00*/  FFMA.FTZ R210, R210, c[0x0][0x29c], -R196 ;  /* 0x0000a700d2d27a23 */ /* 0x000fe200000108c4 */
[----:B------:R-:W-:Y:S01]  /*3b10*/  ISETP.GT.AND P1, PT, R189, 0x51, P0 ;  /* 0x00000051bd00780c */ /* 0x000fe20000724270 */
[----:B------:R-:W-:Y:S01]  /*3b20*/  MUFU.EX2 R213, R213 ;  /* 0x000000d500d57308 */ /* 0x000fe20000000800 */
[----:B------:R-:W-:Y:S01]  /*3b30*/  FSEL R207, R37, -INF , !P2 ;  /* 0xff80000025cf7808 */ /* 0x000fe20005000000 */
[--C-:B------:R-:W-:Y:S01]  /*3b40*/  FFMA.FTZ R216, R216, c[0x0][0x29c], -R197.reuse ;  /* 0x0000a700d8d87a23 */ /* 0x100fe200000108c5 */
[----:B------:R-:W-:Y:S02]  /*3b50*/  ISETP.GT.AND P2, PT, R189, 0x50, P0 ;  /* 0x00000050bd00780c */ /* 0x000fe40000744270 */
[----:B------:R-:W-:Y:S02]  /*3b60*/  ISETP.LT.OR P6, PT, R190, 0x42, P6 ;  /* 0x00000042be00780c */ /* 0x000fe400037c1670 */
[C---:B------:R-:W-:Y:S02]  /*3b70*/  ISETP.LT.OR P1, PT, R191.reuse, 0x52, P1 ;  /* 0x00000052bf00780c */ /* 0x040fe40000f21670 */
[----:B------:R-:W-:Y:S01]  /*3b80*/  ISETP.LT.OR P2, PT, R191, 0x51, P2 ;  /* 0x00000051bf00780c */ /* 0x000fe20001741670 */
[----:B------:R-:W-:Y:S01]  /*3b90*/  MUFU.EX2 R223, R223 ;  /* 0x000000df00df7308 */ /* 0x000fe20000000800 */
[----:B------:R-:W-:Y:S02]  /*3ba0*/  FSEL R36, R49, -INF , !P1 ;  /* 0xff80000031247808 */ /* 0x000fe40004800000 */
[----:B------:R-:W-:Y:S02]  /*3bb0*/  FSEL R215, R39, -INF , !P6 ;  /* 0xff80000027d77808 */ /* 0x000fe40007000000 */
[----:B------:R-:W-:Y:S02]  /*3bc0*/  ISETP.GT.AND P6, PT, R3, 0x50, P0 ;  /* 0x000000500300780c */ /* 0x000fe400007c4270 */
[----:B------:R-:W-:Y:S01]  /*3bd0*/  ISETP.GT.AND P1, PT, R189, 0x60, P0 ;  /* 0x00000060bd00780c */ /* 0x000fe20000724270 */
[--C-:B------:R-:W-:Y:S01]  /*3be0*/  FFMA.FTZ R215, R215, c[0x0][0x29c], -R197.reuse ;  /* 0x0000a700d7d77a23 */ /* 0x100fe200000108c5 */
[----:B------:R-:W-:Y:S01]  /*3bf0*/  FSEL R37, R48, -INF , !P2 ;  /* 0xff80000030257808 */ /* 0x000fe20005000000 */
[----:B------:R-:W-:Y:S01]  /*3c00*/  MUFU.EX2 R221, R221 ;  /* 0x000000dd00dd7308 */ /* 0x000fe20000000800 */
[----:B------:R-:W-:Y:S02]  /*3c10*/  ISETP.GT.AND P2, PT, R3, 0x51, P0 ;  /* 0x000000510300780c */ /* 0x000fe40000744270 */
[C---:B------:R-:W-:Y:S02]  /*3c20*/  ISETP.LT.OR P6, PT, R190.reuse, 0x51, P6 ;  /* 0x00000051be00780c */ /* 0x040fe400037c1670 */
[----:B------:R-:W-:Y:S02]  /*3c30*/  ISETP.LT.OR P1, PT, R191, 0x61, P1 ;  /* 0x00000061bf00780c */ /* 0x000fe40000f21670 */
[----:B------:R-:W-:Y:S02]  /*3c40*/  ISETP.LT.OR P2, PT, R190, 0x52, P2 ;  /* 0x00000052be00780c */ /* 0x000fe40001741670 */
[----:B------:R-:W-:Y:S01]  /*3c50*/  FSEL R35, R52, -INF , !P1 ;  /* 0xff80000034237808 */ /* 0x000fe20004800000 */
[----:B------:R-:W-:Y:S01]  /*3c60*/  MUFU.EX2 R211, R211 ;  /* 0x000000d300d37308 */ /* 0x000fe20000000800 */
[----:B------:R-:W-:Y:S02]  /*3c70*/  FSEL R212, R50, -INF , !P6 ;  /* 0xff80000032d47808 */ /* 0x000fe40007000000 */
[----:B------:R-:W-:Y:S02]  /*3c80*/  ISETP.GT.AND P6, PT, R189, 0x61, P0 ;  /* 0x00000061bd00780c */ /* 0x000fe400007c4270 */
[----:B------:R-:W-:Y:S01]  /*3c90*/  ISETP.GT.AND P1, PT, R3, 0x61, P0 ;  /* 0x000000610300780c */ /* 0x000fe20000724270 */
[--C-:B------:R-:W-:Y:S01]  /*3ca0*/  FFMA.FTZ R212, R212, c[0x0][0x29c], -R197.reuse ;  /* 0x0000a700d4d47a23 */ /* 0x100fe200000108c5 */
[----:B------:R-:W-:Y:S02]  /*3cb0*/  FSEL R39, R51, -INF , !P2 ;  /* 0xff80000033277808 */ /* 0x000fe40005000000 */
[----:B------:R-:W-:Y:S01]  /*3cc0*/  ISETP.GT.AND P2, PT, R3, 0x60, P0 ;  /* 0x000000600300780c */ /* 0x000fe20000744270 */
[----:B------:R-:W-:Y:S01]  /*3cd0*/  MUFU.EX2 R208, R208 ;  /* 0x000000d000d07308 */ /* 0x000fe20000000800 */
[----:B------:R-:W-:Y:S01]  /*3ce0*/  ISETP.LT.OR P6, PT, R191, 0x62, P6 ;  /* 0x00000062bf00780c */ /* 0x000fe200037c1670 */
[--C-:B------:R-:W-:Y:S01]  /*3cf0*/  FFMA.FTZ R238, R39, c[0x0][0x29c], -R197.reuse ;  /* 0x0000a70027ee7a23 */ /* 0x100fe200000108c5 */
[C---:B------:R-:W-:Y:S02]  /*3d00*/  ISETP.LT.OR P1, PT, R190.reuse, 0x62, P1 ;  /* 0x00000062be00780c */ /* 0x040fe40000f21670 */
[----:B------:R-:W-:Y:S02]  /*3d10*/  FSEL R34, R53, -INF , !P6 ;  /* 0xff80000035227808 */ /* 0x000fe40007000000 */
[----:B------:R-:W-:Y:S02]  /*3d20*/  ISETP.LT.OR P2, PT, R190, 0x61, P2 ;  /* 0x00000061be00780c */ /* 0x000fe40001741670 */
[----:B------:R-:W-:Y:S01]  /*3d30*/  ISETP.GT.AND P6, PT, R189, 0x70, P0 ;  /* 0x00000070bd00780c */ /* 0x000fe200007c4270 */
[----:B------:R-:W-:Y:S01]  /*3d40*/  MUFU.EX2 R222, R222 ;  /* 0x000000de00de7308 */ /* 0x000fe20000000800 */
[----:B------:R-:W-:Y:S02]  /*3d50*/  FSEL R209, R55, -INF , !P1 ;  /* 0xff80000037d17808 */ /* 0x000fe40004800000 */
        /* <DEDUP_REMOVED lines=8> */
[----:B------:R-:W-:Y:S02]  /*3de0*/  FSEL R32, R64, -INF , !P6 ;  /* 0xff80000040207808 */ /* 0x000fe40007000000 */
[----:B------:R-:W-:Y:S02]  /*3df0*/  ISETP.LT.OR P2, PT, R191, 0x72, P2 ;  /* 0x00000072bf00780c */ /* 0x000fe40001741670 */
[----:B------:R-:W-:Y:S02]  /*3e00*/  ISETP.GT.AND P6, PT, R3, 0x71, P0 ;  /* 0x000000710300780c */ /* 0x000fe400007c4270 */
[----:B------:R-:W-:Y:S02]  /*3e10*/  FSEL R202, R66, -INF , !P1 ;  /* 0xff80000042ca7808 */ /* 0x000fe40004800000 */
[----:B------:R-:W-:Y:S01]  /*3e20*/  ISETP.GT.AND P1, PT, R193, 0x1, P0 ;  /* 0x00000001c100780c */ /* 0x000fe20000724270 */
[----:B------:R-:W-:Y:S01]  /*3e30*/  MUFU.EX2 R216, R216 ;  /* 0x000000d800d87308 */ /* 0x000fe20000000800 */
[----:B------:R-:W-:Y:S01]  /*3e40*/  FSEL R33, R65, -INF , !P2 ;  /* 0xff80000041217808 */ /* 0x000fe20005000000 */
[--C-:B------:R-:W-:Y:S01]  /*3e50*/  FFMA.FTZ R239, R202, c[0x0][0x29c], -R197.reuse ;  /* 0x0000a700caef7a23 */ /* 0x100fe200000108c5 */
[----:B------:R-:W-:Y:S02]  /*3e60*/  ISETP.GT.AND P2, PT, R193, RZ, P0 ;  /* 0x000000ffc100720c */ /* 0x000fe40000744270 */
[----:B------:R-:W-:Y:S02]  /*3e70*/  ISETP.LT.OR P6, PT, R190, 0x72, P6 ;  /* 0x00000072be00780c */ /* 0x000fe400037c1670 */
[C---:B------:R-:W-:Y:S02]  /*3e80*/  ISETP.LT.OR P1, PT, R194.reuse, 0x2, P1 ;  /* 0x00000002c200780c */ /* 0x040fe40000f21670 */
[----:B------:R-:W-:Y:S01]  /*3e90*/  ISETP.LT.OR P2, PT, R194, 0x1, P2 ;  /* 0x00000001c200780c */ /* 0x000fe20001741670 */
[----:B------:R-:W-:Y:S01]  /*3ea0*/  MUFU.EX2 R215, R215 ;  /* 0x000000d700d77308 */ /* 0x000fe20000000800 */
[----:B------:R-:W-:Y:S02]  /*3eb0*/  FSEL R189, R9, -INF , !P1 ;  /* 0xff80000009bd7808 */ /* 0x000fe40004800000 */
[----:B------:R-:W-:Y:S02]  /*3ec0*/  FSEL R200, R67, -INF , !P6 ;  /* 0xff80000043c87808 */ /* 0x000fe40007000000 */
[----:B------:R-:W-:Y:S01]  /*3ed0*/  ISETP.GT.AND P6, PT, R192, RZ, P0 ;  /* 0x000000ffc000720c */ /* 0x000fe200007c4270 */
[--C-:B------:R-:W-:Y:S01]  /*3ee0*/  FFMA.FTZ R236, R189, c[0x0][0x29c], -R198.reuse ;  /* 0x0000a700bdec7a23 */ /* 0x100fe200000108c6 */
[----:B------:R-:W-:Y:S01]  /*3ef0*/  ISETP.GT.AND P1, PT, R193, 0x10, P0 ;  /* 0x00000010c100780c */ /* 0x000fe20000724270 */
[----:B------:R-:W-:Y:S01]  /*3f00*/  FFMA.FTZ R197, R200, c[0x0][0x29c], -R197 ;  /* 0x0000a700c8c57a23 */ /* 0x000fe200000108c5 */
[----:B------:R-:W-:Y:S01]  /*3f10*/  FSEL R190, R8, -INF , !P2 ;  /* 0xff80000008be7808 */ /* 0x000fe20005000000 */
[----:B------:R-:W-:Y:S01]  /*3f20*/  MUFU.EX2 R212, R212 ;  /* 0x000000d400d47308 */ /* 0x000fe20000000800 */
[----:B------:R-:W-:Y:S02]  /*3f30*/  ISETP.GT.AND P2, PT, R192, 0x1, P0 ;  /* 0x00000001c000780c */ /* 0x000fe40000744270 */
[C---:B------:R-:W-:Y:S01]  /*3f40*/  ISETP.LT.OR P6, PT, R195.reuse, 0x1, P6 ;  /* 0x00000001c300780c */ /* 0x040fe200037c1670 */
[--C-:B------:R-:W-:Y:S01]  /*3f50*/  FFMA.FTZ R237, R190, c[0x0][0x29c], -R198.reuse ;  /* 0x0000a700beed7a23 */ /* 0x100fe200000108c6 */
[----:B------:R-:W-:Y:S02]  /*3f60*/  ISETP.LT.OR P1, PT, R194, 0x11, P1 ;  /* 0x00000011c200780c */ /* 0x000fe40000f21670 */
[----:B------:R-:W-:Y:S02]  /*3f70*/  FSEL R206, R10, -INF , !P6 ;  /* 0xff8000000ace7808 */ /* 0x000fe40007000000 */
[----:B------:R-:W-:Y:S01]  /*3f80*/  FSEL R54, R12, -INF , !P1 ;  /* 0xff8000000c367808 */ /* 0x000fe20004800000 */
[----:B------:R-:W-:Y:S01]  /*3f90*/  MUFU.EX2 R237, R237 ;  /* 0x000000ed00ed7308 */ /* 0x000fe20000000800 */
[----:B------:R-:W-:Y:S01]  /*3fa0*/  ISETP.LT.OR P2, PT, R195, 0x2, P2 ;  /* 0x00000002c300780c */ /* 0x000fe20001741670 */
[--C-:B------:R-:W-:Y:S01]  /*3fb0*/  FFMA.FTZ R206, R206, c[0x0][0x29c], -R199.reuse ;  /* 0x0000a700cece7a23 */ /* 0x100fe200000108c7 */
[----:B------:R-:W-:Y:S01]  /*3fc0*/  ISETP.GT.AND P6, PT, R193, 0x11, P0 ;  /* 0x00000011c100780c */ /* 0x000fe200007c4270 */
[----:B------:R-:W-:Y:S01]  /*3fd0*/  FFMA.FTZ R235, R54, c[0x0][0x29c], -R198 ;  /* 0x0000a70036eb7a23 */ /* 0x000fe200000108c6 */
[C---:B------:R-:W-:Y:S02]  /*3fe0*/  ISETP.GT.AND P1, PT, R192.reuse, 0x11, P0 ;  /* 0x00000011c000780c */ /* 0x040fe40000724270 */
[----:B------:R-:W-:Y:S02]  /*3ff0*/  FSEL R204, R11, -INF , !P2 ;  /* 0xff8000000bcc7808 */ /* 0x000fe40005000000 */
[C---:B------:R-:W-:Y:S01]  /*4000*/  HMMA.16816.F32.BF16 R8, R140.reuse, R136, RZ ;  /* 0x000000888c08723c */ /* 0x040fe200000418ff */
[----:B------:R-:W-:Y:S01]  /*4010*/  MUFU.EX2 R236, R236 ;  /* 0x000000ec00ec7308 */ /* 0x000fe20000000800 */
[----:B------:R-:W-:Y:S01]  /*4020*/  ISETP.GT.AND P2, PT, R192, 0x10, P0 ;  /* 0x00000010c000780c */ /* 0x000fe20000744270 */
[----:B------:R-:W-:Y:S01]  /*4030*/  FFMA.FTZ R204, R204, c[0x0][0x29c], -R199 ;  /* 0x0000a700cccc7a23 */ /* 0x000fe200000108c7 */
[----:B------:R-:W-:Y:S02]  /*4040*/  ISETP.LT.OR P6, PT, R194, 0x12, P6 ;  /* 0x00000012c200780c */ /* 0x000fe400037c1670 */
[----:B------:R-:W-:Y:S01]  /*4050*/  ISETP.LT.OR P1, PT, R195, 0x12, P1 ;  /* 0x00000012c300780c */ /* 0x000fe20000f21670 */
[----:B------:R-:W-:Y:S01]  /*4060*/  IMAD.MOV.U32 R137, RZ, RZ, R233 ;  /* 0x000000ffff897224 */ /* 0x000fe200078e00e9 */
[----:B------:R-:W-:Y:S01]  /*4070*/  FSEL R51, R13, -INF , !P6 ;  /* 0xff8000000d337808 */ /* 0x000fe20007000000 */
[--C-:B------:R-:W-:Y:S01]  /*4080*/  FFMA.FTZ R233, R207, c[0x0][0x29c], -R196.reuse ;  /* 0x0000a700cfe97a23 */ /* 0x100fe200000108c4 */
[----:B------:R-:W-:Y:S01]  /*4090*/  ISETP.LT.OR P2, PT, R195, 0x11, P2 ;  /* 0x00000011c300780c */ /* 0x000fe20001741670 */
[----:B------:R-:W-:Y:S01]  /*40a0*/  MUFU.EX2 R235, R235 ;  /* 0x000000eb00eb7308 */ /* 0x000fe20000000800 */
[----:B------:R-:W-:Y:S01]  /*40b0*/  FSEL R203, R15, -INF , !P1 ;  /* 0xff8000000fcb7808 */ /* 0x000fe20004800000 */
[----:B------:R-:W-:Y:S01]  /*40c0*/  FFMA.FTZ R207, R37, c[0x0][0x29c], -R196 ;  /* 0x0000a70025cf7a23 */ /* 0x000fe200000108c4 */
[----:B------:R-:W-:Y:S01]  /*40d0*/  ISETP.GT.AND P6, PT, R193, 0x20, P0 ;  /* 0x00000020c100780c */ /* 0x000fe200007c4270 */
[--C-:B------:R-:W-:Y:S01]  /*40e0*/  FFMA.FTZ R209, R51, c[0x0][0x29c], -R198.reuse ;  /* 0x0000a70033d17a23 */ /* 0x100fe200000108c6 */
[----:B------:R-:W-:Y:S01]  /*40f0*/  ISETP.GT.AND P1, PT, R192, 0x20, P0 ;  /* 0x00000020c000780c */ /* 0x000fe20000724270 */
[--C-:B------:R-:W-:Y:S01]  /*4100*/  FFMA.FTZ R203, R203, c[0x0][0x29c], -R199.reuse ;  /* 0x0000a700cbcb7a23 */ /* 0x100fe200000108c7 */
[----:B------:R-:W-:Y:S02]  /*4110*/  FSEL R205, R14, -INF , !P2 ;  /* 0xff8000000ecd7808 */ /* 0x000fe40005000000 */
[-C--:B------:R-:W-:Y:S01]  /*4120*/  HMMA.16816.F32.BF16 R12, R140, R138.reuse, RZ ;  /* 0x0000008a8c0c723c */ /* 0x080fe200000418ff */
[----:B------:R-:W-:Y:S01]  /*4130*/  ISETP.GT.AND P2, PT, R193, 0x21, P0 ;  /* 0x00000021c100780c */ /* 0x000fe20000744270 */
[----:B------:R-:W-:Y:S01]  /*4140*/  MUFU.EX2 R209, R209 ;  /* 0x000000d100d17308 */ /* 0x000fe20000000800 */
[----:B------:R-:W-:Y:S01]  /*4150*/  ISETP.LT.OR P6, PT, R194, 0x21, P6 ;  /* 0x00000021c200780c */ /* 0x000fe200037c1670 */
[--C-:B------:R-:W-:Y:S01]  /*4160*/  FFMA.FTZ R205, R205, c[0x0][0x29c], -R199.reuse ;  /* 0x0000a700cdcd7a23 */ /* 0x100fe200000108c7 */
[----:B------:R-:W-:Y:S02]  /*4170*/  ISETP.LT.OR P1, PT, R195, 0x21, P1 ;  /* 0x00000021c300780c */ /* 0x000fe40000f21670 */
[----:B------:R-:W-:Y:S01]  /*4180*/  FSEL R53, R24, -INF , !P6 ;  /* 0xff80000018357808 */ /* 0x000fe20007000000 */
[C---:B------:R-:W-:Y:S02]  /*4190*/  HMMA.16816.F32.BF16 R16, R132.reuse, R138, RZ ;  /* 0x0000008a8410723c */ /* 0x040fe400000418ff */
[----:B------:R-:W-:Y:S02]  /*41a0*/  ISETP.LT.OR P2, PT, R194, 0x22, P2 ;  /* 0x00000022c200780c */ /* 0x000fe40001741670 */
[----:B------:R-:W-:Y:S01]  /*41b0*/  FSEL R201, R26, -INF , !P1 ;  /* 0xff8000001ac97808 */ /* 0x000fe20004800000 */
[--C-:B------:R-:W-:Y:S01]  /*41c0*/  FFMA.FTZ R202, R53, c[0x0][0x29c], -R198.reuse ;  /* 0x0000a70035ca7a23 */ /* 0x100fe200000108c6 */
[----:B------:R-:W-:Y:S01]  /*41d0*/  ISETP.GT.AND P6, PT, R192, 0x21, P0 ;  /* 0x00000021c000780c */ /* 0x000fe200007c4270 */
[----:B------:R-:W-:Y:S01]  /*41e0*/  MUFU.EX2 R197, R197 ;  /* 0x000000c500c57308 */ /* 0x000fe20000000800 */
[-C--:B------:R-:W-:Y:S01]  /*41f0*/  HMMA.16816.F32.BF16 R20, R132, R144.reuse, RZ ;  /* 0x000000908414723c */ /* 0x080fe200000418ff */
[----:B------:R-:W-:Y:S02]  /*4200*/  ISETP.GT.AND P1, PT, R193, 0x31, P0 ;  /* 0x00000031c100780c */ /* 0x000fe40000724270 */
[----:B------:R-:W-:Y:S01]  /*4210*/  ISETP.LT.OR P6, PT, R195, 0x22, P6 ;  /* 0x00000022c300780c */ /* 0x000fe200037c1670 */
[--C-:B------:R-:W-:Y:S01]  /*4220*/  FFMA.FTZ R201, R201, c[0x0][0x29c], -R199.reuse ;  /* 0x0000a700c9c97a23 */ /* 0x100fe200000108c7 */
[----:B------:R-:W-:Y:S02]  /*4230*/  FSEL R50, R25, -INF , !P2 ;  /* 0xff80000019327808 */ /* 0x000fe40005000000 */
[----:B------:R-:W-:Y:S02]  /*4240*/  ISETP.GT.AND P2, PT, R193, 0x30, P0 ;  /* 0x00000030c100780c */ /* 0x000fe40000744270 */
[C---:B------:R-:W-:Y:S01]  /*4250*/  ISETP.LT.OR P1, PT, R194.reuse, 0x32, P1 ;  /* 0x00000032c200780c */ /* 0x040fe20000f21670 */
[----:B------:R-:W-:Y:S01]  /*4260*/  MUFU.EX2 R202, R202 ;  /* 0x000000ca00ca7308 */ /* 0x000fe20000000800 */
[----:B------:R-:W-:Y:S01]  /*4270*/  ISETP.LT.OR P2, PT, R194, 0x31, P2 ;  /* 0x00000031c200780c */ /* 0x000fe20001741670 */
[--C-:B------:R-:W-:Y:S01]  /*4280*/  FFMA.FTZ R200, R50, c[0x0][0x29c], -R198.reuse ;  /* 0x0000a70032c87a23 */ /* 0x100fe200000108c6 */
[----:B------:R-:W-:Y:S02]  /*4290*/  FSEL R191, R27, -INF , !P6 ;  /* 0xff8000001bbf7808 */ /* 0x000fe40007000000 */
[C---:B------:R-:W-:Y:S02]  /*42a0*/  HMMA.16816.F32.BF16 R24, R140.reuse, R144, RZ ;  /* 0x000000908c18723c */ /* 0x040fe400000418ff */
[----:B------:R-:W-:Y:S01]  /*42b0*/  FSEL R48, R29, -INF , !P1 ;  /* 0xff8000001d307808 */ /* 0x000fe20004800000 */
[--C-:B------:R-:W-:Y:S01]  /*42c0*/  FFMA.FTZ R191, R191, c[0x0][0x29c], -R199.reuse ;  /* 0x0000a700bfbf7a23 */ /* 0x100fe200000108c7 */
[----:B------:R-:W-:Y:S01]  /*42d0*/  ISETP.GT.AND P6, PT, R192, 0x30, P0 ;  /* 0x00000030c000780c */ /* 0x000fe200007c4270 */
[----:B------:R-:W-:Y:S01]  /*42e0*/  MUFU.EX2 R200, R200 ;  /* 0x000000c800c87308 */ /* 0x000fe20000000800 */
[----:B------:R-:W-:Y:S01]  /*42f0*/  ISETP.GT.AND P1, PT, R193, 0x40, P0 ;  /* 0x00000040c100780c */ /* 0x000fe20000724270 */
[--C-:B------:R-:W-:Y:S01]  /*4300*/  FFMA.FTZ R189, R48, c[0x0][0x29c], -R198.reuse ;  /* 0x0000a70030bd7a23 */ /* 0x100fe200000108c6 */
[----:B------:R-:W-:Y:S02]  /*4310*/  FSEL R49, R28, -INF , !P2 ;  /* 0xff8000001c317808 */ /* 0x000fe40005000000 */
[----:B------:R-:W-:Y:S02]  /*4320*/  ISETP.GT.AND P2, PT, R192, 0x31, P0 ;  /* 0x00000031c000780c */ /* 0x000fe40000744270 */
[----:B------:R-:W-:Y:S01]  /*4330*/  ISETP.LT.OR P6, PT, R195, 0x31, P6 ;  /* 0x00000031c300780c */ /* 0x000fe200037c1670 */
[--C-:B------:R-:W-:Y:S01]  /*4340*/  FFMA.FTZ R190, R49, c[0x0][0x29c], -R198.reuse ;  /* 0x0000a70031be7a23 */ /* 0x100fe200000108c6 */
[----:B------:R-:W-:Y:S01]  /*4350*/  ISETP.LT.OR P1, PT, R194, 0x41, P1 ;  /* 0x00000041c200780c */ /* 0x000fe20000f21670 */
[----:B------:R-:W-:Y:S01]  /*4360*/  MUFU.EX2 R189, R189 ;  /* 0x000000bd00bd7308 */ /* 0x000fe20000000800 */
[----:B------:R-:W-:Y:S02]  /*4370*/  FSEL R67, R30, -INF , !P6 ;  /* 0xff8000001e437808 */ /* 0x000fe40007000000 */
[----:B------:R-:W-:Y:S02]  /*4380*/  FSEL R3, R40, -INF , !P1 ;  /* 0xff80000028037808 */ /* 0x000fe40004800000 */
[----:B------:R-:W-:Y:S01]  /*4390*/  ISETP.LT.OR P2, PT, R195, 0x32, P2 ;  /* 0x00000032c300780c */ /* 0x000fe20001741670 */
[--C-:B------:R-:W-:Y:S01]  /*43a0*/  FFMA.FTZ R247, R67, c[0x0][0x29c], -R199.reuse ;  /* 0x0000a70043f77a23 */ /* 0x100fe200000108c7 */
[----:B------:R-:W-:Y:S01]  /*43b0*/  ISETP.GT.AND P6, PT, R193, 0x41, P0 ;  /* 0x00000041c100780c */ /* 0x000fe200007c4270 */
[--C-:B------:R-:W-:Y:S01]  /*43c0*/  FFMA.FTZ R234, R3, c[0x0][0x29c], -R198.reuse ;  /* 0x0000a70003ea7a23 */ /* 0x100fe200000108c6 */
[----:B------:R-:W-:Y:S01]  /*43d0*/  ISETP.GT.AND P1, PT, R192, 0x41, P0 ;  /* 0x00000041c000780c */ /* 0x000fe20000724270 */
[----:B------:R-:W-:Y:S01]  /*43e0*/  IMAD.U32 R3, RZ, RZ, UR5 ;  /* 0x00000005ff037e24 */ /* 0x000fe2000f8e00ff */
[----:B------:R-:W-:Y:S01]  /*43f0*/  FSEL R55, R31, -INF , !P2 ;  /* 0xff8000001f377808 */ /* 0x000fe20005000000 */
[----:B------:R-:W-:Y:S01]  /*4400*/  MUFU.EX2 R190, R190 ;  /* 0x000000be00be7308 */ /* 0x000fe20000000800 */
[-C--:B------:R-:W-:Y:S01]  /*4410*/  HMMA.16816.F32.BF16 R28, R140, R146.reuse, RZ ;  /* 0x000000928c1c723c */ /* 0x080fe200000418ff */
[----:B------:R-:W-:Y:S02]  /*4420*/  ISETP.LT.OR P2, PT, R194, 0x42, P6 ;  /* 0x00000042c200780c */ /* 0x000fe40003741670 */
[----:B------:R-:W-:Y:S01]  /*4430*/  ISETP.LT.OR P1, PT, R195, 0x42, P1 ;  /* 0x00000042c300780c */ /* 0x000fe20000f21670 */
[--C-:B------:R-:W-:Y:S01]  /*4440*/  FFMA.FTZ R248, R55, c[0x0][0x29c], -R199.reuse ;  /* 0x0000a70037f87a23 */ /* 0x100fe200000108c7 */
[----:B------:R-:W-:Y:S02]  /*4450*/  FSEL R2, R41, -INF , !P2 ;  /* 0xff80000029027808 */ /* 0x000fe40005000000 */
[----:B------:R-:W-:Y:S02]  /*4460*/  FSEL R66, R43, -INF , !P1 ;  /* 0xff8000002b427808 */ /* 0x000fe40004800000 */
[----:B------:R-:W-:Y:S01]  /*4470*/  ISETP.GT.AND P6, PT, R192, 0x40, P0 ;  /* 0x00000040c000780c */ /* 0x000fe200007c4270 */
[----:B------:R-:W-:Y:S01]  /*4480*/  MUFU.EX2 R234, R234 ;  /* 0x000000ea00ea7308 */ /* 0x000fe20000000800 */
[C---:B------:R-:W-:Y:S01]  /*4490*/  ISETP.GT.AND P2, PT, R193.reuse, 0x50, P0 ;  /* 0x00000050c100780c */ /* 0x040fe20000744270 */
[--C-:B------:R-:W-:Y:S01]  /*44a0*/  FFMA.FTZ R2, R2, c[0x0][0x29c], -R198.reuse ;  /* 0x0000a70002027a23 */ /* 0x100fe200000108c6 */
[----:B------:R-:W-:Y:S01]  /*44b0*/  ISETP.GT.AND P1, PT, R193, 0x51, P0 ;  /* 0x00000051c100780c */ /* 0x000fe20000724270 */
[--C-:B------:R-:W-:Y:S01]  /*44c0*/  FFMA.FTZ R250, R66, c[0x0][0x29c], -R199.reuse ;  /* 0x0000a70042fa7a23 */ /* 0x100fe200000108c7 */
[----:B------:R-:W-:Y:S02]  /*44d0*/  ISETP.LT.OR P6, PT, R195, 0x41, P6 ;  /* 0x00000041c300780c */ /* 0x000fe400037c1670 */
[C---:B------:R-:W-:Y:S02]  /*44e0*/  ISETP.LT.OR P2, PT, R194.reuse, 0x51, P2 ;  /* 0x00000051c200780c */ /* 0x040fe40001741670 */
[----:B------:R-:W-:Y:S01]  /*44f0*/  ISETP.LT.OR P1, PT, R194, 0x52, P1 ;  /* 0x00000052c200780c */ /* 0x000fe20000f21670 */
[----:B------:R-:W-:Y:S01]  /*4500*/  MUFU.EX2 R239, R239 ;  /* 0x000000ef00ef7308 */ /* 0x000fe20000000800 */
[----:B------:R-:W-:Y:S02]  /*4510*/  FSEL R52, R42, -INF , !P6 ;  /* 0xff8000002a347808 */ /* 0x000fe40007000000 */
[----:B------:R-:W-:Y:S02]  /*4520*/  FSEL R44, R44, -INF , !P2 ;  /* 0xff8000002c2c7808 */ /* 0x000fe40005000000 */
[----:B------:R-:W-:Y:S01]  /*4530*/  FSEL R0, R45, -INF , !P1 ;  /* 0xff8000002d007808 */ /* 0x000fe20004800000 */
[--C-:B------:R-:W-:Y:S01]  /*4540*/  FFMA.FTZ R249, R52, c[0x0][0x29c], -R199.reuse ;  /* 0x0000a70034f97a23 */ /* 0x100fe200000108c7 */
[----:B------:R-:W-:Y:S01]  /*4550*/  ISETP.GT.AND P6, PT, R192, 0x50, P0 ;  /* 0x00000050c000780c */ /* 0x000fe200007c4270 */
[--C-:B------:R-:W-:Y:S01]  /*4560*/  FFMA.FTZ R242, R44, c[0x0][0x29c], -R198.reuse ;  /* 0x0000a7002cf27a23 */ /* 0x100fe200000108c6 */
[----:B------:R-:W-:Y:S01]  /*4570*/  ISETP.GT.AND P2, PT, R192, 0x51, P0 ;  /* 0x00000051c000780c */ /* 0x000fe20000744270 */
[--C-:B------:R-:W-:Y:S01]  /*4580*/  FFMA.FTZ R243, R0, c[0x0][0x29c], -R198.reuse ;  /* 0x0000a70000f37a23 */ /* 0x100fe200000108c6 */
[----:B------:R-:W-:Y:S02]  /*4590*/  ISETP.GT.AND P1, PT, R193, 0x60, P0 ;  /* 0x00000060c100780c */ /* 0x000fe40000724270 */
[C---:B------:R-:W-:Y:S02]  /*45a0*/  ISETP.LT.OR P6, PT, R195.reuse, 0x51, P6 ;  /* 0x00000051c300780c */ /* 0x040fe400037c1670 */
[----:B------:R-:W-:Y:S02]  /*45b0*/  ISETP.LT.OR P2, PT, R195, 0x52, P2 ;  /* 0x00000052c300780c */ /* 0x000fe40001741670 */
[----:B------:R-:W-:Y:S02]  /*45c0*/  ISETP.LT.OR P1, PT, R194, 0x61, P1 ;  /* 0x00000061c200780c */ /* 0x000fe40000f21670 */
        /* <DEDUP_REMOVED lines=9> */
[----:B------:R-:W-:Y:S02]  /*4660*/  ISETP.LT.OR P6, PT, R194, 0x62, P6 ;  /* 0x00000062c200780c */ /* 0x000fe400037c1670 */
[C---:B------:R-:W-:Y:S02]  /*4670*/  ISETP.LT.OR P2, PT, R195.reuse, 0x61, P2 ;  /* 0x00000061c300780c */ /* 0x040fe40001741670 */
[----:B------:R-:W-:Y:S02]  /*4680*/  ISETP.LT.OR P1, PT, R195, 0x62, P1 ;  /* 0x00000062c300780c */ /* 0x000fe40000f21670 */
[----:B------:R-:W-:Y:S02]  /*4690*/  FSEL R57, R57, -INF , !P6 ;  /* 0xff80000039397808 */ /* 0x000fe40007000000 */
[----:B------:R-:W-:Y:S02]  /*46a0*/  FSEL R58, R58, -INF , !P2 ;  /* 0xff8000003a3a7808 */ /* 0x000fe40005000000 */
[----:B------:R-:W-:Y:S01]  /*46b0*/  FSEL R59, R59, -INF , !P1 ;  /* 0xff8000003b3b7808 */ /* 0x000fe20004800000 */
[----:B------:R-:W-:Y:S01]  /*46c0*/  FFMA.FTZ R245, R57, c[0x0][0x29c], -R198 ;  /* 0x0000a70039f57a23 */ /* 0x000fe200000108c6 */
[C---:B------:R-:W-:Y:S01]  /*46d0*/  ISETP.GT.AND P6, PT, R193.reuse, 0x70, P0 ;  /* 0x00000070c100780c */ /* 0x040fe200007c4270 */
[--C-:B------:R-:W-:Y:S01]  /*46e0*/  FFMA.FTZ R138, R58, c[0x0][0x29c], -R199.reuse ;  /* 0x0000a7003a8a7a23 */ /* 0x100fe200000108c7 */
[----:B------:R-:W-:Y:S01]  /*46f0*/  ISETP.GT.AND P2, PT, R193, 0x71, P0 ;  /* 0x00000071c100780c */ /* 0x000fe20000744270 */
[--C-:B------:R-:W-:Y:S01]  /*4700*/  FFMA.FTZ R193, R34, c[0x0][0x29c], -R196.reuse ;  /* 0x0000a70022c17a23 */ /* 0x100fe200000108c4 */
[C---:B------:R-:W-:Y:S01]  /*4710*/  ISETP.GT.AND P1, PT, R192.reuse, 0x70, P0 ;  /* 0x00000070c000780c */ /* 0x040fe20000724270 */
[--C-:B------:R-:W-:Y:S01]  /*4720*/  FFMA.FTZ R139, R59, c[0x0][0x29c], -R199.reuse ;  /* 0x0000a7003b8b7a23 */ /* 0x100fe200000108c7 */
[----:B------:R-:W-:Y:S01]  /*4730*/  ISETP.GT.AND P0, PT, R192, 0x71, P0 ;  /* 0x00000071c000780c */ /* 0x000fe20000704270 */
[--C-:B------:R-:W-:Y:S01]  /*4740*/  FFMA.FTZ R192, R32, c[0x0][0x29c], -R196.reuse ;  /* 0x0000a70020c07a23 */ /* 0x100fe200000108c4 */
[C---:B------:R-:W-:Y:S01]  /*4750*/  ISETP.LT.OR P6, PT, R194.reuse, 0x71, P6 ;  /* 0x00000071c200780c */ /* 0x040fe200037c1670 */
[----:B------:R-:W-:Y:S01]  /*4760*/  MUFU.EX2 R193, R193 ;  /* 0x000000c100c17308 */ /* 0x000fe20000000800 */
[----:B------:R-:W-:Y:S01]  /*4770*/  ISETP.LT.OR P2, PT, R194, 0x72, P2 ;  /* 0x00000072c200780c */ /* 0x000fe20001741670 */
[--C-:B------:R-:W-:Y:S01]  /*4780*/  FFMA.FTZ R194, R35, c[0x0][0x29c], -R196.reuse ;  /* 0x0000a70023c27a23 */ /* 0x100fe200000108c4 */
[C---:B------:R-:W-:Y:S02]  /*4790*/  ISETP.LT.OR P1, PT, R195.reuse, 0x71, P1 ;  /* 0x00000071c300780c */ /* 0x040fe40000f21670 */
[----:B------:R-:W-:Y:S01]  /*47a0*/  ISETP.LT.OR P0, PT, R195, 0x72, P0 ;  /* 0x00000072c300780c */ /* 0x000fe20000701670 */
[--C-:B------:R-:W-:Y:S01]  /*47b0*/  FFMA.FTZ R195, R36, c[0x0][0x29c], -R196.reuse ;  /* 0x0000a70024c37a23 */ /* 0x100fe200000108c4 */
[----:B------:R-:W-:Y:S01]  /*47c0*/  FSEL R60, R60, -INF , !P6 ;  /* 0xff8000003c3c7808 */ /* 0x000fe20007000000 */
[----:B------:R-:W-:Y:S01]  /*47d0*/  FFMA.FTZ R196, R33, c[0x0][0x29c], -R196 ;  /* 0x0000a70021c47a23 */ /* 0x000fe200000108c4 */
[----:B------:R-:W-:Y:S01]  /*47e0*/  FSEL R61, R61, -INF , !P2 ;  /* 0xff8000003d3d7808 */ /* 0x000fe20005000000 */
[C---:B------:R-:W-:Y:S01]  /*47f0*/  HMMA.16816.F32.BF16 R32, R132.reuse, R146, RZ ;  /* 0x000000928420723c */ /* 0x040fe200000418ff */
[----:B------:R-:W-:Y:S01]  /*4800*/  LDSM.16.M88.4 R144, [R182+0x5080] ;  /* 0x00508000b690783b */ /* 0x000fe20000000200 */
[----:B------:R-:W-:Y:S01]  /*4810*/  FSEL R62, R62, -INF , !P1 ;  /* 0xff8000003e3e7808 */ /* 0x000fe20004800000 */
[--C-:B------:R-:W-:Y:S01]  /*4820*/  FFMA.FTZ R246, R60, c[0x0][0x29c], -R198.reuse ;  /* 0x0000a7003cf67a23 */ /* 0x100fe200000108c6 */
[----:B------:R-:W-:Y:S01]  /*4830*/  FSEL R63, R63, -INF , !P0 ;  /* 0xff8000003f3f7808 */ /* 0x000fe20004000000 */
[----:B------:R-:W-:Y:S01]  /*4840*/  FFMA.FTZ R198, R61, c[0x0][0x29c], -R198 ;  /* 0x0000a7003dc67a23 */ /* 0x000fe200000108c6 */
[----:B------:R-:W-:Y:S01]  /*4850*/  IADD3 R0, R186, UR4, RZ ;  /* 0x00000004ba007c10 */ /* 0x000fe2000fffe0ff */
[--C-:B------:R-:W-:Y:S01]  /*4860*/  FFMA.FTZ R136, R62, c[0x0][0x29c], -R199.reuse ;  /* 0x0000a7003e887a23 */ /* 0x100fe200000108c7 */
[-C--:B------:R-:W-:Y:S01]  /*4870*/  HMMA.16816.F32.BF16 R36, R132, R148.reuse, RZ ;  /* 0x000000948424723c */ /* 0x080fe200000418ff */
[----:B------:R-:W-:Y:S01]  /*4880*/  FFMA.FTZ R199, R63, c[0x0][0x29c], -R199 ;  /* 0x0000a7003fc77a23 */ /* 0x000fe200000108c7 */
[----:B------:R-:W4:Y:S01]  /*4890*/  MUFU.EX2 R194, R194 ;  /* 0x000000c200c27308 */ /* 0x000f220000000800 */
[----:B------:R-:W-:Y:S01]  /*48a0*/  USHF.L.U32 UR4, UR5, 0xd, URZ ;  /* 0x0000000d05047899 */ /* 0x000fe2000800063f */
[----:B------:R-:W-:Y:S02]  /*48b0*/  LEA R0, R0, 0x10080, 0x1 ;  /* 0x0001008000007811 */ /* 0x000fe400078e08ff */
[----:B------:R-:W-:Y:S02]  /*48c0*/  LOP3.LUT P0, RZ, R188, 0x4, RZ, 0xc0, !PT ;  /* 0x00000004bcff7812 */ /* 0x000fe4000780c0ff */
[C---:B------:R-:W-:Y:S01]  /*48d0*/  HMMA.16816.F32.BF16 R40, R140.reuse, R148, RZ ;  /* 0x000000948c28723c */ /* 0x040fe200000418ff */
[----:B------:R-:W-:Y:S03]  /*48e0*/  PLOP3.LUT P1, PT, PT, PT, UP0, 0x80, 0x0 ;  /* 0x000000000000781c */ /* 0x000fe60003f2f008 */
[----:B------:R-:W-:Y:S04]  /*48f0*/  MUFU.EX2 R192, R192 ;  /* 0x000000c000c07308 */ /* 0x000fe80000000800 */
[-C--:B------:R-:W-:Y:S06]  /*4900*/  HMMA.16816.F32.BF16 R44, R140, R150.reuse, RZ ;  /* 0x000000968c2c723c */ /* 0x080fec00000418ff */
[----:B------:R-:W-:Y:S02]  /*4910*/  MUFU.EX2 R196, R196 ;  /* 0x000000c400c47308 */ /* 0x000fe40000000800 */
[C---:B------:R-:W-:Y:S01]  /*4920*/  HMMA.16816.F32.BF16 R48, R132.reuse, R150, RZ ;  /* 0x000000968430723c */ /* 0x040fe200000418ff */
[----:B------:R-:W-:Y:S07]  /*4930*/  LDSM.16.M88.4 R148, [R182+0x6080] ;  /* 0x00608000b694783b */ /* 0x000fee0000000200 */
[-C--:B------:R-:W-:Y:S01]  /*4940*/  HMMA.16816.F32.BF16 R52, R132, R152.reuse, RZ ;  /* 0x000000988434723c */ /* 0x080fe200000418ff */
[----:B------:R-:W-:Y:S07]  /*4950*/  MUFU.EX2 R198, R198 ;  /* 0x000000c600c67308 */ /* 0x000fee0000000800 */
[C---:B------:R-:W-:Y:S03]  /*4960*/  HMMA.16816.F32.BF16 R56, R140.reuse, R152, RZ ;  /* 0x000000988c38723c */ /* 0x040fe600000418ff */
[----:B------:R-:W-:Y:S05]  /*4970*/  MUFU.EX2 R199, R199 ;  /* 0x000000c700c77308 */ /* 0x000fea0000000800 */
[-C--:B------:R-:W-:Y:S05]  /*4980*/  HMMA.16816.F32.BF16 R60, R140, R154.reuse, RZ ;  /* 0x0000009a8c3c723c */ /* 0x080fea00000418ff */
[----:B------:R-:W-:Y:S03]  /*4990*/  MUFU.EX2 R195, R195 ;  /* 0x000000c300c37308 */ /* 0x000fe60000000800 */
[----:B------:R-:W-:Y:S01]  /*49a0*/  HMMA.16816.F32.BF16 R64, R132, R154, RZ ;  /* 0x0000009a8440723c */ /* 0x000fe200000418ff */
[----:B------:R-:W-:Y:S07]  /*49b0*/  LDSM.16.M88.4 R152, [R183+0x4080] ;  /* 0x00408000b798783b */ /* 0x000fee0000000200 */
[-C--:B----4-:R-:W-:Y:S08]  /*49c0*/  HMMA.16816.F32.BF16 R4, R156, R160.reuse, R4 ;  /* 0x000000a09c04723c */ /* 0x090ff00000041804 */
[C---:B------:R-:W-:Y:S07]  /*49d0*/  HMMA.16816.F32.BF16 R8, R164.reuse, R160, R8 ;  /* 0x000000a0a408723c */ /* 0x040fee0000041808 */
[----:B------:R-:W-:Y:S01]  /*49e0*/  IMAD.MOV.U32 R161, RZ, RZ, R138 ;  /* 0x000000ffffa17224 */ /* 0x000fe200078e008a */
[-C--:B------:R-:W-:Y:S04]  /*49f0*/  HMMA.16816.F32.BF16 R12, R164, R162.reuse, R12 ;  /* 0x000000a2a40c723c */ /* 0x080fe8000004180c */
[----:B------:R-:W-:Y:S04]  /*4a00*/  IMAD.MOV.U32 R160, RZ, RZ, R139 ;  /* 0x000000ffffa07224 */ /* 0x000fe800078e008b */
[C---:B------:R-:W-:Y:S07]  /*4a10*/  HMMA.16816.F32.BF16 R16, R156.reuse, R162, R16 ;  /* 0x000000a29c10723c */ /* 0x040fee0000041810 */
[----:B------:R-:W-:Y:S01]  /*4a20*/  IMAD.MOV.U32 R163, RZ, RZ, R136 ;  /* 0x000000ffffa37224 */ /* 0x000fe200078e0088 */
[-C--:B------:R-:W-:Y:S04]  /*4a30*/  HMMA.16816.F32.BF16 R20, R156, R168.reuse, R20 ;  /* 0x000000a89c14723c */ /* 0x080fe80000041814 */
[----:B------:R-:W-:Y:S02]  /*4a40*/  IMAD.MOV.U32 R162, RZ, RZ, R137 ;  /* 0x000000ffffa27224 */ /* 0x000fe400078e0089 */
[----:B------:R-:W-:Y:S02]  /*4a50*/  LDSM.16.M88.4 R136, [R182+0x4080] ;  /* 0x00408000b688783b */ /* 0x000fe40000000200 */
[C---:B------:R-:W-:Y:S04]  /*4a60*/  HMMA.16816.F32.BF16 R24, R164.reuse, R168, R24 ;  /* 0x000000a8a418723c */ /* 0x040fe80000041818 */
[----:B------:R-:W-:Y:S02]  /*4a70*/  IMAD R3, R3, 0x80, R162 ;  /* 0x0000008003037824 */ /* 0x000fe400078e02a2 */
[----:B------:R-:W-:Y:S01]  /*4a80*/  MUFU.EX2 R162, R241 ;  /* 0x000000f100a27308 */ /* 0x000fe20000000800 */
[----:B------:R-:W-:Y:S01]  /*4a90*/  IMAD.MOV.U32 R169, RZ, RZ, R163 ;  /* 0x000000ffffa97224 */ /* 0x000fe200078e00a3 */
[-C--:B------:R-:W-:Y:S04]  /*4aa0*/  HMMA.16816.F32.BF16 R28, R164, R170.reuse, R28 ;  /* 0x000000aaa41c723c */ /* 0x080fe8000004181c */
[----:B------:R-:W-:Y:S04]  /*4ab0*/  IMAD.MOV.U32 R168, RZ, RZ, R160 ;  /* 0x000000ffffa87224 */ /* 0x000fe800078e00a0 */
[C---:B------:R-:W-:Y:S01]  /*4ac0*/  HMMA.16816.F32.BF16 R32, R156.reuse, R170, R32 ;  /* 0x000000aa9c20723c */ /* 0x040fe20000041820 */
[----:B------:R-:W-:Y:S06]  /*4ad0*/  MUFU.EX2 R163, R240 ;  /* 0x000000f000a37308 */ /* 0x000fec0000000800 */
[----:B------:R-:W-:Y:S01]  /*4ae0*/  IMAD.MOV.U32 R171, RZ, RZ, R161 ;  /* 0x000000ffffab7224 */ /* 0x000fe200078e00a1 */
[-C--:B------:R-:W-:Y:S03]  /*4af0*/  HMMA.16816.F32.BF16 R36, R156, R172.reuse, R36 ;  /* 0x000000ac9c24723c */ /* 0x080fe60000041824 */
[----:B------:R-:W-:Y:S05]  /*4b00*/  MUFU.EX2 R161, R238 ;  /* 0x000000ee00a17308 */ /* 0x000fea0000000800 */
[C---:B------:R-:W-:Y:S05]  /*4b10*/  HMMA.16816.F32.BF16 R40, R164.reuse, R172, R40 ;  /* 0x000000aca428723c */ /* 0x040fea0000041828 */
[----:B------:R-:W-:Y:S02]  /*4b20*/  MUFU.EX2 R160, R245 ;  /* 0x000000f500a07308 */ /* 0x000fe40000000800 */
[----:B------:R-:W-:Y:S01]  /*4b30*/  IMAD.MOV.U32 R172, RZ, RZ, 0x40 ;  /* 0x00000040ffac7424 */ /* 0x000fe200078e00ff */
[-C--:B------:R-:W-:Y:S04]  /*4b40*/  HMMA.16816.F32.BF16 R44, R164, R174.reuse, R44 ;  /* 0x000000aea42c723c */ /* 0x080fe8000004182c */
[----:B------:R-:W-:Y:S04]  /*4b50*/  SEL R172, R172, 0xffffffc0, !P0 ;  /* 0xffffffc0acac7807 */ /* 0x000fe80004000000 */
[C---:B------:R-:W-:Y:S04]  /*4b60*/  HMMA.16816.F32.BF16 R48, R156.reuse, R174, R48 ;  /* 0x000000ae9c30723c */ /* 0x040fe80000041830 */
[C---:B------:R-:W-:Y:S04]  /*4b70*/  IMAD.IADD R140, R172.reuse, 0x1, R0 ;  /* 0x00000001ac8c7824 */ /* 0x040fe800078e0200 */
[-C--:B------:R-:W-:Y:S01]  /*4b80*/  HMMA.16816.F32.BF16 R52, R156, R176.reuse, R52 ;  /* 0x000000b09c34723c */ /* 0x080fe20000041834 */
[----:B------:R-:W4:Y:S07]  /*4b90*/  LDSM.16.M88.4 R132, [R140] ;  /* 0x000000008c84783b */ /* 0x000f2e0000000200 */
[C---:B------:R-:W-:Y:S01]  /*4ba0*/  HMMA.16816.F32.BF16 R56, R164.reuse, R176, R56 ;  /* 0x000000b0a438723c */ /* 0x040fe20000041838 */
[----:B------:R-:W1:Y:S07]  /*4bb0*/  LDSM.16.M88.4 R140, [R140+0x2000] ;  /* 0x002000008c8c783b */ /* 0x000e6e0000000200 */
[-C--:B------:R-:W-:Y:S01]  /*4bc0*/  HMMA.16816.F32.BF16 R60, R164, R178.reuse, R60 ;  /* 0x000000b2a43c723c */ /* 0x080fe2000004183c */
[----:B------:R2:W1:Y:S07]  /*4bd0*/  MUFU.EX2 R167, R2 ;  /* 0x0000000200a77308 */ /* 0x00046e0000000800 */
[----:B------:R-:W-:Y:S03]  /*4be0*/  HMMA.16816.F32.BF16 R64, R156, R178, R64 ;  /* 0x000000b29c40723c */ /* 0x000fe60000041840 */
[----:B------:R-:W-:Y:S10]  /*4bf0*/  MUFU.EX2 R157, R210 ;  /* 0x000000d2009d7308 */ /* 0x000ff40000000800 */
[----:B------:R-:W-:Y:S01]  /*4c00*/  MUFU.EX2 R156, R233 ;  /* 0x000000e9009c7308 */ /* 0x000fe20000000800 */
[-C--:B----4-:R-:W-:Y:S01]  /*4c10*/  HMMA.16816.F32.BF16 R4, R132, R136.reuse, R4 ;  /* 0x000000888404723c */ /* 0x090fe20000041804 */
[----:B--2---:R-:W-:Y:S08]  /*4c20*/  LDS R2, [R3.X4+0x184a0] ;  /* 0x0184a00003027984 */ /* 0x004ff00000004800 */
[----:B------:R-:W-:Y:S01]  /*4c30*/  MUFU.EX2 R158, R206 ;  /* 0x000000ce009e7308 */ /* 0x000fe20000000800 */
[C---:B-1----:R-:W-:Y:S08]  /*4c40*/  HMMA.16816.F32.BF16 R8, R140.reuse, R136, R8 ;  /* 0x000000888c08723c */ /* 0x042ff00000041808 */
[-C--:B------:R-:W-:Y:S01]  /*4c50*/  HMMA.16816.F32.BF16 R12, R140, R138.reuse, R12 ;  /* 0x0000008a8c0c723c */ /* 0x080fe2000004180c */
[----:B------:R-:W-:Y:S07]  /*4c60*/  MUFU.EX2 R166, R242 ;  /* 0x000000f200a67308 */ /* 0x000fee0000000800 */
[C---:B------:R-:W-:Y:S01]  /*4c70*/  HMMA.16816.F32.BF16 R16, R132.reuse, R138, R16 ;  /* 0x0000008a8410723c */ /* 0x040fe20000041810 */
[----:B------:R-:W1:Y:S02]  /*4c80*/  LDSM.16.M88.4 R136, [R182+0x7080] ;  /* 0x00708000b688783b */ /* 0x000e640000000200 */
[----:B------:R-:W2:Y:S05]  /*4c90*/  MUFU.EX2 R165, R243 ;  /* 0x000000f300a57308 */ /* 0x000eaa0000000800 */
[-C--:B------:R-:W-:Y:S05]  /*4ca0*/  HMMA.16816.F32.BF16 R20, R132, R144.reuse, R20 ;  /* 0x000000908414723c */ /* 0x080fea0000041814 */
[----:B------:R-:W-:Y:S03]  /*4cb0*/  MUFU.EX2 R164, R244 ;  /* 0x000000f400a47308 */ /* 0x000fe60000000800 */
[C---:B------:R-:W-:Y:S07]  /*4cc0*/  HMMA.16816.F32.BF16 R24, R140.reuse, R144, R24 ;  /* 0x000000908c18723c */ /* 0x040fee0000041818 */
[----:B------:R-:W4:Y:S01]  /*4cd0*/  MUFU.EX2 R159, R207 ;  /* 0x000000cf009f7308 */ /* 0x000f220000000800 */
[-C--:B------:R-:W-:Y:S08]  /*4ce0*/  HMMA.16816.F32.BF16 R28, R140, R146.reuse, R28 ;  /* 0x000000928c1c723c */ /* 0x080ff0000004181c */
[C---:B------:R-:W-:Y:S08]  /*4cf0*/  HMMA.16816.F32.BF16 R32, R132.reuse, R146, R32 ;  /* 0x000000928420723c */ /* 0x040ff00000041820 */
[-C--:B------:R-:W-:Y:S08]  /*4d00*/  HMMA.16816.F32.BF16 R36, R132, R148.reuse, R36 ;  /* 0x000000948424723c */ /* 0x080ff00000041824 */
[C---:B------:R-:W-:Y:S07]  /*4d10*/  HMMA.16816.F32.BF16 R40, R140.reuse, R148, R40 ;  /* 0x000000948c28723c */ /* 0x040fee0000041828 */
[----:B------:R-:W-:Y:S01]  /*4d20*/  IADD3 R148, R172, R0, R187 ;  /* 0x00000000ac947210 */ /* 0x000fe20007ffe0bb */
[-C--:B------:R-:W-:Y:S01]  /*4d30*/  HMMA.16816.F32.BF16 R44, R140, R150.reuse, R44 ;  /* 0x000000968c2c723c */ /* 0x080fe2000004182c */
[----:B------:R-:W-:Y:S04]  /*4d40*/  LDS R0, [R3.X4+0x18480] ;  /* 0x0184800003007984 */ /* 0x000fe80000004800 */
[----:B------:R-:W2:Y:S03]  /*4d50*/  LDSM.16.M88.4 R144, [R148] ;  /* 0x000000009490783b */ /* 0x000ea60000000200 */
[C---:B------:R-:W-:Y:S05]  /*4d60*/  HMMA.16816.F32.BF16 R48, R132.reuse, R150, R48 ;  /* 0x000000968430723c */ /* 0x040fea0000041830 */
[----:B------:R-:W3:Y:S03]  /*4d70*/  LDSM.16.M88.4 R148, [R148+0x2000] ;  /* 0x002000009494783b */ /* 0x000ee60000000200 */
[-C--:B-1----:R-:W-:Y:S08]  /*4d80*/  HMMA.16816.F32.BF16 R52, R132, R136.reuse, R52 ;  /* 0x000000888434723c */ /* 0x082ff00000041834 */
[C---:B------:R-:W-:Y:S08]  /*4d90*/  HMMA.16816.F32.BF16 R56, R140.reuse, R136, R56 ;  /* 0x000000888c38723c */ /* 0x040ff00000041838 */
[-C--:B------:R-:W-:Y:S01]  /*4da0*/  HMMA.16816.F32.BF16 R60, R140, R138.reuse, R60 ;  /* 0x0000008a8c3c723c */ /* 0x080fe2000004183c */
[----:B------:R-:W-:Y:S07]  /*4db0*/  LDSM.16.M88.4 R140, [R183+0x7080] ;  /* 0x00708000b78c783b */ /* 0x000fee0000000200 */
[----:B------:R-:W-:Y:S01]  /*4dc0*/  HMMA.16816.F32.BF16 R64, R132, R138, R64 ;  /* 0x0000008a8440723c */ /* 0x000fe20000041840 */
[----:B------:R-:W1:Y:S07]  /*4dd0*/  LDSM.16.M88.4 R132, [R183+0x5080] ;  /* 0x00508000b784783b */ /* 0x000e6e0000000200 */
[-C--:B--2---:R-:W-:Y:S01]  /*4de0*/  HMMA.16816.F32.BF16 R4, R144, R152.reuse, R4 ;  /* 0x000000989004723c */ /* 0x084fe20000041804 */
[----:B------:R-:W2:Y:S07]  /*4df0*/  LDSM.16.M88.4 R136, [R183+0x6080] ;  /* 0x00608000b788783b */ /* 0x000eae0000000200 */
[C---:B---3--:R-:W-:Y:S01]  /*4e00*/  HMMA.16816.F32.BF16 R8, R148.reuse, R152, R8 ;  /* 0x000000989408723c */ /* 0x048fe20000041808 */
[----:B------:R-:W-:Y:S07]  /*4e10*/  MUFU.EX2 R153, R205 ;  /* 0x000000cd00997308 */ /* 0x000fee0000000800 */
[-C--:B------:R-:W-:Y:S03]  /*4e20*/  HMMA.16816.F32.BF16 R12, R148, R154.reuse, R12 ;  /* 0x0000009a940c723c */ /* 0x080fe6000004180c */
[----:B------:R-:W-:Y:S05]  /*4e30*/  MUFU.EX2 R152, R203 ;  /* 0x000000cb00987308 */ /* 0x000fea0000000800 */
[C---:B------:R-:W-:Y:S04]  /*4e40*/  HMMA.16816.F32.BF16 R16, R144.reuse, R154, R16 ;  /* 0x0000009a9010723c */ /* 0x040fe80000041810 */
[--C-:B------:R-:W-:Y:S01]  /*4e50*/  FADD.FTZ R4, R4, -R0.reuse ;  /* 0x8000000004047221 */ /* 0x100fe20000010000 */
[----:B------:R-:W-:Y:S01]  /*4e60*/  MUFU.EX2 R154, R204 ;  /* 0x000000cc009a7308 */ /* 0x000fe20000000800 */
[----:B------:R-:W-:Y:S02]  /*4e70*/  FADD.FTZ R5, R5, -R0 ;  /* 0x8000000005057221 */ /* 0x000fe40000010000 */
[--C-:B------:R-:W-:Y:S01]  /*4e80*/  FADD.FTZ R6, R6, -R2.reuse ;  /* 0x8000000206067221 */ /* 0x100fe20000010000 */
[-C--:B-1----:R-:W-:Y:S03]  /*4e90*/  HMMA.16816.F32.BF16 R20, R144, R132.reuse, R20 ;  /* 0x000000849014723c */ /* 0x082fe60000041814 */
[----:B------:R-:W-:Y:S02]  /*4ea0*/  FADD.FTZ R7, R7, -R2 ;  /* 0x8000000207077221 */ /* 0x000fe40000010000 */
[----:B------:R-:W-:Y:S01]  /*4eb0*/  FMUL.FTZ R4, R219, R4 ;  /* 0x00000004db047220 */ /* 0x000fe20000410000 */
[----:B------:R-:W1:Y:S01]  /*4ec0*/  MUFU.EX2 R155, R246 ;  /* 0x000000f6009b7308 */ /* 0x000e620000000800 */
[----:B------:R-:W-:Y:S01]  /*4ed0*/  FMUL.FTZ R5, R224, R5 ;  /* 0x00000005e0057220 */ /* 0x000fe20000410000 */
[C---:B------:R-:W-:Y:S04]  /*4ee0*/  HMMA.16816.F32.BF16 R24, R148.reuse, R132, R24 ;  /* 0x000000849418723c */ /* 0x040fe80000041818 */
[----:B------:R-:W-:Y:S02]  /*4ef0*/  FMUL.FTZ R6, R232, R6 ;  /* 0x00000006e8067220 */ /* 0x000fe40000410000 */
[----:B-----5:R-:W-:Y:S01]  /*4f00*/  FMUL.FTZ R7, R231, R7 ;  /* 0x00000007e7077220 */ /* 0x020fe20000410000 */
[----:B------:R-:W-:Y:S01]  /*4f10*/  F2FP.BF16.PACK_AB R133, R193, R194 ;  /* 0x000000c2c185723e */ /* 0x000fe200000010ff */
[-C--:B------:R-:W-:Y:S04]  /*4f20*/  HMMA.16816.F32.BF16 R28, R148, R134.reuse, R28 ;  /* 0x00000086941c723c */ /* 0x080fe8000004181c */
[--C-:B------:R-:W-:Y:S01]  /*4f30*/  FADD.FTZ R16, R16, -R0.reuse ;  /* 0x8000000010107221 */ /* 0x100fe20000010000 */
[----:B------:R-:W-:Y:S01]  /*4f40*/  F2FP.BF16.PACK_AB R132, R7, R6 ;  /* 0x000000060784723e */ /* 0x000fe200000010ff */
[--C-:B------:R-:W-:Y:S01]  /*4f50*/  FADD.FTZ R17, R17, -R0.reuse ;  /* 0x8000000011117221 */ /* 0x100fe20000010000 */
[----:B------:R-:W-:Y:S01]  /*4f60*/  F2FP.BF16.PACK_AB R7, R167, R234 ;  /* 0x000000eaa707723e */ /* 0x000fe200000010ff */
[C---:B------:R-:W-:Y:S04]  /*4f70*/  HMMA.16816.F32.BF16 R32, R144.reuse, R134, R32 ;  /* 0x000000869020723c */ /* 0x040fe80000041820 */
[--C-:B------:R-:W-:Y:S01]  /*4f80*/  FADD.FTZ R20, R20, -R0.reuse ;  /* 0x8000000014147221 */ /* 0x100fe20000010000 */
[----:B------:R-:W-:Y:S01]  /*4f90*/  F2FP.BF16.PACK_AB R6, R165, R166 ;  /* 0x000000a6a506723e */ /* 0x000fe200000010ff */
[----:B------:R-:W-:Y:S01]  /*4fa0*/  FADD.FTZ R21, R21, -R0 ;  /* 0x8000000015157221 */ /* 0x000fe20000010000 */
[----:B------:R-:W-:Y:S01]  /*4fb0*/  F2FP.BF16.PACK_AB R135, R156, R157 ;  /* 0x0000009d9c87723e */ /* 0x000fe200000010ff */
[-C--:B--2---:R-:W-:Y:S04]  /*4fc0*/  HMMA.16816.F32.BF16 R36, R144, R136.reuse, R36 ;  /* 0x000000889024723c */ /* 0x084fe80000041824 */
[----:B------:R-:W-:Y:S01]  /*4fd0*/  FMUL.FTZ R16, R218, R16 ;  /* 0x00000010da107220 */ /* 0x000fe20000410000 */
[----:B----4-:R-:W-:Y:S01]  /*4fe0*/  F2FP.BF16.PACK_AB R134, R195, R159 ;  /* 0x0000009fc386723e */ /* 0x010fe200000010ff */
[----:B------:R-:W-:Y:S02]  /*4ff0*/  FMUL.FTZ R17, R217, R17 ;  /* 0x00000011d9117220 */ /* 0x000fe40000410000 */
[C---:B------:R-:W-:Y:S04]  /*5000*/  HMMA.16816.F32.BF16 R40, R148.reuse, R136, R40 ;  /* 0x000000889428723c */ /* 0x040fe80000041828 */
[--C-:B------:R-:W-:Y:S02]  /*5010*/  FADD.FTZ R18, R18, -R2.reuse ;  /* 0x8000000212127221 */ /* 0x100fe40000010000 */
[----:B------:R-:W-:Y:S01]  /*5020*/  FADD.FTZ R19, R19, -R2 ;  /* 0x8000000213137221 */ /* 0x000fe20000010000 */
[----:B------:R-:W-:Y:S01]  /*5030*/  F2FP.BF16.PACK_AB R137, R213, R214 ;  /* 0x000000d6d589723e */ /* 0x000fe200000010ff */
[-C--:B------:R-:W-:Y:S04]  /*5040*/  HMMA.16816.F32.BF16 R44, R148, R138.reuse, R44 ;  /* 0x0000008a942c723c */ /* 0x080fe8000004182c */
[--C-:B------:R-:W-:Y:S01]  /*5050*/  FADD.FTZ R32, R32, -R0.reuse ;  /* 0x8000000020207221 */ /* 0x100fe20000010000 */
[----:B------:R-:W-:Y:S01]  /*5060*/  F2FP.BF16.PACK_AB R136, R208, R211 ;  /* 0x000000d3d088723e */ /* 0x000fe200000010ff */
[--C-:B------:R-:W-:Y:S02]  /*5070*/  FADD.FTZ R33, R33, -R0.reuse ;  /* 0x8000000021217221 */ /* 0x100fe40000010000 */
[C---:B------:R-:W-:Y:S04]  /*5080*/  HMMA.16816.F32.BF16 R48, R144.reuse, R138, R48 ;  /* 0x0000008a9030723c */ /* 0x040fe80000041830 */
[--C-:B------:R-:W-:Y:S02]  /*5090*/  FADD.FTZ R36, R36, -R0.reuse ;  /* 0x8000000024247221 */ /* 0x100fe40000010000 */
[----:B------:R-:W-:Y:S01]  /*50a0*/  FADD.FTZ R37, R37, -R0 ;  /* 0x8000000025257221 */ /* 0x000fe20000010000 */
[----:B------:R-:W-:Y:S01]  /*50b0*/  F2FP.BF16.PACK_AB R138, R217, R218 ;  /* 0x000000dad98a723e */ /* 0x000fe200000010ff */
[-C--:B------:R-:W-:Y:S04]  /*50c0*/  HMMA.16816.F32.BF16 R52, R144, R140.reuse, R52 ;  /* 0x0000008c9034723c */ /* 0x080fe80000041834 */
[----:B------:R-:W-:Y:S01]  /*50d0*/  FMUL.FTZ R36, R157, R36 ;  /* 0x000000249d247220 */ /* 0x000fe20000410000 */
[----:B------:R-:W-:Y:S01]  /*50e0*/  F2FP.BF16.PACK_AB R139, R5, R4 ;  /* 0x00000004058b723e */ /* 0x000fe200000010ff */
[----:B------:R-:W-:Y:S01]  /*50f0*/  FMUL.FTZ R37, R156, R37 ;  /* 0x000000259c257220 */ /* 0x000fe20000410000 */
[----:B-1----:R-:W-:Y:S01]  /*5100*/  F2FP.BF16.PACK_AB R5, R198, R155 ;  /* 0x0000009bc605723e */ /* 0x002fe200000010ff */
[C---:B------:R-:W-:Y:S04]  /*5110*/  HMMA.16816.F32.BF16 R56, R148.reuse, R140, R56 ;  /* 0x0000008c9438723c */ /* 0x040fe80000041838 */
[--C-:B------:R-:W-:Y:S02]  /*5120*/  FADD.FTZ R22, R22, -R2.reuse ;  /* 0x8000000216167221 */ /* 0x100fe40000010000 */
[----:B------:R-:W-:Y:S01]  /*5130*/  FADD.FTZ R23, R23, -R2 ;  /* 0x8000000217177221 */ /* 0x000fe20000010000 */
[----:B------:R-:W-:Y:S01]  /*5140*/  F2FP.BF16.PACK_AB R140, R224, R219 ;  /* 0x000000dbe08c723e */ /* 0x000fe200000010ff */
[-C--:B------:R-:W-:Y:S01]  /*5150*/  HMMA.16816.F32.BF16 R60, R148, R142.reuse, R60 ;  /* 0x0000008e943c723c */ /* 0x080fe2000004183c */
[----:B------:R-:W-:Y:S03]  /*5160*/  MUFU.EX2 R151, R201 ;  /* 0x000000c900977308 */ /* 0x000fe60000000800 */
[--C-:B------:R-:W-:Y:S01]  /*5170*/  FADD.FTZ R48, R48, -R0.reuse ;  /* 0x8000000030307221 */ /* 0x100fe20000010000 */
[----:B------:R-:W-:Y:S01]  /*5180*/  F2FP.BF16.PACK_AB R141, R17, R16 ;  /* 0x00000010118d723e */ /* 0x000fe200000010ff */
[--C-:B------:R-:W-:Y:S01]  /*5190*/  FADD.FTZ R49, R49, -R0.reuse ;  /* 0x8000000031317221 */ /* 0x100fe20000010000 */
[----:B------:R-:W-:Y:S01]  /*51a0*/  F2FP.BF16.PACK_AB R17, R236, R237 ;  /* 0x000000edec11723e */ /* 0x000fe200000010ff */
[----:B------:R-:W-:Y:S03]  /*51b0*/  HMMA.16816.F32.BF16 R64, R144, R142, R64 ;  /* 0x0000008e9040723c */ /* 0x000fe60000041840 */
[----:B------:R-:W1:Y:S01]  /*51c0*/  MUFU.EX2 R150, R191 ;  /* 0x000000bf00967308 */ /* 0x000e620000000800 */
[--C-:B------:R-:W-:Y:S01]  /*51d0*/  FADD.FTZ R52, R52, -R0.reuse ;  /* 0x8000000034347221 */ /* 0x100fe20000010000 */
[----:B------:R-:W-:Y:S01]  /*51e0*/  F2FP.BF16.PACK_AB R16, R209, R235 ;  /* 0x000000ebd110723e */ /* 0x000fe200000010ff */
[----:B------:R-:W-:Y:S01]  /*51f0*/  FADD.FTZ R53, R53, -R0 ;  /* 0x8000000035357221 */ /* 0x000fe20000010000 */
[----:B------:R-:W-:Y:S01]  /*5200*/  F2FP.BF16.PACK_AB R147, R37, R36 ;  /* 0x000000242593723e */ /* 0x000fe200000010ff */
[----:B------:R-:W-:Y:S01]  /*5210*/  FMUL.FTZ R142, R195, R49 ;  /* 0x00000031c38e7220 */ /* 0x000fe20000410000 */
[----:B------:R-:W-:Y:S03]  /*5220*/  F2FP.BF16.PACK_AB R49, R231, R232 ;  /* 0x000000e8e731723e */ /* 0x000fe600000010ff */
[----:B------:R-:W-:Y:S01]  /*5230*/  F2FP.BF16.PACK_AB R37, R225, R226 ;  /* 0x000000e2e125723e */ /* 0x000fe200000010ff */
[--C-:B------:R-:W-:Y:S01]  /*5240*/  FADD.FTZ R34, R34, -R2.reuse ;  /* 0x8000000222227221 */ /* 0x100fe20000010000 */
[----:B------:R-:W-:Y:S01]  /*5250*/  MUFU.EX2 R149, R247 ;  /* 0x000000f700957308 */ /* 0x000fe20000000800 */
[--C-:B------:R-:W-:Y:S01]  /*5260*/  FADD.FTZ R35, R35, -R2.reuse ;  /* 0x8000000223237221 */ /* 0x100fe20000010000 */
[----:B------:R-:W-:Y:S01]  /*5270*/  F2FP.BF16.PACK_AB R36, R220, R222 ;  /* 0x000000dedc24723e */ /* 0x000fe200000010ff */
[--C-:B------:R-:W-:Y:S02]  /*5280*/  FADD.FTZ R38, R38, -R2.reuse ;  /* 0x8000000226267221 */ /* 0x100fe40000010000 */
[--C-:B------:R-:W-:Y:S02]  /*5290*/  FADD.FTZ R39, R39, -R2.reuse ;  /* 0x8000000227277221 */ /* 0x100fe40000010000 */
[--C-:B------:R-:W-:Y:S02]  /*52a0*/  FADD.FTZ R50, R50, -R2.reuse ;  /* 0x8000000232327221 */ /* 0x100fe40000010000 */
[----:B------:R-:W-:Y:S01]  /*52b0*/  FADD.FTZ R51, R51, -R2 ;  /* 0x8000000233337221 */ /* 0x000fe20000010000 */
[----:B------:R-:W2:Y:S01]  /*52c0*/  MUFU.EX2 R148, R248 ;  /* 0x000000f800947308 */ /* 0x000ea20000000800 */
[--C-:B------:R-:W-:Y:S02]  /*52d0*/  FADD.FTZ R64, R64, -R0.reuse ;  /* 0x8000000040407221 */ /* 0x100fe40000010000 */
[----:B------:R-:W-:Y:S02]  /*52e0*/  FADD.FTZ R65, R65, -R0 ;  /* 0x8000000041417221 */ /* 0x000fe40000010000 */
[----:B------:R-:W3:Y:S01]  /*52f0*/  LDS R0, [R3.X4+0x18580] ;  /* 0x0185800003007984 */ /* 0x000ee20000004800 */
[--C-:B------:R-:W-:Y:S02]  /*5300*/  FADD.FTZ R54, R54, -R2.reuse ;  /* 0x8000000236367221 */ /* 0x100fe40000010000 */
[--C-:B------:R-:W-:Y:S02]  /*5310*/  FADD.FTZ R55, R55, -R2.reuse ;  /* 0x8000000237377221 */ /* 0x100fe40000010000 */
[--C-:B------:R-:W-:Y:S02]  /*5320*/  FADD.FTZ R66, R66, -R2.reuse ;  /* 0x8000000242427221 */ /* 0x100fe40000010000 */
[----:B------:R-:W-:Y:S01]  /*5330*/  FADD.FTZ R67, R67, -R2 ;  /* 0x8000000243437221 */ /* 0x000fe20000010000 */
[----:B------:R-:W-:Y:S01]  /*5340*/  F2FP.BF16.PACK_AB R2, R152, R153 ;  /* 0x000000999802723e */ /* 0x000fe200000010ff */
[----:B------:R-:W-:Y:S02]  /*5350*/  FMUL.FTZ R48, R159, R48 ;  /* 0x000000309f307220 */ /* 0x000fe40000410000 */
[----:B------:R-:W-:Y:S02]  /*5360*/  FMUL.FTZ R52, R194, R52 ;  /* 0x00000034c2347220 */ /* 0x000fe40000410000 */
[----:B------:R-:W-:Y:S01]  /*5370*/  FMUL.FTZ R53, R193, R53 ;  /* 0x00000035c1357220 */ /* 0x000fe20000410000 */
[----:B------:R-:W-:Y:S01]  /*5380*/  F2FP.BF16.PACK_AB R142, R142, R48 ;  /* 0x000000308e8e723e */ /* 0x000fe200000010ff */
[----:B------:R-:W-:Y:S01]  /*5390*/  FMUL.FTZ R22, R223, R22 ;  /* 0x00000016df167220 */ /* 0x000fe20000410000 */
[C---:B------:R-:W-:Y:S01]  /*53a0*/  F2FP.BF16.PACK_AB R48, R221.reuse, R223 ;  /* 0x000000dfdd30723e */ /* 0x040fe200000010ff */
        /* <DEDUP_REMOVED lines=12> */
[----:B------:R-:W-:Y:S01]  /*5470*/  MUFU.EX2 R55, R250 ;  /* 0x000000fa00377308 */ /* 0x000fe20000000800 */
[----:B------:R-:W-:Y:S01]  /*5480*/  FMUL.FTZ R145, R192, R64 ;  /* 0x00000040c0917220 */ /* 0x000fe20000410000 */
[----:B------:R-:W-:Y:S01]  /*5490*/  F2FP.BF16.PACK_AB R51, R51, R54 ;  /* 0x000000363333723e */ /* 0x000fe200000010ff */
[C---:B------:R-:W-:Y:S01]  /*54a0*/  FMUL.FTZ R65, R196.reuse, R65 ;  /* 0x00000041c4417220 */ /* 0x040fe20000410000 */
[----:B------:R-:W-:Y:S01]  /*54b0*/  F2FP.BF16.PACK_AB R64, R196, R192 ;  /* 0x000000c0c440723e */ /* 0x000fe200000010ff */
[----:B------:R-:W-:Y:S01]  /*54c0*/  FMUL.FTZ R34, R222, R34 ;  /* 0x00000022de227220 */ /* 0x000fe20000410000 */
[----:B------:R-:W-:Y:S01]  /*54d0*/  F2FP.BF16.PACK_AB R4, R160, R164 ;  /* 0x000000a4a004723e */ /* 0x000fe200000010ff */
[----:B------:R-:W-:Y:S01]  /*54e0*/  FMUL.FTZ R20, R214, R20 ;  /* 0x00000014d6147220 */ /* 0x000fe20000410000 */
[----:B------:R-:W-:Y:S01]  /*54f0*/  F2FP.BF16.PACK_AB R145, R65, R145 ;  /* 0x000000914191723e */ /* 0x000fe200000010ff */
[--C-:B---3--:R-:W-:Y:S01]  /*5500*/  FADD.FTZ R8, R8, -R0.reuse ;  /* 0x8000000008087221 */ /* 0x108fe20000010000 */
[----:B------:R-:W3:Y:S01]  /*5510*/  MUFU.EX2 R67, R249 ;  /* 0x000000f900437308 */ /* 0x000ee20000000800 */
        /* <DEDUP_REMOVED lines=16> */
[----:B------:R4:W5:Y:S01]  /*5620*/  LDS R0, [R3.X4+0x185a0] ;  /* 0x0185a00003007984 */ /* 0x0009620000004800 */
[----:B------:R-:W-:Y:S02]  /*5630*/  FMUL.FTZ R28, R190, R28 ;  /* 0x0000001cbe1c7220 */ /* 0x000fe40000410000 */
[----:B------:R-:W-:Y:S01]  /*5640*/  FMUL.FTZ R40, R234, R40 ;  /* 0x00000028ea287220 */ /* 0x000fe20000410000 */
[----:B------:R-:W-:Y:S01]  /*5650*/  STS [R227], R140 ;  /* 0x0000008ce3007388 */ /* 0x000fe20000000800 */
[----:B------:R-:W-:Y:S02]  /*5660*/  FMUL.FTZ R44, R166, R44 ;  /* 0x0000002ca62c7220 */ /* 0x000fe40000410000 */
[----:B------:R-:W-:Y:S01]  /*5670*/  FMUL.FTZ R12, R235, R12 ;  /* 0x0000000ceb0c7220 */ /* 0x000fe20000410000 */
[----:B------:R-:W-:Y:S01]  /*5680*/  STS [R227+0x400], R49 ;  /* 0x00040031e3007388 */ /* 0x000fe20000000800 */
[----:B------:R-:W-:Y:S02]  /*5690*/  FMUL.FTZ R13, R209, R13 ;  /* 0x0000000dd10d7220 */ /* 0x000fe40000410000 */
[----:B------:R-:W-:Y:S01]  /*56a0*/  FMUL.FTZ R8, R237, R8 ;  /* 0x00000008ed087220 */ /* 0x000fe20000410000 */
[----:B------:R-:W-:Y:S01]  /*56b0*/  STS [R228], R138 ;  /* 0x0000008ae4007388 */ /* 0x000fe20000000800 */
        /* <DEDUP_REMOVED lines=8> */
[C---:B------:R-:W-:Y:S01]  /*5740*/  FMUL.FTZ R9, R189.reuse, R29 ;  /* 0x0000001dbd097220 */ /* 0x040fe20000410000 */
[----:B------:R-:W-:Y:S01]  /*5750*/  F2FP.BF16.PACK_AB R8, R189, R190 ;  /* 0x000000bebd08723e */ /* 0x000fe200000010ff */
[----:B------:R-:W1:Y:S01]  /*5760*/  MUFU.EX2 R29, R252 ;  /* 0x000000fc001d7308 */ /* 0x000e620000000800 */
[----:B----4-:R-:W-:Y:S01]  /*5770*/  F2FP.BF16.PACK_AB R3, R154, R158 ;  /* 0x0000009e9a03723e */ /* 0x010fe200000010ff */
[----:B------:R-:W-:Y:S01]  /*5780*/  FMUL.FTZ R21, R213, R21 ;  /* 0x00000015d5157220 */ /* 0x000fe20000410000 */
[----:B------:R-:W-:Y:S01]  /*5790*/  F2FP.BF16.PACK_AB R35, R215, R216 ;  /* 0x000000d8d723723e */ /* 0x000fe200000010ff */
[----:B------:R-:W-:Y:S01]  /*57a0*/  FMUL.FTZ R24, R202, R24 ;  /* 0x00000018ca187220 */ /* 0x000fe20000410000 */
[----:B------:R-:W-:Y:S01]  /*57b0*/  F2FP.BF16.PACK_AB R65, R65, R34 ;  /* 0x000000224141723e */ /* 0x000fe200000010ff */
[----:B------:R1:W-:Y:S01]  /*57c0*/  STS [R227+0x2400], R3 ;  /* 0x00240003e3007388 */ /* 0x0003e20000000800 */
[----:B------:R-:W-:Y:S01]  /*57d0*/  F2FP.BF16.PACK_AB R34, R161, R212 ;  /* 0x000000d4a122723e */ /* 0x000fe200000010ff */
[----:B------:R-:W-:Y:S01]  /*57e0*/  FMUL.FTZ R32, R211, R32 ;  /* 0x00000020d3207220 */ /* 0x000fe20000410000 */
[----:B------:R-:W-:Y:S01]  /*57f0*/  F2FP.BF16.PACK_AB R143, R21, R20 ;  /* 0x00000014158f723e */ /* 0x000fe200000010ff */
[----:B------:R2:W-:Y:S01]  /*5800*/  STS [R228+0x2400], R2 ;  /* 0x00240002e4007388 */ /* 0x0005e20000000800 */
[----:B------:R-:W-:Y:S01]  /*5810*/  F2FP.BF16.PACK_AB R9, R9, R28 ;  /* 0x0000001c0909723e */ /* 0x000fe200000010ff */
[----:B------:R-:W-:Y:S01]  /*5820*/  FMUL.FTZ R21, R200, R25 ;  /* 0x00000019c8157220 */ /* 0x000fe20000410000 */
[----:B------:R-:W-:Y:S01]  /*5830*/  F2FP.BF16.PACK_AB R12, R12, R40 ;  /* 0x000000280c0c723e */ /* 0x000fe200000010ff */
[----:B------:R-:W-:Y:S01]  /*5840*/  STS [R228+0x2000], R16 ;  /* 0x00200010e4007388 */ /* 0x000fe20000000800 */
[----:B------:R-:W4:Y:S01]  /*5850*/  MUFU.EX2 R25, R171 ;  /* 0x000000ab00197308 */ /* 0x000f220000000800 */
[----:B------:R-:W-:Y:S01]  /*5860*/  FMUL.FTZ R33, R208, R33 ;  /* 0x00000021d0217220 */ /* 0x000fe20000410000 */
[----:B------:R-:W-:Y:S01]  /*5870*/  F2FP.BF16.PACK_AB R21, R21, R24 ;  /* 0x000000181515723e */ /* 0x000fe200000010ff */
[----:B------:R-:W-:Y:S01]  /*5880*/  STS [R230], R137 ;  /* 0x00000089e6007388 */ /* 0x000fe20000000800 */
[--C-:B-----5:R-:W-:Y:S02]  /*5890*/  FADD.FTZ R11, R11, -R0.reuse ;  /* 0x800000000b0b7221 */ /* 0x120fe40000010000 */
[----:B------:R-:W-:Y:S01]  /*58a0*/  F2FP.BF16.PACK_AB R146, R33, R32 ;  /* 0x000000202192723e */ /* 0x000fe200000010ff */
[----:B------:R-:W-:Y:S01]  /*58b0*/  STS [R230+0x400], R48 ;  /* 0x00040030e6007388 */ /* 0x000fe20000000800 */
[----:B------:R-:W-:Y:S01]  /*58c0*/  F2FP.BF16.PACK_AB R33, R163, R162 ;  /* 0x000000a2a321723e */ /* 0x000fe200000010ff */
[--C-:B------:R-:W-:Y:S01]  /*58d0*/  FADD.FTZ R15, R15, -R0.reuse ;  /* 0x800000000f0f7221 */ /* 0x100fe20000010000 */
[----:B------:R-:W-:Y:S01]  /*58e0*/  MUFU.EX2 R24, R168 ;  /* 0x000000a800187308 */ /* 0x000fe20000000800 */
[----:B------:R-:W-:Y:S01]  /*58f0*/  STS [R229], R136 ;  /* 0x00000088e5007388 */ /* 0x000fe20000000800 */
[----:B------:R-:W-:Y:S01]  /*5900*/  F2FP.BF16.PACK_AB R32, R197, R239 ;  /* 0x000000efc520723e */ /* 0x000fe200000010ff */
[--C-:B------:R-:W-:Y:S02]  /*5910*/  FADD.FTZ R27, R27, -R0.reuse ;  /* 0x800000001b1b7221 */ /* 0x100fe40000010000 */
[----:B------:R-:W-:Y:S01]  /*5920*/  STS [R229+0x400], R36 ;  /* 0x00040024e5007388 */ /* 0x000fe20000000800 */
[----:B-1----:R-:W-:Y:S01]  /*5930*/  F2FP.BF16.PACK_AB R3, R150, R151 ;  /* 0x000000979603723e */ /* 0x002fe200000010ff */
[--C-:B------:R-:W-:Y:S02]  /*5940*/  FADD.FTZ R31, R31, -R0.reuse ;  /* 0x800000001f1f7221 */ /* 0x100fe40000010000 */
[----:B------:R-:W-:Y:S01]  /*5950*/  STS [R230+0x2000], R13 ;  /* 0x0020000de6007388 */ /* 0x000fe20000000800 */
[----:B--2---:R-:W-:Y:S01]  /*5960*/  F2FP.BF16.PACK_AB R2, R148, R149 ;  /* 0x000000959402723e */ /* 0x004fe200000010ff */
[----:B------:R-:W1:Y:S01]  /*5970*/  MUFU.EX2 R17, R169 ;  /* 0x000000a900117308 */ /* 0x000e620000000800 */
[--C-:B------:R-:W-:Y:S01]  /*5980*/  FADD.FTZ R43, R43, -R0.reuse ;  /* 0x800000002b2b7221 */ /* 0x100fe20000010000 */
[----:B------:R3:W-:Y:S01]  /*5990*/  STS [R230+0x2400], R3 ;  /* 0x00240003e6007388 */ /* 0x0007e20000000800 */
[--C-:B------:R-:W-:Y:S02]  /*59a0*/  FADD.FTZ R47, R47, -R0.reuse ;  /* 0x800000002f2f7221 */ /* 0x100fe40000010000 */
[----:B------:R-:W-:Y:S01]  /*59b0*/  FMUL.FTZ R18, R226, R18 ;  /* 0x00000012e2127220 */ /* 0x000fe20000410000 */
[----:B------:R2:W-:Y:S01]  /*59c0*/  STS [R229+0x2400], R2 ;  /* 0x00240002e5007388 */ /* 0x0005e20000000800 */
        /* <DEDUP_REMOVED lines=10> */
[--C-:B------:R-:W-:Y:S02]  /*5a70*/  FADD.FTZ R26, R26, -R0.reuse ;  /* 0x800000001a1a7221 */ /* 0x100fe40000010000 */
[--C-:B------:R-:W-:Y:S01]  /*5a80*/  FADD.FTZ R30, R30, -R0.reuse ;  /* 0x800000001e1e7221 */ /* 0x100fe20000010000 */
[----:B------:R-:W-:Y:S01]  /*5a90*/  STS [R228+0x4000], R134 ;  /* 0x00400086e4007388 */ /* 0x000fe20000000800 */
[----:B------:R-:W-:Y:S01]  /*5aa0*/  FMUL.FTZ R26, R151, R26 ;  /* 0x0000001a971a7220 */ /* 0x000fe20000410000 */
[----:B------:R-:W-:Y:S01]  /*5ab0*/  F2FP.BF16.PACK_AB R18, R18, R44 ;  /* 0x0000002c1212723e */ /* 0x000fe200000010ff */
[----:B------:R-:W-:Y:S01]  /*5ac0*/  FMUL.FTZ R30, R149, R30 ;  /* 0x0000001e951e7220 */ /* 0x000fe20000410000 */
[----:B------:R-:W-:Y:S01]  /*5ad0*/  STS [R228+0x4400], R34 ;  /* 0x00440022e4007388 */ /* 0x000fe20000000800 */
[----:B---3--:R-:W-:Y:S01]  /*5ae0*/  F2FP.BF16.PACK_AB R3, R55, R67 ;  /* 0x000000433703723e */ /* 0x008fe200000010ff */
[--C-:B------:R-:W-:Y:S02]  /*5af0*/  FADD.FTZ R42, R42, -R0.reuse ;  /* 0x800000002a2a7221 */ /* 0x100fe40000010000 */
[----:B------:R-:W-:Y:S01]  /*5b00*/  STS [R227+0x6000], R7 ;  /* 0x00600007e3007388 */ /* 0x000fe20000000800 */
[----:B--2---:R-:W-:Y:S01]  /*5b10*/  F2FP.BF16.PACK_AB R2, R29, R54 ;  /* 0x000000361d02723e */ /* 0x004fe200000010ff */
[----:B------:R-:W-:Y:S02]  /*5b20*/  FMUL.FTZ R42, R67, R42 ;  /* 0x0000002a432a7220 */ /* 0x000fe40000410000 */
        /* <DEDUP_REMOVED lines=9> */
[----:B----4-:R-:W-:Y:S01]  /*5bc0*/  FMUL.FTZ R58, R25, R58 ;  /* 0x0000003a193a7220 */ /* 0x010fe20000410000 */
[----:B------:R-:W-:Y:S01]  /*5bd0*/  STS [R230+0x4000], R133 ;  /* 0x00400085e6007388 */ /* 0x000fe20000000800 */
[----:B------:R-:W-:Y:S02]  /*5be0*/  FMUL.FTZ R56, R164, R56 ;  /* 0x00000038a4387220 */ /* 0x000fe40000410000 */
[----:B------:R-:W-:Y:S01]  /*5bf0*/  FMUL.FTZ R19, R160, R57 ;  /* 0x00000039a0137220 */ /* 0x000fe20000410000 */
[----:B------:R-:W-:Y:S01]  /*5c00*/  STS [R230+0x4400], R33 ;  /* 0x00440021e6007388 */ /* 0x000fe20000000800 */
[--C-:B------:R-:W-:Y:S02]  /*5c10*/  FADD.FTZ R62, R62, -R0.reuse ;  /* 0x800000003e3e7221 */ /* 0x100fe40000010000 */
[----:B------:R-:W-:Y:S01]  /*5c20*/  FADD.FTZ R63, R63, -R0 ;  /* 0x800000003f3f7221 */ /* 0x000fe20000010000 */
[----:B------:R-:W-:Y:S01]  /*5c30*/  STS [R229+0x4000], R64 ;  /* 0x00400040e5007388 */ /* 0x000fe20000000800 */
[----:B-1----:R-:W-:Y:S01]  /*5c40*/  FMUL.FTZ R62, R17, R62 ;  /* 0x0000003e113e7220 */ /* 0x002fe20000410000 */
[----:B------:R-:W-:Y:S01]  /*5c50*/  F2FP.BF16.PACK_AB R19, R19, R56 ;  /* 0x000000381313723e */ /* 0x000fe200000010ff */
[----:B------:R-:W-:Y:S01]  /*5c60*/  FMUL.FTZ R60, R155, R60 ;  /* 0x0000003c9b3c7220 */ /* 0x000fe20000410000 */
[----:B------:R-:W-:Y:S01]  /*5c70*/  STS [R229+0x4400], R32 ;  /* 0x00440020e5007388 */ /* 0x000fe20000000800 */
[----:B--2---:R-:W-:Y:S01]  /*5c80*/  FMUL.FTZ R3, R150, R27 ;  /* 0x0000001b96037220 */ /* 0x004fe20000410000 */
[----:B------:R-:W-:Y:S01]  /*5c90*/  IADD3 R0, R185, UR4, RZ ;  /* 0x00000004b9007c10 */ /* 0x000fe2000fffe0ff */
[----:B------:R-:W-:Y:S01]  /*5ca0*/  FMUL.FTZ R20, R198, R61 ;  /* 0x0000003dc6147220 */ /* 0x000fe20000410000 */
[----:B------:R1:W-:Y:S01]  /*5cb0*/  STS [R230+0x6000], R4 ;  /* 0x00600004e6007388 */ /* 0x0003e20000000800 */
[----:B---3--:R-:W-:Y:S01]  /*5cc0*/  F2FP.BF16.PACK_AB R2, R24, R25 ;  /* 0x000000191802723e */ /* 0x008fe200000010ff */
[----:B------:R-:W-:Y:S01]  /*5cd0*/  FMUL.FTZ R63, R199, R63 ;  /* 0x0000003fc73f7220 */ /* 0x000fe20000410000 */
[----:B------:R-:W-:Y:S02]  /*5ce0*/  F2FP.BF16.PACK_AB R3, R3, R26 ;  /* 0x0000001a0303723e */ /* 0x000fe400000010ff */
[----:B------:R-:W-:Y:S01]  /*5cf0*/  F2FP.BF16.PACK_AB R20, R20, R60 ;  /* 0x0000003c1414723e */ /* 0x000fe200000010ff */
[----:B------:R2:W-:Y:S01]  /*5d00*/  STS [R230+0x6400], R2 ;  /* 0x00640002e6007388 */ /* 0x0005e20000000800 */
[----:B------:R-:W-:Y:S03]  /*5d10*/  LEA R0, R0, 0x10080, 0x1 ;  /* 0x0001008000007811 */ /* 0x000fe600078e08ff */
        /* <DEDUP_REMOVED lines=9> */
[----:B------:R-:W-:Y:S01]  /*5db0*/  STS [R227+0x8000], R139 ;  /* 0x0080008be3007388 */ /* 0x000fe20000000800 */
[----:B------:R-:W-:Y:S03]  /*5dc0*/  F2FP.BF16.PACK_AB R2, R2, R14 ;  /* 0x0000000e0202723e */ /* 0x000fe600000010ff */
[----:B------:R1:W-:Y:S04]  /*5dd0*/  STS [R227+0x8400], R132 ;  /* 0x00840084e3007388 */ /* 0x0003e80000000800 */
[----:B------:R-:W-:Y:S04]  /*5de0*/  STS [R228+0x8000], R141 ;  /* 0x0080008de4007388 */ /* 0x000fe80000000800 */
[----:B------:R-:W-:Y:S04]  /*5df0*/  STS [R228+0x8400], R53 ;  /* 0x00840035e4007388 */ /* 0x000fe80000000800 */
[----:B------:R-:W-:Y:S04]  /*5e00*/  STS [R227+0xa000], R22 ;  /* 0x00a00016e3007388 */ /* 0x000fe80000000800 */
[----:B------:R2:W-:Y:S04]  /*5e10*/  STS [R227+0xa400], R4 ;  /* 0x00a40004e3007388 */ /* 0x0005e80000000800 */
[----:B------:R3:W-:Y:S04]  /*5e20*/  STS [R228+0xa400], R2 ;  /* 0x00a40002e4007388 */ /* 0x0007e80000000800 */
[----:B------:R-:W-:Y:S01]  /*5e30*/  STS [R228+0xa000], R23 ;  /* 0x00a00017e4007388 */ /* 0x000fe20000000800 */
[----:B-1----:R-:W-:Y:S03]  /*5e40*/  IMAD.SHL.U32 R132, R186, 0x2, RZ ;  /* 0x00000002ba847824 */ /* 0x002fe600078e00ff */
        /* <DEDUP_REMOVED lines=14> */
[----:B------:R2:W-:Y:S04]  /*5f30*/  STS [R228+0xc000], R142 ;  /* 0x00c0008ee4007388 */ /* 0x0005e80000000800 */
[----:B------:R-:W-:Y:S01]  /*5f40*/  STS [R228+0xc400], R50 ;  /* 0x00c40032e4007388 */ /* 0x000fe20000000800 */
[----:B-1----:R-:W-:Y:S03]  /*5f50*/  FMUL.FTZ R3, R24, R59 ;  /* 0x0000003b18037220 */ /* 0x002fe60000410000 */
[----:B------:R1:W-:Y:S02]  /*5f60*/  STS [R227+0xe400], R2 ;  /* 0x00e40002e3007388 */ /* 0x0003e40000000800 */
[----:B------:R-:W-:Y:S02]  /*5f70*/  F2FP.BF16.PACK_AB R3, R3, R58 ;  /* 0x0000003a0303723e */ /* 0x000fe400000010ff */
[----:B------:R-:W-:Y:S04]  /*5f80*/  STS [R227+0xe000], R12 ;  /* 0x00e0000ce3007388 */ /* 0x000fe80000000800 */
[----:B------:R-:W-:Y:S04]  /*5f90*/  STS [R228+0xe000], R18 ;  /* 0x00e00012e4007388 */ /* 0x000fe80000000800 */
[----:B------:R-:W-:Y:S04]  /*5fa0*/  STS [R228+0xe400], R4 ;  /* 0x00e40004e4007388 */ /* 0x000fe80000000800 */
[----:B------:R-:W-:Y:S01]  /*5fb0*/  STS [R230+0xc000], R144 ;  /* 0x00c00090e6007388 */ /* 0x000fe20000000800 */
[----:B--2---:R-:W-:Y:S03]  /*5fc0*/  IMAD.MOV.U32 R142, RZ, RZ, 0x20 ;  /* 0x00000020ff8e7424 */ /* 0x004fe600078e00ff */
[----:B------:R-:W-:Y:S02]  /*5fd0*/  STS [R230+0xc400], R51 ;  /* 0x00c40033e6007388 */ /* 0x000fe40000000800 */
[----:B------:R-:W-:Y:S02]  /*5fe0*/  SEL R142, R142, 0xffffffe0, !P0 ;  /* 0xffffffe08e8e7807 */ /* 0x000fe40004000000 */
        /* <DEDUP_REMOVED lines=8> */
[----:B------:R-:W3:Y:S01]  /*6070*/  LDSM.16.MT88.4 R8, [R0] ;  /* 0x000000000008783b */ /* 0x000ee20000004200 */
[----:B-1----:R-:W-:Y:S07]  /*6080*/  IMAD.SHL.U32 R3, R185, 0x2, RZ ;  /* 0x00000002b9037824 */ /* 0x002fee00078e00ff */
[----:B------:R-:W1:Y:S01]  /*6090*/  LDSM.16.MT88.4 R12, [R180+0x1c880] ;  /* 0x01c88000b40c783b */ /* 0x000e620000004200 */
[----:B--2---:R-:W-:Y:S07]  /*60a0*/  IMAD.IADD R2, R172, 0x1, R0 ;  /* 0x00000001ac027824 */ /* 0x004fee00078e0200 */
[----:B------:R-:W-:Y:S08]  /*60b0*/  LDSM.16.MT88.4 R20, [R180+0x19080] ;  /* 0x01908000b414783b */ /* 0x000ff00000004200 */
[----:B------:R-:W2:Y:S08]  /*60c0*/  LDSM.16.MT88.4 R16, [R2] ;  /* 0x000000000210783b */ /* 0x000eb00000004200 */
        /* <DEDUP_REMOVED lines=72> */
[----:B-1----:R-:W-:Y:S04]  /*6550*/  IMAD.SHL.U32 R0, R186, 0x2, RZ ;  /* 0x00000002ba007824 */ /* 0x002fe800078e00ff */
[----:B------:R-:W-:Y:S01]  /*6560*/  HMMA.16816.F32.BF16 R96, R8, R22, R96 ;  /* 0x000000160860723c */ /* 0x000fe20000041860 */
[----:B------:R-:W1:Y:S03]  /*6570*/  LDSM.16.MT88.4 R8, [R180+0x1c080] ;  /* 0x01c08000b408783b */ /* 0x000e660000004200 */
[----:B------:R-:W-:Y:S04]  /*6580*/  IMAD.IADD R0, R187, 0x1, R0 ;  /* 0x00000001bb007824 */ /* 0x000fe800078e0200 */
[-C--:B--2---:R-:W-:Y:S01]  /*6590*/  HMMA.16816.F32.BF16 R68, R28, R36.reuse, R68 ;  /* 0x000000241c44723c */ /* 0x084fe20000041844 */
[----:B------:R2:W3:Y:S07]  /*65a0*/  LDSM.16.MT88.4 R20, [R2+0x3800] ;  /* 0x003800000214783b */ /* 0x0004ee0000004200 */
[C---:B----4-:R-:W-:Y:S01]  /*65b0*/  HMMA.16816.F32.BF16 R72, R4.reuse, R36, R72 ;  /* 0x000000240448723c */ /* 0x050fe20000041848 */
[----:B------:R-:W-:Y:S07]  /*65c0*/  BAR.SYNC.DEFER_BLOCKING 0x0 ;  /* 0x0000000000007b1d */ /* 0x000fee0000010000 */
[-C--:B------:R-:W-:Y:S08]  /*65d0*/  HMMA.16816.F32.BF16 R76, R4, R38.reuse, R76 ;  /* 0x00000026044c723c */ /* 0x080ff0000004184c */
[C---:B------:R-:W-:Y:S04]  /*65e0*/  HMMA.16816.F32.BF16 R80, R28.reuse, R38, R80 ;  /* 0x000000261c50723c */ /* 0x040fe80000041850 */
[----:B--2---:R-:W-:Y:S04]  /*65f0*/  IMAD.SHL.U32 R2, R185, 0x2, RZ ;  /* 0x00000002b9027824 */ /* 0x004fe800078e00ff */
[-C--:B-----5:R-:W-:Y:S01]  /*6600*/  HMMA.16816.F32.BF16 R84, R28, R24.reuse, R84 ;  /* 0x000000181c54723c */ /* 0x0a0fe20000041854 */
[----:B------:R2:W4:Y:S03]  /*6610*/  LDSM.16.M88.4 R32, [R132+0x20880] ;  /* 0x020880008420783b */ /* 0x0005260000000200 */
[----:B------:R-:W-:Y:S04]  /*6620*/  IMAD.IADD R2, R172, 0x1, R2 ;  /* 0x00000001ac027824 */ /* 0x000fe800078e0202 */
        /* <DEDUP_REMOVED lines=19> */
[----:B--2-4-:R-:W-:Y:S01]  /*6760*/  IMAD.U32 R12, RZ, RZ, UR17 ;  /* 0x00000011ff0c7e24 */ /* 0x014fe2000f8e00ff */
[----:B------:R-:W2:Y:S01]  /*6770*/  LDL.64 R174, [R1+0x28] ;  /* 0x0000280001ae7983 */ /* 0x000ea20000100a00 */
[----:B------:R-:W-:Y:S02]  /*6780*/  USHF.R.S32.HI UR33, URZ, 0x1f, UR32 ;  /* 0x0000001f3f217899 */ /* 0x000fe40008011420 */
[----:B------:R-:W-:Y:S01]  /*6790*/  ULDC.64 UR6, c[0x0][0x208] ;  /* 0x0000820000067ab9 */ /* 0x000fe20000000a00 */
[----:B------:R-:W3:Y:S01]  /*67a0*/  LDL.64 R168, [R1+0x8] ;  /* 0x0000080001a87983 */ /* 0x000ee20000100a00 */
[----:B------:R-:W-:Y:S02]  /*67b0*/  UIMAD UR33, UR33, UR6, URZ ;  /* 0x00000006212172a4 */ /* 0x000fe4000f8e023f */
[----:B------:R-:W-:Y:S01]  /*67c0*/  UIMAD.WIDE.U32 UR34, UR32, UR6, URZ ;  /* 0x00000006202272a5 */ /* 0x000fe2000f8e003f */
[----:B------:R-:W4:Y:S01]  /*67d0*/  LDL.64 R170, [R1+0x20] ;  /* 0x0000200001aa7983 */ /* 0x000f220000100a00 */
[----:B------:R-:W-:Y:S02]  /*67e0*/  UIMAD UR33, UR32, UR7, UR33 ;  /* 0x00000007202172a4 */ /* 0x000fe4000f8e0221 */
[----:B------:R-:W-:Y:S01]  /*67f0*/  USHF.L.U32 UR32, UR32, 0x7, URZ ;  /* 0x0000000720207899 */ /* 0x000fe2000800063f */
[----:B------:R-:W5:Y:S01]  /*6800*/  LDL R56, [R1+0x44] ;  /* 0x0000440001387983 */ /* 0x000f620000100800 */
[----:B------:R-:W-:Y:S01]  /*6810*/  UIADD3 UR33, UR35, UR33, URZ ;  /* 0x0000002123217290 */ /* 0x000fe2000fffe03f */
[----:B------:R-:W-:Y:S01]  /*6820*/  IMAD.U32 R13, RZ, RZ, UR35 ;  /* 0x00000023ff0d7e24 */ /* 0x000fe2000f8e00ff */
[----:B------:R-:W-:Y:S01]  /*6830*/  USHF.R.S32.HI UR6, URZ, 0x1f, UR32 ;  /* 0x0000001f3f067899 */ /* 0x000fe20008011420 */
[----:B------:R-:W5:Y:S04]  /*6840*/  LDL R14, [R1+0x4c] ;  /* 0x00004c00010e7983 */ /* 0x000f680000100800 */
[----:B------:R-:W1:Y:S01]  /*6850*/  S2R R11, SR_CTAID.Y ;  /* 0x00000000000b7919 */ /* 0x000e620000002600 */
[----:B------:R-:W-:Y:S01]  /*6860*/  IMAD.U32 R13, RZ, RZ, UR6 ;  /* 0x00000006ff0d7e24 */ /* 0x000fe2000f8e00ff */
[----:B-1----:R-:W-:Y:S05]  /*6870*/  SHF.R.S32.HI R8, RZ, 0x1f, R11 ;  /* 0x0000001fff087819 */ /* 0x002fea000001140b */
[C---:B------:R-:W-:Y:S02]  /*6880*/  IMAD R10, R8.reuse, c[0x0][0x210], RZ ;  /* 0x00008400080a7a24 */ /* 0x040fe400078e02ff */
[----:B------:R-:W-:Y:S02]  /*6890*/  IMAD R8, R8, c[0x0][0x288], RZ ;  /* 0x0000a20008087a24 */ /* 0x000fe400078e02ff */
[C---:B------:R-:W-:Y:S02]  /*68a0*/  IMAD R10, R11.reuse, c[0x0][0x214], R10 ;  /* 0x000085000b0a7a24 */ /* 0x040fe400078e020a */
[C---:B------:R-:W-:Y:S02]  /*68b0*/  IMAD R8, R11.reuse, c[0x0][0x28c], R8 ;  /* 0x0000a3000b087a24 */ /* 0x040fe400078e0208 */
[----:B--2---:R-:W-:Y:S02]  /*68c0*/  IMAD.MOV.U32 R6, RZ, RZ, R174 ;  /* 0x000000ffff067224 */ /* 0x004fe400078e00ae */
[----:B------:R-:W-:Y:S02]  /*68d0*/  IMAD.MOV.U32 R7, RZ, RZ, R175 ;  /* 0x000000ffff077224 */ /* 0x000fe400078e00af */
[----:B---3--:R-:W-:Y:S02]  /*68e0*/  IMAD.MOV.U32 R4, RZ, RZ, R168 ;  /* 0x000000ffff047224 */ /* 0x008fe400078e00a8 */
[----:B------:R-:W-:Y:S04]  /*68f0*/  IMAD.WIDE.U32 R6, R11, c[0x0][0x210], R6 ;  /* 0x000084000b067a25 */ /* 0x000fe800078e0006 */
[----:B----4-:R-:W-:Y:S02]  /*6900*/  IMAD R9, R170, c[0x0][0x208], RZ ;  /* 0x00008200aa097a24 */ /* 0x010fe400078e02ff */
[----:B------:R-:W-:Y:S02]  /*6910*/  IMAD.MOV.U32 R5, RZ, RZ, R169 ;  /* 0x000000ffff057224 */ /* 0x000fe400078e00a9 */
[----:B------:R-:W-:Y:S02]  /*6920*/  IMAD.IADD R10, R7, 0x1, R10 ;  /* 0x00000001070a7824 */ /* 0x000fe400078e020a */
[----:B------:R-:W-:Y:S01]  /*6930*/  IMAD.WIDE.U32 R4, R11, c[0x0][0x288], R4 ;  /* 0x0000a2000b047a25 */ /* 0x000fe200078e0004 */
[----:B------:R-:W-:Y:S03]  /*6940*/  IADD3 R11, P1, P0, R9, UR16, R6 ;  /* 0x00000010090b7c10 */ /* 0x000fe6000f83e006 */
[----:B------:R-:W-:Y:S01]  /*6950*/  IMAD.U32 R9, RZ, RZ, UR32 ;  /* 0x00000020ff097e24 */ /* 0x000fe2000f8e00ff */
[----:B------:R-:W-:Y:S01]  /*6960*/  IADD3 R6, P6, P2, R4, UR32, R12 ;  /* 0x0000002004067c10 */ /* 0x000fe2000fade00c */
[----:B------:R-:W-:Y:S01]  /*6970*/  IMAD.U32 R4, RZ, RZ, UR33 ;  /* 0x00000021ff047e24 */ /* 0x000fe2000f8e00ff */
[----:B------:R-:W-:Y:S01]  /*6980*/  MOV R12, UR34 ;  /* 0x00000022000c7c02 */ /* 0x000fe20008000f00 */
[----:B------:R-:W-:Y:S01]  /*6990*/  IMAD.IADD R7, R5, 0x1, R8 ;  /* 0x0000000105077824 */ /* 0x000fe200078e0208 */
[----:B------:R-:W-:Y:S02]  /*69a0*/  IADD3 R9, -R170, c[0x0][0x168], -R9 ;  /* 0x00005a00aa097a10 */ /* 0x000fe40007ffe909 */
[----:B-----5:R-:W-:Y:S02]  /*69b0*/  IADD3.X R8, R56, UR27, R10, P1, P0 ;  /* 0x0000001b38087c10 */ /* 0x020fe40008fe040a */
[C---:B------:R-:W-:Y:S02]  /*69c0*/  LEA R5, P1, R12.reuse, R11, 0x7 ;  /* 0x0000000b0c057211 */ /* 0x040fe400078238ff */
[----:B------:R-:W-:Y:S02]  /*69d0*/  ISETP.LT.OR P0, PT, R9, 0x1, P4 ;  /* 0x000000010900780c */ /* 0x000fe40002701670 */
[----:B------:R-:W-:Y:S02]  /*69e0*/  IADD3.X R10, R13, UR29, R7, P6, P2 ;  /* 0x0000001d0d0a7c10 */ /* 0x000fe4000b7e4407 */
[----:B------:R-:W-:Y:S01]  /*69f0*/  LEA.HI.X R7, R12, R8, R4, 0x7, P1 ;  /* 0x000000080c077211 */ /* 0x000fe200008f3c04 */
[----:B------:R-:W-:Y:S01]  /*6a00*/  IMAD.U32 R8, RZ, RZ, UR20 ;  /* 0x00000014ff087e24 */ /* 0x000fe2000f8e00ff */
[C---:B------:R-:W-:Y:S02]  /*6a10*/  LEA R4, P2, R5.reuse, c[0x0][0x1f0], 0x1 ;  /* 0x00007c0005047a11 */ /* 0x040fe400078408ff */
[----:B------:R-:W-:Y:S02]  /*6a20*/  LEA R12, P1, R6, c[0x0][0x280], 0x2 ;  /* 0x0000a000060c7a11 */ /* 0x000fe400078210ff */
[----:B------:R-:W-:Y:S02]  /*6a30*/  LEA.HI.X R5, R5, c[0x0][0x1f4], R7, 0x1, P2 ;  /* 0x00007d0005057a11 */ /* 0x000fe400010f0c07 */
[----:B------:R-:W-:Y:S02]  /*6a40*/  LEA R8, R8, R14, 0xe ;  /* 0x0000000e08087211 */ /* 0x000fe400078e70ff */
[C---:B------:R-:W-:Y:S02]  /*6a50*/  ISETP.LT.OR P2, PT, R9.reuse, 0x21, P4 ;  /* 0x000000210900780c */ /* 0x040fe40002741670 */
[----:B------:R-:W-:Y:S01]  /*6a60*/  LEA.HI.X R13, R6, c[0x0][0x284], R10, 0x2, P1 ;  /* 0x0000a100060d7a11 */ /* 0x000fe200008f140a */
[----:B------:R-:W-:Y:S01]  /*6a70*/  @!PT LDS RZ, [RZ] ;  /* 0x00000000fffff984 */ /* 0x000fe20000000800 */
[----:B------:R-:W-:Y:S01]  /*6a80*/  @!PT LDS RZ, [RZ] ;  /* 0x00000000fffff984 */ /* 0x000fe20000000800 */
[----:B------:R-:W-:Y:S01]  /*6a90*/  @!PT LDS RZ, [RZ] ;  /* 0x00000000fffff984 */ /* 0x000fe20000000800 */
[----:B------:R1:W-:Y:S01]  /*6aa0*/  LDGSTS.E.BYPASS.LTC128B.128 [R8], [R4.64], !P0 ;  /* 0x0000000004087fae */ /* 0x0003e2000c101d56 */
[----:B------:R-:W-:Y:S02]  /*6ab0*/  IADD3 R6, P1, R4, UR30, RZ ;  /* 0x0000001e04067c10 */ /* 0x000fe4000ff3e0ff */
[----:B------:R-:W-:Y:S02]  /*6ac0*/  ISETP.LT.OR P6, PT, R9, 0x41, P4 ;  /* 0x000000410900780c */ /* 0x000fe400027c1670 */
[----:B------:R-:W-:Y:S02]  /*6ad0*/  IADD3.X R7, R5, UR25, RZ, P1, !PT ;  /* 0x0000001905077c10 */ /* 0x000fe40008ffe4ff */
[----:B------:R-:W-:Y:S01]  /*6ae0*/  ISETP.LT.OR P1, PT, R9, 0x61, P4 ;  /* 0x000000610900780c */ /* 0x000fe20002721670 */
[----:B------:R-:W-:Y:S02]  /*6af0*/  IMAD.U32 R9, RZ, RZ, UR20 ;  /* 0x00000014ff097e24 */ /* 0x000fe4000f8e00ff */
[----:B------:R2:W-:Y:S02]  /*6b00*/  LDGSTS.E.BYPASS.LTC128B.128 [R8+0x1000], [R6.64], !P2 ;  /* 0x0100000006087fae */ /* 0x0005e4000d101d56 */
[----:B------:R-:W-:Y:S01]  /*6b10*/  @!P3 IMAD R9, R9, 0x80, R168 ;  /* 0x000000800909b824 */ /* 0x000fe200078e02a8 */
[----:B-1----:R-:W-:Y:S04]  /*6b20*/  IADD3 R4, P0, R6, UR30, RZ ;  /* 0x0000001e06047c10 */ /* 0x002fe8000ff1e0ff */
[----:B------:R-:W-:Y:S02]  /*6b30*/  IADD3.X R5, R7, UR25, RZ, P0, !PT ;  /* 0x0000001907057c10 */ /* 0x000fe400087fe4ff */
[----:B------:R-:W-:Y:S03]  /*6b40*/  IADD3 R10, P0, R4, UR30, RZ ;  /* 0x0000001e040a7c10 */ /* 0x000fe6000ff1e0ff */
[----:B------:R1:W-:Y:S01]  /*6b50*/  LDGSTS.E.BYPASS.LTC128B.128 [R8+0x2000], [R4.64], !P6 ;  /* 0x0200000004087fae */ /* 0x0003e2000f101d56 */
[----:B------:R-:W-:Y:S01]  /*6b60*/  IADD3.X R11, R5, UR25, RZ, P0, !PT ;  /* 0x00000019050b7c10 */ /* 0x000fe200087fe4ff */
[----:B--2---:R-:W-:Y:S04]  /*6b70*/  @!P3 IMAD.SHL.U32 R6, R9, 0x4, RZ ;  /* 0x000000040906b824 */ /* 0x004fe800078e00ff */
[----:B------:R1:W-:Y:S04]  /*6b80*/  LDGSTS.E.BYPASS.LTC128B.128 [R8+0x3000], [R10.64], !P1 ;  /* 0x030000000a087fae */ /* 0x0003e8000c901d56 */
[----:B------:R1:W-:Y:S02]  /*6b90*/  @!P3 LDGSTS.E.BYPASS.LTC128B.128 [R6+0x18480], [R12.64] ;  /* 0x184800000c06bfae */ /* 0x0003e4000b901d56 */
.L_x_1130:
[-C--:B-12-4-:R-:W-:Y:S01]  /*6ba0*/  HMMA.16816.F32.BF16 R4, R32, R24.reuse, RZ ;  /* 0x000000182004723c */ /* 0x096fe200000418ff */
[----:B------:R-:W-:Y:S01]  /*6bb0*/  LDSM.16.MT88.4 R60, [R3+0x1080] ;  /* 0x00108000033c783b */ /* 0x000fe20000004200 */
[----:B------:R-:W-:Y:S02]  /*6bc0*/  USHF.L.U32 UR10, UR10, 0xd, URZ ;  /* 0x0000000d0a0a7899 */ /* 0x000fe4000800063f */
[C---:B------:R-:W-:Y:S01]  /*6bd0*/  IMAD.IADD R141, R172.reuse, 0x1, R132 ;  /* 0x00000001ac8d7824 */ /* 0x040fe200078e0284 */
[----:B------:R-:W-:Y:S01]  /*6be0*/  UISETP.GE.AND UP0, UPT, UR31, UR11, UPT ;  /* 0x0000000b1f00728c */ /* 0x000fe2000bf06270 */
[----:B------:R-:W2:Y:S01]  /*6bf0*/  LDL.64 R144, [R1+0x30] ;  /* 0x0000300001907983 */ /* 0x000ea20000100a00 */
[----:B------:R-:W-:Y:S01]  /*6c00*/  IMAD.IADD R140, R172, 0x1, R0 ;  /* 0x00000001ac8c7824 */ /* 0x000fe200078e0200 */
[C---:B------:R-:W-:Y:S01]  /*6c10*/  HMMA.16816.F32.BF16 R8, R28.reuse, R24, RZ ;  /* 0x000000181c08723c */ /* 0x040fe200000418ff */
[----:B------:R-:W-:Y:S02]  /*6c20*/  UISETP.GE.AND UP3, UPT, UR5, 0x1, UPT ;  /* 0x000000010500788c */ /* 0x000fe4000bf66270 */
        /* <DEDUP_REMOVED lines=8> */
[----:B------:R-:W-:Y:S01]  /*6cb0*/  USEL UR19, UR7, URZ, !UP2 ;  /* 0x0000003f07137287 */ /* 0x000fe2000d000000 */
[C---:B------:R-:W-:Y:S01]  /*6cc0*/  HMMA.16816.F32.BF16 R16, R32.reuse, R26, RZ ;  /* 0x0000001a2010723c */ /* 0x040fe200000418ff */
[----:B------:R-:W-:Y:S02]  /*6cd0*/  USEL UR20, UR6, URZ, !UP1 ;  /* 0x0000003f06147287 */ /* 0x000fe4000c800000 */
[----:B------:R-:W-:Y:S05]  /*6ce0*/  LDSM.16.M88.4 R136, [R141+0x26880] ;  /* 0x026880008d88783b */ /* 0x000fea0000000200 */
        /* <DEDUP_REMOVED lines=74> */
[C---:B------:R-:W-:Y:S02]  /*7190*/  HMMA.16816.F32.BF16 R16, R56.reuse, R66, R16 ;  /* 0x000000423810723c */ /* 0x040fe40000041810 */
[----:B------:R-:W-:Y:S06]  /*71a0*/  UMOV UR10, UR31 ;  /* 0x0000001f000a7c82 */ /* 0x000fec0008000000 */
        /* <DEDUP_REMOVED lines=183> */
.L_x_1110:
[----:B------:R-:W1:Y:S01]  /*7d20*/  S2R R26, SR_TID.X ;  /* 0x00000000001a7919 */ /* 0x000e620000002100 */
[----:B------:R-:W-:Y:S01]  /*7d30*/  USHF.L.U32 UR5, UR9, 0x7, URZ ;  /* 0x0000000709057899 */ /* 0x000fe2000800063f */
[----:B------:R-:W-:Y:S05]  /*7d40*/  @P1 BRA `(.L_x_1132) ;  /* 0x000010b000001947 */ /* 0x000fea0003800000 */
[----:B-1----:R-:W-:Y:S01]  /*7d50*/  SHF.R.S32.HI R25, RZ, 0x1f, R26 ;  /* 0x0000001fff197819 */ /* 0x002fe2000001141a */
        /* <DEDUP_REMOVED lines=21> */
[----:B------:R-:W-:Y:S01]  /*7eb0*/  LEA.HI R5, R25, R26, RZ, 0x7 ;  /* 0x0000001a19057211 */ /* 0x000fe200078f38ff */
[----:B------:R-:W-:Y:S01]  /*7ec0*/  IMAD.IADD R7, R3, 0x1, -R0 ;  /* 0x0000000103077824 */ /* 0x000fe200078e0a00 */
[----:B------:R-:W-:Y:S01]  /*7ed0*/  LOP3.LUT R3, R4, 0x3ffffffc, RZ, 0xc0, !PT ;  /* 0x3ffffffc04037812 */ /* 0x000fe200078ec0ff */
[----:B------:R-:W-:Y:S01]  /*7ee0*/  IMAD.SHL.U32 R0, R6, 0x40, RZ ;  /* 0x0000004006007824 */ /* 0x000fe200078e00ff */
[----:B------:R-:W-:-:S02]  /*7ef0*/  LOP3.LUT R2, R14, 0x1ffffff8, RZ, 0xc0, !PT ;  /* 0x1ffffff80e027812 */ /* 0x000fc400078ec0ff */
[----:B------:R-:W-:Y:S01]  /*7f00*/  SHF.R.U32.HI R5, RZ, 0x4, R5 ;  /* 0x00000004ff057819 */ /* 0x000fe20000011605 */
[C---:B------:R-:W-:Y:S01]  /*7f10*/  IMAD.IADD R4, R26.reuse, 0x1, -R3 ;  /* 0x000000011a047824 */ /* 0x040fe200078e0a03 */
[----:B------:R-:W-:Y:S01]  /*7f20*/  SHF.R.S32.HI R14, RZ, 0x3, R14 ;  /* 0x00000003ff0e7819 */ /* 0x000fe2000001140e */
[----:B------:R-:W-:Y:S01]  /*7f30*/  IMAD.IADD R2, R26, 0x1, -R2 ;  /* 0x000000011a027824 */ /* 0x000fe200078e0a02 */
[----:B------:R-:W-:Y:S02]  /*7f40*/  LOP3.LUT R0, R0, 0x1c0, RZ, 0xc0, !PT ;  /* 0x000001c000007812 */ /* 0x000fe400078ec0ff */
[----:B------:R-:W-:Y:S01]  /*7f50*/  R2P PR, R6, 0x6 ;  /* 0x0000000606007804 */ /* 0x000fe20000000000 */
[----:B------:R-:W-:Y:S01]  /*7f60*/  IMAD.SHL.U32 R3, R14, 0x40, RZ ;  /* 0x000000400e037824 */ /* 0x000fe200078e00ff */
[----:B------:R-:W-:Y:S01]  /*7f70*/  LOP3.LUT R5, R0, 0x8, R5, 0xf8, !PT ;  /* 0x0000000800057812 */ /* 0x000fe200078ef805 */
[----:B------:R-:W-:Y:S01]  /*7f80*/  IMAD.SHL.U32 R12, R2, 0x8, RZ ;  /* 0x00000008020c7824 */ /* 0x000fe200078e00ff */
[----:B------:R-:W-:Y:S01]  /*7f90*/  SHF.R.U32.HI R0, RZ, 0x3, R0 ;  /* 0x00000003ff007819 */ /* 0x000fe20000011600 */
[----:B------:R-:W-:Y:S01]  /*7fa0*/  IMAD R2, R7, 0x200, R4 ;  /* 0x0000020007027824 */ /* 0x000fe200078e0204 */
[----:B------:R-:W-:Y:S01]  /*7fb0*/  LOP3.LUT R24, R3, 0x1c0, RZ, 0xc0, !PT ;  /* 0x000001c003187812 */ /* 0x000fe200078ec0ff */
[----:B------:R-:W-:Y:S01]  /*7fc0*/  IMAD.MOV.U32 R4, RZ, RZ, 0x20 ;  /* 0x00000020ff047424 */ /* 0x000fe200078e00ff */
[----:B------:R-:W-:-:S02]  /*7fd0*/  LOP3.LUT R0, R5, R0, RZ, 0x3c, !PT ;  /* 0x0000000005007212 */ /* 0x000fc400078e3cff */
[----:B------:R-:W-:Y:S02]  /*7fe0*/  LEA.HI R25, R25, R26, RZ, 0x6 ;  /* 0x0000001a19197211 */ /* 0x000fe400078f30ff */
[----:B------:R-:W-:Y:S01]  /*7ff0*/  LOP3.LUT R3, R24, 0x38, R12, 0xf8, !PT ;  /* 0x0000003818037812 */ /* 0x000fe200078ef80c */
[----:B------:R-:W-:Y:S01]  /*8000*/  IMAD.U32 R0, R2, 0x2, R0 ;  /* 0x0000000202007824 */ /* 0x000fe200078e0000 */
[----:B------:R-:W-:Y:S01]  /*8010*/  SHF.R.U32.HI R7, RZ, 0x3, R24 ;  /* 0x00000003ff077819 */ /* 0x000fe20000011618 */
[----:B------:R-:W-:Y:S01]  /*8020*/  IMAD.SHL.U32 R2, R25, 0x8, RZ ;  /* 0x0000000819027824 */ /* 0x000fe200078e00ff */
[----:B------:R-:W-:Y:S01]  /*8030*/  F2FP.BF16.PACK_AB R70, R71, R70 ;  /* 0x000000464746723e */ /* 0x000fe200000010ff */
[----:B------:R-:W-:Y:S01]  /*8040*/  IMAD.SHL.U32 R0, R0, 0x2, RZ ;  /* 0x0000000200007824 */ /* 0x000fe200078e00ff */
[----:B------:R-:W-:Y:S02]  /*8050*/  LOP3.LUT R7, R3, R7, RZ, 0x3c, !PT ;  /* 0x0000000703077212 */ /* 0x000fe400078e3cff */
[----:B------:R-:W-:-:S02]  /*8060*/  SEL R3, R4, 0xffffffe0, !P1 ;  /* 0xffffffe004037807 */ /* 0x000fc40004800000 */
[----:B------:R-:W-:Y:S01]  /*8070*/  LOP3.LUT R7, R7, 0x7ffffe00, R2, 0xf8, !PT ;  /* 0x7ffffe0007077812 */ /* 0x000fe200078ef802 */
[----:B------:R-:W-:Y:S01]  /*8080*/  STS [R0+0x4080], R68 ;  /* 0x0040804400007388 */ /* 0x000fe20000000800 */
[C---:B------:R-:W-:Y:S01]  /*8090*/  IADD3 R2, R0.reuse, 0x40, RZ ;  /* 0x0000004000027810 */ /* 0x040fe20007ffe0ff */
[C---:B------:R-:W-:Y:S01]  /*80a0*/  IMAD.IADD R4, R0.reuse, 0x1, R3 ;  /* 0x0000000100047824 */ /* 0x040fe200078e0203 */
[----:B------:R-:W-:Y:S01]  /*80b0*/  @P2 IADD3 R2, R0, -0x40, RZ ;  /* 0xffffffc000022810 */ /* 0x000fe20007ffe0ff */
[----:B------:R-:W-:Y:S01]  /*80c0*/  STS [R0+0x4480], R70 ;  /* 0x0044804600007388 */ /* 0x000fe20000000800 */
[----:B------:R-:W-:Y:S02]  /*80d0*/  F2FP.BF16.PACK_AB R80, R81, R80 ;  /* 0x000000505150723e */ /* 0x000fe400000010ff */
        /* <DEDUP_REMOVED lines=44> */
[----:B-1----:R-:W-:Y:S01]  /*83a0*/  SHF.R.S32.HI R49, RZ, 0x1f, R51 ;  /* 0x0000001fff317819 */ /* 0x002fe20000011433 */
[----:B------:R-:W-:Y:S01]  /*83b0*/  STS [R0+0x80], R23 ;  /* 0x0000801700007388 */ /* 0x000fe20000000800 */
[----:B------:R-:W-:Y:S02]  /*83c0*/  ISETP.GE.AND P4, PT, R14, UR4, PT ;  /* 0x000000040e007c0c */ /* 0x000fe4000bf86270 */
[----:B--2---:R-:W-:Y:S01]  /*83d0*/  SHF.R.S32.HI R50, RZ, 0x1f, R48 ;  /* 0x0000001fff327819 */ /* 0x004fe20000011430 */
[----:B------:R-:W-:Y:S01]  /*83e0*/  STS [R0+0x480], R22 ;  /* 0x0004801600007388 */ /* 0x000fe20000000800 */
[----:B------:R-:W-:-:S03]  /*83f0*/  ISETP.GE.OR P0, PT, R12, c[0x0][0x324], P4 ;  /* 0x0000c9000c007a0c */ /* 0x000fc60002706670 */
        /* <DEDUP_REMOVED lines=8> */
[----:B------:R-:W-:Y:S04]  /*8480*/  STS [R3+0x80], R9 ;  /* 0x0000800903007388 */ /* 0x000fe80000000800 */
[----:B------:R-:W-:Y:S01]  /*8490*/  STS [R3+0x480], R8 ;  /* 0x0004800803007388 */ /* 0x000fe20000000800 */
[----:B-1----:R-:W-:-:S03]  /*84a0*/  IMAD.SHL.U32 R0, R7, 0x2, RZ ;  /* 0x0000000207007824 */ /* 0x002fc600078e00ff */
[----:B------:R-:W-:Y:S04]  /*84b0*/  STS [R2+0x2080], R11 ;  /* 0x0020800b02007388 */ /* 0x000fe80000000800 */
[----:B------:R-:W-:Y:S01]  /*84c0*/  STS [R2+0x2480], R10 ;  /* 0x0024800a02007388 */ /* 0x000fe20000000800 */
[----:B--2---:R-:W-:-:S03]  /*84d0*/  IMAD R4, R49, c[0x0][0x338], RZ ;  /* 0x0000ce0031047a24 */ /* 0x004fc600078e02ff */
[----:B------:R1:W-:Y:S01]  /*84e0*/  STS [R3+0x2080], R5 ;  /* 0x0020800503007388 */ /* 0x0003e20000000800 */
[----:B------:R-:W-:Y:S01]  /*84f0*/  IMAD R4, R51, c[0x0][0x33c], R4 ;  /* 0x0000cf0033047a24 */ /* 0x000fe200078e0204 */
[----:B---3--:R-:W-:Y:S02]  /*8500*/  SHF.R.S32.HI R15, RZ, 0x1f, R14 ;  /* 0x0000001fff0f7819 */ /* 0x008fe4000001140e */
[----:B------:R2:W-:Y:S01]  /*8510*/  STS [R3+0x2480], R6 ;  /* 0x0024800603007388 */ /* 0x0005e20000000800 */
[----:B----4-:R-:W-:-:S03]  /*8520*/  SHF.R.S32.HI R13, RZ, 0x1f, R12 ;  /* 0x0000001fff0d7819 */ /* 0x010fc6000001140c */
[----:B------:R-:W-:Y:S01]  /*8530*/  BAR.SYNC.DEFER_BLOCKING 0x1, 0x100 ;  /* 0x0044000000007b1d */ /* 0x000fe20000010000 */
[----:B-1----:R-:W-:Y:S02]  /*8540*/  IMAD.U32 R5, RZ, RZ, UR9 ;  /* 0x00000009ff057e24 */ /* 0x002fe4000f8e00ff */
[----:B--2---:R-:W-:-:S03]  /*8550*/  IMAD.WIDE.U32 R2, R51, c[0x0][0x338], R12 ;  /* 0x0000ce0033027a25 */ /* 0x004fc600078e000c */
[----:B------:R1:W2:Y:S01]  /*8560*/  LDS.128 R20, [R0+0x5080] ;  /* 0x0050800000147984 */ /* 0x0002a20000000c00 */
[----:B------:R-:W-:Y:S02]  /*8570*/  IMAD.IADD R3, R3, 0x1, R4 ;  /* 0x0000000103037824 */ /* 0x000fe400078e0204 */
[----:B------:R-:W-:Y:S01]  /*8580*/  IMAD R4, R50, c[0x0][0x340], RZ ;  /* 0x0000d00032047a24 */ /* 0x000fe200078e02ff */
[----:B------:R1:W3:Y:S01]  /*8590*/  LDS.128 R24, [R0+0x6080] ;  /* 0x0060800000187984 */ /* 0x0002e20000000c00 */
[----:B------:R-:W-:-:S03]  /*85a0*/  IMAD.WIDE.U32 R6, R48, c[0x0][0x340], R2 ;  /* 0x0000d00030067a25 */ /* 0x000fc600078e0002 */
[----:B------:R1:W4:Y:S01]  /*85b0*/  LDS.128 R28, [R0+0x7080] ;  /* 0x00708000001c7984 */ /* 0x0003220000000c00 */
[----:B------:R-:W-:Y:S02]  /*85c0*/  IMAD R4, R48, c[0x0][0x344], R4 ;  /* 0x0000d10030047a24 */ /* 0x000fe400078e0204 */
[----:B------:R-:W-:Y:S01]  /*85d0*/  IMAD.WIDE R2, R5, 0x80, R14 ;  /* 0x0000008005027825 */ /* 0x000fe200078e020e */
[----:B------:R1:W1:Y:S03]  /*85e0*/  LDS.128 R32, [R0+0x80] ;  /* 0x0000800000207984 */ /* 0x0002660000000c00 */
[----:B------:R-:W-:Y:S01]  /*85f0*/  IMAD.IADD R5, R7, 0x1, R4 ;  /* 0x0000000107057824 */ /* 0x000fe200078e0204 */
[----:B------:R1:W1:Y:S04]  /*8600*/  LDS.128 R36, [R0+0x1080] ;  /* 0x0010800000247984 */ /* 0x0002680000000c00 */
[----:B------:R1:W1:Y:S04]  /*8610*/  LDS.128 R40, [R0+0x2080] ;  /* 0x0020800000287984 */ /* 0x0002680000000c00 */
[----:B------:R1:W1:Y:S01]  /*8620*/  LDS.128 R44, [R0+0x3080] ;  /* 0x00308000002c7984 */ /* 0x0002620000000c00 */
        /* <DEDUP_REMOVED lines=10> */
.L_x_1134:
[----:B------:R-:W-:Y:S05]  /*86d0*/  BSYNC B0 ;  /* 0x0000000000007941 */ /* 0x000fea0003800000 */
.L_x_1133:
[----:B-1----:R-:W-:Y:S01]  /*86e0*/  IADD3 R0, R14, 0x20, RZ ;  /* 0x000000200e007810 */ /* 0x002fe20007ffe0ff */
[----:B------:R-:W-:Y:S03]  /*86f0*/  BSSY B0, `(.L_x_1135) ;  /* 0x000000f000007945 */ /* 0x000fe60003800000 */
[----:B------:R-:W-:-:S04]  /*8700*/  ISETP.GE.AND P3, PT, R0, UR4, PT ;  /* 0x0000000400007c0c */ /* 0x000fc8000bf66270 */
        /* <DEDUP_REMOVED lines=12> */
[----:B--2---:R1:W-:Y:S02]  /*87d0*/  STG.E.128 [R10.64], R20 ;  /* 0x000000140a007986 */ /* 0x0043e4000c101d16 */
.L_x_1136:
[----:B------:R-:W-:Y:S05]  /*87e0*/  BSYNC B0 ;  /* 0x0000000000007941 */ /* 0x000fea0003800000 */
.L_x_1135:
[----:B------:R-:W-:Y:S01]  /*87f0*/  IADD3 R0, R14, 0x40, RZ ;  /* 0x000000400e007810 */ /* 0x000fe20007ffe0ff */
[----:B------:R-:W-:Y:S03]  /*8800*/  BSSY B0, `(.L_x_1137) ;  /* 0x000000f000007945 */ /* 0x000fe60003800000 */
[----:B------:R-:W-:-:S04]  /*8810*/  ISETP.GE.AND P2, PT, R0, UR4, PT ;  /* 0x0000000400007c0c */ /* 0x000fc8000bf46270 */
        /* <DEDUP_REMOVED lines=12> */
[----:B---3--:R1:W-:Y:S02]  /*88e0*/  STG.E.128 [R10.64], R24 ;  /* 0x000000180a007986 */ /* 0x0083e4000c101d16 */
.L_x_1138:
[----:B------:R-:W-:Y:S05]  /*88f0*/  BSYNC B0 ;  /* 0x0000000000007941 */ /* 0x000fea0003800000 */
.L_x_1137:
[----:B------:R-:W-:Y:S01]  /*8900*/  IADD3 R0, R14, 0x60, RZ ;  /* 0x000000600e007810 */ /* 0x000fe20007ffe0ff */
[----:B------:R-:W-:Y:S03]  /*8910*/  BSSY B0, `(.L_x_1139) ;  /* 0x000000e000007945 */ /* 0x000fe60003800000 */
[----:B------:R-:W-:-:S04]  /*8920*/  ISETP.GE.AND P1, PT, R0, UR4, PT ;  /* 0x0000000400007c0c */ /* 0x000fc8000bf26270 */
        /* <DEDUP_REMOVED lines=11> */
[----:B----4-:R4:W-:Y:S02]  /*89e0*/  STG.E.128 [R4.64], R28 ;  /* 0x0000001c04007986 */ /* 0x0109e4000c101d16 */
.L_x_1140:
[----:B------:R-:W-:Y:S05]  /*89f0*/  BSYNC B0 ;  /* 0x0000000000007941 */ /* 0x000fea0003800000 */
.L_x_1139:
[----:B------:R-:W-:Y:S01]  /*8a00*/  IMAD R0, R49, c[0x0][0x308], RZ ;  /* 0x0000c20031007a24 */ /* 0x000fe200078e02ff */
[----:B------:R-:W-:Y:S01]  /*8a10*/  ISETP.GE.OR P4, PT, R12, c[0x0][0x2f4], P4 ;  /* 0x0000bd000c007a0c */ /* 0x000fe20002786670 */
[C---:B------:R-:W-:Y:S01]  /*8a20*/  IMAD.WIDE.U32 R6, R51.reuse, c[0x0][0x308], R12 ;  /* 0x0000c20033067a25 */ /* 0x040fe200078e000c */
[----:B------:R-:W-:Y:S03]  /*8a30*/  BSSY B0, `(.L_x_1141) ;  /* 0x0000010000007945 */ /* 0x000fe60003800000 */
[----:B------:R-:W-:Y:S02]  /*8a40*/  IMAD R0, R51, c[0x0][0x30c], R0 ;  /* 0x0000c30033007a24 */ /* 0x000fe400078e0200 */
[----:B----4-:R-:W-:-:S03]  /*8a50*/  IMAD R4, R50, c[0x0][0x310], RZ ;  /* 0x0000c40032047a24 */ /* 0x010fc600078e02ff */
        /* <DEDUP_REMOVED lines=12> */
[----:B------:R1:W-:Y:S02]  /*8b20*/  STG.E.128 [R10.64], R32 ;  /* 0x000000200a007986 */ /* 0x0003e4000c101d16 */
.L_x_1142:
[----:B------:R-:W-:Y:S05]  /*8b30*/  BSYNC B0 ;  /* 0x0000000000007941 */ /* 0x000fea0003800000 */
.L_x_1141:
        /* <DEDUP_REMOVED lines=14> */
.L_x_1144:
[----:B------:R-:W-:Y:S05]  /*8c20*/  BSYNC B0 ;  /* 0x0000000000007941 */ /* 0x000fea0003800000 */
.L_x_1143:
        /* <DEDUP_REMOVED lines=14> */
.L_x_1146:
[----:B------:R-:W-:Y:S05]  /*8d10*/  BSYNC B0 ;  /* 0x0000000000007941 */ /* 0x000fea0003800000 */
.L_x_1145:
        /* <DEDUP_REMOVED lines=14> */
.L_x_1132:
[----:B------:R-:W2:Y:S01]  /*8e00*/  S2R R16, SR_CTAID.Y ;  /* 0x0000000000107919 */ /* 0x000ea20000002600 */
[----:B-1----:R-:W-:Y:S01]  /*8e10*/  SHF.R.S32.HI R4, RZ, 0x1f, R26 ;  /* 0x0000001fff047819 */ /* 0x002fe2000001141a */
[----:B------:R-:W-:Y:S01]  /*8e20*/  ULDC UR4, c[0x0][0x2f0] ;  /* 0x0000bc0000047ab9 */ /* 0x000fe20000000800 */
[----:B------:R-:W-:Y:S01]  /*8e30*/  BSSY B0, `(.L_x_1147) ;  /* 0x0000021000007945 */ /* 0x000fe20003800000 */
[----:B------:R-:W1:Y:S01]  /*8e40*/  S2R R17, SR_CTAID.Z ;  /* 0x0000000000117919 */ /* 0x000e620000002700 */
[----:B------:R-:W-:Y:S01]  /*8e50*/  LEA.HI R4, R4, R26, RZ, 0x3 ;  /* 0x0000001a04047211 */ /* 0x000fe200078f18ff */
[----:B------:R-:W-:-:S03]  /*8e60*/  UIADD3 UR4, -UR5, UR4, URZ ;  /* 0x0000000405047290 */ /* 0x000fc6000fffe13f */
[----:B------:R-:W-:Y:S02]  /*8e70*/  LOP3.LUT R6, R4, 0x1ffffff8, RZ, 0xc0, !PT ;  /* 0x1ffffff804067812 */ /* 0x000fe400078ec0ff */
[----:B------:R-:W-:-:S03]  /*8e80*/  SHF.R.S32.HI R4, RZ, 0x3, R4 ;  /* 0x00000003ff047819 */ /* 0x000fc60000011404 */
[----:B------:R-:W-:Y:S01]  /*8e90*/  IMAD.IADD R6, R26, 0x1, -R6 ;  /* 0x000000011a067824 */ /* 0x000fe200078e0a06 */
[----:B------:R-:W-:Y:S02]  /*8ea0*/  ISETP.GE.AND P4, PT, R4, UR4, PT ;  /* 0x0000000404007c0c */ /* 0x000fe4000bf86270 */
[----:B------:R-:W-:Y:S01]  /*8eb0*/  SHF.R.S32.HI R5, RZ, 0x1f, R4 ;  /* 0x0000001fff057819 */ /* 0x000fe20000011404 */
[----:B------:R-:W-:-:S05]  /*8ec0*/  IMAD.SHL.U32 R6, R6, 0x8, RZ ;  /* 0x0000000806067824 */ /* 0x000fca00078e00ff */
[----:B------:R-:W-:Y:S02]  /*8ed0*/  SHF.R.S32.HI R7, RZ, 0x1f, R6 ;  /* 0x0000001fff077819 */ /* 0x000fe40000011406 */
[----:B--2---:R-:W-:Y:S02]  /*8ee0*/  SHF.R.S32.HI R18, RZ, 0x1f, R16 ;  /* 0x0000001fff127819 */ /* 0x004fe40000011410 */
[----:B------:R-:W-:Y:S01]  /*8ef0*/  ISETP.GE.OR P0, PT, R6, c[0x0][0x2f4], P4 ;  /* 0x0000bd0006007a0c */ /* 0x000fe20002706670 */
[----:B------:R-:W-:Y:S01]  /*8f00*/  IMAD.WIDE.U32 R2, R16, c[0x0][0x308], R6 ;  /* 0x0000c20010027a25 */ /* 0x000fe200078e0006 */
[----:B-1----:R-:W-:-:S03]  /*8f10*/  SHF.R.S32.HI R19, RZ, 0x1f, R17 ;  /* 0x0000001fff137819 */ /* 0x002fc60000011411 */
[----:B------:R-:W-:Y:S02]  /*8f20*/  IMAD R0, R18, c[0x0][0x308], RZ ;  /* 0x0000c20012007a24 */ /* 0x000fe400078e02ff */
[----:B------:R-:W-:Y:S02]  /*8f30*/  IMAD R8, R19, c[0x0][0x310], RZ ;  /* 0x0000c40013087a24 */ /* 0x000fe400078e02ff */
[----:B------:R-:W-:Y:S02]  /*8f40*/  IMAD R0, R16, c[0x0][0x30c], R0 ;  /* 0x0000c30010007a24 */ /* 0x000fe400078e0200 */
[----:B------:R-:W-:-:S03]  /*8f50*/  IMAD R8, R17, c[0x0][0x314], R8 ;  /* 0x0000c50011087a24 */ /* 0x000fc600078e0208 */
[----:B------:R-:W-:Y:S01]  /*8f60*/  IADD3 R3, R3, R0, RZ ;  /* 0x0000000003037210 */ /* 0x000fe20007ffe0ff */
[----:B------:R-:W-:-:S04]  /*8f70*/  IMAD.U32 R0, RZ, RZ, UR9 ;  /* 0x00000009ff007e24 */ /* 0x000fc8000f8e00ff */
[----:B------:R-:W-:-:S04]  /*8f80*/  IMAD.WIDE.U32 R10, R17, c[0x0][0x310], R2 ;  /* 0x0000c400110a7a25 */ /* 0x000fc800078e0002 */
[----:B------:R-:W-:Y:S01]  /*8f90*/  IMAD.WIDE R2, R0, 0x80, R4 ;  /* 0x0000008000027825 */ /* 0x000fe200078e0204 */
        /* <DEDUP_REMOVED lines=10> */
.L_x_1148:
[----:B------:R-:W-:Y:S05]  /*9040*/  BSYNC B0 ;  /* 0x0000000000007941 */ /* 0x000fea0003800000 */
.L_x_1147:
        /* <DEDUP_REMOVED lines=16> */
.L_x_1150:
[----:B------:R-:W-:Y:S05]  /*9150*/  BSYNC B0 ;  /* 0x0000000000007941 */ /* 0x000fea0003800000 */
.L_x_1149:
        /* <DEDUP_REMOVED lines=16> */
.L_x_1152:
[----:B------:R-:W-:Y:S05]  /*9260*/  BSYNC B0 ;  /* 0x0000000000007941 */ /* 0x000fea0003800000 */
.L_x_1151:
        /* <DEDUP_REMOVED lines=14> */
[----:B------:R2:W-:Y:S02]  /*9350*/  STG.E.128 [R4.64], RZ ;  /* 0x000000ff04007986 */ /* 0x0005e4000c101d16 */
.L_x_1154:
[----:B------:R-:W-:Y:S05]  /*9360*/  BSYNC B0 ;  /* 0x0000000000007941 */ /* 0x000fea0003800000 */
.L_x_1153:
        /* <DEDUP_REMOVED lines=19> */
.L_x_1156:
[----:B------:R-:W-:Y:S05]  /*94a0*/  BSYNC B0 ;  /* 0x0000000000007941 */ /* 0x000fea0003800000 */
.L_x_1155:
[----:B------:R-:W-:Y:S01]  /*94b0*/  ISETP.GE.OR P3, PT, R6, c[0x0][0x324], P3 ;  /* 0x0000c90006007a0c */ /* 0x000fe20001f66670 */
[----:B------:R-:W-:-:S12]  /*94c0*/  BSSY B0, `(.L_x_1157) ;  /* 0x000000d000007945 */ /* 0x000fd80003800000 */
[----:B------:R-:W-:Y:S05]  /*94d0*/  @P3 BRA `(.L_x_1158) ;  /* 0x000000b000003947 */ /* 0x000fea0003800000 */
[----:B------:R-:W-:Y:S02]  /*94e0*/  IADD3 R0, P0, R2, 0x20, RZ ;  /* 0x0000002002007810 */ /* 0x000fe40007f1e0ff */
[----:B------:R-:W-:-:S03]  /*94f0*/  MOV R11, R5 ;  /* 0x00000005000b7202 */ /* 0x000fc60000000f00 */
[----:B------:R-:W-:-:S04]  /*9500*/  IMAD.X R10, RZ, RZ, R3, P0 ;  /* 0x000000ffff0a7224 */ /* 0x000fc800000e0603 */
[----:B--2---:R-:W-:Y:S02]  /*9510*/  IMAD R12, R10, c[0x0][0x330], RZ ;  /* 0x0000cc000a0c7a24 */ /* 0x004fe400078e02ff */
[----:B------:R-:W-:-:S04]  /*9520*/  IMAD.MOV.U32 R10, RZ, RZ, R8 ;  /* 0x000000ffff0a7224 */ /* 0x000fc800078e0008 */
[----:B------:R-:W-:-:S04]  /*9530*/  IMAD.WIDE.U32 R10, R0, c[0x0][0x330], R10 ;  /* 0x0000cc00000a7a25 */ /* 0x000fc800078e000a */
[----:B------:R-:W-:Y:S01]  /*9540*/  IMAD R0, R0, c[0x0][0x334], R12 ;  /* 0x0000cd0000007a24 */ /* 0x000fe200078e020c */
[----:B------:R-:W-:-:S04]  /*9550*/  LEA R12, P0, R10, c[0x0][0x318], 0x1 ;  /* 0x0000c6000a0c7a11 */ /* 0x000fc800078008ff */
[----:B------:R-:W-:-:S04]  /*9560*/  IADD3 R0, R11, R0, RZ ;  /* 0x000000000b007210 */ /* 0x000fc80007ffe0ff */
[----:B------:R-:W-:-:S05]  /*9570*/  LEA.HI.X R13, R10, c[0x0][0x31c], R0, 0x1, P0 ;  /* 0x0000c7000a0d7a11 */ /* 0x000fca00000f0c00 */
[----:B------:R2:W-:Y:S02]  /*9580*/  STG.E.128 [R12.64], RZ ;  /* 0x000000ff0c007986 */ /* 0x0005e4000c101d16 */
.L_x_1158:
[----:B------:R-:W-:Y:S05]  /*9590*/  BSYNC B0 ;  /* 0x0000000000007941 */ /* 0x000fea0003800000 */
.L_x_1157:
        /* <DEDUP_REMOVED lines=14> */
.L_x_1160:
[----:B------:R-:W-:Y:S05]  /*9680*/  BSYNC B0 ;  /* 0x0000000000007941 */ /* 0x000fea0003800000 */
.L_x_1159:
        /* <DEDUP_REMOVED lines=13> */
.L_x_1161:
        /* <DEDUP_REMOVED lines=10> */
.L_x_1835:


//--------------------- .text._ZN7cutlass13device_kernelIN5flash19enable_sm80_to_sm89INS1_16FlashAttnBwdSm80INS1_25CollectiveMainloopBwdSm80ILi2ELi2EN4cute5tupleIJNS5_1CILi128EEES8_NS7_ILi64EEEEEENS_10bfloat16_tEfNS_4arch4Sm80ELb0ELb1ELb0ELb0ELb1ELb0ELb0ELb0ELi2ELi4ELi4ELi4ELb0EEENS1_21CollectiveEpilogueBwdISA_SB_SD_Li256ELb0ELb0ELi2EEENS1_19SingleTileSchedulerILb0ELb0ELb0ELi128EEEEEEEEEvNT_6ParamsE --------------------------
	.section	.text._ZN7cutlass13device_kernelIN5flash19enable_sm80_to_sm89INS1_16FlashAttnBwdSm80INS1_25CollectiveMainloopBwdSm80ILi2ELi2EN4cute5tupleIJNS5_1CILi128EEES8_NS7_ILi64EEEEEENS_10bfloat16_tEfNS_4arch4Sm80ELb0ELb1ELb0ELb0ELb1ELb0ELb0ELb0ELi2ELi4ELi4ELi4ELb0EEENS1_21CollectiveEpilogueBwdISA_SB_SD_Li256ELb0ELb0ELi2EEENS1_19SingleTileSchedulerILb0ELb0ELb0ELi128EEEEEEEEEvNT_6ParamsE,"ax",@progbits
	.sectioninfo	@"SHI_REGISTERS=255"
	.align	128
.text._ZN7cutlass13device_kernelIN5flash19enable_sm80_to_sm89INS1_16FlashAttnBwdSm80INS1_25CollectiveMainloopBwdSm80ILi2ELi2EN4cute5tupleIJNS5_1CILi128EEES8_NS7_ILi64EEEEEENS_10bfloat16_tEfNS_4arch4Sm80ELb0ELb1ELb0ELb0ELb1ELb0ELb0ELb0ELi2ELi4ELi4ELi4ELb0EEENS1_21CollectiveEpilogueBwdISA_SB_SD_Li256ELb0ELb0ELi2EEENS1_19SingleTileSchedulerILb0ELb0ELb0ELi128EEEEEEEEEvNT_6ParamsE:
        .type           _ZN7cutlass13device_kernelIN5flash19enable_sm80_to_sm89INS1_16FlashAttnBwdSm80INS1_25CollectiveMainloopBwdSm80ILi2ELi2EN4cute5tupleIJNS5_1CILi128EEES8_NS7_ILi64EEEEEENS_10bfloat16_tEfNS_4arch4Sm80ELb0ELb1ELb0ELb0ELb1ELb0ELb0ELb0ELi2ELi4ELi4ELi4ELb0EEENS1_21CollectiveEpilogueBwdISA_SB_SD_Li256ELb0ELb0ELi2EEENS1_19SingleTileSchedulerILb0ELb0ELb0ELi128EEEEEEEEEvNT_6ParamsE,@function
        .size           _ZN7cutlass13device_kernelIN5flash19enable_sm80_to_sm89INS1_16FlashAttnBwdSm80INS1_25CollectiveMainloopBwdSm80ILi2ELi2EN4cute5tupleIJNS5_1CILi128EEES8_NS7_ILi64EEEEEENS_10bfloat16_tEfNS_4arch4Sm80ELb0ELb1ELb0ELb0ELb1ELb0ELb0ELb0ELi2ELi4ELi4ELi4ELb0EEENS1_21CollectiveEpilogueBwdISA_SB_SD_Li256ELb0ELb0ELi2EEENS1_19SingleTileSchedulerILb0ELb0ELb0ELi128EEEEEEEEEvNT_6ParamsE,(.L_x_1836 - _ZN7cutlass13device_kernelIN5flash19enable_sm80_to_sm89INS1_16FlashAttnBwdSm80INS1_25CollectiveMainloopBwdSm80ILi2ELi2EN4cute5tupleIJNS5_1CILi128EEES8_NS7_ILi64EEEEEENS_10bfloat16_tEfNS_4arch4Sm80ELb0ELb1ELb0ELb0ELb1ELb0ELb0ELb0ELi2ELi4ELi4ELi4ELb0EEENS1_21CollectiveEpilogueBwdISA_SB_SD_Li256ELb0ELb0ELi2EEENS1_19SingleTileSchedulerILb0ELb0ELb0ELi128EEEEEEEEEvNT_6ParamsE)
        .other          _ZN7cutlass13device_kernelIN5flash19enable_sm80_to_sm89INS1_16FlashAttnBwdSm80INS1_25CollectiveMainloopBwdSm80ILi2ELi2EN4cute5tupleIJNS5_1CILi128EEES8_NS7_ILi64EEEEEENS_10bfloat16_tEfNS_4arch4Sm80ELb0ELb1ELb0ELb0ELb1ELb0ELb0ELb0ELi2ELi4ELi4ELi4ELb0EEENS1_21CollectiveEpilogueBwdISA_SB_SD_Li256ELb0ELb0ELi2EEENS1_19SingleTileSchedulerILb0ELb0ELb0ELi128EEEEEEEEEvNT_6ParamsE,@"STO_CUDA_ENTRY STV_DEFAULT"
_ZN7cutlass13device_kernelIN5flash19enable_sm80_to_sm89INS1_16FlashAttnBwdSm80INS1_25CollectiveMainloopBwdSm80ILi2ELi2EN4cute5tupleIJNS5_1CILi128EEES8_NS7_ILi64EEEEEENS_10bfloat16_tEfNS_4arch4Sm80ELb0ELb1ELb0ELb0ELb1ELb0ELb0ELb0ELi2ELi4ELi4ELi4ELb0EEENS1_21CollectiveEpilogueBwdISA_SB_SD_Li256ELb0ELb0ELi2EEENS1_19SingleTileSchedulerILb0ELb0ELb0ELi128EEEEEEEEEvNT_6ParamsE:
        /* <DEDUP_REMOVED lines=26> */
.L_x_1162:
        /* <DEDUP_REMOVED lines=377> */
.L_x_1165:
[----:B---3--:R-:W-:Y:S05]  /*1930*/  BSYNC B0 ;  /* 0x0000000000007941 */ /* 0x008fea0003800000 */
.L_x_1164:
        /* <DEDUP_REMOVED lines=132> */
.L_x_1184:
        /* <DEDUP_REMOVED lines=127> */
.L_x_1168:
[----:B------:R-:W-:Y:S04]  /*2970*/  MOV R133, 0x1 ;  /* 0x0000000100857802 */ /* 0x000fe80000000f00 */
[----:B------:R-:W-:Y:S11]  /*2980*/  ISETP.NE.AND P1, PT, R133, c[0x0][0x2a8], PT ;  /* 0x0000aa0085007a0c */ /* 0x000ff60003f25270 */
[----:B------:R-:W-:Y:S02]  /*2990*/  @!UPT UIADD3 URZ, URZ, URZ, URZ ;  /* 0x0000003f3f3ff290 */ /* 0x000fe4000fffe03f */
[----:B------:R-:W-:Y:S05]  /*29a0*/  @P1 IMAD.HI.U32 R133, R3, c[0x0][0x2ac], RZ ;  /* 0x0000ab0003851a27 */ /* 0x000fea00078e00ff */
[----:B------:R-:W-:Y:S02]  /*29b0*/  @P1 SHF.R.U32.HI R3, RZ, c[0x0][0x2b0], R133 ;  /* 0x0000ac00ff031a19 */ /* 0x000fe40000011685 */
.L_x_1169:
[----:B------:R-:W-:Y:S05]  /*29c0*/  BSYNC B0 ;  /* 0x0000000000007941 */ /* 0x000fea0003800000 */
.L_x_1167:
[----:B------:R-:W2:Y:S01]  /*29d0*/  LDL R134, [R1+0x10] ;  /* 0x0000100001867983 */ /* 0x000ea20000100800 */
[----:B------:R-:W-:Y:S04]  /*29e0*/  IMAD.MOV.U32 R133, RZ, RZ, c[0x0][0x2a8] ;  /* 0x0000aa00ff857624 */ /* 0x000fe800078e00ff */
[----:B------:R-:W-:Y:S04]  /*29f0*/  IMAD R3, R3, R133, -UR18 ;  /* 0x8000001203037e24 */ /* 0x000fe8000f8e0285 */
[----:B--2---:R-:W-:Y:S05]  /*2a00*/  IMAD.IADD R3, R3, 0x1, -R134 ;  /* 0x0000000103037824 */ /* 0x004fea00078e0a86 */
[----:B------:R-:W-:Y:S02]  /*2a10*/  IADD3 R133, R3, c[0x0][0x2a8], RZ ;  /* 0x0000aa0003857a10 */ /* 0x000fe40007ffe0ff */
[----:B------:R-:W-:Y:S02]  /*2a20*/  IMNMX R189, R189, R3, !PT ;  /* 0x00000003bdbd7217 */ /* 0x000fe40007800200 */
[----:B------:R-:W-:Y:S02]  /*2a30*/  IMNMX R191, R191, R133, PT ;  /* 0x00000085bfbf7217 */ /* 0x000fe40003800200 */
.L_x_1166:
        /* <DEDUP_REMOVED lines=19> */
.L_x_1172:
[----:B------:R-:W-:Y:S04]  /*2b70*/  MOV R134, 0x1 ;  /* 0x0000000100867802 */ /* 0x000fe80000000f00 */
[----:B------:R-:W-:Y:S11]  /*2b80*/  ISETP.NE.AND P1, PT, R134, c[0x0][0x2a8], PT ;  /* 0x0000aa0086007a0c */ /* 0x000ff60003f25270 */
[----:B------:R-:W-:Y:S02]  /*2b90*/  @!UPT UIADD3 URZ, URZ, URZ, URZ ;  /* 0x0000003f3f3ff290 */ /* 0x000fe4000fffe03f */
[----:B------:R-:W-:Y:S05]  /*2ba0*/  @P1 IMAD.HI.U32 R134, R133, c[0x0][0x2ac], RZ ;  /* 0x0000ab0085861a27 */ /* 0x000fea00078e00ff */
[----:B------:R-:W-:Y:S02]  /*2bb0*/  @P1 SHF.R.U32.HI R133, RZ, c[0x0][0x2b0], R134 ;  /* 0x0000ac00ff851a19 */ /* 0x000fe40000011686 */
.L_x_1173:
[----:B------:R-:W-:Y:S05]  /*2bc0*/  BSYNC B0 ;  /* 0x0000000000007941 */ /* 0x000fea0003800000 */
.L_x_1171:
[----:B------:R-:W2:Y:S01]  /*2bd0*/  LDL R135, [R1+0x10] ;  /* 0x0000100001877983 */ /* 0x000ea20000100800 */
[----:B------:R-:W-:Y:S04]  /*2be0*/  IMAD.MOV.U32 R134, RZ, RZ, c[0x0][0x2a8] ;  /* 0x0000aa00ff867624 */ /* 0x000fe800078e00ff */
[----:B------:R-:W-:Y:S04]  /*2bf0*/  IMAD R133, R133, R134, -UR18 ;  /* 0x8000001285857e24 */ /* 0x000fe8000f8e0286 */
[----:B--2---:R-:W-:Y:S05]  /*2c00*/  IMAD.IADD R133, R133, 0x1, -R135 ;  /* 0x0000000185857824 */ /* 0x004fea00078e0a87 */
[----:B------:R-:W-:Y:S02]  /*2c10*/  IADD3 R134, R133, c[0x0][0x2a8], RZ ;  /* 0x0000aa0085867a10 */ /* 0x000fe40007ffe0ff */
[----:B------:R-:W-:Y:S02]  /*2c20*/  IMNMX R3, R3, R133, !PT ;  /* 0x0000008503037217 */ /* 0x000fe40007800200 */
[----:B------:R-:W-:Y:S02]  /*2c30*/  IMNMX R190, R190, R134, PT ;  /* 0x00000086bebe7217 */ /* 0x000fe40003800200 */
.L_x_1170:
        /* <DEDUP_REMOVED lines=19> */
.L_x_1176:
[----:B------:R-:W-:Y:S04]  /*2d70*/  MOV R134, 0x1 ;  /* 0x0000000100867802 */ /* 0x000fe80000000f00 */
[----:B------:R-:W-:Y:S11]  /*2d80*/  ISETP.NE.AND P1, PT, R134, c[0x0][0x2a8], PT ;  /* 0x0000aa0086007a0c */ /* 0x000ff60003f25270 */
[----:B------:R-:W-:Y:S02]  /*2d90*/  @!UPT UIADD3 URZ, URZ, URZ, URZ ;  /* 0x0000003f3f3ff290 */ /* 0x000fe4000fffe03f */
[----:B------:R-:W-:Y:S05]  /*2da0*/  @P1 IMAD.HI.U32 R134, R133, c[0x0][0x2ac], RZ ;  /* 0x0000ab0085861a27 */ /* 0x000fea00078e00ff */
[----:B------:R-:W-:Y:S02]  /*2db0*/  @P1 SHF.R.U32.HI R133, RZ, c[0x0][0x2b0], R134 ;  /* 0x0000ac00ff851a19 */ /* 0x000fe40000011686 */
.L_x_1177:
[----:B------:R-:W-:Y:S05]  /*2dc0*/  BSYNC B0 ;  /* 0x0000000000007941 */ /* 0x000fea0003800000 */
.L_x_1175:
[----:B------:R-:W2:Y:S01]  /*2dd0*/  LDL R135, [R1+0x10] ;  /* 0x0000100001877983 */ /* 0x000ea20000100800 */
[----:B------:R-:W-:Y:S04]  /*2de0*/  IMAD.MOV.U32 R134, RZ, RZ, c[0x0][0x2a8] ;  /* 0x0000aa00ff867624 */ /* 0x000fe800078e00ff */
[----:B------:R-:W-:Y:S04]  /*2df0*/  IMAD R133, R133, R134, -UR18 ;  /* 0x8000001285857e24 */ /* 0x000fe8000f8e0286 */
[----:B--2---:R-:W-:Y:S05]  /*2e00*/  IMAD.IADD R133, R133, 0x1, -R135 ;  /* 0x0000000185857824 */ /* 0x004fea00078e0a87 */
[----:B------:R-:W-:Y:S02]  /*2e10*/  IADD3 R134, R133, c[0x0][0x2a8], RZ ;  /* 0x0000aa0085867a10 */ /* 0x000fe40007ffe0ff */
[----:B------:R-:W-:Y:S02]  /*2e20*/  IMNMX R193, R193, R133, !PT ;  /* 0x00000085c1c17217 */ /* 0x000fe40007800200 */
[----:B------:R-:W-:Y:S02]  /*2e30*/  IMNMX R194, R194, R134, PT ;  /* 0x00000086c2c27217 */ /* 0x000fe40003800200 */
.L_x_1174:
        /* <DEDUP_REMOVED lines=19> */
.L_x_1180:
[----:B------:R-:W-:Y:S04]  /*2f70*/  MOV R133, 0x1 ;  /* 0x0000000100857802 */ /* 0x000fe80000000f00 */
[----:B------:R-:W-:Y:S11]  /*2f80*/  ISETP.NE.AND P0, PT, R133, c[0x0][0x2a8], PT ;  /* 0x0000aa0085007a0c */ /* 0x000ff60003f05270 */
[----:B------:R-:W-:Y:S02]  /*2f90*/  @!UPT UIADD3 URZ, URZ, URZ, URZ ;  /* 0x0000003f3f3ff290 */ /* 0x000fe4000fffe03f */
[----:B------:R-:W-:Y:S05]  /*2fa0*/  @P0 IMAD.HI.U32 R133, R132, c[0x0][0x2ac], RZ ;  /* 0x0000ab0084850a27 */ /* 0x000fea00078e00ff */
[----:B------:R-:W-:Y:S02]  /*2fb0*/  @P0 SHF.R.U32.HI R132, RZ, c[0x0][0x2b0], R133 ;  /* 0x0000ac00ff840a19 */ /* 0x000fe40000011685 */
.L_x_1181:
[----:B------:R-:W-:Y:S05]  /*2fc0*/  BSYNC B0 ;  /* 0x0000000000007941 */ /* 0x000fea0003800000 */
.L_x_1179:
[----:B------:R-:W2:Y:S01]  /*2fd0*/  LDL R134, [R1+0x10] ;  /* 0x0000100001867983 */ /* 0x000ea20000100800 */
[----:B------:R-:W-:Y:S04]  /*2fe0*/  IMAD.MOV.U32 R133, RZ, RZ, c[0x0][0x2a8] ;  /* 0x0000aa00ff857624 */ /* 0x000fe800078e00ff */
[----:B------:R-:W-:Y:S04]  /*2ff0*/  IMAD R132, R132, R133, -UR18 ;  /* 0x8000001284847e24 */ /* 0x000fe8000f8e0285 */
[----:B--2---:R-:W-:Y:S05]  /*3000*/  IMAD.IADD R132, R132, 0x1, -R134 ;  /* 0x0000000184847824 */ /* 0x004fea00078e0a86 */
[----:B------:R-:W-:Y:S02]  /*3010*/  IADD3 R133, R132, c[0x0][0x2a8], RZ ;  /* 0x0000aa0084857a10 */ /* 0x000fe40007ffe0ff */
[----:B------:R-:W-:Y:S02]  /*3020*/  IMNMX R192, R192, R132, !PT ;  /* 0x00000084c0c07217 */ /* 0x000fe40007800200 */
[----:B------:R-:W-:Y:S02]  /*3030*/  IMNMX R195, R195, R133, PT ;  /* 0x00000085c3c37217 */ /* 0x000fe40003800200 */
.L_x_1178:
        /* <DEDUP_REMOVED lines=85> */
.L_x_1182:
        /* <DEDUP_REMOVED lines=865> */
.L_x_1183:
        /* <DEDUP_REMOVED lines=280> */
.L_x_1163:
        /* <DEDUP_REMOVED lines=155> */
.L_x_1187:
[----:B------:R-:W-:Y:S05]  /*86d0*/  BSYNC B0 ;  /* 0x0000000000007941 */ /* 0x000fea0003800000 */
.L_x_1186:
        /* <DEDUP_REMOVED lines=16> */
.L_x_1189:
[----:B------:R-:W-:Y:S05]  /*87e0*/  BSYNC B0 ;  /* 0x0000000000007941 */ /* 0x000fea0003800000 */
.L_x_1188:
        /* <DEDUP_REMOVED lines=16> */
.L_x_1191:
[----:B------:R-:W-:Y:S05]  /*88f0*/  BSYNC B0 ;  /* 0x0000000000007941 */ /* 0x000fea0003800000 */
.L_x_1190:
        /* <DEDUP_REMOVED lines=15> */
.L_x_1193:
[----:B------:R-:W-:Y:S05]  /*89f0*/  BSYNC B0 ;  /* 0x0000000000007941 */ /* 0x000fea0003800000 */
.L_x_1192:
        /* <DEDUP_REMOVED lines=19> */
.L_x_1195:
[----:B------:R-:W-:Y:S05]  /*8b30*/  BSYNC B0 ;  /* 0x0000000000007941 */ /* 0x000fea0003800000 */
.L_x_1194:
        /* <DEDUP_REMOVED lines=14> */
.L_x_1197:
[----:B------:R-:W-:Y:S05]  /*8c20*/  BSYNC B0 ;  /* 0x0000000000007941 */ /* 0x000fea0003800000 */
.L_x_1196:
        /* <DEDUP_REMOVED lines=14> */
.L_x_1199:
[----:B------:R-:W-:Y:S05]  /*8d10*/  BSYNC B0 ;  /* 0x0000000000007941 */ /* 0x000fea0003800000 */
.L_x_1198:
        /* <DEDUP_REMOVED lines=14> */
.L_x_1185:
        /* <DEDUP_REMOVED lines=36> */
.L_x_1201:
[----:B------:R-:W-:Y:S05]  /*9040*/  BSYNC B0 ;  /* 0x0000000000007941 */ /* 0x000fea0003800000 */
.L_x_1200:
        /* <DEDUP_REMOVED lines=16> */
.L_x_1203:
[----:B------:R-:W-:Y:S05]  /*9150*/  BSYNC B0 ;  /* 0x0000000000007941 */ /* 0x000fea0003800000 */
.L_x_1202:
        /* <DEDUP_REMOVED lines=16> */
.L_x_1205:
[----:B------:R-:W-:Y:S05]  /*9260*/  BSYNC B0 ;  /* 0x0000000000007941 */ /* 0x000fea0003800000 */
.L_x_1204:
        /* <DEDUP_REMOVED lines=15> */
.L_x_1207:
[----:B------:R-:W-:Y:S05]  /*9360*/  BSYNC B0 ;  /* 0x0000000000007941 */ /* 0x000fea0003800000 */
.L_x_1206:
        /* <DEDUP_REMOVED lines=19> */
.L_x_1209:
[----:B------:R-:W-:Y:S05]  /*94a0*/  BSYNC B0 ;  /* 0x0000000000007941 */ /* 0x000fea0003800000 */
.L_x_1208:
        /* <DEDUP_REMOVED lines=14> */
.L_x_1211:
[----:B------:R-:W-:Y:S05]  /*9590*/  BSYNC B0 ;  /* 0x0000000000007941 */ /* 0x000fea0003800000 */
.L_x_1210:
        /* <DEDUP_REMOVED lines=14> */
.L_x_1213:
[----:B------:R-:W-:Y:S05]  /*9680*/  BSYNC B0 ;  /* 0x0000000000007941 */ /* 0x000fea0003800000 */
.L_x_1212:
        /* <DEDUP_REMOVED lines=13> */
.L_x_1214:
        /* <DEDUP_REMOVED lines=10> */
.L_x_1836:


//--------------------- .text._ZN7cutlass13device_kernelIN5flash19enable_sm80_to_sm89INS1_16FlashAttnBwdSm80INS1_25CollectiveMainloopBwdSm80ILi2ELi2EN4cute5tupleIJNS5_1CILi128EEES8_NS7_ILi64EEEEEENS_10bfloat16_tEfNS_4arch4Sm80ELb0ELb1ELb0ELb0ELb0ELb0ELb0ELb0ELi2ELi4ELi4ELi4ELb0EEENS1_24CollectiveEpilogueBwdGQAISA_fSD_Li256ELb0ELb0EEENS1_19SingleTileSchedulerILb0ELb0ELb0ELi128EEEEEEEEEvNT_6ParamsE --------------------------
	.section	.text._ZN7cutlass13device_kernelIN5flash19enable_sm80_to_sm89INS1_16FlashAttnBwdSm80INS1_25CollectiveMainloopBwdSm80ILi2ELi2EN4cute5tupleIJNS5_1CILi128EEES8_NS7_ILi64EEEEEENS_10bfloat16_tEfNS_4arch4Sm80ELb0ELb1ELb0ELb0ELb0ELb0ELb0ELb0ELi2ELi4ELi4ELi4ELb0EEENS1_24CollectiveEpilogueBwdGQAISA_fSD_Li256ELb0ELb0EEENS1_19SingleTileSchedulerILb0ELb0ELb0ELi128EEEEEEEEEvNT_6ParamsE,"ax",@progbits
	.sectioninfo	@"SHI_REGISTERS=255"
	.align	128
.text._ZN7cutlass13device_kernelIN5flash19enable_sm80_to_sm89INS1_16FlashAttnBwdSm80INS1_25CollectiveMainloopBwdSm80ILi2ELi2EN4cute5tupleIJNS5_1CILi128EEES8_NS7_ILi64EEEEEENS_10bfloat16_tEfNS_4arch4Sm80ELb0ELb1ELb0ELb0ELb0ELb0ELb0ELb0ELi2ELi4ELi4ELi4ELb0EEENS1_24CollectiveEpilogueBwdGQAISA_fSD_Li256ELb0ELb0EEENS1_19SingleTileSchedulerILb0ELb0ELb0ELi128EEEEEEEEEvNT_6ParamsE:
        .type           _ZN7cutlass13device_kernelIN5flash19enable_sm80_to_sm89INS1_16FlashAttnBwdSm80INS1_25CollectiveMainloopBwdSm80ILi2ELi2EN4cute5tupleIJNS5_1CILi128EEES8_NS7_ILi64EEEEEENS_10bfloat16_tEfNS_4arch4Sm80ELb0ELb1ELb0ELb0ELb0ELb0ELb0ELb0ELi2ELi4ELi4ELi4ELb0EEENS1_24CollectiveEpilogueBwdGQAISA_fSD_Li256ELb0ELb0EEENS1_19SingleTileSchedulerILb0ELb0ELb0ELi128EEEEEEEEEvNT_6ParamsE,@function
        .size           _ZN7cutlass13device_kernelIN5flash19enable_sm80_to_sm89INS1_16FlashAttnBwdSm80INS1_25CollectiveMainloopBwdSm80ILi2ELi2EN4cute5tupleIJNS5_1CILi128EEES8_NS7_ILi64EEEEEENS_10bfloat16_tEfNS_4arch4Sm80ELb0ELb1ELb0ELb0ELb0ELb0ELb0ELb0ELi2ELi4ELi4ELi4ELb0EEENS1_24CollectiveEpilogueBwdGQAISA_fSD_Li256ELb0ELb0EEENS1_19SingleTileSchedulerILb0ELb0ELb0ELi128EEEEEEEEEvNT_6ParamsE,(.L_x_1837 - _ZN7cutlass13device_kernelIN5flash19enable_sm80_to_sm89INS1_16FlashAttnBwdSm80INS1_25CollectiveMainloopBwdSm80ILi2ELi2EN4cute5tupleIJNS5_1CILi128EEES8_NS7_ILi64EEEEEENS_10bfloat16_tEfNS_4arch4Sm80ELb0ELb1ELb0ELb0ELb0ELb0ELb0ELb0ELi2ELi4ELi4ELi4ELb0EEENS1_24CollectiveEpilogueBwdGQAISA_fSD_Li256ELb0ELb0EEENS1_19SingleTileSchedulerILb0ELb0ELb0ELi128EEEEEEEEEvNT_6ParamsE)
        .other          _ZN7cutlass13device_kernelIN5flash19enable_sm80_to_sm89INS1_16FlashAttnBwdSm80INS1_25CollectiveMainloopBwdSm80ILi2ELi2EN4cute5tupleIJNS5_1CILi128EEES8_NS7_ILi64EEEEEENS_10bfloat16_tEfNS_4arch4Sm80ELb0ELb1ELb0ELb0ELb0ELb0ELb0ELb0ELi2ELi4ELi4ELi4ELb0EEENS1_24CollectiveEpilogueBwdGQAISA_fSD_Li256ELb0ELb0EEENS1_19SingleTileSchedulerILb0ELb0ELb0ELi128EEEEEEEEEvNT_6ParamsE,@"STO_CUDA_ENTRY STV_DEFAULT"
_ZN7cutlass13device_kernelIN5flash19enable_sm80_to_sm89INS1_16FlashAttnBwdSm80INS1_25CollectiveMainloopBwdSm80ILi2ELi2EN4cute5tupleIJNS5_1CILi128EEES8_NS7_ILi64EEEEEENS_10bfloat16_tEfNS_4arch4Sm80ELb0ELb1ELb0ELb0ELb0ELb0ELb0ELb0ELi2ELi4ELi4ELi4ELb0EEENS1_24CollectiveEpilogueBwdGQAISA_fSD_Li256ELb0ELb0EEENS1_19SingleTileSchedulerILb0ELb0ELb0ELi128EEEEEEEEEvNT_6ParamsE:
        /* <DEDUP_REMOVED lines=26> */
.L_x_1215:
        /* <DEDUP_REMOVED lines=26> */
[----:B------:R-:W-:Y:S01]  /*0340*/  UISETP.LT.AND UP0, UPT, URZ, UR11, UPT ;  /* 0x0000000b3f00728c */ /* 0x000fe2000bf01270 */
[----:B------:R-:W-:Y:S01]  /*0350*/  CS2R R100, SRZ ;  /* 0x0000000000647805 */ /* 0x000fe2000001ff00 */
[----:B------:R-:W-:Y:S01]  /*0360*/  CS2R R94, SRZ ;  /* 0x00000000005e7805 */ /* 0x000fe2000001ff00 */
[----:B------:R-:W-:Y:S01]  /*0370*/  CS2R R92, SRZ ;  /* 0x00000000005c7805 */ /* 0x000fe2000001ff00 */
[----:B------:R-:W-:Y:S01]  /*0380*/  USEL UR11, URZ, UR11, !UP0 ;  /* 0x0000000b3f0b7287 */ /* 0x000fe2000c000000 */
[----:B------:R-:W-:Y:S01]  /*0390*/  CS2R R98, SRZ ;  /* 0x0000000000627805 */ /* 0x000fe2000001ff00 */
[----:B------:R-:W-:Y:S01]  /*03a0*/  CS2R R96, SRZ ;  /* 0x0000000000607805 */ /* 0x000fe2000001ff00 */
[----:B------:R-:W-:Y:S01]  /*03b0*/  CS2R R90, SRZ ;  /* 0x00000000005a7805 */ /* 0x000fe2000001ff00 */
[----:B------:R-:W-:Y:S01]  /*03c0*/  UISETP.GT.AND UP0, UPT, UR13, UR11, UPT ;  /* 0x0000000b0d00728c */ /* 0x000fe2000bf04270 */
[----:B------:R-:W-:Y:S01]  /*03d0*/  CS2R R88, SRZ ;  /* 0x0000000000587805 */ /* 0x000fe2000001ff00 */
        /* <DEDUP_REMOVED lines=10> */
[----:B------:R-:W-:-:S07]  /*0480*/  CS2R R68, SRZ ;  /* 0x0000000000447805 */ /* 0x000fce000001ff00 */
        /* <DEDUP_REMOVED lines=9> */
[--C-:B------:R-:W-:Y:S01]  /*0520*/  SHF.R.S32.HI R33, RZ, 0x1f, R32.reuse ;  /* 0x0000001fff217819 */ /* 0x100fe20000011420 */
        /* <DEDUP_REMOVED lines=144> */
[----:B------:R-:W-:-:S02]  /*0e30*/  USHF.L.U64.HI UR26, UR4, UR25, UR5 ;  /* 0x00000019041a7299 */ /* 0x000fc40008010205 */
[----:B------:R-:W-:Y:S01]  /*0e40*/  ULDC.64 UR6, c[0x0][0x218] ;  /* 0x0000860000067ab9 */ /* 0x000fe20000000a00 */
[----:B------:R-:W-:Y:S01]  /*0e50*/  IADD3 R4, P1, R6, UR32, RZ ;  /* 0x0000002006047c10 */ /* 0x000fe2000ff3e0ff */
[----:B------:R-:W-:Y:S02]  /*0e60*/  UIMAD UR27, UR20, UR6, URZ ;  /* 0x00000006141b72a4 */ /* 0x000fe4000f8e023f */
[----:B------:R-:W-:Y:S01]  /*0e70*/  UIMAD.WIDE.U32 UR34, UR10, UR6, URZ ;  /* 0x000000060a2272a5 */ /* 0x000fe2000f8e003f */
[----:B------:R-:W-:Y:S01]  /*0e80*/  IADD3.X R5, R7, UR30, RZ, P1, !PT ;  /* 0x0000001e07057c10 */ /* 0x000fe20008ffe4ff */
[----:B------:R-:W-:-:S03]  /*0e90*/  UIMAD UR27, UR10, UR7, UR27 ;  /* 0x000000070a1b72a4 */ /* 0x000fc6000f8e021b */
[----:B------:R-:W-:Y:S01]  /*0ea0*/  ULDC.64 UR6, c[0x0][0x208] ;  /* 0x0000820000067ab9 */ /* 0x000fe20000000a00 */
[----:B------:R1:W-:Y:S01]  /*0eb0*/  LDGSTS.E.BYPASS.LTC128B.128 [R22+0x7080], [R2.64], !P6 ;  /* 0x0708000002167fae */ /* 0x0003e2000f101d56 */
[----:B------:R-:W-:Y:S01]  /*0ec0*/  UIADD3 UR27, UR35, UR27, URZ ;  /* 0x0000001b231b7290 */ /* 0x000fe2000fffe03f */
[----:B------:R-:W-:Y:S01]  /*0ed0*/  ISETP.GE.AND P6, PT, R30, c[0x0][0x16c], PT ;  /* 0x00005b001e007a0c */ /* 0x000fe20003fc6270 */
[----:B------:R-:W-:Y:S01]  /*0ee0*/  USHF.L.U32 UR31, UR6, 0x7, URZ ;  /* 0x00000007061f7899 */ /* 0x000fe2000800063f */
[----:B------:R3:W-:Y:S01]  /*0ef0*/  LDGSTS.E.BYPASS.LTC128B.128 [R22+0x80], [R6.64], !P5 ;  /* 0x0008000006167fae */ /* 0x0007e2000e901d56 */
[----:B------:R-:W-:Y:S02]  /*0f00*/  USHF.L.U64.HI UR7, UR6, UR28, UR7 ;  /* 0x0000001c06077299 */ /* 0x000fe40008010207 */
[----:B------:R-:W-:Y:S01]  /*0f10*/  USHF.L.U32 UR28, UR4, 0x6, URZ ;  /* 0x00000006041c7899 */ /* 0x000fe2000800063f */
[----:B------:R4:W-:Y:S01]  /*0f20*/  LDGSTS.E.BYPASS.LTC128B.128 [R22+0x1080], [R4.64], !P3 ;  /* 0x0108000004167fae */ /* 0x0009e2000d901d56 */
[----:B------:R-:W-:Y:S01]  /*0f30*/  UIMAD UR4, UR7, UR11, URZ ;  /* 0x0000000b070472a4 */ /* 0x000fe2000f8e023f */
[----:B------:R-:W-:-:S03]  /*0f40*/  IMAD.U32 R23, RZ, RZ, UR31 ;  /* 0x0000001fff177e24 */ /* 0x000fc6000f8e00ff */
[----:B------:R-:W-:Y:S01]  /*0f50*/  UIMAD UR4, UR29, UR31, UR4 ;  /* 0x0000001f1d0472a4 */ /* 0x000fe2000f8e0204 */
[----:B-1----:R-:W-:Y:S01]  /*0f60*/  IMAD R3, R28, c[0x0][0x20c], R0 ;  /* 0x000083001c037a24 */ /* 0x002fe200078e0200 */
[----:B------:R-:W-:Y:S01]  /*0f70*/  IADD3 R2, P1, R4, UR32, RZ ;  /* 0x0000002004027c10 */ /* 0x000fe2000ff3e0ff */
[----:B------:R-:W-:Y:S02]  /*0f80*/  IMAD R0, R25, c[0x0][0x214], R18 ;  /* 0x0000850019007a24 */ /* 0x000fe400078e0212 */
[----:B--2---:R-:W-:Y:S01]  /*0f90*/  IMAD.IADD R21, R11, 0x1, R3 ;  /* 0x000000010b157824 */ /* 0x004fe200078e0203 */
[----:B------:R-:W-:Y:S01]  /*0fa0*/  IADD3.X R3, R5, UR30, RZ, P1, !PT ;  /* 0x0000001e05037c10 */ /* 0x000fe20008ffe4ff */
[----:B------:R-:W-:Y:S01]  /*0fb0*/  IMAD R11, R26, c[0x0][0x288], RZ ;  /* 0x0000a2001a0b7a24 */ /* 0x000fe200078e02ff */
[----:B------:R-:W-:Y:S01]  /*0fc0*/  IADD3 R18, P5, P1, R10, UR34, R8 ;  /* 0x000000220a127c10 */ /* 0x000fe2000f9be008 */
[----:B------:R-:W-:Y:S01]  /*0fd0*/  IMAD.IADD R8, R9, 0x1, R0 ;  /* 0x0000000109087824 */ /* 0x000fe200078e0200 */
[----:B------:R1:W-:Y:S01]  /*0fe0*/  STL [R1+0x44], R21 ;  /* 0x0000441501007387 */ /* 0x0003e20000100800 */
[----:B------:R-:W-:-:S02]  /*0ff0*/  IMAD.U32 R10, RZ, RZ, UR19 ;  /* 0x00000013ff0a7e24 */ /* 0x000fc4000f8e00ff */
[----:B------:R-:W-:Y:S01]  /*1000*/  IMAD R11, R25, c[0x0][0x28c], R11 ;  /* 0x0000a300190b7a24 */ /* 0x000fe200078e020b */
[----:B------:R-:W-:Y:S01]  /*1010*/  IADD3.X R19, R21, UR27, R8, P5, P1 ;  /* 0x0000001b15137c10 */ /* 0x000fe2000afe2408 */
[----:B------:R2:W-:Y:S01]  /*1020*/  LDGSTS.E.BYPASS.LTC128B.128 [R22+0x2080], [R2.64], !P2 ;  /* 0x0208000002167fae */ /* 0x0005e2000d101d56 */
[----:B------:R-:W-:Y:S02]  /*1030*/  ISETP.GE.OR P5, PT, R30, c[0x0][0x19c], !P0 ;  /* 0x000067001e007a0c */ /* 0x000fe400047a6670 */
[----:B------:R-:W-:Y:S01]  /*1040*/  IADD3 R10, -R28, c[0x0][0x168], -R10 ;  /* 0x00005a001c0a7a10 */ /* 0x000fe20007ffe90a */
[----:B----4-:R-:W-:Y:S01]  /*1050*/  IMAD.WIDE.U32 R4, R23, UR11, R18 ;  /* 0x0000000b17047c25 */ /* 0x010fe2000f8e0012 */
[----:B---3--:R-:W-:Y:S02]  /*1060*/  IADD3 R6, P0, R2, UR32, RZ ;  /* 0x0000002002067c10 */ /* 0x008fe4000ff1e0ff */
[C---:B------:R-:W-:Y:S02]  /*1070*/  ISETP.LT.OR P3, PT, R10.reuse, 0x1, P6 ;  /* 0x000000010a00780c */ /* 0x040fe40003761670 */
[----:B------:R-:W-:-:S02]  /*1080*/  ISETP.LT.OR P2, PT, R10, 0x21, P6 ;  /* 0x000000210a00780c */ /* 0x000fc40003741670 */
[----:B------:R-:W-:Y:S01]  /*1090*/  IADD3 R0, R5, UR4, RZ ;  /* 0x0000000405007c10 */ /* 0x000fe2000fffe0ff */
[----:B------:R-:W-:Y:S01]  /*10a0*/  ULDC.64 UR4, c[0x0][0x290] ;  /* 0x0000a40000047ab9 */ /* 0x000fe20000000a00 */
[----:B------:R-:W-:Y:S01]  /*10b0*/  IADD3.X R7, R3, UR30, RZ, P0, !PT ;  /* 0x0000001e03077c10 */ /* 0x000fe200087fe4ff */
[----:B------:R-:W-:Y:S01]  /*10c0*/  UIMAD UR29, UR20, UR4, URZ ;  /* 0x00000004141d72a4 */ /* 0x000fe2000f8e023f */
[C---:B------:R-:W-:Y:S01]  /*10d0*/  LEA R8, P0, R4.reuse, c[0x0][0x1f0], 0x1 ;  /* 0x00007c0004087a11 */ /* 0x040fe200078008ff */
[----:B------:R-:W-:Y:S02]  /*10e0*/  UIMAD.WIDE.U32 UR32, UR10, UR4, URZ ;  /* 0x000000040a2072a5 */ /* 0x000fe4000f8e003f */
[----:B------:R3:W-:Y:S01]  /*10f0*/  LDGSTS.E.BYPASS.LTC128B.128 [R22+0x3080], [R6.64], !P5 ;  /* 0x0308000006167fae */ /* 0x0007e2000e901d56 */
[----:B------:R-:W-:Y:S01]  /*1100*/  LEA.HI.X R9, R4, c[0x0][0x1f4], R0, 0x1, P0 ;  /* 0x00007d0004097a11 */ /* 0x000fe200000f0c00 */
[----:B------:R-:W-:Y:S01]  /*1110*/  UIMAD UR29, UR10, UR5, UR29 ;  /* 0x000000050a1d72a4 */ /* 0x000fe2000f8e021d */
[----:B------:R-:W-:Y:S01]  /*1120*/  IMAD.WIDE.U32 R4, R25, c[0x0][0x288], R32 ;  /* 0x0000a20019047a25 */ /* 0x000fe200078e0020 */
[----:B------:R-:W0:Y:S01]  /*1130*/  LDGDEPBAR ;  /* 0x00000000000079af */ /* 0x000e220000000000 */
[----:B------:R-:W-:Y:S01]  /*1140*/  ISETP.GE.AND P5, PT, R30, c[0x0][0x1fc], PT ;  /* 0x00007f001e007a0c */ /* 0x000fe20003fa6270 */
[----:B------:R-:W-:-:S02]  /*1150*/  UIADD3 UR29, UR33, UR29, URZ ;  /* 0x0000001d211d7290 */ /* 0x000fc4000fffe03f */
[----:B------:R4:W-:Y:S01]  /*1160*/  LDGSTS.E.BYPASS.LTC128B.128 [R22+0x8080], [R12.64], !P3 ;  /* 0x080800000c167fae */ /* 0x0009e2000d901d56 */
[----:B--2---:R-:W-:Y:S01]  /*1170*/  IADD3 R2, P1, R12, UR28, RZ ;  /* 0x0000001c0c027c10 */ /* 0x004fe2000ff3e0ff */
[----:B------:R-:W-:Y:S01]  /*1180*/  USHF.L.U32 UR30, UR6, 0x6, URZ ;  /* 0x00000006061e7899 */ /* 0x000fe2000800063f */
[----:B------:R-:W-:Y:S01]  /*1190*/  ISETP.LT.OR P3, PT, R10, 0x41, P6 ;  /* 0x000000410a00780c */ /* 0x000fe20003761670 */
[----:B------:R-:W-:Y:S01]  /*11a0*/  ULDC UR4, c[0x0][0x20c] ;  /* 0x0000830000047ab9 */ /* 0x000fe20000000800 */
[----:B------:R-:W-:Y:S01]  /*11b0*/  IADD3.X R3, R13, UR26, RZ, P1, !PT ;  /* 0x0000001a0d037c10 */ /* 0x000fe20008ffe4ff */
[----:B------:R-:W-:Y:S01]  /*11c0*/  USHF.L.U64.HI UR25, UR6, UR25, UR4 ;  /* 0x0000001906197299 */ /* 0x000fe20008010204 */
[----:B-1----:R-:W-:Y:S01]  /*11d0*/  IADD3 R21, P1, R4, UR32, RZ ;  /* 0x0000002004157c10 */ /* 0x002fe2000ff3e0ff */
[----:B------:R-:W-:Y:S02]  /*11e0*/  UIADD3 UR4, UR11, 0x1, URZ ;  /* 0x000000010b047890 */ /* 0x000fe4000fffe03f */
[----:B------:R1:W-:Y:S01]  /*11f0*/  LDGSTS.E.BYPASS.LTC128B.128 [R22+0x9080], [R2.64], !P2 ;  /* 0x0908000002167fae */ /* 0x0003e2000d101d56 */
[----:B------:R-:W-:Y:S01]  /*1200*/  ISETP.LT.OR P2, PT, R10, 0x61, P6 ;  /* 0x000000610a00780c */ /* 0x000fe20003741670 */
[----:B------:R-:W-:Y:S01]  /*1210*/  UISETP.GE.AND UP0, UPT, UR4, UR13, UPT ;  /* 0x0000000d0400728c */ /* 0x000fe2000bf06270 */
[----:B---3--:R-:W-:-:S04]  /*1220*/  LEA.HI R7, R20, R14, RZ, 0x4 ;  /* 0x0000000e14077211 */ /* 0x008fc800078f20ff */
[----:B------:R-:W-:-:S04]  /*1230*/  SHF.R.S32.HI R0, RZ, 0x4, R7 ;  /* 0x00000004ff007819 */ /* 0x000fc80000011407 */
[----:B------:R-:W-:Y:S02]  /*1240*/  LEA.HI R6, R7, R0, RZ, 0x1 ;  /* 0x0000000007067211 */ /* 0x000fe400078f08ff */
[----:B----4-:R-:W-:Y:S02]  /*1250*/  IADD3.X R12, R5, UR29, R11, P1, !PT ;  /* 0x0000001d050c7c10 */ /* 0x010fe40008ffe40b */
[----:B------:R-:W-:Y:S02]  /*1260*/  LOP3.LUT R6, R6, 0xfffffffe, RZ, 0xc0, !PT ;  /* 0xfffffffe06067812 */ /* 0x000fe400078ec0ff */
[----:B------:R-:W-:Y:S02]  /*1270*/  ISETP.LT.OR P1, PT, R10, 0x1, P5 ;  /* 0x000000010a00780c */ /* 0x000fe40002f21670 */
[----:B------:R-:W-:Y:S01]  /*1280*/  LOP3.LUT R7, R7, 0xfffffff0, RZ, 0xc0, !PT ;  /* 0xfffffff007077812 */ /* 0x000fe200078ec0ff */
[----:B------:R-:W-:Y:S01]  /*1290*/  IMAD.IADD R180, R0, 0x1, -R6 ;  /* 0x0000000100b47824 */ /* 0x000fe200078e0a06 */
[----:B-1----:R-:W-:Y:S01]  /*12a0*/  IADD3 R2, P0, R2, UR28, RZ ;  /* 0x0000001c02027c10 */ /* 0x002fe2000ff1e0ff */
[----:B------:R-:W-:Y:S01]  /*12b0*/  @!P4 IMAD.SHL.U32 R0, R14, 0x10, RZ ;  /* 0x000000100e00c824 */ /* 0x000fe200078e00ff */
[----:B------:R-:W-:Y:S01]  /*12c0*/  LEA.HI R11, R20, R14, RZ, 0x5 ;  /* 0x0000000e140b7211 */ /* 0x000fe200078f28ff */
[----:B------:R-:W-:Y:S01]  /*12d0*/  IMAD.IADD R7, R14, 0x1, -R7 ;  /* 0x000000010e077824 */ /* 0x000fe200078e0a07 */
[----:B------:R-:W-:-:S02]  /*12e0*/  IADD3.X R3, R3, UR26, RZ, P0, !PT ;  /* 0x0000001a03037c10 */ /* 0x000fc400087fe4ff */
[----:B------:R-:W-:Y:S02]  /*12f0*/  IADD3 R4, P0, R2, UR28, RZ ;  /* 0x0000001c02047c10 */ /* 0x000fe4000ff1e0ff */
[----:B------:R-:W-:Y:S01]  /*1300*/  SHF.R.S32.HI R6, RZ, 0x5, R11 ;  /* 0x00000005ff067819 */ /* 0x000fe2000001140b */
        /* <DEDUP_REMOVED lines=10> */
[----:B------:R-:W-:-:S05]  /*13b0*/  IADD3.X R3, R9, UR25, RZ, P1, !PT ;  /* 0x0000001909037c10 */ /* 0x000fca0008ffe4ff */
[----:B------:R1:W-:Y:S01]  /*13c0*/  LDGSTS.E.BYPASS.LTC128B.128 [R22+0x11080], [R2.64], !P0 ;  /* 0x1108000002167fae */ /* 0x0003e2000c101d56 */
[----:B---3--:R-:W-:Y:S02]  /*13d0*/  SHF.R.S32.HI R0, RZ, 0x1f, R11 ;  /* 0x0000001fff007819 */ /* 0x008fe4000001140b */
[----:B--2---:R-:W-:Y:S02]  /*13e0*/  IADD3 R5, P0, R21, UR19, RZ ;  /* 0x0000001315057c10 */ /* 0x004fe4000ff1e0ff */
[----:B------:R-:W-:Y:S02]  /*13f0*/  LEA.HI R4, R0, R6, RZ, 0x2 ;  /* 0x0000000600047211 */ /* 0x000fe400078f10ff */
[----:B------:R-:W-:Y:S02]  /*1400*/  SHF.R.S32.HI R0, RZ, 0x1f, R7 ;  /* 0x0000001fff007819 */ /* 0x000fe40000011407 */
[----:B----4-:R-:W-:Y:S02]  /*1410*/  LOP3.LUT R8, R4, 0xfffffffc, RZ, 0xc0, !PT ;  /* 0xfffffffc04087812 */ /* 0x010fe400078ec0ff */
[----:B------:R-:W-:-:S02]  /*1420*/  LEA.HI R10, R0, R7, RZ, 0x3 ;  /* 0x00000007000a7211 */ /* 0x000fc400078f18ff */
[----:B------:R-:W-:Y:S01]  /*1430*/  IADD3.X R9, R12, UR18, RZ, P0, !PT ;  /* 0x000000120c097c10 */ /* 0x000fe200087fe4ff */
[----:B------:R-:W-:Y:S01]  /*1440*/  IMAD.IADD R13, R6, 0x1, -R8 ;  /* 0x00000001060d7824 */ /* 0x000fe200078e0a08 */
[----:B------:R-:W-:Y:S02]  /*1450*/  LOP3.LUT R0, R10, 0xfffffff8, RZ, 0xc0, !PT ;  /* 0xfffffff80a007812 */ /* 0x000fe400078ec0ff */
[----:B------:R-:W-:Y:S02]  /*1460*/  LEA.HI R8, R20, R14, RZ, 0x7 ;  /* 0x0000000e14087211 */ /* 0x000fe400078f38ff */
[----:B------:R-:W-:Y:S01]  /*1470*/  LEA R4, P0, R5, c[0x0][0x280], 0x2 ;  /* 0x0000a00005047a11 */ /* 0x000fe200078010ff */
[----:B------:R-:W-:Y:S01]  /*1480*/  IMAD.IADD R0, R7, 0x1, -R0 ;  /* 0x0000000107007824 */ /* 0x000fe200078e0a00 */
[----:B------:R-:W-:Y:S02]  /*1490*/  SHF.R.S32.HI R181, RZ, 0x7, R8 ;  /* 0x00000007ffb57819 */ /* 0x000fe40000011408 */
[----:B------:R-:W-:-:S02]  /*14a0*/  LEA.HI.X R5, R5, c[0x0][0x284], R9, 0x2, P0 ;  /* 0x0000a10005057a11 */ /* 0x000fc400000f1409 */
[----:B------:R-:W-:Y:S02]  /*14b0*/  PLOP3.LUT P0, PT, PT, PT, UP0, 0x80, 0x0 ;  /* 0x000000000000781c */ /* 0x000fe40003f0f008 */
[----:B-1----:R-:W-:-:S04]  /*14c0*/  IADD3 R2, P1, R2, UR30, RZ ;  /* 0x0000001e02027c10 */ /* 0x002fc8000ff3e0ff */
[----:B------:R-:W-:Y:S02]  /*14d0*/  IADD3.X R3, R3, UR25, RZ, P1, !PT ;  /* 0x0000001903037c10 */ /* 0x000fe40008ffe4ff */
[----:B------:R-:W-:-:S03]  /*14e0*/  IADD3 R6, P1, R2, UR30, RZ ;  /* 0x0000001e02067c10 */ /* 0x000fc6000ff3e0ff */
[----:B------:R1:W-:Y:S01]  /*14f0*/  LDGSTS.E.BYPASS.LTC128B.128 [R22+0x12080], [R2.64], !P3 ;  /* 0x1208000002167fae */ /* 0x0003e2000d901d56 */
[----:B------:R-:W-:-:S05]  /*1500*/  IADD3.X R7, R3, UR25, RZ, P1, !PT ;  /* 0x0000001903077c10 */ /* 0x000fca0008ffe4ff */
[----:B------:R2:W-:Y:S01]  /*1510*/  LDGSTS.E.BYPASS.LTC128B.128 [R22+0x13080], [R6.64], !P2 ;  /* 0x1308000006167fae */ /* 0x0005e2000d101d56 */
[----:B-1----:R-:W-:Y:S02]  /*1520*/  @!P4 IMAD.SHL.U32 R3, R14, 0x10, RZ ;  /* 0x000000100e03c824 */ /* 0x002fe400078e00ff */
[----:B------:R-:W-:-:S03]  /*1530*/  IMAD.SHL.U32 R2, R181, 0x8, RZ ;  /* 0x00000008b5027824 */ /* 0x000fc600078e00ff */
[----:B------:R1:W-:Y:S01]  /*1540*/  @!P4 LDGSTS.E.BYPASS.LTC128B.128 [R3+0x18480], [R4.64] ;  /* 0x184800000403cfae */ /* 0x0003e2000b901d56 */
[----:B--2---:R-:W-:Y:S01]  /*1550*/  IMAD.SHL.U32 R6, R10, 0x40, RZ ;  /* 0x000000400a067824 */ /* 0x004fe200078e00ff */
[----:B------:R-:W-:Y:S01]  /*1560*/  LOP3.LUT R16, R2, 0x8, RZ, 0xc0, !PT ;  /* 0x0000000802107812 */ /* 0x000fe200078ec0ff */
[----:B------:R-:W-:Y:S01]  /*1570*/  IMAD.SHL.U32 R2, R180, 0x10, RZ ;  /* 0x00000010b4027824 */ /* 0x000fe200078e00ff */
[----:B------:R-:W0:Y:S04]  /*1580*/  LDGDEPBAR ;  /* 0x00000000000079af */ /* 0x000e280000000000 */
[----:B------:R-:W-:Y:S01]  /*1590*/  LOP3.LUT R2, R16, 0x10, R2, 0xf8, !PT ;  /* 0x0000001010027812 */ /* 0x000fe200078ef802 */
[----:B------:R-:W0:Y:S01]  /*15a0*/  LDGDEPBAR ;  /* 0x00000000000079af */ /* 0x000e220000000000 */
[----:B-1----:R-:W-:-:S02]  /*15b0*/  IMAD.SHL.U32 R4, R0, 0x40, RZ ;  /* 0x0000004000047824 */ /* 0x002fc400078e00ff */
[----:B------:R-:W-:-:S03]  /*15c0*/  IMAD.SHL.U32 R3, R180, 0x8, RZ ;  /* 0x00000008b4037824 */ /* 0x000fc600078e00ff */
[----:B------:R-:W-:-:S04]  /*15d0*/  LOP3.LUT R4, R4, 0x1c0, RZ, 0xc0, !PT ;  /* 0x000001c004047812 */ /* 0x000fc800078ec0ff */
[--C-:B------:R-:W-:Y:S02]  /*15e0*/  SHF.R.U32.HI R5, RZ, 0x3, R4.reuse ;  /* 0x00000003ff057819 */ /* 0x100fe40000011604 */
        /* <DEDUP_REMOVED lines=17> */
[----:B------:R-:W-:Y:S01]  /*1700*/  IMAD.U32 R10, RZ, RZ, UR6 ;  /* 0x00000006ff0a7e24 */ /* 0x000fe2000f8e00ff */
[----:B-1----:R-:W-:Y:S01]  /*1710*/  LEA R4, P1, R6, c[0x0][0x1f0], 0x1 ;  /* 0x00007c0006047a11 */ /* 0x002fe200078208ff */
[----:B------:R-:W-:-:S03]  /*1720*/  UIMAD UR5, UR5, UR31, UR7 ;  /* 0x0000001f050572a4 */ /* 0x000fc6000f8e0207 */
[----:B------:R-:W-:-:S03]  /*1730*/  IADD3 R3, -R28, c[0x0][0x168], -R10 ;  /* 0x00005a001c037a10 */ /* 0x000fc60007ffe90a */
[----:B------:R-:W-:Y:S02]  /*1740*/  IADD3 R5, R7, UR5, RZ ;  /* 0x0000000507057c10 */ /* 0x000fe4000fffe0ff */
[C---:B------:R-:W-:Y:S02]  /*1750*/  ISETP.LT.OR P0, PT, R3.reuse, 0x1, P5 ;  /* 0x000000010300780c */ /* 0x040fe40002f01670 */
        /* <DEDUP_REMOVED lines=14> */
[----:B------:R-:W-:-:S04]  /*1840*/  IADD3 R3, P1, R21, UR6, RZ ;  /* 0x0000000615037c10 */ /* 0x000fc8000ff3e0ff */
[----:B-1----:R-:W-:Y:S02]  /*1850*/  LEA R4, P0, R3, c[0x0][0x280], 0x2 ;  /* 0x0000a00003047a11 */ /* 0x002fe400078010ff */
[----:B------:R-:W-:-:S04]  /*1860*/  LEA.HI.X.SX32 R5, R10, R12, 0x1, P1 ;  /* 0x0000000c0a057211 */ /* 0x000fc800008f0eff */
[----:B------:R-:W-:Y:S01]  /*1870*/  LEA.HI.X R5, R3, c[0x0][0x284], R5, 0x2, P0 ;  /* 0x0000a10003057a11 */ /* 0x000fe200000f1405 */
[----:B------:R-:W-:Y:S05]  /*1880*/  @P4 BRA `(.L_x_1218) ;  /* 0x0000002000004947 */ /* 0x000fea0003800000 */
[----:B--2---:R-:W-:-:S05]  /*1890*/  SHF.L.U32 R3, R14, 0x4, RZ ;  /* 0x000000040e037819 */ /* 0x004fca00000006ff */
[----:B------:R1:W-:Y:S02]  /*18a0*/  LDGSTS.E.BYPASS.LTC128B.128 [R3+0x18680], [R4.64] ;  /* 0x1868000004037fae */ /* 0x0003e4000b901d56 */
.L_x_1218:
[----:B--2---:R-:W-:Y:S05]  /*18b0*/  BSYNC B0 ;  /* 0x0000000000007941 */ /* 0x004fea0003800000 */
.L_x_1217:
[----:B-1----:R-:W-:Y:S01]  /*18c0*/  LEA.HI R3, R20, R14, RZ, 0x2 ;  /* 0x0000000e14037211 */ /* 0x002fe200078f10ff */
[----:B------:R-:W-:Y:S01]  /*18d0*/  IMAD.SHL.U32 R7, R13, 0x10, RZ ;  /* 0x000000100d077824 */ /* 0x000fe200078e00ff */
[----:B------:R-:W-:Y:S01]  /*18e0*/  LOP3.LUT R5, R11, 0xffffffe0, RZ, 0xc0, !PT ;  /* 0xffffffe00b057812 */ /* 0x000fe200078ec0ff */
[----:B------:R-:W-:Y:S01]  /*18f0*/  IMAD.MOV.U32 R187, RZ, RZ, 0x20 ;  /* 0x00000020ffbb7424 */ /* 0x000fe200078e00ff */
[----:B------:R-:W-:Y:S01]  /*1900*/  LOP3.LUT R4, R3, 0x3ffffffc, RZ, 0xc0, !PT ;  /* 0x3ffffffc03047812 */ /* 0x000fe200078ec0ff */
[----:B------:R-:W-:Y:S01]  /*1910*/  IMAD.MOV.U32 R229, RZ, RZ, 0x40 ;  /* 0x00000040ffe57424 */ /* 0x000fe200078e00ff */
[----:B------:R-:W-:Y:S01]  /*1920*/  LOP3.LUT P3, RZ, R0, 0x2, RZ, 0xc0, !PT ;  /* 0x0000000200ff7812 */ /* 0x000fe2000786c0ff */
[----:B------:R-:W-:Y:S01]  /*1930*/  IMAD.IADD R10, R14, 0x1, -R5 ;  /* 0x000000010e0a7824 */ /* 0x000fe200078e0a05 */
[----:B------:R-:W-:Y:S01]  /*1940*/  LOP3.LUT P0, RZ, R0, 0x4, RZ, 0xc0, !PT ;  /* 0x0000000400ff7812 */ /* 0x000fe2000780c0ff */
[----:B------:R-:W-:Y:S01]  /*1950*/  IMAD.IADD R9, R14, 0x1, -R4 ;  /* 0x000000010e097824 */ /* 0x000fe200078e0a04 */
[----:B------:R-:W-:Y:S01]  /*1960*/  LEA.HI R5, R181, R181, RZ, 0x1 ;  /* 0x000000b5b5057211 */ /* 0x000fe200078f08ff */
[----:B------:R-:W-:Y:S01]  /*1970*/  IMAD.SHL.U32 R4, R24, 0x40, RZ ;  /* 0x0000004018047824 */ /* 0x000fe200078e00ff */
[--C-:B------:R-:W-:Y:S01]  /*1980*/  SHF.R.S32.HI R6, RZ, 0x2, R3.reuse ;  /* 0x00000002ff067819 */ /* 0x100fe20000011403 */
[----:B------:R-:W-:Y:S01]  /*1990*/  IMAD.SHL.U32 R0, R28, 0x8, RZ ;  /* 0x000000081c007824 */ /* 0x000fe200078e00ff */
[----:B------:R-:W-:Y:S01]  /*19a0*/  R2P PR, R24, 0x6 ;  /* 0x0000000618007804 */ /* 0x000fe20000000000 */
[----:B------:R-:W-:Y:S01]  /*19b0*/  IMAD R9, R9, 0x2, R2 ;  /* 0x0000000209097824 */ /* 0x000fe200078e0202 */
[----:B------:R-:W-:Y:S01]  /*19c0*/  LOP3.LUT R11, R4, 0x1c0, RZ, 0xc0, !PT ;  /* 0x000001c0040b7812 */ /* 0x000fe200078ec0ff */
[----:B------:R-:W-:Y:S01]  /*19d0*/  IMAD R12, R26, c[0x0][0x238], RZ ;  /* 0x00008e001a0c7a24 */ /* 0x000fe200078e02ff */
[----:B------:R-:W-:Y:S01]  /*19e0*/  LOP3.LUT R4, R5, 0x1ffffffe, RZ, 0xc0, !PT ;  /* 0x1ffffffe05047812 */ /* 0x000fe200078ec0ff */
[----:B------:R-:W-:Y:S01]  /*19f0*/  ULDC.64 UR4, c[0x0][0x240] ;  /* 0x0000900000047ab9 */ /* 0x000fe20000000a00 */
[----:B------:R-:W-:Y:S01]  /*1a00*/  SHF.R.S32.HI R5, RZ, 0x1f, R3 ;  /* 0x0000001fff057819 */ /* 0x000fe20000011403 */
[----:B------:R-:W-:Y:S01]  /*1a10*/  IMAD R12, R25, c[0x0][0x23c], R12 ;  /* 0x00008f00190c7a24 */ /* 0x000fe200078e020c */
[----:B------:R-:W-:Y:S01]  /*1a20*/  LOP3.LUT R0, R0, 0x8, RZ, 0xc0, !PT ;  /* 0x0000000800007812 */ /* 0x000fe200078ec0ff */
[----:B------:R-:W-:Y:S01]  /*1a30*/  IMAD.IADD R13, R181, 0x1, -R4 ;  /* 0x00000001b50d7824 */ /* 0x000fe200078e0a04 */
[----:B------:R-:W-:Y:S01]  /*1a40*/  SHF.R.U32.HI R8, RZ, 0x3, R11 ;  /* 0x00000003ff087819 */ /* 0x000fe2000001160b */
[----:B------:R-:W-:Y:S01]  /*1a50*/  IMAD R181, R180, 0x2, R181 ;  /* 0x00000002b4b57824 */ /* 0x000fe200078e02b5 */
[----:B------:R-:W-:Y:S01]  /*1a60*/  LOP3.LUT R3, R11, 0x30, R7, 0xf8, !PT ;  /* 0x000000300b037812 */ /* 0x000fe200078ef807 */
[----:B------:R-:W-:Y:S01]  /*1a70*/  UIMAD UR4, UR20, UR4, URZ ;  /* 0x00000004140472a4 */ /* 0x000fe2000f8e023f */
[C---:B------:R-:W-:Y:S01]  /*1a80*/  LOP3.LUT R4, R8.reuse, R0, R11, 0x1e, !PT ;  /* 0x0000000008047212 */ /* 0x040fe200078e1e0b */
[----:B------:R-:W-:Y:S01]  /*1a90*/  UMOV UR34, 0x1 ;  /* 0x0000000100227882 */ /* 0x000fe20000000000 */
[----:B------:R-:W-:Y:S01]  /*1aa0*/  LOP3.LUT R3, R8, R3, R0, 0x1e, !PT ;  /* 0x0000000308037212 */ /* 0x000fe200078e1e00 */
[----:B------:R-:W-:Y:S01]  /*1ab0*/  ULDC UR7, c[0x0][0x198] ;  /* 0x0000660000077ab9 */ /* 0x000fe20000000800 */
[----:B------:R-:W-:Y:S01]  /*1ac0*/  LEA.HI R0, R5, R6, RZ, 0x3 ;  /* 0x0000000605007211 */ /* 0x000fe200078f18ff */
[----:B------:R-:W-:Y:S01]  /*1ad0*/  IMAD.U32 R181, R181, 0x200, R4 ;  /* 0x00000200b5b57824 */ /* 0x000fe200078e0004 */
[----:B------:R-:W-:Y:S01]  /*1ae0*/  SHF.R.S32.HI R2, RZ, 0x1f, R10 ;  /* 0x0000001fff027819 */ /* 0x000fe2000001140a */
[----:B------:R-:W-:Y:S01]  /*1af0*/  IMAD R180, R180, 0x200, R3 ;  /* 0x00000200b4b47824 */ /* 0x000fe200078e0203 */
[----:B------:R-:W-:Y:S01]  /*1b00*/  LOP3.LUT R0, R0, 0xfffffff8, RZ, 0xc0, !PT ;  /* 0xfffffff800007812 */ /* 0x000fe200078ec0ff */
[----:B------:R-:W-:Y:S01]  /*1b10*/  UIMAD UR4, UR10, UR5, UR4 ;  /* 0x000000050a0472a4 */ /* 0x000fe2000f8e0204 */
[----:B------:R-:W-:Y:S01]  /*1b20*/  SHF.R.S32.HI R15, RZ, 0x1f, R14 ;  /* 0x0000001fff0f7819 */ /* 0x000fe2000001140e */
[----:B------:R-:W-:Y:S01]  /*1b30*/  UIADD3 UR7, -UR12, UR7, UR34 ;  /* 0x000000070c077290 */ /* 0x000fe2000fffe122 */
[----:B------:R-:W-:Y:S01]  /*1b40*/  SEL R183, R187, 0xffffffe0, !P1 ;  /* 0xffffffe0bbb77807 */ /* 0x000fe20004800000 */
[----:B------:R-:W-:Y:S01]  /*1b50*/  IMAD.IADD R4, R6, 0x1, -R0 ;  /* 0x0000000106047824 */ /* 0x000fe200078e0a00 */
[----:B------:R-:W-:Y:S01]  /*1b60*/  LEA.HI R0, R2, R10, RZ, 0x2 ;  /* 0x0000000a02007211 */ /* 0x000fe200078f10ff */
[----:B------:R-:W-:Y:S01]  /*1b70*/  IMAD.WIDE.U32 R14, R25, c[0x0][0x238], R14 ;  /* 0x00008e00190e7a25 */ /* 0x000fe200078e000e */
[----:B------:R-:W-:Y:S01]  /*1b80*/  SEL R182, R229, 0xffffffc0, !P2 ;  /* 0xffffffc0e5b67807 */ /* 0x000fe20005000000 */
[----:B------:R-:W-:Y:S01]  /*1b90*/  ULDC UR6, c[0x0][0x2a0] ;  /* 0x0000a80000067ab9 */ /* 0x000fe20000000800 */
[C---:B------:R-:W-:Y:S01]  /*1ba0*/  LEA.HI.SX32 R5, R0.reuse, R7, 0x1e ;  /* 0x0000000700057211 */ /* 0x040fe200078ff2ff */
[----:B------:R-:W-:Y:S01]  /*1bb0*/  IMAD.IADD R3, R15, 0x1, R12 ;  /* 0x000000010f037824 */ /* 0x000fe200078e020c */
[----:B------:R-:W-:Y:S01]  /*1bc0*/  LOP3.LUT R0, R0, 0x7ffffffc, RZ, 0xc0, !PT ;  /* 0x7ffffffc00007812 */ /* 0x000fe200078ec0ff */
[----:B------:R-:W-:Y:S01]  /*1bd0*/  IMAD.MOV.U32 R2, RZ, RZ, R14 ;  /* 0x000000ffff027224 */ /* 0x000fe200078e000e */
[----:B------:R-:W-:Y:S01]  /*1be0*/  R2P PR, R4, 0x6 ;  /* 0x0000000604007804 */ /* 0x000fe20000000000 */
[----:B------:R1:W-:Y:S01]  /*1bf0*/  STL [R1+0x1c], R5 ;  /* 0x00001c0501007387 */ /* 0x0003e20000100800 */
[----:B------:R-:W-:Y:S01]  /*1c00*/  IMAD.U32 R6, RZ, RZ, UR10 ;  /* 0x0000000aff067e24 */ /* 0x000fe2000f8e00ff */
[----:B------:R-:W-:Y:S01]  /*1c10*/  ULOP3.LUT UR6, URZ, UR6, URZ, 0x33, !UPT ;  /* 0x000000063f067292 */ /* 0x000fe2000f8e333f */
[----:B------:R-:W-:Y:S01]  /*1c20*/  IMAD.SHL.U32 R181, R181, 0x2, RZ ;  /* 0x00000002b5b57824 */ /* 0x000fe200078e00ff */
[----:B------:R-:W0:Y:S01]  /*1c30*/  LDGDEPBAR ;  /* 0x00000000000079af */ /* 0x000e220000000000 */
[----:B------:R-:W-:Y:S01]  /*1c40*/  IMAD.WIDE.U32 R18, R6, c[0x0][0x240], R2 ;  /* 0x0000900006127a25 */ /* 0x000fe200078e0002 */
[C---:B------:R-:W-:Y:S01]  /*1c50*/  SEL R172, R229.reuse, 0xffffffc0, !P0 ;  /* 0xffffffc0e5ac7807 */ /* 0x040fe20004000000 */
[----:B------:R-:W-:Y:S01]  /*1c60*/  CS2R R126, SRZ ;  /* 0x00000000007e7805 */ /* 0x000fe2000001ff00 */
[----:B------:R-:W-:Y:S01]  /*1c70*/  SEL R229, R229, 0xffffffc0, !P2 ;  /* 0xffffffc0e5e57807 */ /* 0x000fe20005000000 */
[----:B------:R-:W-:Y:S01]  /*1c80*/  IMAD.U32 R2, RZ, RZ, UR7 ;  /* 0x00000007ff027e24 */ /* 0x000fe2000f8e00ff */
[----:B------:R-:W-:Y:S01]  /*1c90*/  STL.64 [R1+0x30], R18 ;  /* 0x0000301201007387 */ /* 0x000fe20000100a00 */
        /* <DEDUP_REMOVED lines=27> */
[----:B------:R-:W-:Y:S01]  /*1e50*/  STL [R1+0x10], R8 ;  /* 0x0000100801007387 */ /* 0x000fe20000100800 */
[----:B------:R-:W-:Y:S01]  /*1e60*/  IADD3 R3, -R8, UR21, RZ ;  /* 0x0000001508037c10 */ /* 0x000fe2000fffe1ff */
        /* <DEDUP_REMOVED lines=19> */
[----:B------:R-:W-:Y:S01]  /*1fa0*/  CS2R R68, SRZ ;  /* 0x0000000000447805 */ /* 0x000fe2000001ff00 */
[----:B------:R-:W-:Y:S01]  /*1fb0*/  SEL R187, R187, 0xffffffe0, !P3 ;  /* 0xffffffe0bbbb7807 */ /* 0x000fe20005800000 */
[----:B------:R-:W-:Y:S01]  /*1fc0*/  IMAD.SHL.U32 R180, R180, 0x2, RZ ;  /* 0x00000002b4b47824 */ /* 0x000fe200078e00ff */
[----:B------:R2:W-:Y:S01]  /*1fd0*/  STL [R1+0x18], R3 ;  /* 0x0000180301007387 */ /* 0x0005e20000100800 */
        /* <DEDUP_REMOVED lines=8> */
[----:B------:R-:W-:Y:S02]  /*2060*/  USHF.L.U32 UR20, UR9, 0x7, URZ ;  /* 0x0000000709147899 */ /* 0x000fe4000800063f */
[----:B------:R-:W-:-:S02]  /*2070*/  UISETP.GT.AND UP5, UPT, UR9, -0x1, UPT ;  /* 0xffffffff0900788c */ /* 0x000fc4000bfa4270 */
[----:B------:R-:W-:Y:S02]  /*2080*/  UISETP.LE.AND UP4, UPT, UR34, UR33, UPT ;  /* 0x000000212200728c */ /* 0x000fe4000bf83270 */
[----:B------:R-:W-:Y:S01]  /*2090*/  UIMAD UR19, UR10, UR19, URZ ;  /* 0x000000130a1372a4 */ /* 0x000fe2000f8e023f */
[----:B-1----:R-:W-:Y:S01]  /*20a0*/  IADD3 R0, R2, -c[0x0][0x168], -R8 ;  /* 0x80005a0002007a10 */ /* 0x002fe20007ffe808 */
[----:B------:R-:W-:Y:S02]  /*20b0*/  UIMAD UR18, UR10, UR18, URZ ;  /* 0x000000120a1272a4 */ /* 0x000fe4000f8e023f */
[----:B------:R-:W-:Y:S01]  /*20c0*/  ULDC UR21, c[0x0][0x168] ;  /* 0x00005a0000157ab9 */ /* 0x000fe20000000800 */
[C---:B------:R-:W-:Y:S02]  /*20d0*/  IADD3 R2, R0.reuse, c[0x0][0x2a4], RZ ;  /* 0x0000a90000027a10 */ /* 0x040fe40007ffe0ff */
[----:B------:R-:W-:-:S03]  /*20e0*/  IADD3 R0, R0, UR6, RZ ;  /* 0x0000000600007c10 */ /* 0x000fc6000fffe0ff */
[----:B------:R2:W-:Y:S04]  /*20f0*/  STL [R1+0x4], R2 ;  /* 0x0000040201007387 */ /* 0x0005e80000100800 */
[----:B------:R2:W-:Y:S02]  /*2100*/  STL [R1+0x14], R0 ;  /* 0x0000140001007387 */ /* 0x0005e40000100800 */
.L_x_1237:
[----:B------:R-:W-:Y:S04]  /*2110*/  DEPBAR.LE SB0, 0x1 ;  /* 0x000080400000791a */ /* 0x000fe80000000000 */
[----:B------:R-:W-:Y:S01]  /*2120*/  BAR.SYNC.DEFER_BLOCKING 0x0 ;  /* 0x0000000000007b1d */ /* 0x000fe20000010000 */
[----:B------:R-:W-:Y:S01]  /*2130*/  USHF.L.U32 UR4, UR5, 0xd, URZ ;  /* 0x0000000d05047899 */ /* 0x000fe2000800063f */
[----:B------:R-:W-:Y:S02]  /*2140*/  MOV R198, UR5 ;  /* 0x0000000500c67c02 */ /* 0x000fe40008000f00 */
[----:B------:R-:W-:Y:S03]  /*2150*/  PLOP3.LUT P1, PT, PT, PT, UP4, 0x80, 0x0 ;  /* 0x000000000000781c */ /* 0x000fe60003f2f048 */
[----:B--2---:R-:W-:Y:S05]  /*2160*/  IADD3 R0, R186, UR4, RZ ;  /* 0x00000004ba007c10 */ /* 0x004fea000fffe0ff */
        /* <DEDUP_REMOVED lines=8> */
[----:B------:R-:W4:Y:S04]  /*21f0*/  LDL R178, [R1+0x4] ;  /* 0x0000040001b27983 */ /* 0x000f280000100800 */
        /* <DEDUP_REMOVED lines=112> */
.L_x_1221:
[----:B------:R-:W-:Y:S04]  /*2900*/  MOV R133, 0x1 ;  /* 0x0000000100857802 */ /* 0x000fe80000000f00 */
[----:B------:R-:W-:Y:S11]  /*2910*/  ISETP.NE.AND P2, PT, R133, c[0x0][0x2a8], PT ;  /* 0x0000aa0085007a0c */ /* 0x000ff60003f45270 */
[----:B------:R-:W-:Y:S02]  /*2920*/  @!UPT UIADD3 URZ, URZ, URZ, URZ ;  /* 0x0000003f3f3ff290 */ /* 0x000fe4000fffe03f */
[----:B------:R-:W-:Y:S05]  /*2930*/  @P2 IMAD.HI.U32 R133, R3, c[0x0][0x2ac], RZ ;  /* 0x0000ab0003852a27 */ /* 0x000fea00078e00ff */
[----:B------:R-:W-:Y:S02]  /*2940*/  @P2 SHF.R.U32.HI R3, RZ, c[0x0][0x2b0], R133 ;  /* 0x0000ac00ff032a19 */ /* 0x000fe40000011685 */
.L_x_1222:
[----:B------:R-:W-:Y:S05]  /*2950*/  BSYNC B0 ;  /* 0x0000000000007941 */ /* 0x000fea0003800000 */
.L_x_1220:
[----:B------:R-:W2:Y:S01]  /*2960*/  LDL R134, [R1+0x10] ;  /* 0x0000100001867983 */ /* 0x000ea20000100800 */
[----:B------:R-:W-:Y:S04]  /*2970*/  IMAD.MOV.U32 R133, RZ, RZ, c[0x0][0x2a8] ;  /* 0x0000aa00ff857624 */ /* 0x000fe800078e00ff */
[----:B------:R-:W-:Y:S04]  /*2980*/  IMAD R3, R3, R133, -UR20 ;  /* 0x8000001403037e24 */ /* 0x000fe8000f8e0285 */
[----:B--2---:R-:W-:Y:S05]  /*2990*/  IMAD.IADD R3, R3, 0x1, -R134 ;  /* 0x0000000103037824 */ /* 0x004fea00078e0a86 */
[----:B------:R-:W-:Y:S02]  /*29a0*/  IADD3 R133, R3, c[0x0][0x2a8], RZ ;  /* 0x0000aa0003857a10 */ /* 0x000fe40007ffe0ff */
[----:B------:R-:W-:Y:S02]  /*29b0*/  IMNMX R188, R188, R3, !PT ;  /* 0x00000003bcbc7217 */ /* 0x000fe40007800200 */
[----:B------:R-:W-:Y:S02]  /*29c0*/  IMNMX R190, R190, R133, PT ;  /* 0x00000085bebe7217 */ /* 0x000fe40003800200 */
.L_x_1219:
        /* <DEDUP_REMOVED lines=19> */
.L_x_1225:
[----:B------:R-:W-:Y:S04]  /*2b00*/  MOV R134, 0x1 ;  /* 0x0000000100867802 */ /* 0x000fe80000000f00 */
[----:B------:R-:W-:Y:S11]  /*2b10*/  ISETP.NE.AND P2, PT, R134, c[0x0][0x2a8], PT ;  /* 0x0000aa0086007a0c */ /* 0x000ff60003f45270 */
[----:B------:R-:W-:Y:S02]  /*2b20*/  @!UPT UIADD3 URZ, URZ, URZ, URZ ;  /* 0x0000003f3f3ff290 */ /* 0x000fe4000fffe03f */
[----:B------:R-:W-:Y:S05]  /*2b30*/  @P2 IMAD.HI.U32 R134, R133, c[0x0][0x2ac], RZ ;  /* 0x0000ab0085862a27 */ /* 0x000fea00078e00ff */
[----:B------:R-:W-:Y:S02]  /*2b40*/  @P2 SHF.R.U32.HI R133, RZ, c[0x0][0x2b0], R134 ;  /* 0x0000ac00ff852a19 */ /* 0x000fe40000011686 */
.L_x_1226:
[----:B------:R-:W-:Y:S05]  /*2b50*/  BSYNC B0 ;  /* 0x0000000000007941 */ /* 0x000fea0003800000 */
.L_x_1224:
[----:B------:R-:W2:Y:S01]  /*2b60*/  LDL R135, [R1+0x10] ;  /* 0x0000100001877983 */ /* 0x000ea20000100800 */
[----:B------:R-:W-:Y:S04]  /*2b70*/  IMAD.MOV.U32 R134, RZ, RZ, c[0x0][0x2a8] ;  /* 0x0000aa00ff867624 */ /* 0x000fe800078e00ff */
[----:B------:R-:W-:Y:S04]  /*2b80*/  IMAD R133, R133, R134, -UR20 ;  /* 0x8000001485857e24 */ /* 0x000fe8000f8e0286 */
[----:B--2---:R-:W-:Y:S05]  /*2b90*/  IMAD.IADD R133, R133, 0x1, -R135 ;  /* 0x0000000185857824 */ /* 0x004fea00078e0a87 */
[----:B------:R-:W-:Y:S02]  /*2ba0*/  IADD3 R134, R133, c[0x0][0x2a8], RZ ;  /* 0x0000aa0085867a10 */ /* 0x000fe40007ffe0ff */
[----:B------:R-:W-:Y:S02]  /*2bb0*/  IMNMX R3, R3, R133, !PT ;  /* 0x0000008503037217 */ /* 0x000fe40007800200 */
[----:B------:R-:W-:Y:S02]  /*2bc0*/  IMNMX R189, R189, R134, PT ;  /* 0x00000086bdbd7217 */ /* 0x000fe40003800200 */
.L_x_1223:
        /* <DEDUP_REMOVED lines=19> */
.L_x_1229:
[----:B------:R-:W-:Y:S04]  /*2d00*/  MOV R134, 0x1 ;  /* 0x0000000100867802 */ /* 0x000fe80000000f00 */
[----:B------:R-:W-:Y:S11]  /*2d10*/  ISETP.NE.AND P2, PT, R134, c[0x0][0x2a8], PT ;  /* 0x0000aa0086007a0c */ /* 0x000ff60003f45270 */
[----:B------:R-:W-:Y:S02]  /*2d20*/  @!UPT UIADD3 URZ, URZ, URZ, URZ ;  /* 0x0000003f3f3ff290 */ /* 0x000fe4000fffe03f */
[----:B------:R-:W-:Y:S05]  /*2d30*/  @P2 IMAD.HI.U32 R134, R133, c[0x0][0x2ac], RZ ;  /* 0x0000ab0085862a27 */ /* 0x000fea00078e00ff */
[----:B------:R-:W-:Y:S02]  /*2d40*/  @P2 SHF.R.U32.HI R133, RZ, c[0x0][0x2b0], R134 ;  /* 0x0000ac00ff852a19 */ /* 0x000fe40000011686 */
.L_x_1230:
[----:B------:R-:W-:Y:S05]  /*2d50*/  BSYNC B0 ;  /* 0x0000000000007941 */ /* 0x000fea0003800000 */
.L_x_1228:
[----:B------:R-:W2:Y:S01]  /*2d60*/  LDL R135, [R1+0x10] ;  /* 0x0000100001877983 */ /* 0x000ea20000100800 */
[----:B------:R-:W-:Y:S04]  /*2d70*/  IMAD.MOV.U32 R134, RZ, RZ, c[0x0][0x2a8] ;  /* 0x0000aa00ff867624 */ /* 0x000fe800078e00ff */
[----:B------:R-:W-:Y:S04]  /*2d80*/  IMAD R133, R133, R134, -UR20 ;  /* 0x8000001485857e24 */ /* 0x000fe8000f8e0286 */
[----:B--2---:R-:W-:Y:S05]  /*2d90*/  IMAD.IADD R133, R133, 0x1, -R135 ;  /* 0x0000000185857824 */ /* 0x004fea00078e0a87 */
[----:B------:R-:W-:Y:S02]  /*2da0*/  IADD3 R134, R133, c[0x0][0x2a8], RZ ;  /* 0x0000aa0085867a10 */ /* 0x000fe40007ffe0ff */
[----:B------:R-:W-:Y:S02]  /*2db0*/  IMNMX R191, R191, R133, !PT ;  /* 0x00000085bfbf7217 */ /* 0x000fe40007800200 */
[----:B------:R-:W-:Y:S02]  /*2dc0*/  IMNMX R193, R193, R134, PT ;  /* 0x00000086c1c17217 */ /* 0x000fe40003800200 */
.L_x_1227:
        /* <DEDUP_REMOVED lines=19> */
.L_x_1233:
[----:B------:R-:W-:Y:S04]  /*2f00*/  MOV R133, 0x1 ;  /* 0x0000000100857802 */ /* 0x000fe80000000f00 */
[----:B------:R-:W-:Y:S11]  /*2f10*/  ISETP.NE.AND P1, PT, R133, c[0x0][0x2a8], PT ;  /* 0x0000aa0085007a0c */ /* 0x000ff60003f25270 */
[----:B------:R-:W-:Y:S02]  /*2f20*/  @!UPT UIADD3 URZ, URZ, URZ, URZ ;  /* 0x0000003f3f3ff290 */ /* 0x000fe4000fffe03f */
[----:B------:R-:W-:Y:S05]  /*2f30*/  @P1 IMAD.HI.U32 R133, R132, c[0x0][0x2ac], RZ ;  /* 0x0000ab0084851a27 */ /* 0x000fea00078e00ff */
[----:B------:R-:W-:Y:S02]  /*2f40*/  @P1 SHF.R.U32.HI R132, RZ, c[0x0][0x2b0], R133 ;  /* 0x0000ac00ff841a19 */ /* 0x000fe40000011685 */
.L_x_1234:
[----:B------:R-:W-:Y:S05]  /*2f50*/  BSYNC B0 ;  /* 0x0000000000007941 */ /* 0x000fea0003800000 */
.L_x_1232:
[----:B------:R-:W2:Y:S01]  /*2f60*/  LDL R134, [R1+0x10] ;  /* 0x0000100001867983 */ /* 0x000ea20000100800 */
[----:B------:R-:W-:Y:S04]  /*2f70*/  IMAD.MOV.U32 R133, RZ, RZ, c[0x0][0x2a8] ;  /* 0x0000aa00ff857624 */ /* 0x000fe800078e00ff */
[----:B------:R-:W-:Y:S04]  /*2f80*/  IMAD R132, R132, R133, -UR20 ;  /* 0x8000001484847e24 */ /* 0x000fe8000f8e0285 */
[----:B--2---:R-:W-:Y:S05]  /*2f90*/  IMAD.IADD R132, R132, 0x1, -R134 ;  /* 0x0000000184847824 */ /* 0x004fea00078e0a86 */
[----:B------:R-:W-:Y:S02]  /*2fa0*/  IADD3 R133, R132, c[0x0][0x2a8], RZ ;  /* 0x0000aa0084857a10 */ /* 0x000fe40007ffe0ff */
[----:B------:R-:W-:Y:S02]  /*2fb0*/  IMNMX R192, R192, R132, !PT ;  /* 0x00000084c0c07217 */ /* 0x000fe40007800200 */
[----:B------:R-:W-:Y:S02]  /*2fc0*/  IMNMX R194, R194, R133, PT ;  /* 0x00000085c2c27217 */ /* 0x000fe40003800200 */
.L_x_1231:
        /* <DEDUP_REMOVED lines=27> */
[----:B----4-:R-:W4:Y:S01]  /*3180*/  LDL R206, [R1+0x48] ;  /* 0x0000480001ce7983 */ /* 0x010f220000100800 */
[----:B------:R-:W-:Y:S01]  /*3190*/  UIADD3 UR34, UR37, UR34, URZ ;  /* 0x0000002225227290 */ /* 0x000fe2000fffe03f */
[----:B------:R-:W-:Y:S02]  /*31a0*/  IMAD.U32 R204, RZ, RZ, UR36 ;  /* 0x00000024ffcc7e24 */ /* 0x000fe4000f8e00ff */
[----:B------:R-:W4:Y:S04]  /*31b0*/  LDL.64 R210, [R1+0x20] ;  /* 0x0000200001d27983 */ /* 0x000f280000100a00 */
[----:B------:R-:W4:Y:S04]  /*31c0*/  LDL R207, [R1+0x50] ;  /* 0x0000500001cf7983 */ /* 0x000f280000100800 */
[----:B-1----:R-:W1:Y:S02]  /*31d0*/  S2R R2, SR_CTAID.Y ;  /* 0x0000000000027919 */ /* 0x002e640000002600 */
[----:B-1----:R-:W-:Y:S05]  /*31e0*/  SHF.R.S32.HI R0, RZ, 0x1f, R2 ;  /* 0x0000001fff007819 */ /* 0x002fea0000011402 */
[C---:B------:R-:W-:Y:S02]  /*31f0*/  IMAD R205, R0.reuse, c[0x0][0x180], RZ ;  /* 0x0000600000cd7a24 */ /* 0x040fe400078e02ff */
[----:B------:R-:W-:Y:S02]  /*3200*/  @!P4 IMAD R0, R0, c[0x0][0x270], RZ ;  /* 0x00009c000000ca24 */ /* 0x000fe400078e02ff */
[----:B--2---:R-:W-:Y:S02]  /*3210*/  IMAD.MOV.U32 R202, RZ, RZ, R200 ;  /* 0x000000ffffca7224 */ /* 0x004fe400078e00c8 */
[----:B------:R-:W-:Y:S02]  /*3220*/  IMAD.MOV.U32 R203, RZ, RZ, R201 ;  /* 0x000000ffffcb7224 */ /* 0x000fe400078e00c9 */
[----:B---3--:R-:W-:Y:S02]  /*3230*/  @!P4 IMAD.MOV.U32 R200, RZ, RZ, R208 ;  /* 0x000000ffffc8c224 */ /* 0x008fe400078e00d0 */
[----:B------:R-:W-:Y:S04]  /*3240*/  IMAD.WIDE.U32 R202, R2, c[0x0][0x180], R202 ;  /* 0x0000600002ca7a25 */ /* 0x000fe800078e00ca */
[----:B------:R-:W-:Y:S01]  /*3250*/  @!P4 IMAD.MOV.U32 R201, RZ, RZ, R209 ;  /* 0x000000ffffc9c224 */ /* 0x000fe200078e00d1 */
[----:B-----5:R-:W-:Y:S01]  /*3260*/  IADD3 R199, P2, P1, R212, UR16, R202 ;  /* 0x00000010d4c77c10 */ /* 0x020fe2000f95e0ca */
[C---:B------:R-:W-:Y:S02]  /*3270*/  IMAD R202, R2.reuse, c[0x0][0x184], R205 ;  /* 0x0000610002ca7a24 */ /* 0x040fe400078e02cd */
[----:B------:R-:W-:Y:S01]  /*3280*/  @!P4 IMAD.WIDE.U32 R200, R2, c[0x0][0x270], R200 ;  /* 0x00009c0002c8ca25 */ /* 0x000fe200078e00c8 */
[----:B------:R-:W-:Y:S03]  /*3290*/  LEA R199, P3, R204, R199, 0x7 ;  /* 0x000000c7ccc77211 */ /* 0x000fe600078638ff */
[----:B------:R-:W-:Y:S02]  /*32a0*/  @!P4 IMAD R2, R2, c[0x0][0x274], R0 ;  /* 0x00009d000202ca24 */ /* 0x000fe400078e0200 */
[----:B------:R-:W-:Y:S02]  /*32b0*/  IMAD.U32 R0, RZ, RZ, UR11 ;  /* 0x0000000bff007e24 */ /* 0x000fe4000f8e00ff */
[----:B------:R-:W-:Y:S02]  /*32c0*/  IMAD.IADD R202, R203, 0x1, R202 ;  /* 0x00000001cbca7824 */ /* 0x000fe400078e02ca */
[----:B------:R-:W-:Y:S01]  /*32d0*/  IMAD.U32 R203, RZ, RZ, UR34 ;  /* 0x00000022ffcb7e24 */ /* 0x000fe2000f8e00ff */
[----:B------:R-:W-:Y:S01]  /*32e0*/  @!P4 LEA R0, R0, 0x80, 0x7 ;  /* 0x000000800000c811 */ /* 0x000fe200078e38ff */
[----:B------:R-:W-:Y:S01]  /*32f0*/  @!P4 IMAD.IADD R201, R201, 0x1, R2 ;  /* 0x00000001c9c9c824 */ /* 0x000fe200078e0202 */
[----:B----4-:R-:W-:Y:S02]  /*3300*/  IADD3.X R202, R206, UR24, R202, P2, P1 ;  /* 0x00000018ceca7c10 */ /* 0x010fe400097e24ca */
[----:B------:R-:W-:Y:S02]  /*3310*/  @!P4 IADD3 R205, P2, P1, R0, UR14, R200 ;  /* 0x0000000e00cdcc10 */ /* 0x000fe4000f95e0c8 */
[----:B------:R-:W-:Y:S02]  /*3320*/  @!P4 SHF.R.S32.HI R0, RZ, 0x1f, R0 ;  /* 0x0000001fff00c819 */ /* 0x000fe40000011400 */
[----:B------:R-:W-:Y:S02]  /*3330*/  IADD3 R2, -R210, UR6, RZ ;  /* 0x00000006d2027c10 */ /* 0x000fe4000fffe1ff */
[----:B------:R-:W-:Y:S02]  /*3340*/  LEA.HI.X R200, R204, R202, R203, 0x7, P3 ;  /* 0x000000caccc87211 */ /* 0x000fe400018f3ccb */
[C---:B------:R-:W-:Y:S02]  /*3350*/  LEA R202, P3, R199.reuse, c[0x0][0x160], 0x1 ;  /* 0x00005800c7ca7a11 */ /* 0x040fe400078608ff */
[----:B------:R-:W-:Y:S01]  /*3360*/  @!P4 IADD3.X R206, R0, UR8, R201, P2, P1 ;  /* 0x0000000800cecc10 */ /* 0x000fe200097e24c9 */
[----:B------:R-:W-:Y:S01]  /*3370*/  IMAD.U32 R0, RZ, RZ, UR31 ;  /* 0x0000001fff007e24 */ /* 0x000fe2000f8e00ff */
[----:B------:R-:W-:Y:S02]  /*3380*/  ISETP.LT.OR P1, PT, R2, 0x1, P6 ;  /* 0x000000010200780c */ /* 0x000fe40003721670 */
[----:B------:R-:W-:Y:S01]  /*3390*/  LEA.HI.X R203, R199, c[0x0][0x164], R200, 0x1, P3 ;  /* 0x00005900c7cb7a11 */ /* 0x000fe200018f0cc8 */
[----:B------:R-:W-:Y:S01]  /*33a0*/  IMAD R0, R0, 0x4000, R207 ;  /* 0x0000400000007824 */ /* 0x000fe200078e02cf */
[----:B------:R-:W-:Y:S02]  /*33b0*/  ISETP.LT.OR P3, PT, R2, 0x21, P6 ;  /* 0x000000210200780c */ /* 0x000fe40003761670 */
[----:B------:R-:W-:Y:S04]  /*33c0*/  IADD3 R200, P2, R202, UR28, RZ ;  /* 0x0000001ccac87c10 */ /* 0x000fe8000ff5e0ff */
[----:B------:R-:W-:Y:S02]  /*33d0*/  IADD3.X R201, R203, UR26, RZ, P2, !PT ;  /* 0x0000001acbc97c10 */ /* 0x000fe400097fe4ff */
[C---:B------:R-:W-:Y:S01]  /*33e0*/  @!P4 LEA R204, P2, R205.reuse, c[0x0][0x258], 0x2 ;  /* 0x00009600cdccca11 */ /* 0x040fe200078410ff */
[----:B------:R-:W-:Y:S01]  /*33f0*/  @!PT LDS RZ, [RZ] ;  /* 0x00000000fffff984 */ /* 0x000fe20000000800 */
[----:B------:R-:W-:Y:S01]  /*3400*/  @!PT LDS RZ, [RZ] ;  /* 0x00000000fffff984 */ /* 0x000fe20000000800 */
[----:B------:R-:W-:Y:S01]  /*3410*/  @!PT LDS RZ, [RZ] ;  /* 0x00000000fffff984 */ /* 0x000fe20000000800 */
[----:B------:R1:W-:Y:S01]  /*3420*/  LDGSTS.E.BYPASS.LTC128B.128 [R0], [R202.64], !P1 ;  /* 0x00000000ca007fae */ /* 0x0003e2000c901d56 */
[C---:B------:R-:W-:Y:S02]  /*3430*/  ISETP.LT.OR P1, PT, R2.reuse, 0x41, P6 ;  /* 0x000000410200780c */ /* 0x040fe40003721670 */
[----:B------:R-:W-:Y:S01]  /*3440*/  @!P4 LEA.HI.X R205, R205, c[0x0][0x25c], R206, 0x2, P2 ;  /* 0x00009700cdcdca11 */ /* 0x000fe200010f14ce */
        /* <DEDUP_REMOVED lines=12> */
.L_x_1235:
[----:B--23--:R-:W-:Y:S01]  /*3510*/  PLOP3.LUT P1, PT, PT, PT, UP5, 0x80, 0x0 ;  /* 0x000000000000781c */ /* 0x00cfe20003f2f058 */
[----:B------:R-:W0:Y:S01]  /*3520*/  LDGDEPBAR ;  /* 0x00000000000079af */ /* 0x000e220000000000 */
[----:B------:R-:W-:Y:S02]  /*3530*/  UIADD3 UR34, UR11, 0x2, URZ ;  /* 0x000000020b227890 */ /* 0x000fe4000fffe03f */
[C---:B------:R-:W-:Y:S02]  /*3540*/  ISETP.GT.AND P2, PT, R188.reuse, RZ, P1 ;  /* 0x000000ffbc00720c */ /* 0x040fe40000f44270 */
[----:B------:R-:W-:Y:S01]  /*3550*/  ISETP.GT.AND P3, PT, R188, 0x1, P1 ;  /* 0x00000001bc00780c */ /* 0x000fe20000f64270 */
[----:B------:R-:W-:Y:S01]  /*3560*/  UISETP.GE.AND UP0, UPT, UR34, UR13, UPT ;  /* 0x0000000d2200728c */ /* 0x000fe2000bf06270 */
[C---:B------:R-:W-:Y:S02]  /*3570*/  ISETP.LT.OR P2, PT, R190.reuse, 0x1, P2 ;  /* 0x00000001be00780c */ /* 0x040fe40001741670 */
[----:B------:R-:W-:Y:S02]  /*3580*/  ISETP.LT.OR P3, PT, R190, 0x2, P3 ;  /* 0x00000002be00780c */ /* 0x000fe40001f61670 */
[----:B------:R-:W-:Y:S02]  /*3590*/  FSEL R218, R4, -INF , !P2 ;  /* 0xff80000004da7808 */ /* 0x000fe40005000000 */
[----:B------:R-:W-:Y:S02]  /*35a0*/  ISETP.GT.AND P2, PT, R3, RZ, P1 ;  /* 0x000000ff0300720c */ /* 0x000fe40000f44270 */
[----:B------:R-:W-:Y:S01]  /*35b0*/  FSEL R223, R5, -INF , !P3 ;  /* 0xff80000005df7808 */ /* 0x000fe20005800000 */
[--C-:B------:R-:W-:Y:S01]  /*35c0*/  FFMA.FTZ R218, R218, c[0x0][0x29c], -R195.reuse ;  /* 0x0000a700dada7a23 */ /* 0x100fe200000108c3 */
[----:B------:R-:W-:Y:S02]  /*35d0*/  ISETP.LT.OR P2, PT, R189, 0x1, P2 ;  /* 0x00000001bd00780c */ /* 0x000fe40001741670 */
[----:B------:R-:W-:Y:S01]  /*35e0*/  ISETP.GT.AND P3, PT, R3, 0x1, P1 ;  /* 0x000000010300780c */ /* 0x000fe20000f64270 */
[--C-:B------:R-:W-:Y:S01]  /*35f0*/  FFMA.FTZ R223, R223, c[0x0][0x29c], -R195.reuse ;  /* 0x0000a700dfdf7a23 */ /* 0x100fe200000108c3 */
[----:B------:R-:W-:Y:S01]  /*3600*/  FSEL R231, R6, -INF , !P2 ;  /* 0xff80000006e77808 */ /* 0x000fe20005000000 */
[----:B------:R-:W-:Y:S01]  /*3610*/  MUFU.EX2 R218, R218 ;  /* 0x000000da00da7308 */ /* 0x000fe20000000800 */
[----:B------:R-:W-:Y:S02]  /*3620*/  ISETP.GT.AND P2, PT, R188, 0x10, P1 ;  /* 0x00000010bc00780c */ /* 0x000fe40000f44270 */
[----:B------:R-:W-:Y:S01]  /*3630*/  ISETP.LT.OR P3, PT, R189, 0x2, P3 ;  /* 0x00000002bd00780c */ /* 0x000fe20001f61670 */
[--C-:B------:R-:W-:Y:S01]  /*3640*/  FFMA.FTZ R231, R231, c[0x0][0x29c], -R196.reuse ;  /* 0x0000a700e7e77a23 */ /* 0x100fe200000108c4 */
[----:B------:R-:W-:Y:S02]  /*3650*/  ISETP.LT.OR P2, PT, R190, 0x11, P2 ;  /* 0x00000011be00780c */ /* 0x000fe40001741670 */
[----:B------:R-:W-:Y:S02]  /*3660*/  FSEL R228, R7, -INF , !P3 ;  /* 0xff80000007e47808 */ /* 0x000fe40005800000 */
[-C--:B-1----:R-:W-:Y:S01]  /*3670*/  HMMA.16816.F32.BF16 R4, R132, R136.reuse, RZ ;  /* 0x000000888404723c */ /* 0x082fe200000418ff */
[----:B------:R-:W-:Y:S02]  /*3680*/  MUFU.EX2 R231, R231 ;  /* 0x000000e700e77308 */ /* 0x000fe40000000800 */
[----:B------:R-:W-:Y:S01]  /*3690*/  FSEL R217, R16, -INF , !P2 ;  /* 0xff80000010d97808 */ /* 0x000fe20005000000 */
[--C-:B------:R-:W-:Y:S01]  /*36a0*/  FFMA.FTZ R228, R228, c[0x0][0x29c], -R196.reuse ;  /* 0x0000a700e4e47a23 */ /* 0x100fe200000108c4 */
[----:B------:R-:W-:Y:S02]  /*36b0*/  ISETP.GT.AND P3, PT, R188, 0x11, P1 ;  /* 0x00000011bc00780c */ /* 0x000fe40000f64270 */
[----:B------:R-:W-:Y:S01]  /*36c0*/  ISETP.GT.AND P2, PT, R3, 0x10, P1 ;  /* 0x000000100300780c */ /* 0x000fe20000f44270 */
[--C-:B------:R-:W-:Y:S01]  /*36d0*/  FFMA.FTZ R217, R217, c[0x0][0x29c], -R195.reuse ;  /* 0x0000a700d9d97a23 */ /* 0x100fe200000108c3 */
[----:B------:R-:W-:Y:S02]  /*36e0*/  ISETP.LT.OR P3, PT, R190, 0x12, P3 ;  /* 0x00000012be00780c */ /* 0x000fe40001f61670 */
[----:B------:R-:W-:Y:S01]  /*36f0*/  ISETP.LT.OR P2, PT, R189, 0x11, P2 ;  /* 0x00000011bd00780c */ /* 0x000fe20001741670 */
[----:B------:R-:W1:Y:S01]  /*3700*/  MUFU.EX2 R228, R228 ;  /* 0x000000e400e47308 */ /* 0x000e620000000800 */
[----:B------:R-:W-:Y:S02]  /*3710*/  FSEL R216, R17, -INF , !P3 ;  /* 0xff80000011d87808 */ /* 0x000fe40005800000 */
[----:B------:R-:W-:Y:S02]  /*3720*/  FSEL R225, R18, -INF , !P2 ;  /* 0xff80000012e17808 */ /* 0x000fe40005000000 */
[----:B------:R-:W-:Y:S01]  /*3730*/  ISETP.GT.AND P3, PT, R3, 0x11, P1 ;  /* 0x000000110300780c */ /* 0x000fe20000f64270 */
[--C-:B------:R-:W-:Y:S01]  /*3740*/  FFMA.FTZ R216, R216, c[0x0][0x29c], -R195.reuse ;  /* 0x0000a700d8d87a23 */ /* 0x100fe200000108c3 */
[----:B------:R-:W-:Y:S01]  /*3750*/  ISETP.GT.AND P2, PT, R188, 0x20, P1 ;  /* 0x00000020bc00780c */ /* 0x000fe20000f44270 */
[--C-:B------:R-:W-:Y:S01]  /*3760*/  FFMA.FTZ R225, R225, c[0x0][0x29c], -R196.reuse ;  /* 0x0000a700e1e17a23 */ /* 0x100fe200000108c4 */
[----:B------:R-:W-:Y:S01]  /*3770*/  ISETP.LT.OR P3, PT, R189, 0x12, P3 ;  /* 0x00000012bd00780c */ /* 0x000fe20001f61670 */
[----:B------:R-:W2:Y:S01]  /*3780*/  MUFU.EX2 R223, R223 ;  /* 0x000000df00df7308 */ /* 0x000ea20000000800 */
[----:B------:R-:W-:Y:S02]  /*3790*/  ISETP.LT.OR P2, PT, R190, 0x21, P2 ;  /* 0x00000021be00780c */ /* 0x000fe40001741670 */
[----:B------:R-:W-:Y:S02]  /*37a0*/  FSEL R224, R19, -INF , !P3 ;  /* 0xff80000013e07808 */ /* 0x000fe40005800000 */
[----:B------:R-:W-:Y:S02]  /*37b0*/  FSEL R213, R20, -INF , !P2 ;  /* 0xff80000014d57808 */ /* 0x000fe40005000000 */
[----:B------:R-:W-:Y:S01]  /*37c0*/  ISETP.GT.AND P3, PT, R188, 0x21, P1 ;  /* 0x00000021bc00780c */ /* 0x000fe20000f64270 */
[--C-:B------:R-:W-:Y:S01]  /*37d0*/  FFMA.FTZ R224, R224, c[0x0][0x29c], -R196.reuse ;  /* 0x0000a700e0e07a23 */ /* 0x100fe200000108c4 */
[----:B------:R-:W-:Y:S01]  /*37e0*/  ISETP.GT.AND P2, PT, R3, 0x20, P1 ;  /* 0x000000200300780c */ /* 0x000fe20000f44270 */
[--C-:B------:R-:W-:Y:S01]  /*37f0*/  FFMA.FTZ R213, R213, c[0x0][0x29c], -R195.reuse ;  /* 0x0000a700d5d57a23 */ /* 0x100fe200000108c3 */
[----:B------:R-:W-:Y:S01]  /*3800*/  ISETP.LT.OR P3, PT, R190, 0x22, P3 ;  /* 0x00000022be00780c */ /* 0x000fe20001f61670 */
[----:B------:R-:W-:Y:S01]  /*3810*/  MUFU.EX2 R217, R217 ;  /* 0x000000d900d97308 */ /* 0x000fe20000000800 */
        /* <DEDUP_REMOVED lines=40> */
[----:B------:R-:W-:Y:S01]  /*3aa0*/  FFMA.FTZ R206, R206, c[0x0][0x29c], -R195 ;  /* 0x0000a700cece7a23 */ /* 0x000fe200000108c3 */
[----:B------:R-:W-:Y:S01]  /*3ab0*/  ISETP.GT.AND P2, PT, R188, 0x50, P1 ;  /* 0x00000050bc00780c */ /* 0x000fe20000f44270 */
[----:B------:R-:W-:Y:S01]  /*3ac0*/  MUFU.EX2 R208, R208 ;  /* 0x000000d000d07308 */ /* 0x000fe20000000800 */
[----:B------:R-:W-:Y:S01]  /*3ad0*/  ISETP.LT.OR P3, PT, R189, 0x42, P3 ;  /* 0x00000042bd00780c */ /* 0x000fe20001f61670 */
[--C-:B------:R-:W-:Y:S01]  /*3ae0*/  FFMA.FTZ R215, R215, c[0x0][0x29c], -R196.reuse ;  /* 0x0000a700d7d77a23 */ /* 0x100fe200000108c4 */
[----:B------:R-:W-:Y:S02]  /*3af0*/  ISETP.LT.OR P2, PT, R190, 0x51, P2 ;  /* 0x00000051be00780c */ /* 0x000fe40001741670 */
[----:B------:R-:W-:Y:S02]  /*3b00*/  FSEL R214, R39, -INF , !P3 ;  /* 0xff80000027d67808 */ /* 0x000fe40005800000 */
[----:B------:R-:W-:Y:S02]  /*3b10*/  FSEL R37, R48, -INF , !P2 ;  /* 0xff80000030257808 */ /* 0x000fe40005000000 */
[----:B------:R-:W-:Y:S01]  /*3b20*/  ISETP.GT.AND P3, PT, R188, 0x51, P1 ;  /* 0x00000051bc00780c */ /* 0x000fe20000f64270 */
[--C-:B------:R-:W-:Y:S01]  /*3b30*/  FFMA.FTZ R214, R214, c[0x0][0x29c], -R196.reuse ;  /* 0x0000a700d6d67a23 */ /* 0x100fe200000108c4 */
[----:B------:R-:W-:Y:S01]  /*3b40*/  ISETP.GT.AND P2, PT, R3, 0x50, P1 ;  /* 0x000000500300780c */ /* 0x000fe20000f44270 */
[----:B------:R-:W-:Y:S01]  /*3b50*/  MUFU.EX2 R206, R206 ;  /* 0x000000ce00ce7308 */ /* 0x000fe20000000800 */
[----:B------:R-:W-:Y:S02]  /*3b60*/  ISETP.LT.OR P3, PT, R190, 0x52, P3 ;  /* 0x00000052be00780c */ /* 0x000fe40001f61670 */
[----:B------:R-:W-:Y:S02]  /*3b70*/  ISETP.LT.OR P2, PT, R189, 0x51, P2 ;  /* 0x00000051bd00780c */ /* 0x000fe40001741670 */
[----:B------:R-:W-:Y:S02]  /*3b80*/  FSEL R36, R49, -INF , !P3 ;  /* 0xff80000031247808 */ /* 0x000fe40005800000 */
[----:B------:R-:W-:Y:S02]  /*3b90*/  ISETP.GT.AND P3, PT, R3, 0x51, P1 ;  /* 0x000000510300780c */ /* 0x000fe40000f64270 */
[----:B------:R-:W-:Y:S01]  /*3ba0*/  FSEL R211, R50, -INF , !P2 ;  /* 0xff80000032d37808 */ /* 0x000fe20005000000 */
[----:B------:R-:W-:Y:S01]  /*3bb0*/  MUFU.EX2 R212, R212 ;  /* 0x000000d400d47308 */ /* 0x000fe20000000800 */
[----:B------:R-:W-:Y:S02]  /*3bc0*/  ISETP.GT.AND P2, PT, R188, 0x60, P1 ;  /* 0x00000060bc00780c */ /* 0x000fe40000f44270 */
[----:B------:R-:W-:Y:S01]  /*3bd0*/  ISETP.LT.OR P3, PT, R189, 0x52, P3 ;  /* 0x00000052bd00780c */ /* 0x000fe20001f61670 */
[--C-:B------:R-:W-:Y:S01]  /*3be0*/  FFMA.FTZ R211, R211, c[0x0][0x29c], -R196.reuse ;  /* 0x0000a700d3d37a23 */ /* 0x100fe200000108c4 */
[----:B------:R-:W-:Y:S02]  /*3bf0*/  ISETP.LT.OR P2, PT, R190, 0x61, P2 ;  /* 0x00000061be00780c */ /* 0x000fe40001741670 */
[----:B------:R-:W-:Y:S02]  /*3c00*/  FSEL R39, R51, -INF , !P3 ;  /* 0xff80000033277808 */ /* 0x000fe40005800000 */
[----:B------:R-:W-:Y:S01]  /*3c10*/  FSEL R35, R52, -INF , !P2 ;  /* 0xff80000034237808 */ /* 0x000fe20005000000 */
[----:B------:R-:W-:Y:S01]  /*3c20*/  MUFU.EX2 R222, R222 ;  /* 0x000000de00de7308 */ /* 0x000fe20000000800 */
[----:B------:R-:W-:Y:S01]  /*3c30*/  ISETP.GT.AND P3, PT, R188, 0x61, P1 ;  /* 0x00000061bc00780c */ /* 0x000fe20000f64270 */
[--C-:B------:R-:W-:Y:S01]  /*3c40*/  FFMA.FTZ R236, R39, c[0x0][0x29c], -R196.reuse ;  /* 0x0000a70027ec7a23 */ /* 0x100fe200000108c4 */
[----:B------:R-:W-:Y:S02]  /*3c50*/  ISETP.GT.AND P2, PT, R3, 0x60, P1 ;  /* 0x000000600300780c */ /* 0x000fe40000f44270 */
        /* <DEDUP_REMOVED lines=8> */
[----:B------:R-:W-:Y:S02]  /*3ce0*/  ISETP.LT.OR P3, PT, R189, 0x62, P3 ;  /* 0x00000062bd00780c */ /* 0x000fe40001f61670 */
[----:B------:R-:W-:Y:S01]  /*3cf0*/  ISETP.LT.OR P2, PT, R190, 0x71, P2 ;  /* 0x00000071be00780c */ /* 0x000fe20001741670 */
[----:B------:R-:W-:Y:S01]  /*3d00*/  MUFU.EX2 R209, R209 ;  /* 0x000000d100d17308 */ /* 0x000fe20000000800 */
[----:B------:R-:W-:Y:S02]  /*3d10*/  FSEL R210, R55, -INF , !P3 ;  /* 0xff80000037d27808 */ /* 0x000fe40005800000 */
[----:B------:R-:W-:Y:S02]  /*3d20*/  FSEL R32, R64, -INF , !P2 ;  /* 0xff80000040207808 */ /* 0x000fe40005000000 */
[----:B------:R-:W-:Y:S01]  /*3d30*/  ISETP.GT.AND P3, PT, R188, 0x71, P1 ;  /* 0x00000071bc00780c */ /* 0x000fe20000f64270 */
[--C-:B------:R-:W-:Y:S01]  /*3d40*/  FFMA.FTZ R238, R210, c[0x0][0x29c], -R196.reuse ;  /* 0x0000a700d2ee7a23 */ /* 0x100fe200000108c4 */
[----:B------:R-:W-:Y:S02]  /*3d50*/  ISETP.GT.AND P2, PT, R3, 0x70, P1 ;  /* 0x000000700300780c */ /* 0x000fe40000f44270 */
[----:B------:R-:W-:Y:S01]  /*3d60*/  ISETP.LT.OR P3, PT, R190, 0x72, P3 ;  /* 0x00000072be00780c */ /* 0x000fe20001f61670 */
[----:B------:R-:W-:Y:S01]  /*3d70*/  MUFU.EX2 R207, R207 ;  /* 0x000000cf00cf7308 */ /* 0x000fe20000000800 */
[----:B------:R-:W-:Y:S02]  /*3d80*/  ISETP.LT.OR P2, PT, R189, 0x71, P2 ;  /* 0x00000071bd00780c */ /* 0x000fe40001741670 */
[----:B------:R-:W-:Y:S02]  /*3d90*/  FSEL R33, R65, -INF , !P3 ;  /* 0xff80000041217808 */ /* 0x000fe40005800000 */
[----:B------:R-:W-:Y:S02]  /*3da0*/  ISETP.GT.AND P3, PT, R3, 0x71, P1 ;  /* 0x000000710300780c */ /* 0x000fe40000f64270 */
[----:B------:R-:W-:Y:S02]  /*3db0*/  FSEL R201, R66, -INF , !P2 ;  /* 0xff80000042c97808 */ /* 0x000fe40005000000 */
[----:B------:R-:W-:Y:S01]  /*3dc0*/  ISETP.GT.AND P2, PT, R191, RZ, P1 ;  /* 0x000000ffbf00720c */ /* 0x000fe20000f44270 */
[----:B------:R-:W-:Y:S01]  /*3dd0*/  MUFU.EX2 R221, R221 ;  /* 0x000000dd00dd7308 */ /* 0x000fe20000000800 */
[----:B------:R-:W-:Y:S01]  /*3de0*/  ISETP.LT.OR P3, PT, R189, 0x72, P3 ;  /* 0x00000072bd00780c */ /* 0x000fe20001f61670 */
[--C-:B------:R-:W-:Y:S01]  /*3df0*/  FFMA.FTZ R237, R201, c[0x0][0x29c], -R196.reuse ;  /* 0x0000a700c9ed7a23 */ /* 0x100fe200000108c4 */
[----:B------:R-:W-:Y:S02]  /*3e00*/  ISETP.LT.OR P2, PT, R193, 0x1, P2 ;  /* 0x00000001c100780c */ /* 0x000fe40001741670 */
[----:B------:R-:W-:Y:S02]  /*3e10*/  FSEL R199, R67, -INF , !P3 ;  /* 0xff80000043c77808 */ /* 0x000fe40005800000 */
[----:B------:R-:W-:Y:S02]  /*3e20*/  FSEL R189, R8, -INF , !P2 ;  /* 0xff80000008bd7808 */ /* 0x000fe40005000000 */
[----:B------:R-:W-:Y:S01]  /*3e30*/  ISETP.GT.AND P3, PT, R191, 0x1, P1 ;  /* 0x00000001bf00780c */ /* 0x000fe20000f64270 */
[----:B------:R-:W-:Y:S01]  /*3e40*/  FFMA.FTZ R196, R199, c[0x0][0x29c], -R196 ;  /* 0x0000a700c7c47a23 */ /* 0x000fe200000108c4 */
[----:B------:R-:W-:Y:S01]  /*3e50*/  ISETP.GT.AND P2, PT, R192, RZ, P1 ;  /* 0x000000ffc000720c */ /* 0x000fe20000f44270 */
[--C-:B------:R-:W-:Y:S01]  /*3e60*/  FFMA.FTZ R235, R189, c[0x0][0x29c], -R197.reuse ;  /* 0x0000a700bdeb7a23 */ /* 0x100fe200000108c5 */
[----:B------:R-:W-:Y:S01]  /*3e70*/  ISETP.LT.OR P3, PT, R193, 0x2, P3 ;  /* 0x00000002c100780c */ /* 0x000fe20001f61670 */
[----:B------:R-:W-:Y:S01]  /*3e80*/  MUFU.EX2 R219, R219 ;  /* 0x000000db00db7308 */ /* 0x000fe20000000800 */
[----:B------:R-:W-:Y:S02]  /*3e90*/  ISETP.LT.OR P2, PT, R194, 0x1, P2 ;  /* 0x00000001c200780c */ /* 0x000fe40001741670 */
[----:B------:R-:W-:Y:S02]  /*3ea0*/  FSEL R188, R9, -INF , !P3 ;  /* 0xff80000009bc7808 */ /* 0x000fe40005800000 */
[----:B------:R-:W-:Y:S02]  /*3eb0*/  FSEL R205, R10, -INF , !P2 ;  /* 0xff8000000acd7808 */ /* 0x000fe40005000000 */
[----:B------:R-:W-:Y:S01]  /*3ec0*/  ISETP.GT.AND P3, PT, R192, 0x1, P1 ;  /* 0x00000001c000780c */ /* 0x000fe20000f64270 */
[----:B------:R-:W-:Y:S01]  /*3ed0*/  FFMA.FTZ R234, R188, c[0x0][0x29c], -R197 ;  /* 0x0000a700bcea7a23 */ /* 0x000fe200000108c5 */
[----:B------:R-:W-:Y:S01]  /*3ee0*/  ISETP.GT.AND P2, PT, R191, 0x10, P1 ;  /* 0x00000010bf00780c */ /* 0x000fe20000f44270 */
[--C-:B------:R-:W-:Y:S01]  /*3ef0*/  FFMA.FTZ R205, R205, c[0x0][0x29c], -R198.reuse ;  /* 0x0000a700cdcd7a23 */ /* 0x100fe200000108c6 */
[----:B------:R-:W-:Y:S01]  /*3f00*/  ISETP.LT.OR P3, PT, R194, 0x2, P3 ;  /* 0x00000002c200780c */ /* 0x000fe20001f61670 */
[----:B------:R-:W-:Y:S01]  /*3f10*/  MUFU.EX2 R235, R235 ;  /* 0x000000eb00eb7308 */ /* 0x000fe20000000800 */
[----:B------:R-:W-:Y:S02]  /*3f20*/  ISETP.LT.OR P2, PT, R193, 0x11, P2 ;  /* 0x00000011c100780c */ /* 0x000fe40001741670 */
[----:B------:R-:W-:Y:S02]  /*3f30*/  FSEL R203, R11, -INF , !P3 ;  /* 0xff8000000bcb7808 */ /* 0x000fe40005800000 */
[C---:B------:R-:W-:Y:S02]  /*3f40*/  HMMA.16816.F32.BF16 R8, R140.reuse, R136, RZ ;  /* 0x000000888c08723c */ /* 0x040fe400000418ff */
[----:B------:R-:W-:Y:S01]  /*3f50*/  FSEL R54, R12, -INF , !P2 ;  /* 0xff8000000c367808 */ /* 0x000fe20005000000 */
[----:B------:R-:W-:Y:S01]  /*3f60*/  FFMA.FTZ R203, R203, c[0x0][0x29c], -R198 ;  /* 0x0000a700cbcb7a23 */ /* 0x000fe200000108c6 */
[----:B------:R-:W-:Y:S01]  /*3f70*/  ISETP.GT.AND P3, PT, R191, 0x11, P1 ;  /* 0x00000011bf00780c */ /* 0x000fe20000f64270 */
[----:B------:R-:W-:Y:S01]  /*3f80*/  MUFU.EX2 R234, R234 ;  /* 0x000000ea00ea7308 */ /* 0x000fe20000000800 */
[----:B------:R-:W-:Y:S01]  /*3f90*/  ISETP.GT.AND P2, PT, R192, 0x10, P1 ;  /* 0x00000010c000780c */ /* 0x000fe20000f44270 */
[----:B------:R-:W-:Y:S01]  /*3fa0*/  IMAD.MOV.U32 R137, RZ, RZ, R232 ;  /* 0x000000ffff897224 */ /* 0x000fe200078e00e8 */
[----:B------:R-:W-:Y:S01]  /*3fb0*/  ISETP.LT.OR P3, PT, R193, 0x12, P3 ;  /* 0x00000012c100780c */ /* 0x000fe20001f61670 */
[----:B------:R-:W-:Y:S01]  /*3fc0*/  FFMA.FTZ R232, R34, c[0x0][0x29c], -R195 ;  /* 0x0000a70022e87a23 */ /* 0x000fe200000108c3 */
[----:B------:R-:W-:Y:S02]  /*3fd0*/  ISETP.LT.OR P2, PT, R194, 0x11, P2 ;  /* 0x00000011c200780c */ /* 0x000fe40001741670 */
[----:B------:R-:W-:Y:S01]  /*3fe0*/  FSEL R51, R13, -INF , !P3 ;  /* 0xff8000000d337808 */ /* 0x000fe20005800000 */
[--C-:B------:R-:W-:Y:S01]  /*3ff0*/  FFMA.FTZ R233, R54, c[0x0][0x29c], -R197.reuse ;  /* 0x0000a70036e97a23 */ /* 0x100fe200000108c5 */
[----:B------:R-:W-:Y:S01]  /*4000*/  FSEL R204, R14, -INF , !P2 ;  /* 0xff8000000ecc7808 */ /* 0x000fe20005000000 */
[----:B------:R-:W-:Y:S01]  /*4010*/  MUFU.EX2 R215, R215 ;  /* 0x000000d700d77308 */ /* 0x000fe20000000800 */
[----:B------:R-:W-:Y:S01]  /*4020*/  ISETP.GT.AND P3, PT, R192, 0x11, P1 ;  /* 0x00000011c000780c */ /* 0x000fe20000f64270 */
[--C-:B------:R-:W-:Y:S01]  /*4030*/  FFMA.FTZ R210, R51, c[0x0][0x29c], -R197.reuse ;  /* 0x0000a70033d27a23 */ /* 0x100fe200000108c5 */
[----:B------:R-:W-:Y:S01]  /*4040*/  ISETP.GT.AND P2, PT, R191, 0x20, P1 ;  /* 0x00000020bf00780c */ /* 0x000fe20000f44270 */
[--C-:B------:R-:W-:Y:S01]  /*4050*/  FFMA.FTZ R204, R204, c[0x0][0x29c], -R198.reuse ;  /* 0x0000a700cccc7a23 */ /* 0x100fe200000108c6 */
[----:B------:R-:W-:Y:S02]  /*4060*/  ISETP.LT.OR P3, PT, R194, 0x12, P3 ;  /* 0x00000012c200780c */ /* 0x000fe40001f61670 */
[----:B------:R-:W-:Y:S02]  /*4070*/  ISETP.LT.OR P2, PT, R193, 0x21, P2 ;  /* 0x00000021c100780c */ /* 0x000fe40001741670 */
[----:B------:R-:W-:Y:S01]  /*4080*/  FSEL R202, R15, -INF , !P3 ;  /* 0xff8000000fca7808 */ /* 0x000fe20005800000 */
[----:B------:R-:W-:Y:S01]  /*4090*/  MUFU.EX2 R233, R233 ;  /* 0x000000e900e97308 */ /* 0x000fe20000000800 */
[-C--:B------:R-:W-:Y:S01]  /*40a0*/  HMMA.16816.F32.BF16 R12, R140, R138.reuse, RZ ;  /* 0x0000008a8c0c723c */ /* 0x080fe200000418ff */
[----:B------:R-:W-:Y:S02]  /*40b0*/  FSEL R53, R24, -INF , !P2 ;  /* 0xff80000018357808 */ /* 0x000fe40005000000 */
[----:B------:R-:W-:Y:S01]  /*40c0*/  ISETP.GT.AND P3, PT, R191, 0x21, P1 ;  /* 0x00000021bf00780c */ /* 0x000fe20000f64270 */
[--C-:B------:R-:W-:Y:S01]  /*40d0*/  FFMA.FTZ R202, R202, c[0x0][0x29c], -R198.reuse ;  /* 0x0000a700caca7a23 */ /* 0x100fe200000108c6 */
[----:B------:R-:W-:Y:S01]  /*40e0*/  ISETP.GT.AND P2, PT, R192, 0x20, P1 ;  /* 0x00000020c000780c */ /* 0x000fe20000f44270 */
[--C-:B------:R-:W-:Y:S01]  /*40f0*/  FFMA.FTZ R201, R53, c[0x0][0x29c], -R197.reuse ;  /* 0x0000a70035c97a23 */ /* 0x100fe200000108c5 */
[----:B------:R-:W-:Y:S01]  /*4100*/  ISETP.LT.OR P3, PT, R193, 0x22, P3 ;  /* 0x00000022c100780c */ /* 0x000fe20001f61670 */
[C---:B------:R-:W-:Y:S01]  /*4110*/  HMMA.16816.F32.BF16 R16, R132.reuse, R138, RZ ;  /* 0x0000008a8410723c */ /* 0x040fe200000418ff */
[----:B------:R-:W-:Y:S01]  /*4120*/  MUFU.EX2 R210, R210 ;  /* 0x000000d200d27308 */ /* 0x000fe20000000800 */
[----:B------:R-:W-:Y:S02]  /*4130*/  ISETP.LT.OR P2, PT, R194, 0x21, P2 ;  /* 0x00000021c200780c */ /* 0x000fe40001741670 */
[----:B------:R-:W-:Y:S02]  /*4140*/  FSEL R50, R25, -INF , !P3 ;  /* 0xff80000019327808 */ /* 0x000fe40005800000 */
[----:B------:R-:W-:Y:S02]  /*4150*/  FSEL R200, R26, -INF , !P2 ;  /* 0xff8000001ac87808 */ /* 0x000fe40005000000 */
[-C--:B------:R-:W-:Y:S01]  /*4160*/  HMMA.16816.F32.BF16 R20, R132, R144.reuse, RZ ;  /* 0x000000908414723c */ /* 0x080fe200000418ff */
[----:B------:R-:W-:Y:S02]  /*4170*/  ISETP.GT.AND P3, PT, R192, 0x21, P1 ;  /* 0x00000021c000780c */ /* 0x000fe40000f64270 */
[----:B------:R-:W-:Y:S01]  /*4180*/  ISETP.GT.AND P2, PT, R191, 0x30, P1 ;  /* 0x00000030bf00780c */ /* 0x000fe20000f44270 */
[--C-:B------:R-:W-:Y:S01]  /*4190*/  FFMA.FTZ R199, R50, c[0x0][0x29c], -R197.reuse ;  /* 0x0000a70032c77a23 */ /* 0x100fe200000108c5 */
[----:B------:R-:W-:Y:S01]  /*41a0*/  ISETP.LT.OR P3, PT, R194, 0x22, P3 ;  /* 0x00000022c200780c */ /* 0x000fe20001f61670 */
[--C-:B------:R-:W-:Y:S01]  /*41b0*/  FFMA.FTZ R200, R200, c[0x0][0x29c], -R198.reuse ;  /* 0x0000a700c8c87a23 */ /* 0x100fe200000108c6 */
[----:B------:R-:W-:Y:S01]  /*41c0*/  ISETP.LT.OR P2, PT, R193, 0x31, P2 ;  /* 0x00000031c100780c */ /* 0x000fe20001741670 */
[----:B------:R-:W-:Y:S01]  /*41d0*/  MUFU.EX2 R214, R214 ;  /* 0x000000d600d67308 */ /* 0x000fe20000000800 */
[----:B------:R-:W-:Y:S02]  /*41e0*/  FSEL R190, R27, -INF , !P3 ;  /* 0xff8000001bbe7808 */ /* 0x000fe40005800000 */
[C---:B------:R-:W-:Y:S02]  /*41f0*/  HMMA.16816.F32.BF16 R24, R140.reuse, R144, RZ ;  /* 0x000000908c18723c */ /* 0x040fe400000418ff */
[----:B------:R-:W-:Y:S01]  /*4200*/  FSEL R49, R28, -INF , !P2 ;  /* 0xff8000001c317808 */ /* 0x000fe20005000000 */
[--C-:B------:R-:W-:Y:S01]  /*4210*/  FFMA.FTZ R190, R190, c[0x0][0x29c], -R198.reuse ;  /* 0x0000a700bebe7a23 */ /* 0x100fe200000108c6 */
[----:B------:R-:W-:Y:S02]  /*4220*/  ISETP.GT.AND P3, PT, R191, 0x31, P1 ;  /* 0x00000031bf00780c */ /* 0x000fe40000f64270 */
        /* <DEDUP_REMOVED lines=15> */
[-C--:B------:R-:W-:Y:S01]  /*4320*/  HMMA.16816.F32.BF16 R28, R140, R146.reuse, RZ ;  /* 0x000000928c1c723c */ /* 0x080fe200000418ff */
[----:B------:R-:W-:Y:S02]  /*4330*/  FSEL R3, R40, -INF , !P2 ;  /* 0xff80000028037808 */ /* 0x000fe40005000000 */
[----:B------:R-:W-:Y:S01]  /*4340*/  ISETP.GT.AND P3, PT, R191, 0x41, P1 ;  /* 0x00000041bf00780c */ /* 0x000fe20000f64270 */
[--C-:B------:R-:W-:Y:S01]  /*4350*/  FFMA.FTZ R246, R55, c[0x0][0x29c], -R198.reuse ;  /* 0x0000a70037f67a23 */ /* 0x100fe200000108c6 */
[----:B------:R-:W-:Y:S01]  /*4360*/  ISETP.GT.AND P2, PT, R192, 0x40, P1 ;  /* 0x00000040c000780c */ /* 0x000fe20000f44270 */
[--C-:B------:R-:W-:Y:S01]  /*4370*/  FFMA.FTZ R3, R3, c[0x0][0x29c], -R197.reuse ;  /* 0x0000a70003037a23 */ /* 0x100fe200000108c5 */
[----:B------:R-:W-:Y:S01]  /*4380*/  ISETP.LT.OR P3, PT, R193, 0x42, P3 ;  /* 0x00000042c100780c */ /* 0x000fe20001f61670 */
[----:B------:R-:W-:Y:S01]  /*4390*/  MUFU.EX2 R211, R211 ;  /* 0x000000d300d37308 */ /* 0x000fe20000000800 */
[----:B------:R-:W-:Y:S03]  /*43a0*/  ISETP.LT.OR P2, PT, R194, 0x41, P2 ;  /* 0x00000041c200780c */ /* 0x000fe60001741670 */
        /* <DEDUP_REMOVED lines=49> */
[C---:B------:R-:W-:Y:S01]  /*46c0*/  ISETP.GT.AND P2, PT, R192.reuse, 0x70, P1 ;  /* 0x00000070c000780c */ /* 0x040fe20000f44270 */
[--C-:B------:R-:W-:Y:S01]  /*46d0*/  FFMA.FTZ R252, R59, c[0x0][0x29c], -R198.reuse ;  /* 0x0000a7003bfc7a23 */ /* 0x100fe200000108c6 */
[----:B------:R-:W-:Y:S01]  /*46e0*/  ISETP.GT.AND P1, PT, R192, 0x71, P1 ;  /* 0x00000071c000780c */ /* 0x000fe20000f24270 */
[--C-:B------:R-:W-:Y:S01]  /*46f0*/  FFMA.FTZ R192, R36, c[0x0][0x29c], -R195.reuse ;  /* 0x0000a70024c07a23 */ /* 0x100fe200000108c3 */
[----:B------:R-:W-:Y:S01]  /*4700*/  ISETP.LT.OR P3, PT, R193, 0x72, P3 ;  /* 0x00000072c100780c */ /* 0x000fe20001f61670 */
[----:B------:R-:W-:Y:S01]  /*4710*/  FFMA.FTZ R193, R35, c[0x0][0x29c], -R195 ;  /* 0x0000a70023c17a23 */ /* 0x000fe200000108c3 */
[----:B------:R-:W-:Y:S01]  /*4720*/  ISETP.LT.OR P2, PT, R194, 0x71, P2 ;  /* 0x00000071c200780c */ /* 0x000fe20001741670 */
[----:B------:R-:W-:Y:S01]  /*4730*/  FFMA.FTZ R244, R60, c[0x0][0x29c], -R197 ;  /* 0x0000a7003cf47a23 */ /* 0x000fe200000108c5 */
        /* <DEDUP_REMOVED lines=8> */
[----:B------:R-:W-:Y:S01]  /*47c0*/  FFMA.FTZ R197, R61, c[0x0][0x29c], -R197 ;  /* 0x0000a7003dc57a23 */ /* 0x000fe200000108c5 */
[----:B------:R-:W-:Y:S01]  /*47d0*/  IADD3 R0, R186, UR4, RZ ;  /* 0x00000004ba007c10 */ /* 0x000fe2000fffe0ff */
[--C-:B------:R-:W-:Y:S01]  /*47e0*/  FFMA.FTZ R136, R62, c[0x0][0x29c], -R198.reuse ;  /* 0x0000a7003e887a23 */ /* 0x100fe200000108c6 */
[----:B------:R-:W-:Y:S01]  /*47f0*/  MUFU.EX2 R191, R191 ;  /* 0x000000bf00bf7308 */ /* 0x000fe20000000800 */
[----:B------:R-:W-:Y:S01]  /*4800*/  FFMA.FTZ R198, R63, c[0x0][0x29c], -R198 ;  /* 0x0000a7003fc67a23 */ /* 0x000fe200000108c6 */
[-C--:B------:R-:W-:Y:S01]  /*4810*/  HMMA.16816.F32.BF16 R36, R132, R148.reuse, RZ ;  /* 0x000000948424723c */ /* 0x080fe200000418ff */
[----:B------:R-:W-:Y:S01]  /*4820*/  LEA R0, R0, 0x10080, 0x1 ;  /* 0x0001008000007811 */ /* 0x000fe200078e08ff */
[----:B------:R-:W-:Y:S01]  /*4830*/  USHF.L.U32 UR4, UR5, 0xd, URZ ;  /* 0x0000000d05047899 */ /* 0x000fe2000800063f */
[----:B------:R-:W-:Y:S05]  /*4840*/  PLOP3.LUT P1, PT, PT, PT, UP0, 0x80, 0x0 ;  /* 0x000000000000781c */ /* 0x000fea0003f2f008 */
[C---:B------:R-:W-:Y:S01]  /*4850*/  HMMA.16816.F32.BF16 R40, R140.reuse, R148, RZ ;  /* 0x000000948c28723c */ /* 0x040fe200000418ff */
[----:B------:R-:W3:Y:S07]  /*4860*/  MUFU.EX2 R192, R192 ;  /* 0x000000c000c07308 */ /* 0x000eee0000000800 */
[-C--:B------:R-:W-:Y:S03]  /*4870*/  HMMA.16816.F32.BF16 R44, R140, R150.reuse, RZ ;  /* 0x000000968c2c723c */ /* 0x080fe600000418ff */
[----:B------:R-:W-:Y:S05]  /*4880*/  MUFU.EX2 R194, R194 ;  /* 0x000000c200c27308 */ /* 0x000fea0000000800 */
[C---:B------:R-:W-:Y:S01]  /*4890*/  HMMA.16816.F32.BF16 R48, R132.reuse, R150, RZ ;  /* 0x000000968430723c */ /* 0x040fe200000418ff */
[----:B------:R-:W-:Y:S04]  /*48a0*/  LDSM.16.M88.4 R148, [R182+0x6080] ;  /* 0x00608000b694783b */ /* 0x000fe80000000200 */
[----:B------:R-:W-:Y:S03]  /*48b0*/  MUFU.EX2 R195, R195 ;  /* 0x000000c300c37308 */ /* 0x000fe60000000800 */
[-C--:B------:R-:W-:Y:S07]  /*48c0*/  HMMA.16816.F32.BF16 R52, R132, R152.reuse, RZ ;  /* 0x000000988434723c */ /* 0x080fee00000418ff */
[----:B------:R-:W5:Y:S01]  /*48d0*/  MUFU.EX2 R193, R193 ;  /* 0x000000c100c17308 */ /* 0x000f620000000800 */
[C---:B------:R-:W-:Y:S08]  /*48e0*/  HMMA.16816.F32.BF16 R56, R140.reuse, R152, RZ ;  /* 0x000000988c38723c */ /* 0x040ff000000418ff */
[-C--:B------:R-:W-:Y:S01]  /*48f0*/  HMMA.16816.F32.BF16 R60, R140, R154.reuse, RZ ;  /* 0x0000009a8c3c723c */ /* 0x080fe200000418ff */
[----:B------:R-:W-:Y:S07]  /*4900*/  MUFU.EX2 R197, R197 ;  /* 0x000000c500c57308 */ /* 0x000fee0000000800 */
[----:B------:R-:W-:Y:S01]  /*4910*/  HMMA.16816.F32.BF16 R64, R132, R154, RZ ;  /* 0x0000009a8440723c */ /* 0x000fe200000418ff */
[----:B------:R-:W-:Y:S02]  /*4920*/  LDSM.16.M88.4 R152, [R183+0x4080] ;  /* 0x00408000b798783b */ /* 0x000fe40000000200 */
[----:B------:R-:W-:Y:S05]  /*4930*/  MUFU.EX2 R198, R198 ;  /* 0x000000c600c67308 */ /* 0x000fea0000000800 */
[-C--:B----4-:R-:W-:Y:S08]  /*4940*/  HMMA.16816.F32.BF16 R4, R156, R160.reuse, R4 ;  /* 0x000000a09c04723c */ /* 0x090ff00000041804 */
[C---:B------:R-:W-:Y:S07]  /*4950*/  HMMA.16816.F32.BF16 R8, R164.reuse, R160, R8 ;  /* 0x000000a0a408723c */ /* 0x040fee0000041808 */
[----:B------:R-:W-:Y:S01]  /*4960*/  IMAD.MOV.U32 R161, RZ, RZ, R136 ;  /* 0x000000ffffa17224 */ /* 0x000fe200078e0088 */
[-C--:B------:R-:W-:Y:S04]  /*4970*/  HMMA.16816.F32.BF16 R12, R164, R162.reuse, R12 ;  /* 0x000000a2a40c723c */ /* 0x080fe8000004180c */
[----:B------:R-:W-:Y:S02]  /*4980*/  IMAD.MOV.U32 R160, RZ, RZ, R137 ;  /* 0x000000ffffa07224 */ /* 0x000fe400078e0089 */
[----:B------:R-:W-:Y:S02]  /*4990*/  LDSM.16.M88.4 R136, [R182+0x4080] ;  /* 0x00408000b688783b */ /* 0x000fe40000000200 */
[C---:B------:R-:W-:Y:S01]  /*49a0*/  HMMA.16816.F32.BF16 R16, R156.reuse, R162, R16 ;  /* 0x000000a29c10723c */ /* 0x040fe20000041810 */
[----:B------:R-:W-:Y:S07]  /*49b0*/  MUFU.EX2 R163, R240 ;  /* 0x000000f000a37308 */ /* 0x000fee0000000800 */
[-C--:B------:R-:W-:Y:S03]  /*49c0*/  HMMA.16816.F32.BF16 R20, R156, R168.reuse, R20 ;  /* 0x000000a89c14723c */ /* 0x080fe60000041814 */
[----:B------:R-:W-:Y:S05]  /*49d0*/  MUFU.EX2 R162, R241 ;  /* 0x000000f100a27308 */ /* 0x000fea0000000800 */
[C---:B------:R-:W-:Y:S07]  /*49e0*/  HMMA.16816.F32.BF16 R24, R164.reuse, R168, R24 ;  /* 0x000000a8a418723c */ /* 0x040fee0000041818 */
[----:B------:R-:W-:Y:S01]  /*49f0*/  IMAD.MOV.U32 R169, RZ, RZ, R161 ;  /* 0x000000ffffa97224 */ /* 0x000fe200078e00a1 */
[-C--:B------:R-:W-:Y:S01]  /*4a00*/  HMMA.16816.F32.BF16 R28, R164, R170.reuse, R28 ;  /* 0x000000aaa41c723c */ /* 0x080fe2000004181c */
[----:B------:R-:W-:Y:S07]  /*4a10*/  MUFU.EX2 R161, R242 ;  /* 0x000000f200a17308 */ /* 0x000fee0000000800 */
[C---:B------:R-:W-:Y:S08]  /*4a20*/  HMMA.16816.F32.BF16 R32, R156.reuse, R170, R32 ;  /* 0x000000aa9c20723c */ /* 0x040ff00000041820 */
[-C--:B------:R-:W-:Y:S08]  /*4a30*/  HMMA.16816.F32.BF16 R36, R156, R172.reuse, R36 ;  /* 0x000000ac9c24723c */ /* 0x080ff00000041824 */
[C---:B------:R-:W-:Y:S07]  /*4a40*/  HMMA.16816.F32.BF16 R40, R164.reuse, R172, R40 ;  /* 0x000000aca428723c */ /* 0x040fee0000041828 */
[----:B------:R-:W-:Y:S01]  /*4a50*/  IMAD.MOV.U32 R172, RZ, RZ, 0x40 ;  /* 0x00000040ffac7424 */ /* 0x000fe200078e00ff */
[-C--:B------:R-:W-:Y:S04]  /*4a60*/  HMMA.16816.F32.BF16 R44, R164, R174.reuse, R44 ;  /* 0x000000aea42c723c */ /* 0x080fe8000004182c */
[----:B------:R-:W-:Y:S04]  /*4a70*/  SEL R172, R172, 0xffffffc0, !P0 ;  /* 0xffffffc0acac7807 */ /* 0x000fe80004000000 */
[C---:B------:R-:W-:Y:S04]  /*4a80*/  HMMA.16816.F32.BF16 R48, R156.reuse, R174, R48 ;  /* 0x000000ae9c30723c */ /* 0x040fe80000041830 */
[----:B------:R-:W-:Y:S04]  /*4a90*/  IMAD.IADD R140, R172, 0x1, R0 ;  /* 0x00000001ac8c7824 */ /* 0x000fe800078e0200 */
[-C--:B------:R-:W-:Y:S01]  /*4aa0*/  HMMA.16816.F32.BF16 R52, R156, R176.reuse, R52 ;  /* 0x000000b09c34723c */ /* 0x080fe20000041834 */
[----:B------:R-:W4:Y:S07]  /*4ab0*/  LDSM.16.M88.4 R132, [R140] ;  /* 0x000000008c84783b */ /* 0x000f2e0000000200 */
[C---:B------:R-:W-:Y:S01]  /*4ac0*/  HMMA.16816.F32.BF16 R56, R164.reuse, R176, R56 ;  /* 0x000000b0a438723c */ /* 0x040fe20000041838 */
[----:B------:R-:W1:Y:S07]  /*4ad0*/  LDSM.16.M88.4 R140, [R140+0x2000] ;  /* 0x002000008c8c783b */ /* 0x000e6e0000000200 */
[-C--:B------:R-:W-:Y:S01]  /*4ae0*/  HMMA.16816.F32.BF16 R60, R164, R178.reuse, R60 ;  /* 0x000000b2a43c723c */ /* 0x080fe2000004183c */
[----:B------:R2:W-:Y:S07]  /*4af0*/  MUFU.EX2 R164, R2 ;  /* 0x0000000200a47308 */ /* 0x0005ee0000000800 */
[----:B------:R-:W-:Y:S03]  /*4b00*/  HMMA.16816.F32.BF16 R64, R156, R178, R64 ;  /* 0x000000b29c40723c */ /* 0x000fe60000041840 */
[----:B------:R3:W-:Y:S04]  /*4b10*/  MUFU.EX2 R165, R3 ;  /* 0x0000000300a57308 */ /* 0x0007e80000000800 */
[----:B------:R-:W-:Y:S05]  /*4b20*/  IMAD.U32 R156, RZ, RZ, UR5 ;  /* 0x00000005ff9c7e24 */ /* 0x000fea000f8e00ff */
[----:B------:R-:W-:Y:S01]  /*4b30*/  IMAD R156, R156, 0x80, R160 ;  /* 0x000000809c9c7824 */ /* 0x000fe200078e02a0 */
[----:B------:R-:W-:Y:S01]  /*4b40*/  MUFU.EX2 R158, R236 ;  /* 0x000000ec009e7308 */ /* 0x000fe20000000800 */
[-C--:B----4-:R-:W-:Y:S03]  /*4b50*/  HMMA.16816.F32.BF16 R4, R132, R136.reuse, R4 ;  /* 0x000000888404723c */ /* 0x090fe60000041804 */
[----:B--2---:R-:W-:Y:S06]  /*4b60*/  LDS R2, [R156.X4+0x184a0] ;  /* 0x0184a0009c027984 */ /* 0x004fec0000004800 */
[----:B------:R-:W-:Y:S01]  /*4b70*/  MUFU.EX2 R159, R239 ;  /* 0x000000ef009f7308 */ /* 0x000fe20000000800 */
[C---:B-1----:R-:W-:Y:S04]  /*4b80*/  HMMA.16816.F32.BF16 R8, R140.reuse, R136, R8 ;  /* 0x000000888c08723c */ /* 0x042fe80000041808 */
[----:B---3--:R-:W-:Y:S04]  /*4b90*/  F2FP.BF16.PACK_AB R3, R228, R231 ;  /* 0x000000e7e403723e */ /* 0x008fe800000010ff */
[-C--:B------:R-:W-:Y:S01]  /*4ba0*/  HMMA.16816.F32.BF16 R12, R140, R138.reuse, R12 ;  /* 0x0000008a8c0c723c */ /* 0x080fe2000004180c */
[----:B------:R-:W-:Y:S07]  /*4bb0*/  MUFU.EX2 R160, R238 ;  /* 0x000000ee00a07308 */ /* 0x000fee0000000800 */
[C---:B------:R-:W-:Y:S01]  /*4bc0*/  HMMA.16816.F32.BF16 R16, R132.reuse, R138, R16 ;  /* 0x0000008a8410723c */ /* 0x040fe20000041810 */
[----:B------:R-:W1:Y:S02]  /*4bd0*/  LDSM.16.M88.4 R136, [R182+0x7080] ;  /* 0x00708000b688783b */ /* 0x000e640000000200 */
[----:B------:R-:W-:Y:S05]  /*4be0*/  MUFU.EX2 R157, R243 ;  /* 0x000000f3009d7308 */ /* 0x000fea0000000800 */
[-C--:B------:R-:W-:Y:S08]  /*4bf0*/  HMMA.16816.F32.BF16 R20, R132, R144.reuse, R20 ;  /* 0x000000908414723c */ /* 0x080ff00000041814 */
[C---:B------:R-:W-:Y:S08]  /*4c00*/  HMMA.16816.F32.BF16 R24, R140.reuse, R144, R24 ;  /* 0x000000908c18723c */ /* 0x040ff00000041818 */
        /* <DEDUP_REMOVED lines=34> */
[----:B------:R-:W-:Y:S01]  /*4e30*/  FMUL.FTZ R7, R228, R7 ;  /* 0x00000007e4077220 */ /* 0x000fe20000410000 */
[----:B------:R-:W-:Y:S01]  /*4e40*/  F2FP.BF16.PACK_AB R133, R192, R191 ;  /* 0x000000bfc085723e */ /* 0x000fe200000010ff */
[-C--:B------:R-:W-:Y:S04]  /*4e50*/  HMMA.16816.F32.BF16 R28, R148, R134.reuse, R28 ;  /* 0x00000086941c723c */ /* 0x080fe8000004181c */
[--C-:B------:R-:W-:Y:S01]  /*4e60*/  FADD.FTZ R16, R16, -R0.reuse ;  /* 0x8000000010107221 */ /* 0x100fe20000010000 */
[----:B-----5:R-:W-:Y:S01]  /*4e70*/  F2FP.BF16.PACK_AB R132, R232, R193 ;  /* 0x000000c1e884723e */ /* 0x020fe200000010ff */
[--C-:B------:R-:W-:Y:S02]  /*4e80*/  FADD.FTZ R17, R17, -R0.reuse ;  /* 0x8000000011117221 */ /* 0x100fe40000010000 */
[C---:B------:R-:W-:Y:S04]  /*4e90*/  HMMA.16816.F32.BF16 R32, R144.reuse, R134, R32 ;  /* 0x000000869020723c */ /* 0x040fe80000041820 */
[--C-:B------:R-:W-:Y:S02]  /*4ea0*/  FADD.FTZ R20, R20, -R0.reuse ;  /* 0x8000000014147221 */ /* 0x100fe40000010000 */
[----:B------:R-:W-:Y:S01]  /*4eb0*/  FADD.FTZ R21, R21, -R0 ;  /* 0x8000000015157221 */ /* 0x000fe20000010000 */
[----:B------:R-:W-:Y:S01]  /*4ec0*/  F2FP.BF16.PACK_AB R135, R207, R209 ;  /* 0x000000d1cf87723e */ /* 0x000fe200000010ff */
[-C--:B--2---:R-:W-:Y:S04]  /*4ed0*/  HMMA.16816.F32.BF16 R36, R144, R136.reuse, R36 ;  /* 0x000000889024723c */ /* 0x084fe80000041824 */
[----:B------:R-:W-:Y:S01]  /*4ee0*/  FMUL.FTZ R16, R217, R16 ;  /* 0x00000010d9107220 */ /* 0x000fe20000410000 */
[----:B------:R-:W-:Y:S01]  /*4ef0*/  F2FP.BF16.PACK_AB R134, R206, R208 ;  /* 0x000000d0ce86723e */ /* 0x000fe200000010ff */
        /* <DEDUP_REMOVED lines=23> */
[----:B------:R-:W1:Y:S03]  /*5070*/  MUFU.EX2 R151, R202 ;  /* 0x000000ca00977308 */ /* 0x000e660000000800 */
[--C-:B------:R-:W-:Y:S01]  /*5080*/  FADD.FTZ R48, R48, -R0.reuse ;  /* 0x8000000030307221 */ /* 0x100fe20000010000 */
[----:B------:R-:W-:Y:S01]  /*5090*/  F2FP.BF16.PACK_AB R17, R234, R235 ;  /* 0x000000ebea11723e */ /* 0x000fe200000010ff */
[--C-:B------:R-:W-:Y:S01]  /*50a0*/  FADD.FTZ R49, R49, -R0.reuse ;  /* 0x8000000031317221 */ /* 0x100fe20000010000 */
[----:B------:R-:W-:Y:S01]  /*50b0*/  F2FP.BF16.PACK_AB R16, R210, R233 ;  /* 0x000000e9d210723e */ /* 0x000fe200000010ff */
[----:B------:R-:W-:Y:S03]  /*50c0*/  HMMA.16816.F32.BF16 R64, R144, R142, R64 ;  /* 0x0000008e9040723c */ /* 0x000fe60000041840 */
[----:B------:R-:W-:Y:S01]  /*50d0*/  MUFU.EX2 R150, R200 ;  /* 0x000000c800967308 */ /* 0x000fe20000000800 */
[--C-:B------:R-:W-:Y:S02]  /*50e0*/  FADD.FTZ R52, R52, -R0.reuse ;  /* 0x8000000034347221 */ /* 0x100fe40000010000 */
[----:B------:R-:W-:Y:S01]  /*50f0*/  FADD.FTZ R53, R53, -R0 ;  /* 0x8000000035357221 */ /* 0x000fe20000010000 */
[----:B------:R-:W-:Y:S01]  /*5100*/  F2FP.BF16.PACK_AB R146, R37, R36 ;  /* 0x000000242592723e */ /* 0x000fe200000010ff */
[--C-:B------:R-:W-:Y:S01]  /*5110*/  FADD.FTZ R34, R34, -R2.reuse ;  /* 0x8000000222227221 */ /* 0x100fe20000010000 */
[----:B------:R-:W-:Y:S03]  /*5120*/  F2FP.BF16.PACK_AB R37, R224, R225 ;  /* 0x000000e1e025723e */ /* 0x000fe600000010ff */
[--C-:B------:R-:W-:Y:S01]  /*5130*/  FADD.FTZ R35, R35, -R2.reuse ;  /* 0x8000000223237221 */ /* 0x100fe20000010000 */
[----:B------:R-:W2:Y:S01]  /*5140*/  MUFU.EX2 R149, R190 ;  /* 0x000000be00957308 */ /* 0x000ea20000000800 */
[--C-:B------:R-:W-:Y:S01]  /*5150*/  FADD.FTZ R38, R38, -R2.reuse ;  /* 0x8000000226267221 */ /* 0x100fe20000010000 */
[----:B------:R-:W-:Y:S01]  /*5160*/  F2FP.BF16.PACK_AB R36, R219, R221 ;  /* 0x000000dddb24723e */ /* 0x000fe200000010ff */
[--C-:B------:R-:W-:Y:S02]  /*5170*/  FADD.FTZ R39, R39, -R2.reuse ;  /* 0x8000000227277221 */ /* 0x100fe40000010000 */
[--C-:B------:R-:W-:Y:S02]  /*5180*/  FADD.FTZ R50, R50, -R2.reuse ;  /* 0x8000000232327221 */ /* 0x100fe40000010000 */
[--C-:B------:R-:W-:Y:S02]  /*5190*/  FADD.FTZ R51, R51, -R2.reuse ;  /* 0x8000000233337221 */ /* 0x100fe40000010000 */
[----:B------:R-:W-:Y:S01]  /*51a0*/  FADD.FTZ R54, R54, -R2 ;  /* 0x8000000236367221 */ /* 0x000fe20000010000 */
[----:B------:R-:W-:Y:S01]  /*51b0*/  MUFU.EX2 R148, R245 ;  /* 0x000000f500947308 */ /* 0x000fe20000000800 */
[--C-:B------:R-:W-:Y:S02]  /*51c0*/  FADD.FTZ R64, R64, -R0.reuse ;  /* 0x8000000040407221 */ /* 0x100fe40000010000 */
[----:B------:R-:W-:Y:S02]  /*51d0*/  FADD.FTZ R65, R65, -R0 ;  /* 0x8000000041417221 */ /* 0x000fe40000010000 */
[----:B------:R-:W3:Y:S01]  /*51e0*/  LDS R0, [R156.X4+0x18580] ;  /* 0x018580009c007984 */ /* 0x000ee20000004800 */
[--C-:B------:R-:W-:Y:S02]  /*51f0*/  FADD.FTZ R55, R55, -R2.reuse ;  /* 0x8000000237377221 */ /* 0x100fe40000010000 */
[--C-:B------:R-:W-:Y:S02]  /*5200*/  FADD.FTZ R66, R66, -R2.reuse ;  /* 0x8000000242427221 */ /* 0x100fe40000010000 */
[----:B------:R-:W-:Y:S01]  /*5210*/  FADD.FTZ R67, R67, -R2 ;  /* 0x8000000243437221 */ /* 0x000fe20000010000 */
[----:B-1----:R-:W-:Y:S01]  /*5220*/  F2FP.BF16.PACK_AB R2, R151, R152 ;  /* 0x000000989702723e */ /* 0x002fe200000010ff */
[----:B------:R-:W1:Y:S01]  /*5230*/  MUFU.EX2 R147, R246 ;  /* 0x000000f600937308 */ /* 0x000e620000000800 */
[----:B------:R-:W-:Y:S02]  /*5240*/  FMUL.FTZ R48, R191, R48 ;  /* 0x00000030bf307220 */ /* 0x000fe40000410000 */
[----:B------:R-:W-:Y:S02]  /*5250*/  FMUL.FTZ R49, R192, R49 ;  /* 0x00000031c0317220 */ /* 0x000fe40000410000 */
[----:B------:R-:W-:Y:S02]  /*5260*/  FMUL.FTZ R22, R222, R22 ;  /* 0x00000016de167220 */ /* 0x000fe40000410000 */
[C---:B------:R-:W-:Y:S01]  /*5270*/  FMUL.FTZ R23, R220.reuse, R23 ;  /* 0x00000017dc177220 */ /* 0x040fe20000410000 */
[----:B------:R-:W-:Y:S01]  /*5280*/  F2FP.BF16.PACK_AB R141, R49, R48 ;  /* 0x00000030318d723e */ /* 0x000fe200000010ff */
        /* <DEDUP_REMOVED lines=14> */
[----:B------:R-:W-:Y:S01]  /*5370*/  FMUL.FTZ R65, R195, R65 ;  /* 0x00000041c3417220 */ /* 0x000fe20000410000 */
[----:B------:R-:W-:Y:S01]  /*5380*/  F2FP.BF16.PACK_AB R4, R157, R161 ;  /* 0x000000a19d04723e */ /* 0x000fe200000010ff */
[----:B------:R-:W-:Y:S02]  /*5390*/  FMUL.FTZ R34, R221, R34 ;  /* 0x00000022dd227220 */ /* 0x000fe40000410000 */
[----:B------:R-:W-:Y:S01]  /*53a0*/  FMUL.FTZ R20, R213, R20 ;  /* 0x00000014d5147220 */ /* 0x000fe20000410000 */
[----:B------:R-:W-:Y:S01]  /*53b0*/  F2FP.BF16.PACK_AB R144, R65, R64 ;  /* 0x000000404190723e */ /* 0x000fe200000010ff */
[----:B------:R-:W-:Y:S01]  /*53c0*/  FMUL.FTZ R64, R219, R35 ;  /* 0x00000023db407220 */ /* 0x000fe20000410000 */
[----:B------:R-:W4:Y:S01]  /*53d0*/  MUFU.EX2 R67, R247 ;  /* 0x000000f700437308 */ /* 0x000f220000000800 */
[--C-:B---3--:R-:W-:Y:S01]  /*53e0*/  FADD.FTZ R8, R8, -R0.reuse ;  /* 0x8000000008087221 */ /* 0x108fe20000010000 */
        /* <DEDUP_REMOVED lines=8> */
[----:B------:R-:W3:Y:S01]  /*5470*/  MUFU.EX2 R54, R249 ;  /* 0x000000f900367308 */ /* 0x000ee20000000800 */
[--C-:B------:R-:W-:Y:S01]  /*5480*/  FADD.FTZ R25, R25, -R0.reuse ;  /* 0x8000000019197221 */ /* 0x100fe20000010000 */
[----:B------:R-:W-:Y:S01]  /*5490*/  F2FP.BF16.PACK_AB R7, R164, R165 ;  /* 0x000000a5a407723e */ /* 0x000fe200000010ff */
        /* <DEDUP_REMOVED lines=11> */
[----:B------:R-:W5:Y:S01]  /*5550*/  LDS R0, [R156.X4+0x185a0] ;  /* 0x0185a0009c007984 */ /* 0x000f620000004800 */
[----:B------:R-:W-:Y:S02]  /*5560*/  FMUL.FTZ R28, R189, R28 ;  /* 0x0000001cbd1c7220 */ /* 0x000fe40000410000 */
[----:B------:R-:W-:Y:S01]  /*5570*/  FMUL.FTZ R40, R165, R40 ;  /* 0x00000028a5287220 */ /* 0x000fe20000410000 */
[----:B------:R1:W-:Y:S01]  /*5580*/  STS [R226+0x400], R3 ;  /* 0x00040003e2007388 */ /* 0x0003e20000000800 */
[----:B------:R-:W-:Y:S02]  /*5590*/  FMUL.FTZ R44, R163, R44 ;  /* 0x0000002ca32c7220 */ /* 0x000fe40000410000 */
[----:B------:R-:W-:Y:S01]  /*55a0*/  FMUL.FTZ R12, R233, R12 ;  /* 0x0000000ce90c7220 */ /* 0x000fe20000410000 */
[----:B------:R-:W-:Y:S01]  /*55b0*/  STS [R226], R139 ;  /* 0x0000008be2007388 */ /* 0x000fe20000000800 */
        /* <DEDUP_REMOVED lines=10> */
[----:B------:R2:W-:Y:S01]  /*5660*/  STS [R226+0x2000], R17 ;  /* 0x00200011e2007388 */ /* 0x0005e20000000800 */
[C---:B------:R-:W-:Y:S01]  /*5670*/  FMUL.FTZ R9, R188.reuse, R29 ;  /* 0x0000001dbc097220 */ /* 0x040fe20000410000 */
[----:B------:R-:W-:Y:S01]  /*5680*/  F2FP.BF16.PACK_AB R8, R188, R189 ;  /* 0x000000bdbc08723e */ /* 0x000fe200000010ff */
[----:B------:R-:W2:Y:S01]  /*5690*/  MUFU.EX2 R29, R250 ;  /* 0x000000fa001d7308 */ /* 0x000ea20000000800 */
[----:B------:R-:W-:Y:S01]  /*56a0*/  F2FP.BF16.PACK_AB R142, R21, R20 ;  /* 0x00000014158e723e */ /* 0x000fe200000010ff */
[----:B------:R-:W-:Y:S01]  /*56b0*/  FMUL.FTZ R24, R201, R24 ;  /* 0x00000018c9187220 */ /* 0x000fe20000410000 */
[----:B------:R-:W-:Y:S01]  /*56c0*/  F2FP.BF16.PACK_AB R9, R9, R28 ;  /* 0x0000001c0909723e */ /* 0x000fe200000010ff */
[----:B------:R-:W-:Y:S01]  /*56d0*/  FMUL.FTZ R21, R199, R25 ;  /* 0x00000019c7157220 */ /* 0x000fe20000410000 */
[----:B------:R-:W-:Y:S01]  /*56e0*/  F2FP.BF16.PACK_AB R12, R12, R40 ;  /* 0x000000280c0c723e */ /* 0x000fe200000010ff */
[----:B------:R-:W-:Y:S01]  /*56f0*/  FMUL.FTZ R32, R209, R32 ;  /* 0x00000020d1207220 */ /* 0x000fe20000410000 */
[----:B-1----:R-:W-:Y:S01]  /*5700*/  F2FP.BF16.PACK_AB R3, R153, R155 ;  /* 0x0000009b9903723e */ /* 0x002fe200000010ff */
[----:B------:R-:W-:Y:S01]  /*5710*/  FMUL.FTZ R33, R207, R33 ;  /* 0x00000021cf217220 */ /* 0x000fe20000410000 */
[----:B------:R-:W-:Y:S01]  /*5720*/  F2FP.BF16.PACK_AB R21, R21, R24 ;  /* 0x000000181515723e */ /* 0x000fe200000010ff */
[----:B------:R-:W1:Y:S01]  /*5730*/  MUFU.EX2 R25, R251 ;  /* 0x000000fb00197308 */ /* 0x000e620000000800 */
[----:B------:R-:W-:Y:S01]  /*5740*/  FMUL.FTZ R143, R232, R53 ;  /* 0x00000035e88f7220 */ /* 0x000fe20000410000 */
[----:B------:R1:W-:Y:S01]  /*5750*/  STS [R226+0x2400], R3 ;  /* 0x00240003e2007388 */ /* 0x0003e20000000800 */
[----:B------:R-:W-:Y:S01]  /*5760*/  F2FP.BF16.PACK_AB R145, R33, R32 ;  /* 0x000000202191723e */ /* 0x000fe200000010ff */
[----:B------:R-:W-:Y:S01]  /*5770*/  FMUL.FTZ R52, R193, R52 ;  /* 0x00000034c1347220 */ /* 0x000fe20000410000 */
[----:B------:R-:W-:Y:S01]  /*5780*/  F2FP.BF16.PACK_AB R33, R160, R159 ;  /* 0x0000009fa021723e */ /* 0x000fe200000010ff */
[----:B------:R3:W-:Y:S01]  /*5790*/  STS [R227+0x2400], R2 ;  /* 0x00240002e3007388 */ /* 0x0007e20000000800 */
[----:B------:R-:W-:Y:S01]  /*57a0*/  F2FP.BF16.PACK_AB R32, R196, R237 ;  /* 0x000000edc420723e */ /* 0x000fe200000010ff */
[--C-:B-----5:R-:W-:Y:S01]  /*57b0*/  FADD.FTZ R11, R11, -R0.reuse ;  /* 0x800000000b0b7221 */ /* 0x120fe20000010000 */
[----:B------:R-:W-:Y:S01]  /*57c0*/  F2FP.BF16.PACK_AB R143, R143, R52 ;  /* 0x000000348f8f723e */ /* 0x000fe200000010ff */
[----:B------:R-:W-:Y:S01]  /*57d0*/  STS [R227+0x2000], R16 ;  /* 0x00200010e3007388 */ /* 0x000fe20000000800 */
[----:B------:R-:W-:Y:S01]  /*57e0*/  MUFU.EX2 R24, R252 ;  /* 0x000000fc00187308 */ /* 0x000fe20000000800 */
[--C-:B------:R-:W-:Y:S01]  /*57f0*/  FADD.FTZ R15, R15, -R0.reuse ;  /* 0x800000000f0f7221 */ /* 0x100fe20000010000 */
[----:B------:R-:W-:Y:S01]  /*5800*/  F2FP.BF16.PACK_AB R53, R195, R194 ;  /* 0x000000c2c335723e */ /* 0x000fe200000010ff */
[----:B------:R-:W-:Y:S01]  /*5810*/  STS [R230], R136 ;  /* 0x00000088e6007388 */ /* 0x000fe20000000800 */
[--C-:B------:R-:W-:Y:S02]  /*5820*/  FADD.FTZ R27, R27, -R0.reuse ;  /* 0x800000001b1b7221 */ /* 0x100fe40000010000 */
[--C-:B------:R-:W-:Y:S01]  /*5830*/  FADD.FTZ R31, R31, -R0.reuse ;  /* 0x800000001f1f7221 */ /* 0x100fe20000010000 */
[----:B------:R-:W-:Y:S01]  /*5840*/  STS [R230+0x400], R48 ;  /* 0x00040030e6007388 */ /* 0x000fe20000000800 */
[--C-:B------:R-:W-:Y:S02]  /*5850*/  FADD.FTZ R43, R43, -R0.reuse ;  /* 0x800000002b2b7221 */ /* 0x100fe40000010000 */
[----:B--2---:R-:W2:Y:S01]  /*5860*/  MUFU.EX2 R17, R169 ;  /* 0x000000a900117308 */ /* 0x004ea20000000800 */
[----:B------:R-:W-:Y:S01]  /*5870*/  STS [R229], R135 ;  /* 0x00000087e5007388 */ /* 0x000fe20000000800 */
[--C-:B------:R-:W-:Y:S02]  /*5880*/  FADD.FTZ R47, R47, -R0.reuse ;  /* 0x800000002f2f7221 */ /* 0x100fe40000010000 */
[----:B------:R-:W-:Y:S01]  /*5890*/  FMUL.FTZ R18, R225, R18 ;  /* 0x00000012e1127220 */ /* 0x000fe20000410000 */
[----:B------:R-:W-:Y:S01]  /*58a0*/  STS [R229+0x400], R36 ;  /* 0x00040024e5007388 */ /* 0x000fe20000000800 */
[----:B-1----:R-:W-:Y:S01]  /*58b0*/  F2FP.BF16.PACK_AB R3, R149, R150 ;  /* 0x000000969503723e */ /* 0x002fe200000010ff */
[----:B------:R-:W-:Y:S02]  /*58c0*/  FMUL.FTZ R19, R224, R19 ;  /* 0x00000013e0137220 */ /* 0x000fe40000410000 */
[----:B------:R-:W-:Y:S01]  /*58d0*/  STS [R230+0x2000], R13 ;  /* 0x0020000de6007388 */ /* 0x000fe20000000800 */
[----:B---3--:R-:W-:Y:S01]  /*58e0*/  F2FP.BF16.PACK_AB R2, R147, R148 ;  /* 0x000000949302723e */ /* 0x008fe200000010ff */
[--C-:B------:R-:W-:Y:S01]  /*58f0*/  FADD.FTZ R10, R10, -R0.reuse ;  /* 0x800000000a0a7221 */ /* 0x100fe20000010000 */
[----:B------:R-:W-:Y:S01]  /*5900*/  F2FP.BF16.PACK_AB R52, R19, R18 ;  /* 0x000000121334723e */ /* 0x000fe200000010ff */
[----:B------:R1:W-:Y:S01]  /*5910*/  STS [R230+0x2400], R3 ;  /* 0x00240003e6007388 */ /* 0x0003e20000000800 */
[----:B------:R-:W-:Y:S02]  /*5920*/  FMUL.FTZ R18, R162, R45 ;  /* 0x0000002da2127220 */ /* 0x000fe40000410000 */
[----:B------:R-:W-:Y:S01]  /*5930*/  FMUL.FTZ R10, R155, R10 ;  /* 0x0000000a9b0a7220 */ /* 0x000fe20000410000 */
[----:B------:R3:W-:Y:S01]  /*5940*/  STS [R229+0x2400], R2 ;  /* 0x00240002e5007388 */ /* 0x0007e20000000800 */
[--C-:B------:R-:W-:Y:S01]  /*5950*/  FADD.FTZ R14, R14, -R0.reuse ;  /* 0x800000000e0e7221 */ /* 0x100fe20000010000 */
[----:B------:R-:W-:Y:S01]  /*5960*/  F2FP.BF16.PACK_AB R18, R18, R44 ;  /* 0x0000002c1212723e */ /* 0x000fe200000010ff */
[--C-:B------:R-:W-:Y:S01]  /*5970*/  FADD.FTZ R26, R26, -R0.reuse ;  /* 0x800000001a1a7221 */ /* 0x100fe20000010000 */
[----:B------:R-:W-:Y:S01]  /*5980*/  STS [R229+0x2000], R8 ;  /* 0x00200008e5007388 */ /* 0x000fe20000000800 */
[----:B------:R-:W-:Y:S02]  /*5990*/  FMUL.FTZ R14, R152, R14 ;  /* 0x0000000e980e7220 */ /* 0x000fe40000410000 */
[----:B------:R-:W-:Y:S01]  /*59a0*/  FMUL.FTZ R26, R150, R26 ;  /* 0x0000001a961a7220 */ /* 0x000fe20000410000 */
[----:B------:R-:W-:Y:S01]  /*59b0*/  STS [R226+0x4000], R134 ;  /* 0x00400086e2007388 */ /* 0x000fe20000000800 */
[--C-:B------:R-:W-:Y:S02]  /*59c0*/  FADD.FTZ R30, R30, -R0.reuse ;  /* 0x800000001e1e7221 */ /* 0x100fe40000010000 */
[--C-:B------:R-:W-:Y:S01]  /*59d0*/  FADD.FTZ R42, R42, -R0.reuse ;  /* 0x800000002a2a7221 */ /* 0x100fe20000010000 */
[----:B------:R-:W-:Y:S01]  /*59e0*/  STS [R226+0x4400], R35 ;  /* 0x00440023e2007388 */ /* 0x000fe20000000800 */
[----:B------:R-:W-:Y:S02]  /*59f0*/  FMUL.FTZ R30, R148, R30 ;  /* 0x0000001e941e7220 */ /* 0x000fe40000410000 */
[----:B----4-:R-:W-:Y:S01]  /*5a00*/  FMUL.FTZ R42, R67, R42 ;  /* 0x0000002a432a7220 */ /* 0x010fe20000410000 */
[----:B------:R-:W-:Y:S01]  /*5a10*/  STS [R227+0x4000], R133 ;  /* 0x00400085e3007388 */ /* 0x000fe20000000800 */
        /* <DEDUP_REMOVED lines=15> */
[----:B------:R-:W-:Y:S01]  /*5b10*/  STS [R227+0x6000], R6 ;  /* 0x00600006e3007388 */ /* 0x000fe20000000800 */
[--C-:B------:R-:W-:Y:S02]  /*5b20*/  FADD.FTZ R62, R62, -R0.reuse ;  /* 0x800000003e3e7221 */ /* 0x100fe40000010000 */
[----:B------:R-:W-:Y:S01]  /*5b30*/  FADD.FTZ R63, R63, -R0 ;  /* 0x800000003f3f7221 */ /* 0x000fe20000010000 */
[----:B------:R4:W-:Y:S01]  /*5b40*/  STS [R230+0x4000], R132 ;  /* 0x00400084e6007388 */ /* 0x0009e20000000800 */
[----:B--2---:R-:W-:Y:S01]  /*5b50*/  FMUL.FTZ R62, R17, R62 ;  /* 0x0000003e113e7220 */ /* 0x004fe20000410000 */
[----:B------:R-:W-:Y:S01]  /*5b60*/  F2FP.BF16.PACK_AB R19, R19, R56 ;  /* 0x000000381313723e */ /* 0x000fe200000010ff */
[----:B------:R-:W-:Y:S01]  /*5b70*/  FMUL.FTZ R60, R154, R60 ;  /* 0x0000003c9a3c7220 */ /* 0x000fe20000410000 */
[----:B------:R-:W-:Y:S01]  /*5b80*/  STS [R230+0x4400], R33 ;  /* 0x00440021e6007388 */ /* 0x000fe20000000800 */
[----:B------:R-:W-:Y:S01]  /*5b90*/  FMUL.FTZ R20, R197, R61 ;  /* 0x0000003dc5147220 */ /* 0x000fe20000410000 */
[----:B------:R-:W-:Y:S01]  /*5ba0*/  IADD3 R0, R185, UR4, RZ ;  /* 0x00000004b9007c10 */ /* 0x000fe2000fffe0ff */
[----:B------:R-:W-:Y:S01]  /*5bb0*/  FMUL.FTZ R63, R198, R63 ;  /* 0x0000003fc63f7220 */ /* 0x000fe20000410000 */
[----:B------:R-:W-:Y:S02]  /*5bc0*/  STS [R229+0x4000], R53 ;  /* 0x00400035e5007388 */ /* 0x000fe40000000800 */
[----:B------:R-:W-:Y:S02]  /*5bd0*/  F2FP.BF16.PACK_AB R20, R20, R60 ;  /* 0x0000003c1414723e */ /* 0x000fe400000010ff */
[----:B------:R-:W-:Y:S01]  /*5be0*/  STS [R229+0x4400], R32 ;  /* 0x00440020e5007388 */ /* 0x000fe20000000800 */
[----:B-1----:R-:W-:Y:S01]  /*5bf0*/  FMUL.FTZ R3, R149, R27 ;  /* 0x0000001b95037220 */ /* 0x002fe20000410000 */
[----:B------:R-:W-:Y:S02]  /*5c00*/  LEA R0, R0, 0x10080, 0x1 ;  /* 0x0001008000007811 */ /* 0x000fe400078e08ff */
[----:B------:R1:W-:Y:S01]  /*5c10*/  STS [R230+0x6000], R4 ;  /* 0x00600004e6007388 */ /* 0x0003e20000000800 */
[----:B---3--:R-:W-:Y:S02]  /*5c20*/  F2FP.BF16.PACK_AB R2, R24, R25 ;  /* 0x000000191802723e */ /* 0x008fe400000010ff */
[----:B------:R-:W-:Y:S03]  /*5c30*/  F2FP.BF16.PACK_AB R3, R3, R26 ;  /* 0x0000001a0303723e */ /* 0x000fe600000010ff */
[----:B------:R2:W-:Y:S01]  /*5c40*/  STS [R230+0x6400], R2 ;  /* 0x00640002e6007388 */ /* 0x0005e20000000800 */
[----:B----4-:R-:W-:Y:S03]  /*5c50*/  IMAD.SHL.U32 R132, R186, 0x2, RZ ;  /* 0x00000002ba847824 */ /* 0x010fe600078e00ff */
        /* <DEDUP_REMOVED lines=11> */
[----:B------:R-:W-:Y:S04]  /*5d10*/  STS [R226+0x8400], R65 ;  /* 0x00840041e2007388 */ /* 0x000fe80000000800 */
[----:B------:R-:W-:Y:S04]  /*5d20*/  STS [R227+0x8000], R140 ;  /* 0x0080008ce3007388 */ /* 0x000fe80000000800 */
[----:B------:R-:W-:Y:S04]  /*5d30*/  STS [R227+0x8400], R52 ;  /* 0x00840034e3007388 */ /* 0x000fe80000000800 */
[----:B------:R-:W-:Y:S04]  /*5d40*/  STS [R226+0xa000], R22 ;  /* 0x00a00016e2007388 */ /* 0x000fe80000000800 */
[----:B------:R1:W-:Y:S04]  /*5d50*/  STS [R226+0xa400], R4 ;  /* 0x00a40004e2007388 */ /* 0x0003e80000000800 */
[----:B------:R2:W-:Y:S04]  /*5d60*/  STS [R227+0xa400], R2 ;  /* 0x00a40002e3007388 */ /* 0x0005e80000000800 */
[----:B------:R-:W-:Y:S04]  /*5d70*/  STS [R227+0xa000], R23 ;  /* 0x00a00017e3007388 */ /* 0x000fe80000000800 */
[----:B------:R3:W-:Y:S04]  /*5d80*/  STS [R230+0x8000], R142 ;  /* 0x0080008ee6007388 */ /* 0x0007e80000000800 */
[----:B------:R-:W-:Y:S04]  /*5d90*/  STS [R230+0x8400], R49 ;  /* 0x00840031e6007388 */ /* 0x000fe80000000800 */
[----:B------:R-:W-:Y:S04]  /*5da0*/  STS [R229+0x8000], R145 ;  /* 0x00800091e5007388 */ /* 0x000fe80000000800 */
[----:B------:R-:W-:Y:S01]  /*5db0*/  STS [R229+0x8400], R64 ;  /* 0x00840040e5007388 */ /* 0x000fe20000000800 */
[----:B-1----:R-:W-:Y:S03]  /*5dc0*/  FMUL.FTZ R4, R29, R47 ;  /* 0x0000002f1d047220 */ /* 0x002fe60000410000 */
[----:B------:R-:W-:Y:S01]  /*5dd0*/  STS [R230+0xa000], R21 ;  /* 0x00a00015e6007388 */ /* 0x000fe20000000800 */
[----:B--2---:R-:W-:Y:S01]  /*5de0*/  FMUL.FTZ R2, R55, R43 ;  /* 0x0000002b37027220 */ /* 0x004fe20000410000 */
[----:B------:R-:W-:Y:S02]  /*5df0*/  F2FP.BF16.PACK_AB R4, R4, R46 ;  /* 0x0000002e0404723e */ /* 0x000fe400000010ff */
[----:B------:R1:W-:Y:S02]  /*5e00*/  STS [R230+0xa400], R3 ;  /* 0x00a40003e6007388 */ /* 0x0003e40000000800 */
[----:B------:R-:W-:Y:S02]  /*5e10*/  F2FP.BF16.PACK_AB R2, R2, R42 ;  /* 0x0000002a0202723e */ /* 0x000fe400000010ff */
[----:B------:R-:W-:Y:S01]  /*5e20*/  STS [R229+0xa000], R9 ;  /* 0x00a00009e5007388 */ /* 0x000fe20000000800 */
[----:B---3--:R-:W-:Y:S03]  /*5e30*/  IMAD.MOV.U32 R142, RZ, RZ, 0x20 ;  /* 0x00000020ff8e7424 */ /* 0x008fe600078e00ff */
[----:B------:R-:W-:Y:S02]  /*5e40*/  STS [R229+0xa400], R5 ;  /* 0x00a40005e5007388 */ /* 0x000fe40000000800 */
[----:B------:R-:W-:Y:S02]  /*5e50*/  SEL R142, R142, 0xffffffe0, !P0 ;  /* 0xffffffe08e8e7807 */ /* 0x000fe40004000000 */
        /* <DEDUP_REMOVED lines=135> */
[----:B------:R-:W-:Y:S02]  /*66d0*/  UIMAD.WIDE.U32 UR36, UR34, UR6, URZ ;  /* 0x00000006222472a5 */ /* 0x000fe4000f8e003f */
[----:B------:R-:W-:Y:S01]  /*66e0*/  UIMAD UR35, UR35, UR6, URZ ;  /* 0x00000006232372a4 */ /* 0x000fe2000f8e023f */
[----:B------:R-:W4:Y:S03]  /*66f0*/  LDL.64 R168, [R1+0x8] ;  /* 0x0000080001a87983 */ /* 0x000f260000100a00 */
[----:B------:R-:W-:Y:S01]  /*6700*/  IMAD.U32 R12, RZ, RZ, UR36 ;  /* 0x00000024ff0c7e24 */ /* 0x000fe2000f8e00ff */
[----:B------:R-:W5:Y:S01]  /*6710*/  LDL R56, [R1+0x44] ;  /* 0x0000440001387983 */ /* 0x000f620000100800 */
[----:B------:R-:W-:Y:S01]  /*6720*/  UIMAD UR35, UR34, UR7, UR35 ;  /* 0x00000007222372a4 */ /* 0x000fe2000f8e0223 */
[----:B------:R-:W-:Y:S01]  /*6730*/  IMAD.U32 R13, RZ, RZ, UR37 ;  /* 0x00000025ff0d7e24 */ /* 0x000fe2000f8e00ff */
[----:B------:R-:W-:Y:S01]  /*6740*/  USHF.L.U32 UR34, UR34, 0x7, URZ ;  /* 0x0000000722227899 */ /* 0x000fe2000800063f */
[----:B------:R-:W5:Y:S01]  /*6750*/  LDL R14, [R1+0x4c] ;  /* 0x00004c00010e7983 */ /* 0x000f620000100800 */
[----:B------:R-:W-:Y:S02]  /*6760*/  UIADD3 UR35, UR37, UR35, URZ ;  /* 0x0000002325237290 */ /* 0x000fe4000fffe03f */
[----:B------:R-:W-:Y:S01]  /*6770*/  USHF.R.S32.HI UR6, URZ, 0x1f, UR34 ;  /* 0x0000001f3f067899 */ /* 0x000fe20008011422 */
[----:B------:R-:W1:Y:S02]  /*6780*/  S2R R11, SR_CTAID.Y ;  /* 0x00000000000b7919 */ /* 0x000e640000002600 */
[----:B-1----:R-:W-:Y:S05]  /*6790*/  SHF.R.S32.HI R10, RZ, 0x1f, R11 ;  /* 0x0000001fff0a7819 */ /* 0x002fea000001140b */
[C---:B------:R-:W-:Y:S02]  /*67a0*/  IMAD R8, R10.reuse, c[0x0][0x210], RZ ;  /* 0x000084000a087a24 */ /* 0x040fe400078e02ff */
[----:B------:R-:W-:Y:S02]  /*67b0*/  IMAD R10, R10, c[0x0][0x288], RZ ;  /* 0x0000a2000a0a7a24 */ /* 0x000fe400078e02ff */
[C---:B------:R-:W-:Y:S02]  /*67c0*/  IMAD R8, R11.reuse, c[0x0][0x214], R8 ;  /* 0x000085000b087a24 */ /* 0x040fe400078e0208 */
[C---:B------:R-:W-:Y:S02]  /*67d0*/  IMAD R10, R11.reuse, c[0x0][0x28c], R10 ;  /* 0x0000a3000b0a7a24 */ /* 0x040fe400078e020a */
[----:B--2---:R-:W-:Y:S02]  /*67e0*/  IMAD.MOV.U32 R6, RZ, RZ, R174 ;  /* 0x000000ffff067224 */ /* 0x004fe400078e00ae */
[----:B------:R-:W-:Y:S02]  /*67f0*/  IMAD.MOV.U32 R7, RZ, RZ, R175 ;  /* 0x000000ffff077224 */ /* 0x000fe400078e00af */
[----:B---3--:R-:W-:Y:S02]  /*6800*/  IMAD R9, R170, c[0x0][0x208], RZ ;  /* 0x00008200aa097a24 */ /* 0x008fe400078e02ff */
[----:B------:R-:W-:Y:S04]  /*6810*/  IMAD.WIDE.U32 R6, R11, c[0x0][0x210], R6 ;  /* 0x000084000b067a25 */ /* 0x000fe800078e0006 */
[----:B----4-:R-:W-:Y:S01]  /*6820*/  IMAD.MOV.U32 R4, RZ, RZ, R168 ;  /* 0x000000ffff047224 */ /* 0x010fe200078e00a8 */
[----:B------:R-:W-:Y:S01]  /*6830*/  IADD3 R9, P2, P1, R9, UR19, R6 ;  /* 0x0000001309097c10 */ /* 0x000fe2000f95e006 */
[----:B------:R-:W-:Y:S01]  /*6840*/  IMAD.IADD R6, R7, 0x1, R8 ;  /* 0x0000000107067824 */ /* 0x000fe200078e0208 */
[----:B------:R-:W-:Y:S01]  /*6850*/  MOV R8, UR35 ;  /* 0x0000002300087c02 */ /* 0x000fe20008000f00 */
[----:B------:R-:W-:Y:S01]  /*6860*/  IMAD.MOV.U32 R5, RZ, RZ, R169 ;  /* 0x000000ffff057224 */ /* 0x000fe200078e00a9 */
[----:B------:R-:W-:Y:S01]  /*6870*/  LEA R7, P3, R12, R9, 0x7 ;  /* 0x000000090c077211 */ /* 0x000fe200078638ff */
[----:B------:R-:W-:Y:S01]  /*6880*/  IMAD.U32 R9, RZ, RZ, UR34 ;  /* 0x00000022ff097e24 */ /* 0x000fe2000f8e00ff */
[----:B-----5:R-:W-:Y:S01]  /*6890*/  IADD3.X R6, R56, UR27, R6, P2, P1 ;  /* 0x0000001b38067c10 */ /* 0x020fe200097e2406 */
[----:B------:R-:W-:Y:S03]  /*68a0*/  IMAD.WIDE.U32 R4, R11, c[0x0][0x288], R4 ;  /* 0x0000a2000b047a25 */ /* 0x000fe600078e0004 */
[----:B------:R-:W-:Y:S01]  /*68b0*/  IADD3 R9, -R170, c[0x0][0x168], -R9 ;  /* 0x00005a00aa097a10 */ /* 0x000fe20007ffe909 */
[----:B------:R-:W-:Y:S02]  /*68c0*/  IMAD.U32 R11, RZ, RZ, UR18 ;  /* 0x00000012ff0b7e24 */ /* 0x000fe4000f8e00ff */
[----:B------:R-:W-:Y:S03]  /*68d0*/  IMAD.IADD R5, R5, 0x1, R10 ;  /* 0x0000000105057824 */ /* 0x000fe600078e020a */
[----:B------:R-:W-:Y:S02]  /*68e0*/  IADD3 R11, P2, P1, R4, UR34, R11 ;  /* 0x00000022040b7c10 */ /* 0x000fe4000f95e00b */
[----:B------:R-:W-:Y:S01]  /*68f0*/  LEA.HI.X R4, R12, R6, R8, 0x7, P3 ;  /* 0x000000060c047211 */ /* 0x000fe200018f3c08 */
[----:B------:R-:W-:Y:S01]  /*6900*/  IMAD.U32 R12, RZ, RZ, UR6 ;  /* 0x00000006ff0c7e24 */ /* 0x000fe2000f8e00ff */
[----:B------:R-:W-:Y:S01]  /*6910*/  LEA R6, P3, R7, c[0x0][0x1f0], 0x1 ;  /* 0x00007c0007067a11 */ /* 0x000fe200078608ff */
[----:B------:R-:W-:Y:S03]  /*6920*/  IMAD.U32 R8, RZ, RZ, UR32 ;  /* 0x00000020ff087e24 */ /* 0x000fe6000f8e00ff */
[----:B------:R-:W-:Y:S02]  /*6930*/  IADD3.X R12, R12, UR29, R5, P2, P1 ;  /* 0x0000001d0c0c7c10 */ /* 0x000fe400097e2405 */
[----:B------:R-:W-:Y:S02]  /*6940*/  ISETP.LT.OR P1, PT, R9, 0x1, P5 ;  /* 0x000000010900780c */ /* 0x000fe40002f21670 */
[----:B------:R-:W-:Y:S02]  /*6950*/  LEA.HI.X R7, R7, c[0x0][0x1f4], R4, 0x1, P3 ;  /* 0x00007d0007077a11 */ /* 0x000fe400018f0c04 */
[----:B------:R-:W-:Y:S02]  /*6960*/  ISETP.LT.OR P3, PT, R9, 0x21, P5 ;  /* 0x000000210900780c */ /* 0x000fe40002f61670 */
[----:B------:R-:W-:Y:S02]  /*6970*/  IADD3 R4, P2, R6, UR30, RZ ;  /* 0x0000001e06047c10 */ /* 0x000fe4000ff5e0ff */
[----:B------:R-:W-:Y:S02]  /*6980*/  LEA R8, R8, R14, 0xe ;  /* 0x0000000e08087211 */ /* 0x000fe400078e70ff */
[----:B------:R-:W-:Y:S02]  /*6990*/  IADD3.X R5, R7, UR25, RZ, P2, !PT ;  /* 0x0000001907057c10 */ /* 0x000fe400097fe4ff */
[----:B------:R-:W-:Y:S01]  /*69a0*/  LEA R10, P2, R11, c[0x0][0x280], 0x2 ;  /* 0x0000a0000b0a7a11 */ /* 0x000fe200078410ff */
[----:B------:R-:W-:Y:S01]  /*69b0*/  @!PT LDS RZ, [RZ] ;  /* 0x00000000fffff984 */ /* 0x000fe20000000800 */
[----:B------:R-:W-:Y:S01]  /*69c0*/  @!PT LDS RZ, [RZ] ;  /* 0x00000000fffff984 */ /* 0x000fe20000000800 */
[----:B------:R-:W-:Y:S01]  /*69d0*/  @!PT LDS RZ, [RZ] ;  /* 0x00000000fffff984 */ /* 0x000fe20000000800 */
[----:B------:R1:W-:Y:S01]  /*69e0*/  LDGSTS.E.BYPASS.LTC128B.128 [R8], [R6.64], !P1 ;  /* 0x0000000006087fae */ /* 0x0003e2000c901d56 */
[----:B------:R-:W-:Y:S02]  /*69f0*/  ISETP.LT.OR P1, PT, R9, 0x41, P5 ;  /* 0x000000410900780c */ /* 0x000fe40002f21670 */
[----:B------:R-:W-:Y:S01]  /*6a00*/  LEA.HI.X R11, R11, c[0x0][0x284], R12, 0x2, P2 ;  /* 0x0000a1000b0b7a11 */ /* 0x000fe200010f140c */
        /* <DEDUP_REMOVED lines=12> */
.L_x_1236:
        /* <DEDUP_REMOVED lines=280> */
.L_x_1216:
[----:B------:R-:W-:Y:S05]  /*7c50*/  @P1 EXIT ;  /* 0x000000000000194d */ /* 0x000fea0003800000 */
[----:B------:R-:W1:Y:S01]  /*7c60*/  S2R R0, SR_CTAID.Y ;  /* 0x0000000000007919 */ /* 0x000e620000002600 */
[----:B------:R-:W-:Y:S01]  /*7c70*/  MOV R2, c[0x0][0x338] ;  /* 0x0000ce0000027a02 */ /* 0x000fe20000000f00 */
[----:B------:R-:W-:-:S02]  /*7c80*/  USHF.L.U32 UR5, UR9, 0xd, URZ ;  /* 0x0000000d09057899 */ /* 0x000fc4000800063f */
[----:B------:R-:W2:Y:S04]  /*7c90*/  S2R R4, SR_TID.X ;  /* 0x0000000000047919 */ /* 0x000ea80000002100 */
[----:B------:R-:W-:Y:S01]  /*7ca0*/  BAR.SYNC.DEFER_BLOCKING 0x1, 0x100 ;  /* 0x0044000000007b1d */ /* 0x000fe20000010000 */
[----:B------:R-:W-:Y:S01]  /*7cb0*/  ISETP.NE.AND P1, PT, R2, 0x1, PT ;  /* 0x000000010200780c */ /* 0x000fe20003f25270 */
[----:B------:R-:W-:-:S04]  /*7cc0*/  USHF.R.S32.HI UR4, URZ, 0x1f, UR5 ;  /* 0x0000001f3f047899 */ /* 0x000fc80008011405 */
[----:B------:R-:W3:Y:S08]  /*7cd0*/  S2R R11, SR_CTAID.Z ;  /* 0x00000000000b7919 */ /* 0x000ef00000002700 */
[----:B-1----:R-:W-:Y:S01]  /*7ce0*/  @P1 IMAD.HI.U32 R3, R0, c[0x0][0x33c], RZ ;  /* 0x0000cf0000031a27 */ /* 0x002fe200078e00ff */
[----:B--2---:R-:W-:-:S04]  /*7cf0*/  IADD3 R2, P0, R4, UR5, RZ ;  /* 0x0000000504027c10 */ /* 0x004fc8000ff1e0ff */
[----:B------:R-:W-:Y:S02]  /*7d00*/  @P1 SHF.R.U32.HI R0, RZ, c[0x0][0x340], R3 ;  /* 0x0000d000ff001a19 */ /* 0x000fe40000011603 */
[----:B------:R-:W-:Y:S02]  /*7d10*/  LEA.HI.X.SX32 R3, R4, UR4, 0x1, P0 ;  /* 0x0000000404037c11 */ /* 0x000fe400080f0eff */
[----:B------:R-:W-:-:S05]  /*7d20*/  SHF.R.S32.HI R4, RZ, 0x1f, R0 ;  /* 0x0000001fff047819 */ /* 0x000fca0000011400 */
[C---:B------:R-:W-:Y:S02]  /*7d30*/  IMAD R6, R4.reuse, c[0x0][0x328], RZ ;  /* 0x0000ca0004067a24 */ /* 0x040fe400078e02ff */
[----:B------:R-:W-:Y:S02]  /*7d40*/  IMAD R7, R4, c[0x0][0x300], RZ ;  /* 0x0000c00004077a24 */ /* 0x000fe400078e02ff */
[----:B------:R-:W-:-:S04]  /*7d50*/  IMAD.WIDE.U32 R4, R0, c[0x0][0x328], R2 ;  /* 0x0000ca0000047a25 */ /* 0x000fc800078e0002 */
[----:B------:R-:W-:-:S04]  /*7d60*/  IMAD.WIDE.U32 R2, R0, c[0x0][0x300], R2 ;  /* 0x0000c00000027a25 */ /* 0x000fc800078e0002 */
[C---:B------:R-:W-:Y:S02]  /*7d70*/  IMAD R6, R0.reuse, c[0x0][0x32c], R6 ;  /* 0x0000cb0000067a24 */ /* 0x040fe400078e0206 */
[----:B------:R-:W-:Y:S01]  /*7d80*/  IMAD R0, R0, c[0x0][0x304], R7 ;  /* 0x0000c10000007a24 */ /* 0x000fe200078e0207 */
[----:B---3--:R-:W-:Y:S02]  /*7d90*/  SHF.R.S32.HI R7, RZ, 0x1f, R11 ;  /* 0x0000001fff077819 */ /* 0x008fe4000001140b */
        /* <DEDUP_REMOVED lines=79> */
.L_x_1238:
        /* <DEDUP_REMOVED lines=15> */
.L_x_1837:


//--------------------- .text._ZN7cutlass13device_kernelIN5flash19enable_sm80_to_sm89INS1_16FlashAttnBwdSm80INS1_25CollectiveMainloopBwdSm80ILi2ELi2EN4cute5tupleIJNS5_1CILi128EEES8_NS7_ILi64EEEEEENS_10bfloat16_tEfNS_4arch4Sm80ELb0ELb1ELb0ELb0ELb1ELb0ELb0ELb0ELi2ELi4ELi4ELi4ELb0EEENS1_24CollectiveEpilogueBwdGQAISA_fSD_Li256ELb0ELb1EEENS1_19SingleTileSchedulerILb0ELb0ELb0ELi128EEEEEEEEEvNT_6ParamsE --------------------------
	.section	.text._ZN7cutlass13device_kernelIN5flash19enable_sm80_to_sm89INS1_16FlashAttnBwdSm80INS1_25CollectiveMainloopBwdSm80ILi2ELi2EN4cute5tupleIJNS5_1CILi128EEES8_NS7_ILi64EEEEEENS_10bfloat16_tEfNS_4arch4Sm80ELb0ELb1ELb0ELb0ELb1ELb0ELb0ELb0ELi2ELi4ELi4ELi4ELb0EEENS1_24CollectiveEpilogueBwdGQAISA_fSD_Li256ELb0ELb1EEENS1_19SingleTileSchedulerILb0ELb0ELb0ELi128EEEEEEEEEvNT_6ParamsE,"ax",@progbits
	.sectioninfo	@"SHI_REGISTERS=255"
	.align	128
.text._ZN7cutlass13device_kernelIN5flash19enable_sm80_to_sm89INS1_16FlashAttnBwdSm80INS1_25CollectiveMainloopBwdSm80ILi2ELi2EN4cute5tupleIJNS5_1CILi128EEES8_NS7_ILi64EEEEEENS_10bfloat16_tEfNS_4arch4Sm80ELb0ELb1ELb0ELb0ELb1ELb0ELb0ELb0ELi2ELi4ELi4ELi4ELb0EEENS1_24CollectiveEpilogueBwdGQAISA_fSD_Li256ELb0ELb1EEENS1_19SingleTileSchedulerILb0ELb0ELb0ELi128EEEEEEEEEvNT_6ParamsE:
        .type           _ZN7cutlass13device_kernelIN5flash19enable_sm80_to_sm89INS1_16FlashAttnBwdSm80INS1_25CollectiveMainloopBwdSm80ILi2ELi2EN4cute5tupleIJNS5_1CILi128EEES8_NS7_ILi64EEEEEENS_10bfloat16_tEfNS_4arch4Sm80ELb0ELb1ELb0ELb0ELb1ELb0ELb0ELb0ELi2ELi4ELi4ELi4ELb0EEENS1_24CollectiveEpilogueBwdGQAISA_fSD_Li256ELb0ELb1EEENS1_19SingleTileSchedulerILb0ELb0ELb0ELi128EEEEEEEEEvNT_6ParamsE,@function
        .size           _ZN7cutlass13device_kernelIN5flash19enable_sm80_to_sm89INS1_16FlashAttnBwdSm80INS1_25CollectiveMainloopBwdSm80ILi2ELi2EN4cute5tupleIJNS5_1CILi128EEES8_NS7_ILi64EEEEEENS_10bfloat16_tEfNS_4arch4Sm80ELb0ELb1ELb0ELb0ELb1ELb0ELb0ELb0ELi2ELi4ELi4ELi4ELb0EEENS1_24CollectiveEpilogueBwdGQAISA_fSD_Li256ELb0ELb1EEENS1_19SingleTileSchedulerILb0ELb0ELb0ELi128EEEEEEEEEvNT_6ParamsE,(.L_x_1838 - _ZN7cutlass13device_kernelIN5flash19enable_sm80_to_sm89INS1_16FlashAttnBwdSm80INS1_25CollectiveMainloopBwdSm80ILi2ELi2EN4cute5tupleIJNS5_1CILi128EEES8_NS7_ILi64EEEEEENS_10bfloat16_tEfNS_4arch4Sm80ELb0ELb1ELb0ELb0ELb1ELb0ELb0ELb0ELi2ELi4ELi4ELi4ELb0EEENS1_24CollectiveEpilogueBwdGQAISA_fSD_Li256ELb0ELb1EEENS1_19SingleTileSchedulerILb0ELb0ELb0ELi128EEEEEEEEEvNT_6ParamsE)
        .other          _ZN7cutlass13device_kernelIN5flash19enable_sm80_to_sm89INS1_16FlashAttnBwdSm80INS1_25CollectiveMainloopBwdSm80ILi2ELi2EN4cute5tupleIJNS5_1CILi128EEES8_NS7_ILi64EEEEEENS_10bfloat16_tEfNS_4arch4Sm80ELb0ELb1ELb0ELb0ELb1ELb0ELb0ELb0ELi2ELi4ELi4ELi4ELb0EEENS1_24CollectiveEpilogueBwdGQAISA_fSD_Li256ELb0ELb1EEENS1_19SingleTileSchedulerILb0ELb0ELb0ELi128EEEEEEEEEvNT_6ParamsE,@"STO_CUDA_ENTRY STV_DEFAULT"
_ZN7cutlass13device_kernelIN5flash19enable_sm80_to_sm89INS1_16FlashAttnBwdSm80INS1_25CollectiveMainloopBwdSm80ILi2ELi2EN4cute5tupleIJNS5_1CILi128EEES8_NS7_ILi64EEEEEENS_10bfloat16_tEfNS_4arch4Sm80ELb0ELb1ELb0ELb0ELb1ELb0ELb0ELb0ELi2ELi4ELi4ELi4ELb0EEENS1_24CollectiveEpilogueBwdGQAISA_fSD_Li256ELb0ELb1EEENS1_19SingleTileSchedulerILb0ELb0ELb0ELi128EEEEEEEEEvNT_6ParamsE:
        /* <DEDUP_REMOVED lines=26> */
.L_x_1239:
        /* <DEDUP_REMOVED lines=104> */
[----:B------:R-:W-:Y:S01]  /*0820*/  UIMAD UR25, UR10, UR5, UR4 ;  /* 0x000000050a1972a4 */ /* 0x000fe2000f8e0204 */
[----:B------:R-:W-:Y:S01]  /*0830*/  SHF.R.S32.HI R31, RZ, 0x1f, R30 ;  /* 0x0000001fff1f7819 */ /* 0x000fe2000001141e */
[----:B------:R-:W-:Y:S01]  /*0840*/  USHF.R.S32.HI UR28, URZ, 0x1f, UR11 ;  /* 0x0000001f3f1c7899 */ /* 0x000fe2000801140b */
[----:B------:R-:W-:Y:S01]  /*0850*/  LOP3.LUT R13, R2, 0xfffffe00, R0, 0xf8, !PT ;  /* 0xfffffe00020d7812 */ /* 0x000fe200078ef800 */
[----:B------:R-:W-:Y:S01]  /*0860*/  IMAD R0, R4, c[0x0][0x1e0], RZ ;  /* 0x0000780004007a24 */ /* 0x000fe200078e02ff */
[----:B------:R-:W-:Y:S01]  /*0870*/  IADD3 R12, -R28, UR21, RZ ;  /* 0x000000151c0c7c10 */ /* 0x000fe2000fffe1ff */
[----:B------:R-:W-:Y:S01]  /*0880*/  IMAD.WIDE.U32 R2, R26, c[0x0][0x180], R30 ;  /* 0x000060001a027a25 */ /* 0x000fe200078e001e */
[----:B------:R-:W-:Y:S01]  /*0890*/  ULDC.64 UR4, c[0x0][0x1d8] ;  /* 0x0000760000047ab9 */ /* 0x000fe20000000a00 */
[----:B------:R-:W-:Y:S01]  /*08a0*/  STL.64 [R1+0x20], R30 ;  /* 0x0000201e01007387 */ /* 0x000fe20000100a00 */
        /* <DEDUP_REMOVED lines=18> */
[----:B------:R-:W-:Y:S01]  /*09d0*/  UMOV UR24, 0x6 ;  /* 0x0000000600187882 */ /* 0x000fe20000000000 */
[----:B------:R-:W-:Y:S02]  /*09e0*/  IMAD.MOV.U32 R2, RZ, RZ, R4 ;  /* 0x000000ffff027224 */ /* 0x000fe400078e0004 */
[----:B------:R-:W-:-:S04]  /*09f0*/  IMAD.WIDE.U32 R6, R10, c[0x0][0x1d8], R6 ;  /* 0x000076000a067a25 */ /* 0x000fc800078e0006 */
[----:B------:R-:W-:-:S04]  /*0a00*/  IMAD.WIDE.U32 R2, R0, c[0x0][0x1b8], R2 ;  /* 0x00006e0000027a25 */ /* 0x000fc800078e0002 */
[----:B------:R-:W-:Y:S01]  /*0a10*/  IMAD R0, R11, c[0x0][0x1d8], RZ ;  /* 0x000076000b007a24 */ /* 0x000fe200078e02ff */
[----:B------:R-:W-:Y:S01]  /*0a20*/  IADD3 R5, R3, UR25, RZ ;  /* 0x0000001903057c10 */ /* 0x000fe2000fffe0ff */
[----:B------:R-:W-:Y:S01]  /*0a30*/  IMAD.MOV.U32 R4, RZ, RZ, R2 ;  /* 0x000000ffff047224 */ /* 0x000fe200078e0002 */
[----:B------:R-:W-:Y:S01]  /*0a40*/  LEA R2, P0, R6, c[0x0][0x1c0], 0x1 ;  /* 0x0000700006027a11 */ /* 0x000fe200078008ff */
[C---:B------:R-:W-:Y:S01]  /*0a50*/  IMAD R0, R10.reuse, c[0x0][0x1dc], R0 ;  /* 0x000077000a007a24 */ /* 0x040fe200078e0200 */
[----:B------:R-:W-:Y:S01]  /*0a60*/  USHF.L.U64.HI UR25, UR4, UR24, UR5 ;  /* 0x0000001804197299 */ /* 0x000fe20008010205 */
[----:B------:R-:W-:Y:S01]  /*0a70*/  IMAD R3, R11, c[0x0][0x1a8], RZ ;  /* 0x00006a000b037a24 */ /* 0x000fe200078e02ff */
[----:B------:R-:W-:Y:S01]  /*0a80*/  UIMAD UR5, UR20, UR6, URZ ;  /* 0x00000006140572a4 */ /* 0x000fe2000f8e023f */
[----:B------:R-:W-:Y:S01]  /*0a90*/  IMAD.IADD R0, R7, 0x1, R0 ;  /* 0x0000000107007824 */ /* 0x000fe200078e0200 */
[----:B------:R-:W-:Y:S01]  /*0aa0*/  USHF.L.U32 UR6, UR4, 0x6, URZ ;  /* 0x0000000604067899 */ /* 0x000fe2000800063f */
[----:B------:R-:W-:Y:S01]  /*0ab0*/  IMAD R7, R10, c[0x0][0x1ac], R3 ;  /* 0x00006b000a077a24 */ /* 0x000fe200078e0203 */
[----:B------:R-:W-:Y:S01]  /*0ac0*/  UIMAD UR7, UR10, UR7, UR5 ;  /* 0x000000070a0772a4 */ /* 0x000fe2000f8e0205 */
[----:B------:R-:W-:Y:S01]  /*0ad0*/  IMAD.SHL.U32 R23, R13, 0x2, RZ ;  /* 0x000000020d177824 */ /* 0x000fe200078e00ff */
[----:B------:R-:W-:Y:S01]  /*0ae0*/  LEA.HI.X R3, R6, c[0x0][0x1c4], R0, 0x1, P0 ;  /* 0x0000710006037a11 */ /* 0x000fe200000f0c00 */
[----:B------:R-:W-:Y:S01]  /*0af0*/  IMAD R0, R29, c[0x0][0x178], RZ ;  /* 0x00005e001d007a24 */ /* 0x000fe200078e02ff */
[----:B------:R-:W-:Y:S01]  /*0b00*/  UIADD3 UR21, UR17, UR7, URZ ;  /* 0x0000000711157290 */ /* 0x000fe2000fffe03f */
        /* <DEDUP_REMOVED lines=8> */
[----:B------:R-:W-:Y:S01]  /*0b90*/  ULDC.64 UR4, c[0x0][0x178] ;  /* 0x00005e0000047ab9 */ /* 0x000fe20000000a00 */
[----:B------:R-:W-:Y:S01]  /*0ba0*/  IADD3.X R5, R3, UR25, RZ, P0, !PT ;  /* 0x0000001903057c10 */ /* 0x000fe200087fe4ff */
[----:B------:R-:W-:Y:S01]  /*0bb0*/  UIMAD UR7, UR28, UR4, URZ ;  /* 0x000000041c0772a4 */ /* 0x000fe2000f8e023f */
[----:B------:R-:W-:Y:S01]  /*0bc0*/  IMAD.IADD R21, R35, 0x1, R0 ;  /* 0x0000000123157824 */ /* 0x000fe200078e0200 */
[----:B------:R-:W-:Y:S01]  /*0bd0*/  ISETP.GE.OR P6, PT, R30, c[0x0][0x1cc], !P4 ;  /* 0x000073001e007a0c */ /* 0x000fe200067c6670 */
[----:B------:R-:W-:Y:S01]  /*0be0*/  UIMAD.WIDE.U32 UR26, UR11, UR4, URZ ;  /* 0x000000040b1a72a5 */ /* 0x000fe2000f8e003f */
[----:B------:R-:W-:Y:S01]  /*0bf0*/  IMAD.IADD R0, R9, 0x1, R7 ;  /* 0x0000000109007824 */ /* 0x000fe200078e0207 */
[----:B------:R-:W-:Y:S01]  /*0c00*/  UIMAD UR7, UR11, UR5, UR7 ;  /* 0x000000050b0772a4 */ /* 0x000fe2000f8e0207 */
[----:B------:R-:W-:Y:S01]  /*0c10*/  IADD3.X R10, R21, UR21, R16, P2, P1 ;  /* 0x00000015150a7c10 */ /* 0x000fe200097e2410 */
[----:B------:R2:W-:Y:S01]  /*0c20*/  STL [R1+0x40], R21 ;  /* 0x0000401501007387 */ /* 0x0005e20000100800 */
[----:B------:R-:W-:Y:S01]  /*0c30*/  ISETP.GE.AND P2, PT, R12, 0x41, PT ;  /* 0x000000410c00780c */ /* 0x000fe20003f46270 */
[----:B------:R-:W-:Y:S01]  /*0c40*/  UIADD3 UR7, UR27, UR7, URZ ;  /* 0x000000071b077290 */ /* 0x000fe2000fffe03f */
[----:B------:R-:W-:Y:S01]  /*0c50*/  IMAD.U32 R9, RZ, RZ, UR27 ;  /* 0x0000001bff097e24 */ /* 0x000fe2000f8e00ff */
[C---:B------:R-:W-:Y:S01]  /*0c60*/  ISETP.GE.OR P4, PT, R30.reuse, c[0x0][0x19c], !P4 ;  /* 0x000067001e007a0c */ /* 0x040fe20006786670 */
[----:B------:R-:W-:Y:S01]  /*0c70*/  UMOV UR27, 0x7 ;  /* 0x00000007001b7882 */ /* 0x000fe20000000000 */
[----:B------:R-:W-:-:S02]  /*0c80*/  ISETP.GE.OR P0, PT, R30, c[0x0][0x1cc], !P2 ;  /* 0x000073001e007a0c */ /* 0x000fc40005706670 */
[----:B------:R3:W-:Y:S01]  /*0c90*/  LDGSTS.E.BYPASS.LTC128B.128 [R23+0x5080], [R4.64], !P6 ;  /* 0x0508000004177fae */ /* 0x0007e2000f101d56 */
[----:B------:R-:W-:Y:S02]  /*0ca0*/  ISETP.GE.OR P2, PT, R30, c[0x0][0x19c], !P2 ;  /* 0x000067001e007a0c */ /* 0x000fe40005746670 */
        /* <DEDUP_REMOVED lines=51> */
[----:B---3--:R-:W-:Y:S01]  /*0fe0*/  IADD3 R6, P0, R2, UR31, RZ ;  /* 0x0000001f02067c10 */ /* 0x008fe2000ff1e0ff */
[----:B------:R-:W-:Y:S01]  /*0ff0*/  IMAD.U32 R10, RZ, RZ, UR19 ;  /* 0x00000013ff0a7e24 */ /* 0x000fe2000f8e00ff */
[----:B------:R1:W-:Y:S01]  /*1000*/  LDGSTS.E.BYPASS.LTC128B.128 [R23+0x2080], [R2.64], !P2 ;  /* 0x0208000002177fae */ /* 0x0003e2000d101d56 */
[----:B------:R-:W-:Y:S01]  /*1010*/  IMAD R11, R26, c[0x0][0x28c], R11 ;  /* 0x0000a3001a0b7a24 */ /* 0x000fe200078e020b */
[----:B------:R-:W-:-:S02]  /*1020*/  IADD3.X R19, R21, UR26, R8, P5, P1 ;  /* 0x0000001a15137c10 */ /* 0x000fc4000afe2408 */
[----:B------:R-:W-:Y:S01]  /*1030*/  IADD3 R10, -R28, c[0x0][0x168], -R10 ;  /* 0x00005a001c0a7a10 */ /* 0x000fe20007ffe90a */
[----:B------:R2:W-:Y:S01]  /*1040*/  STL [R1+0x3c], R21 ;  /* 0x00003c1501007387 */ /* 0x0005e20000100800 */
[----:B------:R-:W-:Y:S01]  /*1050*/  ISETP.GE.AND P5, PT, R30, c[0x0][0x16c], PT ;  /* 0x00005b001e007a0c */ /* 0x000fe20003fa6270 */
[----:B----4-:R-:W-:Y:S01]  /*1060*/  IMAD.WIDE.U32 R4, R24, UR11, R18 ;  /* 0x0000000b18047c25 */ /* 0x010fe2000f8e0012 */
[----:B------:R-:W-:Y:S02]  /*1070*/  IADD3.X R7, R3, UR29, RZ, P0, !PT ;  /* 0x0000001d03077c10 */ /* 0x000fe400087fe4ff */
[C---:B------:R-:W-:Y:S02]  /*1080*/  ISETP.LT.OR P4, PT, R10.reuse, 0x1, P5 ;  /* 0x000000010a00780c */ /* 0x040fe40002f81670 */
[----:B------:R-:W-:Y:S01]  /*1090*/  ISETP.LT.OR P2, PT, R10, 0x21, P5 ;  /* 0x000000210a00780c */ /* 0x000fe20002f41670 */
[----:B------:R3:W-:Y:S01]  /*10a0*/  LDGSTS.E.BYPASS.LTC128B.128 [R23+0x3080], [R6.64], !P6 ;  /* 0x0308000006177fae */ /* 0x0007e2000f101d56 */
[----:B------:R-:W-:Y:S01]  /*10b0*/  IADD3 R0, R5, UR4, RZ ;  /* 0x0000000405007c10 */ /* 0x000fe2000fffe0ff */
[----:B------:R-:W-:Y:S01]  /*10c0*/  ULDC.64 UR4, c[0x0][0x290] ;  /* 0x0000a40000047ab9 */ /* 0x000fe20000000a00 */
[C---:B------:R-:W-:Y:S01]  /*10d0*/  LEA R8, P0, R4.reuse, c[0x0][0x1f0], 0x1 ;  /* 0x00007c0004087a11 */ /* 0x040fe200078008ff */
[----:B------:R-:W-:Y:S01]  /*10e0*/  UIMAD UR28, UR20, UR4, URZ ;  /* 0x00000004141c72a4 */ /* 0x000fe2000f8e023f */
[----:B------:R-:W0:Y:S01]  /*10f0*/  LDGDEPBAR ;  /* 0x00000000000079af */ /* 0x000e220000000000 */
[----:B------:R-:W-:Y:S01]  /*1100*/  UIMAD.WIDE.U32 UR32, UR10, UR4, URZ ;  /* 0x000000040a2072a5 */ /* 0x000fe2000f8e003f */
[----:B------:R-:W-:Y:S01]  /*1110*/  LEA.HI.X R9, R4, c[0x0][0x1f4], R0, 0x1, P0 ;  /* 0x00007d0004097a11 */ /* 0x000fe200000f0c00 */
[----:B------:R-:W-:Y:S01]  /*1120*/  UIMAD UR28, UR10, UR5, UR28 ;  /* 0x000000050a1c72a4 */ /* 0x000fe2000f8e021c */
[----:B------:R-:W-:Y:S01]  /*1130*/  IMAD.WIDE.U32 R4, R26, c[0x0][0x288], R32 ;  /* 0x0000a2001a047a25 */ /* 0x000fe200078e0020 */
[----:B------:R4:W-:Y:S01]  /*1140*/  LDGSTS.E.BYPASS.LTC128B.128 [R23+0x8080], [R12.64], !P4 ;  /* 0x080800000c177fae */ /* 0x0009e2000e101d56 */
[----:B------:R-:W-:Y:S01]  /*1150*/  ISETP.LT.OR P6, PT, R10, 0x41, P5 ;  /* 0x000000410a00780c */ /* 0x000fe20002fc1670 */
[----:B------:R-:W-:Y:S01]  /*1160*/  UIADD3 UR28, UR33, UR28, URZ ;  /* 0x0000001c211c7290 */ /* 0x000fe2000fffe03f */
[----:B------:R-:W-:Y:S01]  /*1170*/  ISETP.GE.AND P4, PT, R30, c[0x0][0x1fc], PT ;  /* 0x00007f001e007a0c */ /* 0x000fe20003f86270 */
[----:B------:R-:W-:Y:S01]  /*1180*/  USHF.L.U32 UR4, UR6, 0x6, URZ ;  /* 0x0000000606047899 */ /* 0x000fe2000800063f */
[----:B-1----:R-:W-:Y:S01]  /*1190*/  IADD3 R2, P1, R12, UR27, RZ ;  /* 0x0000001b0c027c10 */ /* 0x002fe2000ff3e0ff */
[----:B------:R-:W-:-:S02]  /*11a0*/  ULDC UR5, c[0x0][0x20c] ;  /* 0x0000830000057ab9 */ /* 0x000fc40000000800 */
[----:B------:R-:W-:Y:S01]  /*11b0*/  USHF.L.U64.HI UR24, UR6, UR24, UR5 ;  /* 0x0000001806187299 */ /* 0x000fe20008010205 */
[----:B------:R-:W-:Y:S01]  /*11c0*/  IADD3.X R3, R13, UR25, RZ, P1, !PT ;  /* 0x000000190d037c10 */ /* 0x000fe20008ffe4ff */
[----:B------:R-:W-:Y:S01]  /*11d0*/  UIADD3 UR5, UR11, 0x1, URZ ;  /* 0x000000010b057890 */ /* 0x000fe2000fffe03f */
[----:B------:R-:W-:-:S03]  /*11e0*/  IADD3 R22, P1, R4, UR32, RZ ;  /* 0x0000002004167c10 */ /* 0x000fc6000ff3e0ff */
[----:B------:R1:W-:Y:S01]  /*11f0*/  LDGSTS.E.BYPASS.LTC128B.128 [R23+0x9080], [R2.64], !P2 ;  /* 0x0908000002177fae */ /* 0x0003e2000d101d56 */
[----:B------:R-:W-:Y:S01]  /*1200*/  ISETP.LT.OR P2, PT, R10, 0x61, P5 ;  /* 0x000000610a00780c */ /* 0x000fe20002f41670 */
[----:B------:R-:W-:Y:S01]  /*1210*/  UISETP.GE.AND UP0, UPT, UR5, UR13, UPT ;  /* 0x0000000d0500728c */ /* 0x000fe2000bf06270 */
[----:B---3--:R-:W-:Y:S02]  /*1220*/  LEA.HI R6, R20, R14, RZ, 0x4 ;  /* 0x0000000e14067211 */ /* 0x008fe400078f20ff */
[----:B--2---:R-:W-:Y:S02]  /*1230*/  IADD3.X R21, R5, UR28, R11, P1, !PT ;  /* 0x0000001c05157c10 */ /* 0x004fe40008ffe40b */
[----:B------:R-:W-:Y:S02]  /*1240*/  SHF.R.S32.HI R0, RZ, 0x4, R6 ;  /* 0x00000004ff007819 */ /* 0x000fe40000011406 */
[----:B------:R-:W-:Y:S02]  /*1250*/  ISETP.LT.OR P1, PT, R10, 0x1, P4 ;  /* 0x000000010a00780c */ /* 0x000fe40002721670 */
[----:B------:R-:W-:-:S02]  /*1260*/  LEA.HI R7, R6, R0, RZ, 0x1 ;  /* 0x0000000006077211 */ /* 0x000fc400078f08ff */
[----:B----4-:R-:W-:Y:S02]  /*1270*/  LEA.HI R12, R20, R14, RZ, 0x5 ;  /* 0x0000000e140c7211 */ /* 0x010fe400078f28ff */
[----:B------:R-:W-:-:S05]  /*1280*/  LOP3.LUT R7, R7, 0xfffffffe, RZ, 0xc0, !PT ;  /* 0xfffffffe07077812 */ /* 0x000fca00078ec0ff */
[----:B------:R-:W-:Y:S02]  /*1290*/  IMAD.IADD R13, R0, 0x1, -R7 ;  /* 0x00000001000d7824 */ /* 0x000fe400078e0a07 */
[----:B------:R-:W-:Y:S01]  /*12a0*/  @!P3 IMAD.SHL.U32 R0, R14, 0x10, RZ ;  /* 0x000000100e00b824 */ /* 0x000fe200078e00ff */
[----:B-1----:R-:W-:-:S04]  /*12b0*/  IADD3 R2, P0, R2, UR27, RZ ;  /* 0x0000001b02027c10 */ /* 0x002fc8000ff1e0ff */
        /* <DEDUP_REMOVED lines=95> */
.L_x_1242:
[----:B---3--:R-:W-:Y:S05]  /*18b0*/  BSYNC B0 ;  /* 0x0000000000007941 */ /* 0x008fea0003800000 */
.L_x_1241:
        /* <DEDUP_REMOVED lines=21> */
[----:B------:R-:W-:Y:S01]  /*1a10*/  UMOV UR31, 0x1 ;  /* 0x00000001001f7882 */ /* 0x000fe20000000000 */
[----:B------:R-:W-:Y:S01]  /*1a20*/  SHF.R.U32.HI R180, RZ, 0x3, R10 ;  /* 0x00000003ffb47819 */ /* 0x000fe2000001160a */
[----:B------:R-:W-:Y:S01]  /*1a30*/  IMAD.IADD R12, R181, 0x1, -R4 ;  /* 0x00000001b50c7824 */ /* 0x000fe200078e0a04 */
[----:B------:R-:W-:Y:S01]  /*1a40*/  LOP3.LUT R2, R10, 0x30, R7, 0xf8, !PT ;  /* 0x000000300a027812 */ /* 0x000fe200078ef807 */
[----:B------:R-:W-:Y:S01]  /*1a50*/  IMAD R181, R13, 0x2, R181 ;  /* 0x000000020db57824 */ /* 0x000fe200078e02b5 */
[----:B------:R-:W-:Y:S01]  /*1a60*/  LOP3.LUT R4, R180, R3, R10, 0x1e, !PT ;  /* 0x00000003b4047212 */ /* 0x000fe200078e1e0a */
[----:B------:R-:W-:Y:S01]  /*1a70*/  IMAD R11, R26, c[0x0][0x23c], R11 ;  /* 0x00008f001a0b7a24 */ /* 0x000fe200078e020b */
[----:B------:R-:W-:Y:S01]  /*1a80*/  LOP3.LUT R180, R180, R2, R3, 0x1e, !PT ;  /* 0x00000002b4b47212 */ /* 0x000fe200078e1e03 */
[----:B------:R-:W-:Y:S01]  /*1a90*/  ULDC UR7, c[0x0][0x198] ;  /* 0x0000660000077ab9 */ /* 0x000fe20000000800 */
[----:B------:R-:W-:Y:S01]  /*1aa0*/  LEA.HI R2, R5, R6, RZ, 0x3 ;  /* 0x0000000605027211 */ /* 0x000fe200078f18ff */
[----:B------:R-:W-:Y:S01]  /*1ab0*/  IMAD.U32 R181, R181, 0x200, R4 ;  /* 0x00000200b5b57824 */ /* 0x000fe200078e0004 */
[----:B------:R-:W-:Y:S01]  /*1ac0*/  SEL R183, R187, 0xffffffe0, !P1 ;  /* 0xffffffe0bbb77807 */ /* 0x000fe20004800000 */
[----:B------:R-:W-:Y:S01]  /*1ad0*/  UIADD3 UR7, -UR12, UR7, UR31 ;  /* 0x000000070c077290 */ /* 0x000fe2000fffe11f */
[----:B------:R-:W-:Y:S01]  /*1ae0*/  LOP3.LUT R0, R2, 0xfffffff8, RZ, 0xc0, !PT ;  /* 0xfffffff802007812 */ /* 0x000fe200078ec0ff */
[----:B------:R-:W-:Y:S01]  /*1af0*/  IMAD.IADD R3, R15, 0x1, R11 ;  /* 0x000000010f037824 */ /* 0x000fe200078e020b */
[----:B------:R-:W-:Y:S01]  /*1b00*/  SHF.R.S32.HI R2, RZ, 0x1f, R8 ;  /* 0x0000001fff027819 */ /* 0x000fe20000011408 */
[----:B------:R-:W-:Y:S01]  /*1b10*/  ULDC.64 UR4, c[0x0][0x240] ;  /* 0x0000900000047ab9 */ /* 0x000fe20000000a00 */
[----:B------:R-:W-:Y:S01]  /*1b20*/  SEL R182, R172, 0xffffffc0, !P2 ;  /* 0xffffffc0acb67807 */ /* 0x000fe20005000000 */
[----:B------:R-:W-:Y:S01]  /*1b30*/  IMAD.IADD R4, R6, 0x1, -R0 ;  /* 0x0000000106047824 */ /* 0x000fe200078e0a00 */
[----:B------:R-:W-:Y:S01]  /*1b40*/  LEA.HI R0, R2, R8, RZ, 0x2 ;  /* 0x0000000802007211 */ /* 0x000fe200078f10ff */
[----:B------:R-:W-:Y:S01]  /*1b50*/  IMAD.MOV.U32 R2, RZ, RZ, R14 ;  /* 0x000000ffff027224 */ /* 0x000fe200078e000e */
[----:B------:R-:W-:Y:S01]  /*1b60*/  UIMAD UR4, UR20, UR4, URZ ;  /* 0x00000004140472a4 */ /* 0x000fe2000f8e023f */
[----:B------:R-:W-:Y:S01]  /*1b70*/  IMAD.U32 R6, RZ, RZ, UR10 ;  /* 0x0000000aff067e24 */ /* 0x000fe2000f8e00ff */
[C---:B------:R-:W-:Y:S01]  /*1b80*/  LEA.HI.SX32 R5, R0.reuse, R7, 0x1e ;  /* 0x0000000700057211 */ /* 0x040fe200078ff2ff */
[----:B------:R-:W-:Y:S01]  /*1b90*/  ULDC UR6, c[0x0][0x2a0] ;  /* 0x0000a80000067ab9 */ /* 0x000fe20000000800 */
[----:B------:R-:W-:Y:S01]  /*1ba0*/  LOP3.LUT R0, R0, 0x7ffffffc, RZ, 0xc0, !PT ;  /* 0x7ffffffc00007812 */ /* 0x000fe200078ec0ff */
[----:B------:R-:W-:Y:S01]  /*1bb0*/  IMAD.WIDE.U32 R18, R6, c[0x0][0x240], R2 ;  /* 0x0000900006127a25 */ /* 0x000fe200078e0002 */
[----:B------:R-:W-:Y:S01]  /*1bc0*/  R2P PR, R4, 0x6 ;  /* 0x0000000604007804 */ /* 0x000fe20000000000 */
[----:B------:R1:W-:Y:S01]  /*1bd0*/  STL [R1+0x14], R5 ;  /* 0x0000140501007387 */ /* 0x0003e20000100800 */
[----:B------:R-:W-:Y:S01]  /*1be0*/  UIMAD UR4, UR10, UR5, UR4 ;  /* 0x000000050a0472a4 */ /* 0x000fe2000f8e0204 */
[----:B------:R-:W-:Y:S01]  /*1bf0*/  IMAD.U32 R2, RZ, RZ, UR7 ;  /* 0x00000007ff027e24 */ /* 0x000fe2000f8e00ff */
[----:B------:R-:W-:Y:S01]  /*1c00*/  ULOP3.LUT UR6, URZ, UR6, URZ, 0x33, !UPT ;  /* 0x000000063f067292 */ /* 0x000fe2000f8e333f */
[----:B------:R2:W-:Y:S01]  /*1c10*/  STL.64 [R1+0x28], R18 ;  /* 0x0000281201007387 */ /* 0x0005e20000100a00 */
[----:B------:R-:W-:Y:S01]  /*1c20*/  IMAD.SHL.U32 R181, R181, 0x2, RZ ;  /* 0x00000002b5b57824 */ /* 0x000fe200078e00ff */
[----:B------:R-:W-:Y:S01]  /*1c30*/  SEL R229, R172, 0xffffffc0, !P2 ;  /* 0xffffffc0ace57807 */ /* 0x000fe20005000000 */
[----:B------:R-:W-:Y:S01]  /*1c40*/  IMAD R180, R13, 0x200, R180 ;  /* 0x000002000db47824 */ /* 0x000fe200078e02b4 */
[----:B------:R-:W-:Y:S01]  /*1c50*/  IADD3 R3, R19, UR4, RZ ;  /* 0x0000000413037c10 */ /* 0x000fe2000fffe0ff */
[----:B------:R-:W0:Y:S01]  /*1c60*/  LDGDEPBAR ;  /* 0x00000000000079af */ /* 0x000e220000000000 */
[C---:B------:R-:W-:Y:S01]  /*1c70*/  IMAD.IADD R182, R181.reuse, 0x1, R182 ;  /* 0x00000001b5b67824 */ /* 0x040fe200078e02b6 */
[----:B------:R-:W-:Y:S01]  /*1c80*/  USHF.L.U32 UR29, UR9, 0x7, URZ ;  /* 0x00000007091d7899 */ /* 0x000fe2000800063f */
[----:B------:R-:W-:Y:S01]  /*1c90*/  IMAD.IADD R184, R181, 0x1, R183 ;  /* 0x00000001b5b87824 */ /* 0x000fe200078e02b7 */
[----:B------:R-:W-:Y:S01]  /*1ca0*/  ULDC UR30, c[0x0][0x2a8] ;  /* 0x0000aa00001e7ab9 */ /* 0x000fe20000000800 */
        /* <DEDUP_REMOVED lines=24> */
[----:B------:R2:W-:Y:S01]  /*1e30*/  STL [R1], R10 ;  /* 0x0000000a01007387 */ /* 0x0005e20000100800 */
[----:B------:R-:W-:Y:S01]  /*1e40*/  CS2R R98, SRZ ;  /* 0x0000000000627805 */ /* 0x000fe2000001ff00 */
[----:B------:R-:W-:Y:S01]  /*1e50*/  LOP3.LUT R0, R4, R0, R17, 0x1e, !PT ;  /* 0x0000000004007212 */ /* 0x000fe200078e1e11 */
[----:B------:R-:W-:Y:S01]  /*1e60*/  CS2R R96, SRZ ;  /* 0x0000000000607805 */ /* 0x000fe2000001ff00 */
[----:B------:R2:W-:Y:S01]  /*1e70*/  STL [R1+0x38], R3 ;  /* 0x0000380301007387 */ /* 0x0005e20000100800 */
        /* <DEDUP_REMOVED lines=9> */
[----:B------:R-:W-:Y:S01]  /*1f10*/  IADD3 R0, R2, -c[0x0][0x168], -R10 ;  /* 0x80005a0002007a10 */ /* 0x000fe20007ffe80a */
[----:B------:R-:W-:Y:S01]  /*1f20*/  CS2R R80, SRZ ;  /* 0x0000000000507805 */ /* 0x000fe2000001ff00 */
[C---:B------:R-:W-:Y:S01]  /*1f30*/  IADD3 R228, R227.reuse, 0x20, RZ ;  /* 0x00000020e3e47810 */ /* 0x040fe20007ffe0ff */
[C---:B------:R-:W-:Y:S01]  /*1f40*/  IMAD.IADD R230, R227.reuse, 0x1, R229 ;  /* 0x00000001e3e67824 */ /* 0x040fe200078e02e5 */
[C---:B------:R-:W-:Y:S01]  /*1f50*/  IADD3 R2, R0.reuse, c[0x0][0x2a4], RZ ;  /* 0x0000a90000027a10 */ /* 0x040fe20007ffe0ff */
[----:B------:R-:W-:Y:S01]  /*1f60*/  CS2R R74, SRZ ;  /* 0x00000000004a7805 */ /* 0x000fe2000001ff00 */
[----:B------:R-:W-:Y:S01]  /*1f70*/  IADD3 R0, R0, UR6, RZ ;  /* 0x0000000600007c10 */ /* 0x000fe2000fffe0ff */
[----:B------:R-:W-:Y:S01]  /*1f80*/  CS2R R72, SRZ ;  /* 0x0000000000487805 */ /* 0x000fe2000001ff00 */
[----:B------:R-:W-:Y:S01]  /*1f90*/  @P1 IADD3 R228, R227, -0x20, RZ ;  /* 0xffffffe0e3e41810 */ /* 0x000fe20007ffe0ff */
[----:B------:R2:W-:Y:S01]  /*1fa0*/  STL [R1+0x4], R2 ;  /* 0x0000040201007387 */ /* 0x0005e20000100800 */
[----:B------:R-:W-:Y:S01]  /*1fb0*/  R2P PR, R188, 0x6 ;  /* 0x00000006bc007804 */ /* 0x000fe20000000000 */
[----:B------:R-:W-:Y:S01]  /*1fc0*/  CS2R R70, SRZ ;  /* 0x0000000000467805 */ /* 0x000fe2000001ff00 */
[----:B------:R-:W-:Y:S01]  /*1fd0*/  CS2R R68, SRZ ;  /* 0x0000000000447805 */ /* 0x000fe2000001ff00 */
[----:B------:R2:W-:Y:S01]  /*1fe0*/  STL [R1+0x10], R0 ;  /* 0x0000100001007387 */ /* 0x0005e20000100800 */
[----:B------:R-:W-:Y:S01]  /*1ff0*/  IMAD.SHL.U32 R180, R180, 0x2, RZ ;  /* 0x00000002b4b47824 */ /* 0x000fe200078e00ff */
[----:B------:R-:W-:Y:S01]  /*2000*/  SEL R187, R187, 0xffffffe0, !P1 ;  /* 0xffffffe0bbbb7807 */ /* 0x000fe20004800000 */
[----:B------:R-:W-:Y:S01]  /*2010*/  IMAD.IADD R183, R183, 0x1, R182 ;  /* 0x00000001b7b77824 */ /* 0x000fe200078e02b6 */
[----:B------:R-:W-:Y:S01]  /*2020*/  SEL R172, R172, 0xffffffc0, !P2 ;  /* 0xffffffc0acac7807 */ /* 0x000fe20005000000 */
[----:B------:R-:W-:Y:S01]  /*2030*/  IMAD.IADD R229, R229, 0x1, R228 ;  /* 0x00000001e5e57824 */ /* 0x000fe200078e02e4 */
[----:B------:R-:W-:-:S02]  /*2040*/  ULDC UR20, c[0x0][0x198] ;  /* 0x0000660000147ab9 */ /* 0x000fc40000000800 */
[----:B------:R-:W-:Y:S02]  /*2050*/  ULDC UR19, c[0x0][0x290] ;  /* 0x0000a40000137ab9 */ /* 0x000fe40000000800 */
[----:B------:R-:W-:Y:S02]  /*2060*/  ULDC UR18, c[0x0][0x218] ;  /* 0x0000860000127ab9 */ /* 0x000fe40000000800 */
[----:B------:R-:W-:Y:S02]  /*2070*/  UISETP.LE.AND UP4, UPT, UR31, UR30, UPT ;  /* 0x0000001e1f00728c */ /* 0x000fe4000bf83270 */
[----:B------:R-:W-:Y:S02]  /*2080*/  UMOV UR33, URZ ;  /* 0x0000003f00217c82 */ /* 0x000fe40008000000 */
[----:B------:R-:W-:Y:S02]  /*2090*/  UMOV UR32, 0x1 ;  /* 0x0000000100207882 */ /* 0x000fe40000000000 */
[----:B------:R-:W-:-:S02]  /*20a0*/  UMOV UR5, URZ ;  /* 0x0000003f00057c82 */ /* 0x000fc40008000000 */
[----:B------:R-:W-:Y:S02]  /*20b0*/  UISETP.GT.AND UP5, UPT, UR9, -0x1, UPT ;  /* 0xffffffff0900788c */ /* 0x000fe4000bfa4270 */
[----:B------:R-:W-:Y:S02]  /*20c0*/  UIADD3 UR20, -UR29, UR20, URZ ;  /* 0x000000141d147290 */ /* 0x000fe4000fffe13f */
[----:B------:R-:W-:Y:S02]  /*20d0*/  UIMAD UR19, UR10, UR19, URZ ;  /* 0x000000130a1372a4 */ /* 0x000fe4000f8e023f */
[----:B------:R-:W-:Y:S02]  /*20e0*/  UIMAD UR18, UR10, UR18, URZ ;  /* 0x000000120a1272a4 */ /* 0x000fe4000f8e023f */
[----:B--2---:R-:W-:Y:S02]  /*20f0*/  ULDC UR30, c[0x0][0x168] ;  /* 0x00005a00001e7ab9 */ /* 0x004fe40000000800 */
.L_x_1261:
[----:B------:R-:W-:Y:S04]  /*2100*/  DEPBAR.LE SB0, 0x1 ;  /* 0x000080400000791a */ /* 0x000fe80000000000 */
[----:B------:R-:W-:Y:S01]  /*2110*/  BAR.SYNC.DEFER_BLOCKING 0x0 ;  /* 0x0000000000007b1d */ /* 0x000fe20000010000 */
[----:B------:R-:W-:Y:S01]  /*2120*/  USHF.L.U32 UR4, UR5, 0xd, URZ ;  /* 0x0000000d05047899 */ /* 0x000fe2000800063f */
[----:B------:R-:W-:Y:S01]  /*2130*/  IMAD.U32 R199, RZ, RZ, UR5 ;  /* 0x00000005ffc77e24 */ /* 0x000fe2000f8e00ff */
[----:B------:R-:W-:Y:S04]  /*2140*/  PLOP3.LUT P0, PT, PT, PT, UP4, 0x80, 0x0 ;  /* 0x000000000000781c */ /* 0x000fe80003f0f048 */
[----:B------:R-:W-:Y:S05]  /*2150*/  IADD3 R0, R186, UR4, RZ ;  /* 0x00000004ba007c10 */ /* 0x000fea000fffe0ff */
        /* <DEDUP_REMOVED lines=10> */
[----:B------:R-:W4:Y:S01]  /*2200*/  LDL R176, [R1] ;  /* 0x0000000001b07983 */ /* 0x000f220000100800 */
        /* <DEDUP_REMOVED lines=57> */
[C---:B------:R-:W-:Y:S04]  /*25a0*/  HMMA.16816.F32.BF16 R24, R160.reuse, R164, R24 ;  /* 0x000000a4a018723c */ /* 0x040fe80000041818 */
[----:B----4-:R-:W-:Y:S04]  /*25b0*/  IADD3 R195, -R176, UR20, RZ ;  /* 0x00000014b0c37c10 */ /* 0x010fe8000fffe1ff */
        /* <DEDUP_REMOVED lines=8> */
[-C--:B--2---:R-:W-:Y:S04]  /*2640*/  LEA R199, R199, R233.reuse, 0x7 ;  /* 0x000000e9c7c77211 */ /* 0x084fe800078e38ff */
[C---:B------:R-:W-:Y:S01]  /*2650*/  HMMA.16816.F32.BF16 R56, R160.reuse, R152, R56 ;  /* 0x00000098a038723c */ /* 0x040fe20000041838 */
[----:B------:R2:W4:Y:S04]  /*2660*/  LDS R196, [R199.X4+0x18080] ;  /* 0x01808000c7c47984 */ /* 0x0005280000004800 */
[----:B------:R2:W1:Y:S03]  /*2670*/  LDS R197, [R199.X4+0x180a0] ;  /* 0x0180a000c7c57984 */ /* 0x0004660000004800 */
[-C--:B------:R-:W-:Y:S01]  /*2680*/  HMMA.16816.F32.BF16 R60, R160, R154.reuse, R60 ;  /* 0x0000009aa03c723c */ /* 0x080fe2000004183c */
[----:B------:R2:W1:Y:S04]  /*2690*/  LDS R198, [R199.X4+0x18180] ;  /* 0x01818000c7c67984 */ /* 0x0004680000004800 */
[----:B------:R-:W1:Y:S03]  /*26a0*/  LDS R199, [R199.X4+0x181a0] ;  /* 0x0181a000c7c77984 */ /* 0x000e660000004800 */
[----:B------:R-:W-:Y:S07]  /*26b0*/  HMMA.16816.F32.BF16 R64, R132, R154, R64 ;  /* 0x0000009a8440723c */ /* 0x000fee0000041840 */
[----:B------:R-:W-:Y:S01]  /*26c0*/  IMAD.U32 R132, RZ, RZ, UR11 ;  /* 0x0000000bff847e24 */ /* 0x000fe2000f8e00ff */
[-C--:B------:R-:W-:Y:S05]  /*26d0*/  HMMA.16816.F32.BF16 R4, R144, R168.reuse, R4 ;  /* 0x000000a89004723c */ /* 0x080fea0000041804 */
[----:B------:R-:W-:Y:S03]  /*26e0*/  LEA R132, R132, R233, 0x7 ;  /* 0x000000e984847211 */ /* 0x000fe600078e38ff */
[C---:B------:R-:W-:Y:S04]  /*26f0*/  HMMA.16816.F32.BF16 R8, R172.reuse, R168, R8 ;  /* 0x000000a8ac08723c */ /* 0x040fe80000041808 */
[C---:B------:R-:W-:Y:S01]  /*2700*/  IMAD.IADD R191, R132.reuse, 0x1, R178 ;  /* 0x0000000184bf7824 */ /* 0x040fe200078e02b2 */
[----:B------:R-:W-:Y:S03]  /*2710*/  IADD3 R189, R132, R177, RZ ;  /* 0x000000b184bd7210 */ /* 0x000fe60007ffe0ff */
        /* <DEDUP_REMOVED lines=16> */
[----:B--2-4-:R-:W-:Y:S01]  /*2820*/  IMAD.MOV.U32 R3, RZ, RZ, c[0x0][0x168] ;  /* 0x00005a00ff037624 */ /* 0x014fe200078e00ff */
        /* <DEDUP_REMOVED lines=13> */
.L_x_1245:
[----:B------:R-:W-:Y:S04]  /*2900*/  MOV R133, 0x1 ;  /* 0x0000000100857802 */ /* 0x000fe80000000f00 */
[----:B------:R-:W-:Y:S11]  /*2910*/  ISETP.NE.AND P1, PT, R133, c[0x0][0x2a8], PT ;  /* 0x0000aa0085007a0c */ /* 0x000ff60003f25270 */
[----:B------:R-:W-:Y:S02]  /*2920*/  @!UPT UIADD3 URZ, URZ, URZ, URZ ;  /* 0x0000003f3f3ff290 */ /* 0x000fe4000fffe03f */
[----:B------:R-:W-:Y:S05]  /*2930*/  @P1 IMAD.HI.U32 R133, R3, c[0x0][0x2ac], RZ ;  /* 0x0000ab0003851a27 */ /* 0x000fea00078e00ff */
[----:B------:R-:W-:Y:S02]  /*2940*/  @P1 SHF.R.U32.HI R3, RZ, c[0x0][0x2b0], R133 ;  /* 0x0000ac00ff031a19 */ /* 0x000fe40000011685 */
.L_x_1246:
[----:B------:R-:W-:Y:S05]  /*2950*/  BSYNC B0 ;  /* 0x0000000000007941 */ /* 0x000fea0003800000 */
.L_x_1244:
[----:B------:R-:W-:Y:S04]  /*2960*/  IMAD.MOV.U32 R133, RZ, RZ, c[0x0][0x2a8] ;  /* 0x0000aa00ff857624 */ /* 0x000fe800078e00ff */
[----:B------:R-:W-:Y:S04]  /*2970*/  IMAD R3, R3, R133, -UR29 ;  /* 0x8000001d03037e24 */ /* 0x000fe8000f8e0285 */
[----:B------:R-:W-:Y:S05]  /*2980*/  IMAD.IADD R3, R3, 0x1, -R176 ;  /* 0x0000000103037824 */ /* 0x000fea00078e0ab0 */
[----:B------:R-:W-:Y:S02]  /*2990*/  IADD3 R133, R3, c[0x0][0x2a8], RZ ;  /* 0x0000aa0003857a10 */ /* 0x000fe40007ffe0ff */
[----:B------:R-:W-:Y:S02]  /*29a0*/  IMNMX R189, R189, R3, !PT ;  /* 0x00000003bdbd7217 */ /* 0x000fe40007800200 */
[----:B------:R-:W-:Y:S02]  /*29b0*/  IMNMX R191, R191, R133, PT ;  /* 0x00000085bfbf7217 */ /* 0x000fe40003800200 */
.L_x_1243:
[----:B--2-4-:R-:W-:Y:S05]  /*29c0*/  IADD3 R133, R132, 0x8, RZ ;  /* 0x0000000884857810 */ /* 0x014fea0007ffe0ff */
        /* <DEDUP_REMOVED lines=18> */
.L_x_1249:
[----:B------:R-:W-:Y:S04]  /*2af0*/  MOV R134, 0x1 ;  /* 0x0000000100867802 */ /* 0x000fe80000000f00 */
[----:B------:R-:W-:Y:S11]  /*2b00*/  ISETP.NE.AND P1, PT, R134, c[0x0][0x2a8], PT ;  /* 0x0000aa0086007a0c */ /* 0x000ff60003f25270 */
[----:B------:R-:W-:Y:S02]  /*2b10*/  @!UPT UIADD3 URZ, URZ, URZ, URZ ;  /* 0x0000003f3f3ff290 */ /* 0x000fe4000fffe03f */
[----:B------:R-:W-:Y:S05]  /*2b20*/  @P1 IMAD.HI.U32 R134, R133, c[0x0][0x2ac], RZ ;  /* 0x0000ab0085861a27 */ /* 0x000fea00078e00ff */
[----:B------:R-:W-:Y:S02]  /*2b30*/  @P1 SHF.R.U32.HI R133, RZ, c[0x0][0x2b0], R134 ;  /* 0x0000ac00ff851a19 */ /* 0x000fe40000011686 */
.L_x_1250:
[----:B------:R-:W-:Y:S05]  /*2b40*/  BSYNC B0 ;  /* 0x0000000000007941 */ /* 0x000fea0003800000 */
.L_x_1248:
[----:B------:R-:W-:Y:S04]  /*2b50*/  IMAD.MOV.U32 R134, RZ, RZ, c[0x0][0x2a8] ;  /* 0x0000aa00ff867624 */ /* 0x000fe800078e00ff */
[----:B------:R-:W-:Y:S04]  /*2b60*/  IMAD R133, R133, R134, -UR29 ;  /* 0x8000001d85857e24 */ /* 0x000fe8000f8e0286 */
[----:B------:R-:W-:Y:S05]  /*2b70*/  IMAD.IADD R133, R133, 0x1, -R176 ;  /* 0x0000000185857824 */ /* 0x000fea00078e0ab0 */
[----:B------:R-:W-:Y:S02]  /*2b80*/  IADD3 R134, R133, c[0x0][0x2a8], RZ ;  /* 0x0000aa0085867a10 */ /* 0x000fe40007ffe0ff */
[----:B------:R-:W-:Y:S02]  /*2b90*/  IMNMX R3, R3, R133, !PT ;  /* 0x0000008503037217 */ /* 0x000fe40007800200 */
[----:B------:R-:W-:Y:S02]  /*2ba0*/  IMNMX R190, R190, R134, PT ;  /* 0x00000086bebe7217 */ /* 0x000fe40003800200 */
.L_x_1247:
        /* <DEDUP_REMOVED lines=19> */
.L_x_1253:
[----:B------:R-:W-:Y:S04]  /*2ce0*/  MOV R134, 0x1 ;  /* 0x0000000100867802 */ /* 0x000fe80000000f00 */
[----:B------:R-:W-:Y:S11]  /*2cf0*/  ISETP.NE.AND P1, PT, R134, c[0x0][0x2a8], PT ;  /* 0x0000aa0086007a0c */ /* 0x000ff60003f25270 */
[----:B------:R-:W-:Y:S02]  /*2d00*/  @!UPT UIADD3 URZ, URZ, URZ, URZ ;  /* 0x0000003f3f3ff290 */ /* 0x000fe4000fffe03f */
[----:B------:R-:W-:Y:S05]  /*2d10*/  @P1 IMAD.HI.U32 R134, R133, c[0x0][0x2ac], RZ ;  /* 0x0000ab0085861a27 */ /* 0x000fea00078e00ff */
[----:B------:R-:W-:Y:S02]  /*2d20*/  @P1 SHF.R.U32.HI R133, RZ, c[0x0][0x2b0], R134 ;  /* 0x0000ac00ff851a19 */ /* 0x000fe40000011686 */
.L_x_1254:
[----:B------:R-:W-:Y:S05]  /*2d30*/  BSYNC B0 ;  /* 0x0000000000007941 */ /* 0x000fea0003800000 */
.L_x_1252:
[----:B------:R-:W-:Y:S04]  /*2d40*/  IMAD.MOV.U32 R134, RZ, RZ, c[0x0][0x2a8] ;  /* 0x0000aa00ff867624 */ /* 0x000fe800078e00ff */
[----:B------:R-:W-:Y:S04]  /*2d50*/  IMAD R133, R133, R134, -UR29 ;  /* 0x8000001d85857e24 */ /* 0x000fe8000f8e0286 */
[----:B------:R-:W-:Y:S05]  /*2d60*/  IMAD.IADD R133, R133, 0x1, -R176 ;  /* 0x0000000185857824 */ /* 0x000fea00078e0ab0 */
[----:B------:R-:W-:Y:S02]  /*2d70*/  IADD3 R134, R133, c[0x0][0x2a8], RZ ;  /* 0x0000aa0085867a10 */ /* 0x000fe40007ffe0ff */
[----:B------:R-:W-:Y:S02]  /*2d80*/  IMNMX R193, R193, R133, !PT ;  /* 0x00000085c1c17217 */ /* 0x000fe40007800200 */
[----:B------:R-:W-:Y:S02]  /*2d90*/  IMNMX R194, R194, R134, PT ;  /* 0x00000086c2c27217 */ /* 0x000fe40003800200 */
.L_x_1251:
        /* <DEDUP_REMOVED lines=19> */
.L_x_1257:
[----:B------:R-:W-:Y:S04]  /*2ed0*/  MOV R133, 0x1 ;  /* 0x0000000100857802 */ /* 0x000fe80000000f00 */
[----:B------:R-:W-:Y:S11]  /*2ee0*/  ISETP.NE.AND P0, PT, R133, c[0x0][0x2a8], PT ;  /* 0x0000aa0085007a0c */ /* 0x000ff60003f05270 */
[----:B------:R-:W-:Y:S02]  /*2ef0*/  @!UPT UIADD3 URZ, URZ, URZ, URZ ;  /* 0x0000003f3f3ff290 */ /* 0x000fe4000fffe03f */
[----:B------:R-:W-:Y:S05]  /*2f00*/  @P0 IMAD.HI.U32 R133, R132, c[0x0][0x2ac], RZ ;  /* 0x0000ab0084850a27 */ /* 0x000fea00078e00ff */
[----:B------:R-:W-:Y:S02]  /*2f10*/  @P0 SHF.R.U32.HI R132, RZ, c[0x0][0x2b0], R133 ;  /* 0x0000ac00ff840a19 */ /* 0x000fe40000011685 */
.L_x_1258:
[----:B------:R-:W-:Y:S05]  /*2f20*/  BSYNC B0 ;  /* 0x0000000000007941 */ /* 0x000fea0003800000 */
.L_x_1256:
[----:B------:R-:W-:Y:S04]  /*2f30*/  IMAD.MOV.U32 R133, RZ, RZ, c[0x0][0x2a8] ;  /* 0x0000aa00ff857624 */ /* 0x000fe800078e00ff */
[----:B------:R-:W-:Y:S04]  /*2f40*/  IMAD R132, R132, R133, -UR29 ;  /* 0x8000001d84847e24 */ /* 0x000fe8000f8e0285 */
[----:B------:R-:W-:Y:S05]  /*2f50*/  IMAD.IADD R132, R132, 0x1, -R176 ;  /* 0x0000000184847824 */ /* 0x000fea00078e0ab0 */
[----:B------:R-:W-:Y:S02]  /*2f60*/  IADD3 R133, R132, c[0x0][0x2a8], RZ ;  /* 0x0000aa0084857a10 */ /* 0x000fe40007ffe0ff */
[----:B------:R-:W-:Y:S02]  /*2f70*/  IMNMX R192, R192, R132, !PT ;  /* 0x00000084c0c07217 */ /* 0x000fe40007800200 */
[----:B------:R-:W-:Y:S02]  /*2f80*/  IMNMX R195, R195, R133, PT ;  /* 0x00000085c3c37217 */ /* 0x000fe40003800200 */
.L_x_1255:
        /* <DEDUP_REMOVED lines=85> */
.L_x_1259:
        /* <DEDUP_REMOVED lines=15> */
[----:B------:R-:W-:Y:S01]  /*35d0*/  MUFU.EX2 R219, R219 ;  /* 0x000000db00db7308 */ /* 0x000fe20000000800 */
[----:B------:R-:W-:Y:S01]  /*35e0*/  ISETP.LT.OR P2, PT, R190, 0x1, P2 ;  /* 0x00000001be00780c */ /* 0x000fe20001741670 */
[--C-:B------:R-:W-:Y:S01]  /*35f0*/  FFMA.FTZ R224, R224, c[0x0][0x29c], -R196.reuse ;  /* 0x0000a700e0e07a23 */ /* 0x100fe200000108c4 */
[----:B------:R-:W-:Y:S01]  /*3600*/  ISETP.GT.AND P6, PT, R189, 0x10, P0 ;  /* 0x00000010bd00780c */ /* 0x000fe200007c4270 */
[--C-:B------:R-:W-:Y:S01]  /*3610*/  FFMA.FTZ R231, R231, c[0x0][0x29c], -R197.reuse ;  /* 0x0000a700e7e77a23 */ /* 0x100fe200000108c5 */
[----:B------:R-:W-:Y:S02]  /*3620*/  ISETP.GT.AND P1, PT, R3, 0x10, P0 ;  /* 0x000000100300780c */ /* 0x000fe40000724270 */
[----:B------:R-:W-:Y:S02]  /*3630*/  FSEL R232, R6, -INF , !P2 ;  /* 0xff80000006e87808 */ /* 0x000fe40005000000 */
[-C--:B-1----:R-:W-:Y:S01]  /*3640*/  HMMA.16816.F32.BF16 R4, R132, R136.reuse, RZ ;  /* 0x000000888404723c */ /* 0x082fe200000418ff */
[----:B------:R-:W-:Y:S02]  /*3650*/  MUFU.EX2 R231, R231 ;  /* 0x000000e700e77308 */ /* 0x000fe40000000800 */
[----:B------:R-:W-:Y:S01]  /*3660*/  ISETP.GT.AND P2, PT, R189, 0x11, P0 ;  /* 0x00000011bd00780c */ /* 0x000fe20000744270 */
[--C-:B------:R-:W-:Y:S01]  /*3670*/  FFMA.FTZ R232, R232, c[0x0][0x29c], -R197.reuse ;  /* 0x0000a700e8e87a23 */ /* 0x100fe200000108c5 */
[C---:B------:R-:W-:Y:S02]  /*3680*/  ISETP.LT.OR P6, PT, R191.reuse, 0x11, P6 ;  /* 0x00000011bf00780c */ /* 0x040fe400037c1670 */
[----:B------:R-:W-:Y:S02]  /*3690*/  ISETP.LT.OR P1, PT, R190, 0x11, P1 ;  /* 0x00000011be00780c */ /* 0x000fe40000f21670 */
[----:B------:R-:W-:Y:S02]  /*36a0*/  FSEL R218, R16, -INF , !P6 ;  /* 0xff80000010da7808 */ /* 0x000fe40007000000 */
[----:B------:R-:W-:Y:S01]  /*36b0*/  ISETP.LT.OR P2, PT, R191, 0x12, P2 ;  /* 0x00000012bf00780c */ /* 0x000fe20001741670 */
[----:B------:R-:W1:Y:S01]  /*36c0*/  MUFU.EX2 R232, R232 ;  /* 0x000000e800e87308 */ /* 0x000e620000000800 */
[----:B------:R-:W-:Y:S01]  /*36d0*/  FSEL R226, R18, -INF , !P1 ;  /* 0xff80000012e27808 */ /* 0x000fe20004800000 */
[--C-:B------:R-:W-:Y:S01]  /*36e0*/  FFMA.FTZ R218, R218, c[0x0][0x29c], -R196.reuse ;  /* 0x0000a700dada7a23 */ /* 0x100fe200000108c4 */
[----:B------:R-:W-:Y:S02]  /*36f0*/  ISETP.GT.AND P6, PT, R3, 0x11, P0 ;  /* 0x000000110300780c */ /* 0x000fe400007c4270 */
[----:B------:R-:W-:Y:S01]  /*3700*/  ISETP.GT.AND P1, PT, R189, 0x21, P0 ;  /* 0x00000021bd00780c */ /* 0x000fe20000724270 */
[--C-:B------:R-:W-:Y:S01]  /*3710*/  FFMA.FTZ R226, R226, c[0x0][0x29c], -R197.reuse ;  /* 0x0000a700e2e27a23 */ /* 0x100fe200000108c5 */
[----:B------:R-:W-:Y:S02]  /*3720*/  FSEL R217, R17, -INF , !P2 ;  /* 0xff80000011d97808 */ /* 0x000fe40005000000 */
[----:B------:R-:W-:Y:S01]  /*3730*/  ISETP.GT.AND P2, PT, R189, 0x20, P0 ;  /* 0x00000020bd00780c */ /* 0x000fe20000744270 */
[----:B------:R-:W2:Y:S01]  /*3740*/  MUFU.EX2 R224, R224 ;  /* 0x000000e000e07308 */ /* 0x000ea20000000800 */
        /* <DEDUP_REMOVED lines=51> */
[----:B------:R-:W-:Y:S01]  /*3a80*/  FSEL R207, R37, -INF , !P2 ;  /* 0xff80000025cf7808 */ /* 0x000fe20005000000 */
[--C-:B------:R-:W-:Y:S01]  /*3a90*/  FFMA.FTZ R216, R216, c[0x0][0x29c], -R197.reuse ;  /* 0x0000a700d8d87a23 */ /* 0x100fe200000108c5 */
[----:B------:R-:W-:Y:S02]  /*3aa0*/  ISETP.GT.AND P2, PT, R189, 0x50, P0 ;  /* 0x00000050bd00780c */ /* 0x000fe40000744270 */
[----:B------:R-:W-:Y:S01]  /*3ab0*/  ISETP.LT.OR P6, PT, R190, 0x42, P6 ;  /* 0x00000042be00780c */ /* 0x000fe200037c1670 */
[----:B------:R-:W-:Y:S01]  /*3ac0*/  FFMA.FTZ R207, R207, c[0x0][0x29c], -R196 ;  /* 0x0000a700cfcf7a23 */ /* 0x000fe200000108c4 */
        /* <DEDUP_REMOVED lines=81> */
[----:B------:R-:W-:Y:S01]  /*3fe0*/  FFMA.FTZ R233, R34, c[0x0][0x29c], -R196 ;  /* 0x0000a70022e97a23 */ /* 0x000fe200000108c4 */
[----:B------:R-:W-:Y:S01]  /*3ff0*/  ISETP.LT.OR P2, PT, R195, 0x11, P2 ;  /* 0x00000011c300780c */ /* 0x000fe20001741670 */
[----:B------:R-:W-:Y:S01]  /*4000*/  MUFU.EX2 R234, R234 ;  /* 0x000000ea00ea7308 */ /* 0x000fe20000000800 */
[----:B------:R-:W-:Y:S01]  /*4010*/  FSEL R203, R15, -INF , !P1 ;  /* 0xff8000000fcb7808 */ /* 0x000fe20004800000 */
[--C-:B------:R-:W-:Y:S01]  /*4020*/  FFMA.FTZ R209, R51, c[0x0][0x29c], -R198.reuse ;  /* 0x0000a70033d17a23 */ /* 0x100fe200000108c6 */
[----:B------:R-:W-:Y:S02]  /*4030*/  ISETP.GT.AND P6, PT, R193, 0x20, P0 ;  /* 0x00000020c100780c */ /* 0x000fe400007c4270 */
        /* <DEDUP_REMOVED lines=49> */
[-C--:B------:R-:W-:Y:S01]  /*4350*/  HMMA.16816.F32.BF16 R28, R140, R146.reuse, RZ ;  /* 0x000000928c1c723c */ /* 0x080fe200000418ff */
[----:B------:R-:W-:Y:S02]  /*4360*/  ISETP.LT.OR P2, PT, R194, 0x42, P6 ;  /* 0x00000042c200780c */ /* 0x000fe40003741670 */
[----:B------:R-:W-:Y:S01]  /*4370*/  ISETP.LT.OR P1, PT, R195, 0x42, P1 ;  /* 0x00000042c300780c */ /* 0x000fe20000f21670 */
[--C-:B------:R-:W-:Y:S01]  /*4380*/  FFMA.FTZ R247, R55, c[0x0][0x29c], -R199.reuse ;  /* 0x0000a70037f77a23 */ /* 0x100fe200000108c7 */
[----:B------:R-:W-:Y:S02]  /*4390*/  FSEL R2, R41, -INF , !P2 ;  /* 0xff80000029027808 */ /* 0x000fe40005000000 */
[----:B------:R-:W-:Y:S01]  /*43a0*/  FSEL R66, R43, -INF , !P1 ;  /* 0xff8000002b427808 */ /* 0x000fe20004800000 */
[----:B------:R-:W-:Y:S01]  /*43b0*/  MUFU.EX2 R189, R189 ;  /* 0x000000bd00bd7308 */ /* 0x000fe20000000800 */
[----:B------:R-:W-:Y:S02]  /*43c0*/  ISETP.GT.AND P6, PT, R192, 0x40, P0 ;  /* 0x00000040c000780c */ /* 0x000fe400007c4270 */
[C---:B------:R-:W-:Y:S01]  /*43d0*/  ISETP.GT.AND P2, PT, R193.reuse, 0x50, P0 ;  /* 0x00000050c100780c */ /* 0x040fe20000744270 */
[--C-:B------:R-:W-:Y:S01]  /*43e0*/  FFMA.FTZ R2, R2, c[0x0][0x29c], -R198.reuse ;  /* 0x0000a70002027a23 */ /* 0x100fe200000108c6 */
[----:B------:R-:W-:Y:S01]  /*43f0*/  ISETP.GT.AND P1, PT, R193, 0x51, P0 ;  /* 0x00000051c100780c */ /* 0x000fe20000724270 */
[--C-:B------:R-:W-:Y:S01]  /*4400*/  FFMA.FTZ R249, R66, c[0x0][0x29c], -R199.reuse ;  /* 0x0000a70042f97a23 */ /* 0x100fe200000108c7 */
[----:B------:R-:W-:Y:S02]  /*4410*/  ISETP.LT.OR P6, PT, R195, 0x41, P6 ;  /* 0x00000041c300780c */ /* 0x000fe400037c1670 */
[C---:B------:R-:W-:Y:S01]  /*4420*/  ISETP.LT.OR P2, PT, R194.reuse, 0x51, P2 ;  /* 0x00000051c200780c */ /* 0x040fe20001741670 */
[----:B------:R-:W-:Y:S01]  /*4430*/  MUFU.EX2 R190, R190 ;  /* 0x000000be00be7308 */ /* 0x000fe20000000800 */
        /* <DEDUP_REMOVED lines=9> */
[----:B------:R-:W-:Y:S01]  /*44d0*/  ISETP.GT.AND P1, PT, R193, 0x60, P0 ;  /* 0x00000060c100780c */ /* 0x000fe20000724270 */
[----:B------:R-:W-:Y:S01]  /*44e0*/  MUFU.EX2 R233, R233 ;  /* 0x000000e900e97308 */ /* 0x000fe20000000800 */
[C---:B------:R-:W-:Y:S02]  /*44f0*/  ISETP.LT.OR P6, PT, R195.reuse, 0x51, P6 ;  /* 0x00000051c300780c */ /* 0x040fe400037c1670 */
[----:B------:R-:W-:Y:S02]  /*4500*/  ISETP.LT.OR P2, PT, R195, 0x52, P2 ;  /* 0x00000052c300780c */ /* 0x000fe40001741670 */
[----:B------:R-:W-:Y:S02]  /*4510*/  ISETP.LT.OR P1, PT, R194, 0x61, P1 ;  /* 0x00000061c200780c */ /* 0x000fe40000f21670 */
[----:B------:R-:W-:Y:S02]  /*4520*/  FSEL R65, R46, -INF , !P6 ;  /* 0xff8000002e417808 */ /* 0x000fe40007000000 */
[----:B------:R-:W-:Y:S01]  /*4530*/  FSEL R64, R47, -INF , !P2 ;  /* 0xff8000002f407808 */ /* 0x000fe20005000000 */
[----:B------:R-:W-:Y:S01]  /*4540*/  MUFU.EX2 R238, R238 ;  /* 0x000000ee00ee7308 */ /* 0x000fe20000000800 */
        /* <DEDUP_REMOVED lines=42> */
[----:B------:R-:W3:Y:S01]  /*47f0*/  MUFU.EX2 R192, R192 ;  /* 0x000000c000c07308 */ /* 0x000ee20000000800 */
        /* <DEDUP_REMOVED lines=11> */
[----:B------:R-:W5:Y:S07]  /*48b0*/  MUFU.EX2 R194, R194 ;  /* 0x000000c200c27308 */ /* 0x000f6e0000000800 */
        /* <DEDUP_REMOVED lines=11> */
[C---:B------:R-:W-:Y:S01]  /*4970*/  HMMA.16816.F32.BF16 R16, R156.reuse, R162, R16 ;  /* 0x000000a29c10723c */ /* 0x040fe20000041810 */
[----:B------:R-:W-:Y:S06]  /*4980*/  MUFU.EX2 R162, R242 ;  /* 0x000000f200a27308 */ /* 0x000fec0000000800 */
[----:B------:R-:W-:Y:S01]  /*4990*/  IMAD.MOV.U32 R163, RZ, RZ, R137 ;  /* 0x000000ffffa37224 */ /* 0x000fe200078e0089 */
[-C--:B------:R-:W-:Y:S01]  /*49a0*/  HMMA.16816.F32.BF16 R20, R156, R168.reuse, R20 ;  /* 0x000000a89c14723c */ /* 0x080fe20000041814 */
[----:B------:R-:W-:Y:S07]  /*49b0*/  LDSM.16.M88.4 R136, [R182+0x4080] ;  /* 0x00408000b688783b */ /* 0x000fee0000000200 */
[C---:B------:R-:W-:Y:S07]  /*49c0*/  HMMA.16816.F32.BF16 R24, R164.reuse, R168, R24 ;  /* 0x000000a8a418723c */ /* 0x040fee0000041818 */
[----:B------:R-:W-:Y:S01]  /*49d0*/  IMAD.MOV.U32 R169, RZ, RZ, R160 ;  /* 0x000000ffffa97224 */ /* 0x000fe200078e00a0 */
[-C--:B------:R-:W-:Y:S01]  /*49e0*/  HMMA.16816.F32.BF16 R28, R164, R170.reuse, R28 ;  /* 0x000000aaa41c723c */ /* 0x080fe2000004181c */
[----:B------:R-:W-:Y:S03]  /*49f0*/  MUFU.EX2 R160, R239 ;  /* 0x000000ef00a07308 */ /* 0x000fe60000000800 */
[----:B------:R-:W-:Y:S04]  /*4a00*/  IMAD.MOV.U32 R168, RZ, RZ, R161 ;  /* 0x000000ffffa87224 */ /* 0x000fe800078e00a1 */
[C---:B------:R-:W-:Y:S03]  /*4a10*/  HMMA.16816.F32.BF16 R32, R156.reuse, R170, R32 ;  /* 0x000000aa9c20723c */ /* 0x040fe60000041820 */
[----:B------:R-:W-:Y:S05]  /*4a20*/  MUFU.EX2 R161, R243 ;  /* 0x000000f300a17308 */ /* 0x000fea0000000800 */
        /* <DEDUP_REMOVED lines=462> */
[----:B------:R-:W-:Y:S01]  /*6710*/  IMAD.U32 R13, RZ, RZ, UR37 ;  /* 0x00000025ff0d7e24 */ /* 0x000fe2000f8e00ff */
[----:B------:R-:W5:Y:S01]  /*6720*/  LDL R56, [R1+0x3c] ;  /* 0x00003c0001387983 */ /* 0x000f620000100800 */
[----:B------:R-:W-:Y:S02]  /*6730*/  UIMAD UR35, UR34, UR7, UR35 ;  /* 0x00000007222372a4 */ /* 0x000fe4000f8e0223 */
[----:B------:R-:W-:Y:S01]  /*6740*/  USHF.R.S32.HI UR36, URZ, 0x1f, UR37 ;  /* 0x0000001f3f247899 */ /* 0x000fe20008011425 */
[----:B------:R-:W5:Y:S01]  /*6750*/  LDL R14, [R1+0x44] ;  /* 0x00004400010e7983 */ /* 0x000f620000100800 */
[----:B------:R-:W-:Y:S02]  /*6760*/  UIADD3 UR35, UR39, UR35, URZ ;  /* 0x0000002327237290 */ /* 0x000fe4000fffe03f */
[----:B------:R-:W-:Y:S01]  /*6770*/  USHF.L.U32 UR6, UR6, 0x6, URZ ;  /* 0x0000000606067899 */ /* 0x000fe2000800063f */
        /* <DEDUP_REMOVED lines=9> */
[----:B------:R-:W-:Y:S02]  /*6810*/  IMAD.MOV.U32 R5, RZ, RZ, R169 ;  /* 0x000000ffff057224 */ /* 0x000fe400078e00a9 */
[----:B----4-:R-:W-:Y:S02]  /*6820*/  IMAD R10, R170, c[0x0][0x208], RZ ;  /* 0x00008200aa0a7a24 */ /* 0x010fe400078e02ff */
[C---:B------:R-:W-:Y:S04]  /*6830*/  IMAD.WIDE.U32 R6, R11.reuse, c[0x0][0x210], R6 ;  /* 0x000084000b067a25 */ /* 0x040fe800078e0006 */
[----:B------:R-:W-:Y:S01]  /*6840*/  IMAD.WIDE.U32 R4, R11, c[0x0][0x288], R4 ;  /* 0x0000a2000b047a25 */ /* 0x000fe200078e0004 */
[----:B------:R-:W-:Y:S02]  /*6850*/  IADD3 R12, P1, P0, R10, UR18, R6 ;  /* 0x000000120a0c7c10 */ /* 0x000fe4000f83e006 */
[----:B------:R-:W-:Y:S01]  /*6860*/  MOV R10, UR38 ;  /* 0x00000026000a7c02 */ /* 0x000fe20008000f00 */
[----:B------:R-:W-:Y:S02]  /*6870*/  IMAD.U32 R11, RZ, RZ, UR19 ;  /* 0x00000013ff0b7e24 */ /* 0x000fe4000f8e00ff */
[----:B------:R-:W-:Y:S02]  /*6880*/  IMAD.IADD R7, R7, 0x1, R8 ;  /* 0x0000000107077824 */ /* 0x000fe400078e0208 */
[----:B------:R-:W-:Y:S01]  /*6890*/  IMAD.IADD R8, R5, 0x1, R9 ;  /* 0x0000000105087824 */ /* 0x000fe200078e0209 */
[----:B------:R-:W-:Y:S02]  /*68a0*/  IADD3 R9, -R170, c[0x0][0x168], -R13 ;  /* 0x00005a00aa097a10 */ /* 0x000fe40007ffe90d */
[----:B------:R-:W-:Y:S01]  /*68b0*/  IADD3 R6, P6, P2, R4, UR37, R11 ;  /* 0x0000002504067c10 */ /* 0x000fe2000fade00b */
[----:B------:R-:W-:Y:S01]  /*68c0*/  IMAD.U32 R11, RZ, RZ, UR39 ;  /* 0x00000027ff0b7e24 */ /* 0x000fe2000f8e00ff */
[----:B-----5:R-:W-:Y:S01]  /*68d0*/  IADD3.X R7, R56, UR26, R7, P1, P0 ;  /* 0x0000001a38077c10 */ /* 0x020fe20008fe0407 */
[----:B------:R-:W-:Y:S01]  /*68e0*/  IMAD.U32 R11, RZ, RZ, UR36 ;  /* 0x00000024ff0b7e24 */ /* 0x000fe2000f8e00ff */
[C---:B------:R-:W-:Y:S01]  /*68f0*/  LEA R5, P1, R10.reuse, R12, 0x7 ;  /* 0x0000000c0a057211 */ /* 0x040fe200078238ff */
[----:B------:R-:W-:Y:S01]  /*6900*/  IMAD.U32 R4, RZ, RZ, UR35 ;  /* 0x00000023ff047e24 */ /* 0x000fe2000f8e00ff */
[----:B------:R-:W-:Y:S02]  /*6910*/  ISETP.LT.OR P0, PT, R9, 0x1, P4 ;  /* 0x000000010900780c */ /* 0x000fe40002701670 */
[----:B------:R-:W-:Y:S01]  /*6920*/  IADD3.X R11, R11, UR28, R8, P6, P2 ;  /* 0x0000001c0b0b7c10 */ /* 0x000fe2000b7e4408 */
[----:B------:R-:W-:Y:S01]  /*6930*/  IMAD.U32 R8, RZ, RZ, UR33 ;  /* 0x00000021ff087e24 */ /* 0x000fe2000f8e00ff */
[----:B------:R-:W-:Y:S02]  /*6940*/  LEA.HI.X R7, R10, R7, R4, 0x7, P1 ;  /* 0x000000070a077211 */ /* 0x000fe400008f3c04 */
[C---:B------:R-:W-:Y:S02]  /*6950*/  LEA R4, P2, R5.reuse, c[0x0][0x1f0], 0x1 ;  /* 0x00007c0005047a11 */ /* 0x040fe400078408ff */
[----:B------:R-:W-:Y:S02]  /*6960*/  LEA R8, R8, R14, 0xe ;  /* 0x0000000e08087211 */ /* 0x000fe400078e70ff */
[----:B------:R-:W-:Y:S02]  /*6970*/  LEA.HI.X R5, R5, c[0x0][0x1f4], R7, 0x1, P2 ;  /* 0x00007d0005057a11 */ /* 0x000fe400010f0c07 */
[C---:B------:R-:W-:Y:S02]  /*6980*/  LEA R12, P1, R6.reuse, c[0x0][0x280], 0x2 ;  /* 0x0000a000060c7a11 */ /* 0x040fe400078210ff */
[C---:B------:R-:W-:Y:S01]  /*6990*/  ISETP.LT.OR P2, PT, R9.reuse, 0x21, P4 ;  /* 0x000000210900780c */ /* 0x040fe20002741670 */
[----:B------:R-:W-:Y:S01]  /*69a0*/  @!PT LDS RZ, [RZ] ;  /* 0x00000000fffff984 */ /* 0x000fe20000000800 */
[----:B------:R-:W-:Y:S01]  /*69b0*/  @!PT LDS RZ, [RZ] ;  /* 0x00000000fffff984 */ /* 0x000fe20000000800 */
[----:B------:R-:W-:Y:S01]  /*69c0*/  @!PT LDS RZ, [RZ] ;  /* 0x00000000fffff984 */ /* 0x000fe20000000800 */
[----:B------:R1:W-:Y:S01]  /*69d0*/  LDGSTS.E.BYPASS.LTC128B.128 [R8], [R4.64], !P0 ;  /* 0x0000000004087fae */ /* 0x0003e2000c101d56 */
[----:B------:R-:W-:Y:S02]  /*69e0*/  LEA.HI.X R13, R6, c[0x0][0x284], R11, 0x2, P1 ;  /* 0x0000a100060d7a11 */ /* 0x000fe400008f140b */
        /* <DEDUP_REMOVED lines=15> */
.L_x_1260:
        /* <DEDUP_REMOVED lines=280> */
.L_x_1240:
        /* <DEDUP_REMOVED lines=9> */
[----:B------:R-:W3:Y:S01]  /*7cf0*/  S2R R9, SR_TID.X ;  /* 0x0000000000097919 */ /* 0x000ee20000002100 */
[----:B------:R-:W-:Y:S02]  /*7d00*/  ULDC UR4, c[0x0][0x2f4] ;  /* 0x0000bd0000047ab9 */ /* 0x000fe40000000800 */
[----:B------:R-:W-:-:S04]  /*7d10*/  UIMAD UR5, UR5, UR4, URZ ;  /* 0x00000004050572a4 */ /* 0x000fc8000f8e023f */
[----:B------:R-:W-:Y:S01]  /*7d20*/  USHF.R.S32.HI UR4, URZ, 0x1f, UR5 ;  /* 0x0000001f3f047899 */ /* 0x000fe20008011405 */
[----:B-1----:R-:W-:-:S04]  /*7d30*/  @P0 IMAD.HI.U32 R0, R2, c[0x0][0x33c], RZ ;  /* 0x0000cf0002000a27 */ /* 0x002fc800078e00ff */
[----:B------:R-:W-:Y:S01]  /*7d40*/  IMAD.MOV.U32 R7, RZ, RZ, R2 ;  /* 0x000000ffff077224 */ /* 0x000fe200078e0002 */
[----:B------:R-:W-:Y:S01]  /*7d50*/  @P0 SHF.R.U32.HI R7, RZ, c[0x0][0x340], R0 ;  /* 0x0000d000ff070a19 */ /* 0x000fe20000011600 */
[----:B--2---:R-:W-:Y:S01]  /*7d60*/  IMAD R3, R15, c[0x0][0x2f4], RZ ;  /* 0x0000bd000f037a24 */ /* 0x004fe200078e02ff */
[----:B------:R-:W-:Y:S02]  /*7d70*/  SHF.R.S32.HI R16, RZ, 0x1f, R15 ;  /* 0x0000001fff107819 */ /* 0x000fe4000001140f */
[--C-:B------:R-:W-:Y:S01]  /*7d80*/  SHF.R.S32.HI R10, RZ, 0x1f, R7.reuse ;  /* 0x0000001fff0a7819 */ /* 0x100fe20000011407 */
[----:B------:R-:W-:Y:S01]  /*7d90*/  IMAD.MOV R6, RZ, RZ, -R7 ;  /* 0x000000ffff067224 */ /* 0x000fe200078e0a07 */
[----:B------:R-:W-:Y:S02]  /*7da0*/  SHF.R.S32.HI R14, RZ, 0x1f, R3 ;  /* 0x0000001fff0e7819 */ /* 0x000fe40000011403 */
[----:B------:R-:W-:Y:S01]  /*7db0*/  IADD3 R0, P1, P0, R3, UR5, R7 ;  /* 0x0000000503007c10 */ /* 0x000fe2000f83e007 */
[----:B------:R-:W-:-:S03]  /*7dc0*/  IMAD R6, R6, c[0x0][0x338], R2 ;  /* 0x0000ce0006067a24 */ /* 0x000fc600078e0202 */
[----:B------:R-:W-:Y:S01]  /*7dd0*/  IADD3.X R14, R14, UR4, R10, P1, P0 ;  /* 0x000000040e0e7c10 */ /* 0x000fe20008fe040a */
[C---:B------:R-:W-:Y:S01]  /*7de0*/  IMAD.SHL.U32 R11, R0.reuse, 0x4, RZ ;  /* 0x00000004000b7824 */ /* 0x040fe200078e00ff */
[----:B---3--:R-:W-:Y:S02]  /*7df0*/  ISETP.NE.AND P1, PT, R9, RZ, PT ;  /* 0x000000ff0900720c */ /* 0x008fe40003f25270 */
[----:B------:R-:W-:Y:S02]  /*7e00*/  SHF.L.U64.HI R14, R0, 0x2, R14 ;  /* 0x00000002000e7819 */ /* 0x000fe4000001020e */
[----:B------:R-:W-:-:S04]  /*7e10*/  IADD3 R4, P0, R11, c[0x0][0x350], RZ ;  /* 0x0000d4000b047a10 */ /* 0x000fc80007f1e0ff */
[----:B------:R-:W-:-:S05]  /*7e20*/  IADD3.X R5, R14, c[0x0][0x354], RZ, P0, !PT ;  /* 0x0000d5000e057a10 */ /* 0x000fca00007fe4ff */
[----:B------:R-:W-:Y:S05]  /*7e30*/  @P1 BRA `(.L_x_1263) ;  /* 0x0000005000001947 */ /* 0x000fea0003800000 */
.L_x_1264:
[----:B------:R-:W2:Y:S01]  /*7e40*/  LDG.E.STRONG.GPU R0, [R4.64] ;  /* 0x0000001604007981 */ /* 0x000ea2000c1ef900 */
[----:B------:R-:W-:Y:S01]  /*7e50*/  YIELD ;  /* 0x0000000000007946 */ /* 0x000fe20003800000 */
[----:B--2---:R-:W-:Y:S01]  /*7e60*/  ISETP.NE.AND P0, PT, R0, R6, PT ;  /* 0x000000060000720c */ /* 0x004fe20003f05270 */
[----:B------:R-:W-:-:S12]  /*7e70*/  CCTL.IVALL ;  /* 0x00000000ff00798f */ /* 0x000fd80002000000 */
[----:B------:R-:W-:Y:S05]  /*7e80*/  @P0 BRA `(.L_x_1264) ;  /* 0xffffffb000000947 */ /* 0x000fea000383ffff */
.L_x_1263:
[----:B------:R-:W-:Y:S05]  /*7e90*/  BSYNC B0 ;  /* 0x0000000000007941 */ /* 0x000fea0003800000 */
.L_x_1262:
[----:B------:R-:W-:Y:S01]  /*7ea0*/  MOV R17, 0xffffffff ;  /* 0xffffffff00117802 */ /* 0x000fe20000000f00 */
[----:B------:R-:W-:Y:S05]  /*7eb0*/  BRA.CONV ~URZ, `(.L_x_1265) ;  /* 0x000000237f007947 */ /* 0x000fea000b800000 */
[----:B------:R-:W-:Y:S02]  /*7ec0*/  MOV R2, 0x7ee0 ;  /* 0x00007ee000027802 */ /* 0x000fe40000000f00 */
[----:B------:R-:W-:Y:S05]  /*7ed0*/  CALL.REL.NOINC `($__internal_8_$__cuda_sm70_warpsync) ;  /* 0x0000088000007944 */ /* 0x000fea0003c00000 */
.L_x_1265:
[----:B------:R-:W-:Y:S01]  /*7ee0*/  USHF.L.U32 UR5, UR9, 0xd, URZ ;  /* 0x0000000d09057899 */ /* 0x000fe2000800063f */
[----:B------:R-:W-:Y:S01]  /*7ef0*/  IMAD R0, R10, c[0x0][0x328], RZ ;  /* 0x0000ca000a007a24 */ /* 0x000fe200078e02ff */
[----:B------:R-:W-:-:S06]  /*7f00*/  NOP ;  /* 0x0000000000007918 */ /* 0x000fcc0000000000 */
[----:B------:R-:W-:Y:S01]  /*7f10*/  USHF.R.S32.HI UR4, URZ, 0x1f, UR5 ;  /* 0x0000001f3f047899 */ /* 0x000fe20008011405 */
[----:B------:R-:W-:Y:S01]  /*7f20*/  IADD3 R8, P0, R9, UR5, RZ ;  /* 0x0000000509087c10 */ /* 0x000fe2000ff1e0ff */
[----:B------:R-:W-:Y:S02]  /*7f30*/  IMAD R0, R7, c[0x0][0x32c], R0 ;  /* 0x0000cb0007007a24 */ /* 0x000fe400078e0200 */
[----:B------:R-:W-:Y:S02]  /*7f40*/  IMAD R12, R16, c[0x0][0x330], RZ ;  /* 0x0000cc00100c7a24 */ /* 0x000fe400078e02ff */
[----:B------:R-:W-:-:S05]  /*7f50*/  LEA.HI.X.SX32 R9, R9, UR4, 0x1, P0 ;  /* 0x0000000409097c11 */ /* 0x000fca00080f0eff */
        /* <DEDUP_REMOVED lines=41> */
[----:B------:R-:W-:Y:S05]  /*81f0*/  CALL.REL.NOINC `($__internal_8_$__cuda_sm70_warpsync) ;  /* 0x0000056000007944 */ /* 0x000fea0003c00000 */
.L_x_1266:
        /* <DEDUP_REMOVED lines=12> */
.L_x_1268:
[----:B------:R-:W-:Y:S05]  /*82c0*/  BSYNC B0 ;  /* 0x0000000000007941 */ /* 0x000fea0003800000 */
.L_x_1267:
[----:B--2---:R-:W-:Y:S01]  /*82d0*/  IADD3 R4, P0, R11, c[0x0][0x348], RZ ;  /* 0x0000d2000b047a10 */ /* 0x004fe20007f1e0ff */
[----:B------:R-:W-:Y:S03]  /*82e0*/  BSSY B0, `(.L_x_1269) ;  /* 0x0000008000007945 */ /* 0x000fe60003800000 */
[----:B------:R-:W-:Y:S01]  /*82f0*/  IADD3.X R5, R14, c[0x0][0x34c], RZ, P0, !PT ;  /* 0x0000d3000e057a10 */ /* 0x000fe200007fe4ff */
[----:B------:R-:W-:Y:S05]  /*8300*/  @P1 BRA `(.L_x_1270) ;  /* 0x0000005000001947 */ /* 0x000fea0003800000 */
.L_x_1271:
[----:B------:R-:W2:Y:S01]  /*8310*/  LDG.E.STRONG.GPU R0, [R4.64] ;  /* 0x0000001604007981 */ /* 0x000ea2000c1ef900 */
[----:B------:R-:W-:Y:S01]  /*8320*/  YIELD ;  /* 0x0000000000007946 */ /* 0x000fe20003800000 */
[----:B--2---:R-:W-:Y:S01]  /*8330*/  ISETP.NE.AND P0, PT, R0, R6, PT ;  /* 0x000000060000720c */ /* 0x004fe20003f05270 */
[----:B------:R-:W-:-:S12]  /*8340*/  CCTL.IVALL ;  /* 0x00000000ff00798f */ /* 0x000fd80002000000 */
[----:B------:R-:W-:Y:S05]  /*8350*/  @P0 BRA `(.L_x_1271) ;  /* 0xffffffb000000947 */ /* 0x000fea000383ffff */
.L_x_1270:
[----:B------:R-:W-:Y:S05]  /*8360*/  BSYNC B0 ;  /* 0x0000000000007941 */ /* 0x000fea0003800000 */
.L_x_1269:
[----:B------:R-:W-:Y:S05]  /*8370*/  BRA.CONV ~URZ, `(.L_x_1272) ;  /* 0x000000237f007947 */ /* 0x000fea000b800000 */
[----:B-1----:R-:W-:Y:S02]  /*8380*/  MOV R2, 0x83a0 ;  /* 0x000083a000027802 */ /* 0x002fe40000000f00 */
[----:B------:R-:W-:Y:S05]  /*8390*/  CALL.REL.NOINC `($__internal_8_$__cuda_sm70_warpsync) ;  /* 0x000003c000007944 */ /* 0x000fea0003c00000 */
.L_x_1272:
[----:B-1----:R-:W-:Y:S01]  /*83a0*/  MOV R2, R8 ;  /* 0x0000000800027202 */ /* 0x002fe20000000f00 */
[----:B------:R-:W-:Y:S01]  /*83b0*/  IMAD R0, R10, c[0x0][0x300], RZ ;  /* 0x0000c0000a007a24 */ /* 0x000fe200078e02ff */
[----:B------:R-:W-:Y:S01]  /*83c0*/  MOV R3, R9 ;  /* 0x0000000900037202 */ /* 0x000fe20000000f00 */
[----:B------:R-:W-:Y:S01]  /*83d0*/  IMAD R6, R16, c[0x0][0x308], RZ ;  /* 0x0000c20010067a24 */ /* 0x000fe200078e02ff */
[----:B------:R-:W-:-:S06]  /*83e0*/  NOP ;  /* 0x0000000000007918 */ /* 0x000fcc0000000000 */
[----:B------:R-:W-:-:S04]  /*83f0*/  IMAD.WIDE.U32 R2, R7, c[0x0][0x300], R2 ;  /* 0x0000c00007027a25 */ /* 0x000fc800078e0002 */
[----:B------:R-:W-:-:S05]  /*8400*/  IMAD R0, R7, c[0x0][0x304], R0 ;  /* 0x0000c10007007a24 */ /* 0x000fca00078e0200 */
        /* <DEDUP_REMOVED lines=41> */
.L_x_1273:
        /* <DEDUP_REMOVED lines=12> */
        .weak           $__internal_8_$__cuda_sm70_warpsync
        .type           $__internal_8_$__cuda_sm70_warpsync,@function
        .size           $__internal_8_$__cuda_sm70_warpsync,(.L_x_1838 - $__internal_8_$__cuda_sm70_warpsync)
$__internal_8_$__cuda_sm70_warpsync:
[----:B------:R-:W-:Y:S01]  /*8760*/  MOV R3, 0x0 ;  /* 0x0000000000037802 */ /* 0x000fe20000000f00 */
[----:B------:R-:W-:Y:S04]  /*8770*/  WARPSYNC R17 ;  /* 0x0000001100007348 */ /* 0x000fe80003800000 */
[----:B------:R-:W-:Y:S05]  /*8780*/  RET.REL.NODEC R2 `(_ZN7cutlass13device_kernelIN5flash19enable_sm80_to_sm89INS1_16FlashAttnBwdSm80INS1_25CollectiveMainloopBwdSm80ILi2ELi2EN4cute5tupleIJNS5_1CILi128EEES8_NS7_ILi64EEEEEENS_10bfloat16_tEfNS_4arch4Sm80ELb0ELb1ELb0ELb0ELb1ELb0ELb0ELb0ELi2ELi4ELi4ELi4ELb0EEENS1_24CollectiveEpilogueBwdGQAISA_fSD_Li256ELb0ELb1EEENS1_19SingleTileSchedulerILb0ELb0ELb0ELi128EEEEEEEEEvNT_6ParamsE) ;  /* 0xffff787002007950 */ /* 0x000fea0003c3ffff */
.L_x_1274:
        /* <DEDUP_REMOVED lines=15> */
.L_x_1838:


//--------------------- .text._ZN7cutlass13device_kernelIN5flash19enable_sm80_to_sm89INS1_16FlashAttnBwdSm80INS1_25CollectiveMainloopBwdSm80ILi2ELi2EN4cute5tupleIJNS5_1CILi128EEES8_NS7_ILi64EEEEEENS_10bfloat16_tEfNS_4arch4Sm80ELb0ELb1ELb0ELb1ELb0ELb0ELb0ELb0ELi2ELi4ELi4ELi4ELb0EEENS1_21CollectiveEpilogueBwdISA_SB_SD_Li256ELb1ELb0ELi2EEENS1_19SingleTileSchedulerILb1ELb0ELb0ELi128EEEEEEEEEvNT_6ParamsE --------------------------
	.section	.text._ZN7cutlass13device_kernelIN5flash19enable_sm80_to_sm89INS1_16FlashAttnBwdSm80INS1_25CollectiveMainloopBwdSm80ILi2ELi2EN4cute5tupleIJNS5_1CILi128EEES8_NS7_ILi64EEEEEENS_10bfloat16_tEfNS_4arch4Sm80ELb0ELb1ELb0ELb1ELb0ELb0ELb0ELb0ELi2ELi4ELi4ELi4ELb0EEENS1_21CollectiveEpilogueBwdISA_SB_SD_Li256ELb1ELb0ELi2EEENS1_19SingleTileSchedulerILb1ELb0ELb0ELi128EEEEEEEEEvNT_6ParamsE,"ax",@progbits
	.sectioninfo	@"SHI_REGISTERS=255"
	.align	128
.text._ZN7cutlass13device_kernelIN5flash19enable_sm80_to_sm89INS1_16FlashAttnBwdSm80INS1_25CollectiveMainloopBwdSm80ILi2ELi2EN4cute5tupleIJNS5_1CILi128EEES8_NS7_ILi64EEEEEENS_10bfloat16_tEfNS_4arch4Sm80ELb0ELb1ELb0ELb1ELb0ELb0ELb0ELb0ELi2ELi4ELi4ELi4ELb0EEENS1_21CollectiveEpilogueBwdISA_SB_SD_Li256ELb1ELb0ELi2EEENS1_19SingleTileSchedulerILb1ELb0ELb0ELi128EEEEEEEEEvNT_6ParamsE:
        .type           _ZN7cutlass13device_kernelIN5flash19enable_sm80_to_sm89INS1_16FlashAttnBwdSm80INS1_25CollectiveMainloopBwdSm80ILi2ELi2EN4cute5tupleIJNS5_1CILi128EEES8_NS7_ILi64EEEEEENS_10bfloat16_tEfNS_4arch4Sm80ELb0ELb1ELb0ELb1ELb0ELb0ELb0ELb0ELi2ELi4ELi4ELi4ELb0EEENS1_21CollectiveEpilogueBwdISA_SB_SD_Li256ELb1ELb0ELi2EEENS1_19SingleTileSchedulerILb1ELb0ELb0ELi128EEEEEEEEEvNT_6ParamsE,@function
        .size           _ZN7cutlass13device_kernelIN5flash19enable_sm80_to_sm89INS1_16FlashAttnBwdSm80INS1_25CollectiveMainloopBwdSm80ILi2ELi2EN4cute5tupleIJNS5_1CILi128EEES8_NS7_ILi64EEEEEENS_10bfloat16_tEfNS_4arch4Sm80ELb0ELb1ELb0ELb1ELb0ELb0ELb0ELb0ELi2ELi4ELi4ELi4ELb0EEENS1_21CollectiveEpilogueBwdISA_SB_SD_Li256ELb1ELb0ELi2EEENS1_19SingleTileSchedulerILb1ELb0ELb0ELi128EEEEEEEEEvNT_6ParamsE,(.L_x_1840 - _ZN7cutlass13device_kernelIN5flash19enable_sm80_to_sm89INS1_16FlashAttnBwdSm80INS1_25CollectiveMainloopBwdSm80ILi2ELi2EN4cute5tupleIJNS5_1CILi128EEES8_NS7_ILi64EEEEEENS_10bfloat16_tEfNS_4arch4Sm80ELb0ELb1ELb0ELb1ELb0ELb0ELb0ELb0ELi2ELi4ELi4ELi4ELb0EEENS1_21CollectiveEpilogueBwdISA_SB_SD_Li256ELb1ELb0ELi2EEENS1_19SingleTileSchedulerILb1ELb0ELb0ELi128EEEEEEEEEvNT_6ParamsE)
        .other          _ZN7cutlass13device_kernelIN5flash19enable_sm80_to_sm89INS1_16FlashAttnBwdSm80INS1_25CollectiveMainloopBwdSm80ILi2ELi2EN4cute5tupleIJNS5_1CILi128EEES8_NS7_ILi64EEEEEENS_10bfloat16_tEfNS_4arch4Sm80ELb0ELb1ELb0ELb1ELb0ELb0ELb0ELb0ELi2ELi4ELi4ELi4ELb0EEENS1_21CollectiveEpilogueBwdISA_SB_SD_Li256ELb1ELb0ELi2EEENS1_19SingleTileSchedulerILb1ELb0ELb0ELi128EEEEEEEEEvNT_6ParamsE,@"STO_CUDA_ENTRY STV_DEFAULT"
_ZN7cutlass13device_kernelIN5flash19enable_sm80_to_sm89INS1_16FlashAttnBwdSm80INS1_25CollectiveMainloopBwdSm80ILi2ELi2EN4cute5tupleIJNS5_1CILi128EEES8_NS7_ILi64EEEEEENS_10bfloat16_tEfNS_4arch4Sm80ELb0ELb1ELb0ELb1ELb0ELb0ELb0ELb0ELi2ELi4ELi4ELi4ELb0EEENS1_21CollectiveEpilogueBwdISA_SB_SD_Li256ELb1ELb0ELi2EEENS1_19SingleTileSchedulerILb1ELb0ELb0ELi128EEEEEEEEEvNT_6ParamsE:
[----:B------:R-:W-:Y:S02]  /*0000*/  MOV R1, c[0x0][0x28] ;  /* 0x00000a0000017a02 */ /* 0x000fe40000000f00 */
[----:B------:R-:W1:Y:S01]  /*0010*/  S2R R22, SR_TID.X ;  /* 0x0000000000167919 */ /* 0x000e620000002100 */
[----:B------:R-:W-:Y:S01]  /*0020*/  IMAD.MOV.U32 R10, RZ, RZ, 0x4 ;  /* 0x00000004ff0a7424 */ /* 0x000fe200078e00ff */
[----:B------:R-:W2:Y:S01]  /*0030*/  S2UR UR8, SR_CTAID.X ;  /* 0x00000000000879c3 */ /* 0x000ea20000002500 */
[----:B------:R-:W-:Y:S01]  /*0040*/  ULDC.64 UR14, c[0x0][0x118] ;  /* 0x00004600000e7ab9 */ /* 0x000fe20000000a00 */
[----:B------:R-:W3:Y:S01]  /*0050*/  S2R R5, SR_CTAID.Z ;  /* 0x0000000000057919 */ /* 0x000ee20000002700 */
[----:B------:R-:W-:-:S03]  /*0060*/  IADD3 R1, R1, -0x60, RZ ;  /* 0xffffffa001017810 */ /* 0x000fc60007ffe0ff */
[----:B------:R-:W4:Y:S01]  /*0070*/  S2R R34, SR_CTAID.Y ;  /* 0x0000000000227919 */ /* 0x000f220000002600 */
[----:B-1----:R-:W-:Y:S01]  /*0080*/  SHF.R.U32.HI R0, RZ, 0x5, R22 ;  /* 0x00000005ff007819 */ /* 0x002fe20000011616 */
[----:B---3--:R-:W-:-:S05]  /*0090*/  IMAD.WIDE R2, R5, R10, c[0x0][0x3c0] ;  /* 0x0000f00005027625 */ /* 0x008fca00078e020a */
[----:B------:R-:W1:Y:S02]  /*00a0*/  SHFL.IDX PT, R0, R0, RZ, 0x1f ;  /* 0x00001fff00007589 */ /* 0x000e6400000e0000 */
[----:B-1----:R-:W-:-:S13]  /*00b0*/  ISETP.NE.AND P0, PT, R0, RZ, PT ;  /* 0x000000ff0000720c */ /* 0x002fda0003f05270 */
[----:B------:R-:W-:Y:S05]  /*00c0*/  @!P0 BRA `(.L_x_1275) ;  /* 0x0000013000008947 */ /* 0x000fea0003800000 */
[----:B--2-4-:R-:W-:-:S04]  /*00d0*/  ISETP.NE.U32.AND P0, PT, RZ, c[0x0][0x3c0], PT ;  /* 0x0000f000ff007a0c */ /* 0x014fc80003f05070 */
[----:B------:R-:W-:-:S13]  /*00e0*/  ISETP.NE.AND.EX P0, PT, RZ, c[0x0][0x3c4], PT, P0 ;  /* 0x0000f100ff007a0c */ /* 0x000fda0003f05300 */
[----:B------:R-:W-:Y:S05]  /*00f0*/  @!P0 BRA `(.L_x_1276) ;  /* 0x0000002000008947 */ /* 0x000fea0003800000 */
[----:B------:R1:W5:Y:S01]  /*0100*/  LDG.E R0, [R2.64] ;  /* 0x0000000e02007981 */ /* 0x000362000c1e1900 */
[----:B------:R-:W-:Y:S05]  /*0110*/  BRA `(.L_x_1277) ;  /* 0x0000009000007947 */ /* 0x000fea0003800000 */
.L_x_1276:
        /* <DEDUP_REMOVED lines=8> */
.L_x_1278:
[----:B------:R-:W-:Y:S02]  /*01a0*/  MOV R0, c[0x0][0x3a4] ;  /* 0x0000e90000007a02 */ /* 0x000fe40000000f00 */
.L_x_1277:
[----:B------:R-:W-:-:S06]  /*01b0*/  USHF.L.U32 UR13, UR8, 0x7, URZ ;  /* 0x00000007080d7899 */ /* 0x000fcc000800063f */
[----:B-----5:R-:W-:-:S04]  /*01c0*/  ISETP.LE.AND P0, PT, R0, UR13, PT ;  /* 0x0000000d00007c0c */ /* 0x020fc8000bf03270 */
[----:B------:R-:W-:-:S05]  /*01d0*/  SEL R0, R5, 0xffffffff, !P0 ;  /* 0xffffffff05007807 */ /* 0x000fca0004000000 */
[----:B------:R2:W-:Y:S01]  /*01e0*/  STL [R1+0x5c], R0 ;  /* 0x00005c0001007387 */ /* 0x0005e20000100800 */
[----:B------:R-:W-:Y:S05]  /*01f0*/  BRA `(.L_x_1279) ;  /* 0x0000012000007947 */ /* 0x000fea0003800000 */
.L_x_1275:
[----:B--2-4-:R-:W-:-:S04]  /*0200*/  ISETP.NE.U32.AND P0, PT, RZ, c[0x0][0x3c0], PT ;  /* 0x0000f000ff007a0c */ /* 0x014fc80003f05070 */
[----:B------:R-:W-:-:S13]  /*0210*/  ISETP.NE.AND.EX P0, PT, RZ, c[0x0][0x3c4], PT, P0 ;  /* 0x0000f100ff007a0c */ /* 0x000fda0003f05300 */
[----:B------:R-:W-:Y:S05]  /*0220*/  @!P0 BRA `(.L_x_1280) ;  /* 0x0000002000008947 */ /* 0x000fea0003800000 */
[----:B------:R1:W5:Y:S01]  /*0230*/  LDG.E R0, [R2.64] ;  /* 0x0000000e02007981 */ /* 0x000362000c1e1900 */
[----:B------:R-:W-:Y:S05]  /*0240*/  BRA `(.L_x_1281) ;  /* 0x0000009000007947 */ /* 0x000fea0003800000 */
.L_x_1280:
        /* <DEDUP_REMOVED lines=8> */
.L_x_1282:
[----:B------:R-:W-:Y:S02]  /*02d0*/  MOV R0, c[0x0][0x3a4] ;  /* 0x0000e90000007a02 */ /* 0x000fe40000000f00 */
.L_x_1281:
[----:B------:R-:W-:-:S06]  /*02e0*/  USHF.L.U32 UR13, UR8, 0x7, URZ ;  /* 0x00000007080d7899 */ /* 0x000fcc000800063f */
[----:B-----5:R-:W-:-:S04]  /*02f0*/  ISETP.LE.AND P0, PT, R0, UR13, PT ;  /* 0x0000000d00007c0c */ /* 0x020fc8000bf03270 */
[----:B------:R-:W-:-:S05]  /*0300*/  SEL R0, R5, 0xffffffff, !P0 ;  /* 0xffffffff05007807 */ /* 0x000fca0004000000 */
[----:B------:R2:W-:Y:S04]  /*0310*/  STL [R1+0x5c], R0 ;  /* 0x00005c0001007387 */ /* 0x0005e80000100800 */
.L_x_1279:
[----:B------:R-:W3:Y:S02]  /*0320*/  LDL R39, [R1+0x5c] ;  /* 0x00005c0001277983 */ /* 0x000ee40000100800 */
[----:B---3--:R-:W-:-:S13]  /*0330*/  ISETP.GE.AND P0, PT, R39, RZ, PT ;  /* 0x000000ff2700720c */ /* 0x008fda0003f06270 */
[----:B------:R-:W-:Y:S05]  /*0340*/  @!P0 EXIT ;  /* 0x000000000000894d */ /* 0x000fea0003800000 */
[----:B------:R-:W-:Y:S01]  /*0350*/  ISETP.NE.U32.AND P1, PT, RZ, c[0x0][0x2d8], PT ;  /* 0x0000b600ff007a0c */ /* 0x000fe20003f25070 */
[----:B------:R-:W-:Y:S01]  /*0360*/  IMAD.WIDE R6, R39, R10, c[0x0][0x2c8] ;  /* 0x0000b20027067625 */ /* 0x000fe200078e020a */
[----:B------:R-:W-:Y:S02]  /*0370*/  ISETP.NE.U32.AND P0, PT, RZ, c[0x0][0x2c8], PT ;  /* 0x0000b200ff007a0c */ /* 0x000fe40003f05070 */
[----:B------:R-:W-:Y:S02]  /*0380*/  ISETP.NE.AND.EX P1, PT, RZ, c[0x0][0x2dc], PT, P1 ;  /* 0x0000b700ff007a0c */ /* 0x000fe40003f25310 */
[----:B------:R-:W-:Y:S02]  /*0390*/  ISETP.NE.AND.EX P0, PT, RZ, c[0x0][0x2cc], PT, P0 ;  /* 0x0000b300ff007a0c */ /* 0x000fe40003f05300 */
[----:B------:R-:W-:-:S09]  /*03a0*/  ISETP.NE.U32.AND P5, PT, RZ, c[0x0][0x2d0], PT ;  /* 0x0000b400ff007a0c */ /* 0x000fd20003fa5070 */
[----:B-1----:R-:W-:Y:S02]  /*03b0*/  @P1 IMAD.WIDE R2, R39, R10, c[0x0][0x2d8] ;  /* 0x0000b60027021625 */ /* 0x002fe400078e020a */
[----:B--2---:R-:W2:Y:S01]  /*03c0*/  @P0 LDG.E R0, [R6.64] ;  /* 0x0000000e06000981 */ /* 0x004ea2000c1e1900 */
[----:B------:R-:W-:-:S03]  /*03d0*/  ISETP.NE.AND.EX P5, PT, RZ, c[0x0][0x2d4], PT, P5 ;  /* 0x0000b500ff007a0c */ /* 0x000fc60003fa5350 */
[----:B------:R-:W3:Y:S01]  /*03e0*/  @P1 LDG.E R2, [R2.64] ;  /* 0x0000000e02021981 */ /* 0x000ee2000c1e1900 */
[----:B------:R-:W-:Y:S01]  /*03f0*/  CS2R R8, SRZ ;  /* 0x0000000000087805 */ /* 0x000fe2000001ff00 */
[----:B------:R-:W-:-:S05]  /*0400*/  IMAD.WIDE R4, R39, R10, c[0x0][0x2d0] ;  /* 0x0000b40027047625 */ /* 0x000fca00078e020a */
[----:B------:R1:W5:Y:S04]  /*0410*/  @P0 LDG.E R8, [R6.64] ;  /* 0x0000000e06080981 */ /* 0x000368000c1e1900 */
[----:B------:R1:W5:Y:S01]  /*0420*/  @P5 LDG.E R9, [R4.64] ;  /* 0x0000000e04095981 */ /* 0x000362000c1e1900 */
[----:B------:R-:W-:Y:S02]  /*0430*/  ULDC UR12, c[0x0][0x168] ;  /* 0x00005a00000c7ab9 */ /* 0x000fe40000000800 */
[----:B------:R-:W-:Y:S01]  /*0440*/  ULDC UR11, c[0x0][0x198] ;  /* 0x00006600000b7ab9 */ /* 0x000fe20000000800 */
[----:B------:R-:W-:Y:S02]  /*0450*/  IMAD.MOV.U32 R35, RZ, RZ, RZ ;  /* 0x000000ffff237224 */ /* 0x000fe400078e00ff */
        /* <DEDUP_REMOVED lines=12> */
.L_x_1283:
[----:B-1-3--:R-:W-:-:S04]  /*0520*/  ISETP.NE.U32.AND P1, PT, RZ, c[0x0][0x2e0], PT ;  /* 0x0000b800ff007a0c */ /* 0x00afc80003f25070 */
[----:B------:R-:W-:-:S13]  /*0530*/  ISETP.NE.AND.EX P1, PT, RZ, c[0x0][0x2e4], PT, P1 ;  /* 0x0000b900ff007a0c */ /* 0x000fda0003f25310 */
[----:B------:R-:W-:Y:S05]  /*0540*/  @!P1 BRA `(.L_x_1284) ;  /* 0x0000004000009947 */ /* 0x000fea0003800000 */
[----:B------:R-:W-:-:S05]  /*0550*/  IMAD.WIDE R2, R39, R10, c[0x0][0x2e0] ;  /* 0x0000b80027027625 */ /* 0x000fca00078e020a */
[----:B------:R-:W2:Y:S02]  /*0560*/  LDG.E R0, [R2.64] ;  /* 0x0000000e02007981 */ /* 0x000ea4000c1e1900 */
[----:B--2---:R1:W2:Y:S01]  /*0570*/  R2UR UR11, R0 ;  /* 0x00000000000b73c2 */ /* 0x0042a200000e0000 */
[----:B------:R-:W-:Y:S05]  /*0580*/  BRA `(.L_x_1285) ;  /* 0x0000006000007947 */ /* 0x000fea0003800000 */
.L_x_1284:
[----:B------:R-:W-:Y:S05]  /*0590*/  @!P5 BRA `(.L_x_1285) ;  /* 0x000000500000d947 */ /* 0x000fea0003800000 */
[----:B------:R-:W2:Y:S04]  /*05a0*/  LDG.E R2, [R4.64] ;  /* 0x0000000e04027981 */ /* 0x000ea8000c1e1900 */
[----:B------:R-:W3:Y:S01]  /*05b0*/  LDG.E R0, [R4.64+0x4] ;  /* 0x0000040e04007981 */ /* 0x000ee2000c1e1900 */
[----:B--2---:R-:W1:Y:S08]  /*05c0*/  R2UR UR11, R2 ;  /* 0x00000000020b73c2 */ /* 0x004e7000000e0000 */
[----:B---3--:R-:W1:Y:S02]  /*05d0*/  R2UR UR4, R0 ;  /* 0x00000000000473c2 */ /* 0x008e6400000e0000 */
[----:B-1----:R-:W-:-:S06]  /*05e0*/  UIADD3 UR11, -UR11, UR4, URZ ;  /* 0x000000040b0b7290 */ /* 0x002fcc000fffe13f */
.L_x_1285:
[----:B------:R-:W-:Y:S01]  /*05f0*/  UIADD3 UR5, UR12, 0x7f, URZ ;  /* 0x0000007f0c057890 */ /* 0x000fe2000fffe03f */
[----:B------:R-:W-:-:S03]  /*0600*/  ISETP.LE.AND P1, PT, RZ, UR8, PT ;  /* 0x00000008ff007c0c */ /* 0x000fc6000bf23270 */
[----:B------:R-:W-:-:S04]  /*0610*/  USHF.R.S32.HI UR4, URZ, 0x1f, UR5 ;  /* 0x0000001f3f047899 */ /* 0x000fc80008011405 */
[----:B------:R-:W-:-:S04]  /*0620*/  ULEA.HI UR4, UR4, UR5, URZ, 0x7 ;  /* 0x0000000504047291 */ /* 0x000fc8000f8f383f */
[----:B------:R-:W-:Y:S02]  /*0630*/  USHF.R.S32.HI UR10, URZ, 0x7, UR4 ;  /* 0x000000073f0a7899 */ /* 0x000fe40008011404 */
[----:B------:R-:W-:Y:S05]  /*0640*/  @!P1 BRA `(.L_x_1286) ;  /* 0x0000009000009947 */ /* 0x000fea0003800000 */
[----:B--2---:R-:W-:Y:S02]  /*0650*/  UIADD3 UR4, -UR11, 0xff, URZ ;  /* 0x000000ff0b047890 */ /* 0x004fe4000fffe13f */
[----:B------:R-:W-:Y:S02]  /*0660*/  ULDC UR5, c[0x0][0x2a0] ;  /* 0x0000a80000057ab9 */ /* 0x000fe40000000800 */
[----:B------:R-:W-:-:S04]  /*0670*/  ULEA UR4, UR8, UR4, 0x7 ;  /* 0x0000000408047291 */ /* 0x000fc8000f8e383f */
[----:B------:R-:W-:-:S04]  /*0680*/  UIADD3 UR5, UR4, UR5, UR12 ;  /* 0x0000000504057290 */ /* 0x000fc8000fffe00c */
[----:B------:R-:W-:-:S04]  /*0690*/  USHF.R.S32.HI UR4, URZ, 0x1f, UR5 ;  /* 0x0000001f3f047899 */ /* 0x000fc80008011405 */
[----:B------:R-:W-:-:S04]  /*06a0*/  ULEA.HI UR4, UR4, UR5, URZ, 0x7 ;  /* 0x0000000504047291 */ /* 0x000fc8000f8f383f */
[----:B------:R-:W-:-:S04]  /*06b0*/  USHF.R.S32.HI UR4, URZ, 0x7, UR4 ;  /* 0x000000073f047899 */ /* 0x000fc80008011404 */
[----:B------:R-:W-:-:S04]  /*06c0*/  UISETP.LT.AND UP0, UPT, UR10, UR4, UPT ;  /* 0x000000040a00728c */ /* 0x000fc8000bf01270 */
[----:B------:R-:W-:-:S03]  /*06d0*/  USEL UR10, UR10, UR4, UP0 ;  /* 0x000000040a0a7287 */ /* 0x000fc60008000000 */
.L_x_1286:
[----:B------:R-:W-:Y:S01]  /*06e0*/  ULDC UR4, c[0x0][0x2a4] ;  /* 0x0000a90000047ab9 */ /* 0x000fe20000000800 */
[----:B------:R-:W-:Y:S01]  /*06f0*/  PLOP3.LUT P2, PT, PT, PT, PT, 0x80, 0x0 ;  /* 0x000000000000781c */ /* 0x000fe20003f4f070 */
[----:B--2---:R-:W-:Y:S01]  /*0700*/  UIADD3 UR4, UR13, -UR4, -UR11 ;  /* 0x800000040d047290 */ /* 0x004fe2000fffe80b */
[----:B------:R-:W-:Y:S01]  /*0710*/  CS2R R126, SRZ ;  /* 0x00000000007e7805 */ /* 0x000fe2000001ff00 */
[----:B------:R-:W-:Y:S01]  /*0720*/  CS2R R124, SRZ ;  /* 0x00000000007c7805 */ /* 0x000fe2000001ff00 */
[----:B------:R-:W-:Y:S01]  /*0730*/  CS2R R130, SRZ ;  /* 0x0000000000827805 */ /* 0x000fe2000001ff00 */
[----:B------:R-:W-:Y:S01]  /*0740*/  UIADD3 UR5, UR4, UR12, URZ ;  /* 0x0000000c04057290 */ /* 0x000fe2000fffe03f */
[----:B------:R-:W-:Y:S01]  /*0750*/  CS2R R128, SRZ ;  /* 0x0000000000807805 */ /* 0x000fe2000001ff00 */
[----:B------:R-:W-:Y:S01]  /*0760*/  CS2R R122, SRZ ;  /* 0x00000000007a7805 */ /* 0x000fe2000001ff00 */
[----:B------:R-:W-:Y:S01]  /*0770*/  CS2R R10, SRZ ;  /* 0x00000000000a7805 */ /* 0x000fe2000001ff00 */
[----:B------:R-:W-:Y:S01]  /*0780*/  USHF.R.S32.HI UR4, URZ, 0x1f, UR5 ;  /* 0x0000001f3f047899 */ /* 0x000fe20008011405 */
[----:B------:R-:W-:Y:S01]  /*0790*/  IMAD.MOV.U32 R120, RZ, RZ, RZ ;  /* 0x000000ffff787224 */ /* 0x000fe200078e00ff */
[----:B------:R-:W-:Y:S01]  /*07a0*/  CS2R R12, SRZ ;  /* 0x00000000000c7805 */ /* 0x000fe2000001ff00 */
[----:B------:R-:W-:Y:S01]  /*07b0*/  IMAD.MOV.U32 R118, RZ, RZ, RZ ;  /* 0x000000ffff767224 */ /* 0x000fe200078e00ff */
[----:B------:R-:W-:Y:S01]  /*07c0*/  ULEA.HI UR4, UR4, UR5, URZ, 0x7 ;  /* 0x0000000504047291 */ /* 0x000fe2000f8f383f */
[----:B------:R-:W-:Y:S01]  /*07d0*/  MOV R116, RZ ;  /* 0x000000ff00747202 */ /* 0x000fe20000000f00 */
[----:B------:R-:W-:Y:S01]  /*07e0*/  IMAD.MOV.U32 R110, RZ, RZ, RZ ;  /* 0x000000ffff6e7224 */ /* 0x000fe200078e00ff */
[----:B------:R-:W-:Y:S01]  /*07f0*/  CS2R R14, SRZ ;  /* 0x00000000000e7805 */ /* 0x000fe2000001ff00 */
[----:B------:R-:W-:Y:S01]  /*0800*/  USHF.R.S32.HI UR9, URZ, 0x7, UR4 ;  /* 0x000000073f097899 */ /* 0x000fe20008011404 */
[----:B------:R-:W-:Y:S01]  /*0810*/  MOV R108, RZ ;  /* 0x000000ff006c7202 */ /* 0x000fe20000000f00 */
[----:B------:R-:W-:Y:S01]  /*0820*/  IMAD.MOV.U32 R114, RZ, RZ, RZ ;  /* 0x000000ffff727224 */ /* 0x000fe200078e00ff */
[----:B------:R-:W-:Y:S01]  /*0830*/  CS2R R16, SRZ ;  /* 0x0000000000107805 */ /* 0x000fe2000001ff00 */
[----:B------:R-:W-:Y:S01]  /*0840*/  UISETP.LT.AND UP0, UPT, URZ, UR9, UPT ;  /* 0x000000093f00728c */ /* 0x000fe2000bf01270 */
[----:B------:R-:W-:Y:S01]  /*0850*/  MOV R112, RZ ;  /* 0x000000ff00707202 */ /* 0x000fe20000000f00 */
[----:B------:R-:W-:Y:S01]  /*0860*/  IMAD.MOV.U32 R106, RZ, RZ, RZ ;  /* 0x000000ffff6a7224 */ /* 0x000fe200078e00ff */
[----:B------:R-:W-:Y:S01]  /*0870*/  CS2R R18, SRZ ;  /* 0x0000000000127805 */ /* 0x000fe2000001ff00 */
[----:B------:R-:W-:Y:S01]  /*0880*/  USEL UR9, URZ, UR9, !UP0 ;  /* 0x000000093f097287 */ /* 0x000fe2000c000000 */
[----:B------:R-:W-:Y:S01]  /*0890*/  MOV R104, RZ ;  /* 0x000000ff00687202 */ /* 0x000fe20000000f00 */
[----:B------:R-:W-:Y:S01]  /*08a0*/  IMAD.MOV.U32 R102, RZ, RZ, RZ ;  /* 0x000000ffff667224 */ /* 0x000fe200078e00ff */
[----:B------:R-:W-:Y:S01]  /*08b0*/  MOV R20, RZ ;  /* 0x000000ff00147202 */ /* 0x000fe20000000f00 */
[----:B------:R-:W-:Y:S01]  /*08c0*/  UISETP.GT.AND UP0, UPT, UR10, UR9, UPT ;  /* 0x000000090a00728c */ /* 0x000fe2000bf04270 */
[----:B------:R-:W-:Y:S01]  /*08d0*/  IMAD.MOV.U32 R100, RZ, RZ, RZ ;  /* 0x000000ffff647224 */ /* 0x000fe200078e00ff */
        /* <DEDUP_REMOVED lines=19> */
[--C-:B------:R-:W-:Y:S01]  /*0a10*/  SHF.R.S32.HI R11, RZ, 0x1f, R34.reuse ;  /* 0x0000001fff0b7819 */ /* 0x100fe20000011422 */
[----:B------:R-:W-:Y:S01]  /*0a20*/  IMAD.MOV.U32 R10, RZ, RZ, R34 ;  /* 0x000000ffff0a7224 */ /* 0x000fe200078e0022 */
[--C-:B------:R-:W-:Y:S01]  /*0a30*/  SHF.R.S32.HI R33, RZ, 0x1f, R22.reuse ;  /* 0x0000001fff217819 */ /* 0x100fe20000011416 */
[----:B------:R-:W-:Y:S01]  /*0a40*/  UIADD3 UR20, -UR13, UR11, URZ ;  /* 0x0000000b0d147290 */ /* 0x000fe2000fffe13f */
[----:B------:R-:W-:Y:S01]  /*0a50*/  ISETP.NE.AND P1, PT, R0, 0x1, PT ;  /* 0x000000010000780c */ /* 0x000fe20003f25270 */
[----:B------:R-:W-:Y:S01]  /*0a60*/  IMAD R0, R11, c[0x0][0x238], RZ ;  /* 0x00008e000b007a24 */ /* 0x000fe200078e02ff */
[----:B------:R-:W-:Y:S01]  /*0a70*/  SHF.R.S32.HI R23, RZ, 0x1f, R22 ;  /* 0x0000001fff177819 */ /* 0x000fe20000011416 */
[----:B------:R-:W-:Y:S01]  /*0a80*/  IMAD.SHL.U32 R6, R22, 0x4, RZ ;  /* 0x0000000416067824 */ /* 0x000fe200078e00ff */
[----:B------:R-:W-:Y:S01]  /*0a90*/  LEA.HI R4, R33, R22, RZ, 0x3 ;  /* 0x0000001621047211 */ /* 0x000fe200078f18ff */
[C---:B------:R-:W-:Y:S01]  /*0aa0*/  IMAD R0, R34.reuse, c[0x0][0x23c], R0 ;  /* 0x00008f0022007a24 */ /* 0x040fe200078e0200 */
[----:B------:R-:W-:Y:S01]  /*0ab0*/  SHF.R.S32.HI R21, RZ, 0x1f, R39 ;  /* 0x0000001fff157819 */ /* 0x000fe20000011427 */
[----:B------:R-:W-:Y:S01]  /*0ac0*/  IMAD.WIDE.U32 R2, R34, c[0x0][0x238], R22 ;  /* 0x00008e0022027a25 */ /* 0x000fe200078e0016 */
[----:B------:R-:W-:Y:S01]  /*0ad0*/  SHF.R.S32.HI R38, RZ, 0x3, R4 ;  /* 0x00000003ff267819 */ /* 0x000fe20000011404 */
[----:B------:R-:W-:Y:S01]  /*0ae0*/  ULDC.64 UR4, c[0x0][0x1d8] ;  /* 0x0000760000047ab9 */ /* 0x000fe20000000a00 */
[----:B------:R-:W-:Y:S01]  /*0af0*/  SHF.R.S32.HI R7, RZ, 0x1f, R6 ;  /* 0x0000001fff077819 */ /* 0x000fe20000011406 */
[----:B------:R-:W-:Y:S01]  /*0b00*/  IMAD.MOV.U32 R24, RZ, RZ, R2 ;  /* 0x000000ffff187224 */ /* 0x000fe200078e0002 */
[----:B------:R-:W-:Y:S01]  /*0b10*/  LOP3.LUT R2, R4, 0xfffffff8, RZ, 0xc0, !PT ;  /* 0xfffffff804027812 */ /* 0x000fe200078ec0ff */
[----:B------:R-:W-:Y:S01]  /*0b20*/  @P1 IMAD.HI.U32 R5, R34, c[0x0][0x24c], RZ ;  /* 0x0000930022051a27 */ /* 0x000fe200078e00ff */
[----:B-----5:R-:W-:Y:S01]  /*0b30*/  IADD3 R32, P2, R38, R8, RZ ;  /* 0x0000000826207210 */ /* 0x020fe20007f5e0ff */
[----:B------:R-:W-:Y:S01]  /*0b40*/  STL [R1+0x10], R38 ;  /* 0x0000102601007387 */ /* 0x000fe20000100800 */
[----:B------:R-:W-:Y:S01]  /*0b50*/  SEL R27, R39, RZ, !P0 ;  /* 0x000000ff271b7207 */ /* 0x000fe20004000000 */
[----:B------:R-:W-:Y:S01]  /*0b60*/  IMAD.IADD R25, R3, 0x1, R0 ;  /* 0x0000000103197824 */ /* 0x000fe200078e0200 */
[----:B------:R-:W-:Y:S01]  /*0b70*/  @P1 SHF.R.U32.HI R10, RZ, c[0x0][0x250], R5 ;  /* 0x00009400ff0a1a19 */ /* 0x000fe20000011605 */
[----:B------:R-:W-:Y:S01]  /*0b80*/  IMAD.IADD R37, R22, 0x1, -R2 ;  /* 0x0000000116257824 */ /* 0x000fe200078e0a02 */
[----:B------:R-:W-:Y:S01]  /*0b90*/  SHF.R.S32.HI R0, RZ, 0x1f, R38 ;  /* 0x0000001fff007819 */ /* 0x000fe20000011426 */
[C---:B------:R-:W-:Y:S01]  /*0ba0*/  IMAD.SHL.U32 R2, R38.reuse, 0x40, RZ ;  /* 0x0000004026027824 */ /* 0x040fe200078e00ff */
[----:B------:R-:W-:Y:S01]  /*0bb0*/  IADD3 R12, P1, R38, R9, RZ ;  /* 0x00000009260c7210 */ /* 0x000fe20007f3e0ff */
[C---:B------:R-:W-:Y:S01]  /*0bc0*/  IMAD R3, R11.reuse, c[0x0][0x270], RZ ;  /* 0x00009c000b037a24 */ /* 0x040fe200078e02ff */
[-C--:B------:R-:W-:Y:S01]  /*0bd0*/  LEA.HI.X.SX32 R36, R8, R0.reuse, 0x1, P2 ;  /* 0x0000000008247211 */ /* 0x080fe200010f0eff */
[----:B------:R-:W-:Y:S01]  /*0be0*/  IMAD R8, R11, c[0x0][0x288], RZ ;  /* 0x0000a2000b087a24 */ /* 0x000fe200078e02ff */
[----:B------:R-:W-:Y:S01]  /*0bf0*/  LEA.HI.X.SX32 R13, R9, R0, 0x1, P1 ;  /* 0x00000000090d7211 */ /* 0x000fe200008f0eff */
[----:B------:R-:W-:Y:S01]  /*0c00*/  IMAD R3, R34, c[0x0][0x274], R3 ;  /* 0x00009d0022037a24 */ /* 0x000fe200078e0203 */
[----:B------:R-:W-:Y:S01]  /*0c10*/  IADD3 R0, -R38, UR20, RZ ;  /* 0x0000001426007c10 */ /* 0x000fe2000fffe1ff */
[----:B------:R-:W-:Y:S01]  /*0c20*/  IMAD.WIDE.U32 R4, R34, c[0x0][0x270], R6 ;  /* 0x00009c0022047a25 */ /* 0x000fe200078e0006 */
[----:B------:R1:W-:Y:S01]  /*0c30*/  STL.64 [R1+0x18], R6 ;  /* 0x0000180601007387 */ /* 0x0003e20000100a00 */
[----:B------:R-:W-:Y:S01]  /*0c40*/  SEL R20, R21, RZ, !P0 ;  /* 0x000000ff15147207 */ /* 0x000fe20004000000 */
[----:B------:R-:W-:Y:S01]  /*0c50*/  USHF.L.U32 UR16, UR4, 0x6, URZ ;  /* 0x0000000604107899 */ /* 0x000fe2000800063f */
[----:B------:R-:W-:Y:S01]  /*0c60*/  ISETP.GE.AND P4, PT, R0, 0x1, PT ;  /* 0x000000010000780c */ /* 0x000fe20003f86270 */
[----:B------:R-:W-:Y:S01]  /*0c70*/  IMAD R8, R34, c[0x0][0x28c], R8 ;  /* 0x0000a30022087a24 */ /* 0x000fe200078e0208 */
[C---:B------:R-:W-:Y:S01]  /*0c80*/  ISETP.GE.AND P3, PT, R0.reuse, 0x21, PT ;  /* 0x000000210000780c */ /* 0x040fe20003f66270 */
[----:B------:R-:W-:Y:S01]  /*0c90*/  IMAD.IADD R5, R5, 0x1, R3 ;  /* 0x0000000105057824 */ /* 0x000fe200078e0203 */
[C---:B------:R-:W-:Y:S01]  /*0ca0*/  ISETP.GE.AND P2, PT, R0.reuse, 0x41, PT ;  /* 0x000000410000780c */ /* 0x040fe20003f46270 */
[C---:B------:R-:W-:Y:S01]  /*0cb0*/  IMAD R29, R11.reuse, c[0x0][0x180], RZ ;  /* 0x000060000b1d7a24 */ /* 0x040fe200078e02ff */
[----:B------:R-:W-:Y:S01]  /*0cc0*/  ISETP.GE.AND P1, PT, R0, 0x61, PT ;  /* 0x000000610000780c */ /* 0x000fe20003f26270 */
[----:B------:R-:W-:Y:S01]  /*0cd0*/  IMAD R31, R11, c[0x0][0x210], RZ ;  /* 0x000084000b1f7a24 */ /* 0x000fe200078e02ff */
[----:B------:R-:W-:Y:S01]  /*0ce0*/  LOP3.LUT R0, R2, 0x1c0, RZ, 0xc0, !PT ;  /* 0x000001c002007812 */ /* 0x000fe200078ec0ff */
[----:B------:R-:W-:Y:S01]  /*0cf0*/  IMAD.SHL.U32 R2, R37, 0x8, RZ ;  /* 0x0000000825027824 */ /* 0x000fe200078e00ff */
[----:B------:R-:W-:Y:S01]  /*0d00*/  UMOV UR17, 0x6 ;  /* 0x0000000600117882 */ /* 0x000fe20000000000 */
[----:B------:R-:W-:Y:S01]  /*0d10*/  IMAD R26, R20, c[0x0][0x278], RZ ;  /* 0x00009e00141a7a24 */ /* 0x000fe200078e02ff */
[----:B------:R-:W-:Y:S01]  /*0d20*/  USHF.L.U64.HI UR18, UR4, UR17, UR5 ;  /* 0x0000001104127299 */ /* 0x000fe20008010205 */
[----:B------:R-:W-:Y:S01]  /*0d30*/  IMAD R29, R34, c[0x0][0x184], R29 ;  /* 0x00006100221d7a24 */ /* 0x000fe200078e021d */
[----:B------:R-:W-:Y:S01]  /*0d40*/  LOP3.LUT R3, R0, 0x38, R2, 0xf8, !PT ;  /* 0x0000003800037812 */ /* 0x000fe200078ef802 */
[----:B------:R-:W-:Y:S01]  /*0d50*/  IMAD R31, R34, c[0x0][0x214], R31 ;  /* 0x00008500221f7a24 */ /* 0x000fe200078e021f */
[----:B------:R-:W-:Y:S01]  /*0d60*/  SHF.R.U32.HI R0, RZ, 0x3, R0 ;  /* 0x00000003ff007819 */ /* 0x000fe20000011600 */
[----:B------:R-:W-:Y:S01]  /*0d70*/  ULDC.64 UR6, c[0x0][0x1a8] ;  /* 0x00006a0000067ab9 */ /* 0x000fe20000000a00 */
[----:B------:R-:W-:Y:S01]  /*0d80*/  ISETP.GE.OR P6, PT, R2, c[0x0][0x1cc], !P4 ;  /* 0x0000730002007a0c */ /* 0x000fe200067c6670 */
[----:B------:R-:W-:Y:S01]  /*0d90*/  ULDC.64 UR4, c[0x0][0x178] ;  /* 0x00005e0000047ab9 */ /* 0x000fe20000000a00 */
[----:B------:R-:W-:Y:S01]  /*0da0*/  LOP3.LUT R28, R3, R0, RZ, 0x3c, !PT ;  /* 0x00000000031c7212 */ /* 0x000fe200078e3cff */
[----:B------:R-:W-:Y:S01]  /*0db0*/  UIMAD.WIDE.U32 UR22, UR9, UR4, URZ ;  /* 0x00000004091672a5 */ /* 0x000fe2000f8e003f */
[----:B------:R-:W-:Y:S01]  /*0dc0*/  SHF.R.S32.HI R0, RZ, 0x1f, R10 ;  /* 0x0000001fff007819 */ /* 0x000fe2000001140a */
[----:B------:R-:W-:Y:S01]  /*0dd0*/  USHF.L.U32 UR19, UR6, 0x6, URZ ;  /* 0x0000000606137899 */ /* 0x000fe2000800063f */
[----:B-1----:R-:W-:Y:S01]  /*0de0*/  IMAD.WIDE.U32 R6, R34, c[0x0][0x288], R6 ;  /* 0x0000a20022067a25 */ /* 0x002fe200078e0006 */
[----:B------:R-:W-:Y:S01]  /*0df0*/  SHF.R.S32.HI R3, RZ, 0x1f, R2 ;  /* 0x0000001fff037819 */ /* 0x000fe20000011402 */
[----:B------:R-:W-:Y:S01]  /*0e00*/  USHF.L.U32 UR21, UR4, 0x6, URZ ;  /* 0x0000000604157899 */ /* 0x000fe2000800063f */
[----:B------:R-:W-:Y:S01]  /*0e10*/  ISETP.GE.OR P4, PT, R2, c[0x0][0x19c], !P4 ;  /* 0x0000670002007a0c */ /* 0x000fe20006786670 */
[----:B------:R-:W-:-:S02]  /*0e20*/  IMAD.IADD R7, R7, 0x1, R8 ;  /* 0x0000000107077824 */ /* 0x000fc400078e0208 */
[----:B------:R-:W-:Y:S02]  /*0e30*/  IMAD.U32 R8, RZ, RZ, UR8 ;  /* 0x00000008ff087e24 */ /* 0x000fe4000f8e00ff */
[----:B------:R-:W-:Y:S02]  /*0e40*/  IMAD R11, R0, c[0x0][0x1e0], RZ ;  /* 0x00007800000b7a24 */ /* 0x000fe400078e02ff */
[----:B------:R-:W-:-:S04]  /*0e50*/  IMAD.WIDE R12, R8, 0x80, R12 ;  /* 0x00000080080c7825 */ /* 0x000fc800078e020c */
[----:B------:R-:W-:-:S04]  /*0e60*/  IMAD.WIDE.U32 R8, R27, c[0x0][0x278], R4 ;  /* 0x00009e001b087a25 */ /* 0x000fc800078e0004 */
[----:B------:R-:W-:Y:S01]  /*0e70*/  IMAD R0, R0, c[0x0][0x1b0], RZ ;  /* 0x00006c0000007a24 */ /* 0x000fe200078e02ff */
[----:B------:R-:W-:Y:S01]  /*0e80*/  IADD3 R42, P0, R35, R8, RZ ;  /* 0x00000008232a7210 */ /* 0x000fe20007f1e0ff */
[----:B------:R-:W-:Y:S01]  /*0e90*/  IMAD.WIDE.U32 R14, R34, c[0x0][0x180], R2 ;  /* 0x00006000220e7a25 */ /* 0x000fe200078e0002 */
[----:B------:R-:W-:-:S03]  /*0ea0*/  LEA.HI R8, R33, R22, RZ, 0x6 ;  /* 0x0000001621087211 */ /* 0x000fc600078f30ff */
[--C-:B------:R-:W-:Y:S01]  /*0eb0*/  IMAD.WIDE.U32 R18, R34, c[0x0][0x210], R2.reuse ;  /* 0x0000840022127a25 */ /* 0x100fe200078e0002 */
[----:B------:R-:W-:Y:S03]  /*0ec0*/  STL [R1+0x54], R42 ;  /* 0x0000542a01007387 */ /* 0x000fe60000100800 */
[----:B------:R-:W-:-:S04]  /*0ed0*/  IMAD.WIDE.U32 R4, R10, c[0x0][0x1e0], R2 ;  /* 0x000078000a047a25 */ /* 0x000fc800078e0002 */
[----:B------:R-:W-:-:S04]  /*0ee0*/  IMAD.WIDE.U32 R16, R10, c[0x0][0x1b0], R2 ;  /* 0x00006c000a107a25 */ /* 0x000fc800078e0002 */
[C---:B------:R-:W-:Y:S01]  /*0ef0*/  IMAD R30, R10.reuse, c[0x0][0x1b4], R0 ;  /* 0x00006d000a1e7a24 */ /* 0x040fe200078e0200 */
[----:B------:R-:W-:Y:S01]  /*0f00*/  SHF.R.S32.HI R0, RZ, 0x1f, R35 ;  /* 0x0000001fff007819 */ /* 0x000fe20000011423 */
[----:B------:R-:W-:Y:S02]  /*0f10*/  IMAD R3, R27, c[0x0][0x27c], R26 ;  /* 0x00009f001b037a24 */ /* 0x000fe400078e021a */
[----:B------:R-:W-:Y:S02]  /*0f20*/  IMAD R11, R10, c[0x0][0x1e4], R11 ;  /* 0x000079000a0b7a24 */ /* 0x000fe400078e020b */
[----:B------:R-:W-:Y:S01]  /*0f30*/  IMAD.SHL.U32 R8, R8, 0x8, RZ ;  /* 0x0000000808087824 */ /* 0x000fe200078e00ff */
[----:B------:R-:W-:Y:S01]  /*0f40*/  IADD3.X R41, R0, R9, R3, P0, !PT ;  /* 0x0000000900297210 */ /* 0x000fe200007fe403 */
[----:B------:R-:W-:Y:S01]  /*0f50*/  IMAD R10, R20, c[0x0][0x290], RZ ;  /* 0x0000a400140a7a24 */ /* 0x000fe200078e02ff */
[----:B------:R-:W-:Y:S01]  /*0f60*/  SEL R3, R21, RZ, !P5 ;  /* 0x000000ff15037207 */ /* 0x000fe20006800000 */
[----:B------:R-:W-:Y:S01]  /*0f70*/  IMAD.WIDE.U32 R6, R27, c[0x0][0x290], R6 ;  /* 0x0000a4001b067a25 */ /* 0x000fe200078e0006 */
[----:B------:R-:W-:Y:S01]  /*0f80*/  LOP3.LUT R34, R28, 0xfffffe00, R8, 0xf8, !PT ;  /* 0xfffffe001c227812 */ /* 0x000fe200078ef808 */
[----:B------:R-:W-:Y:S01]  /*0f90*/  STL [R1+0x50], R41 ;  /* 0x0000502901007387 */ /* 0x000fe20000100800 */
[----:B------:R-:W-:Y:S01]  /*0fa0*/  SEL R8, R39, RZ, !P5 ;  /* 0x000000ff27087207 */ /* 0x000fe20006800000 */
[----:B------:R-:W-:Y:S01]  /*0fb0*/  IMAD R9, R27, c[0x0][0x294], R10 ;  /* 0x0000a5001b097a24 */ /* 0x000fe200078e020a */
[----:B------:R-:W-:Y:S01]  /*0fc0*/  IADD3 R40, P0, R35, R6, RZ ;  /* 0x0000000623287210 */ /* 0x000fe20007f1e0ff */
[----:B------:R-:W-:Y:S01]  /*0fd0*/  IMAD R6, R3, c[0x0][0x1e8], RZ ;  /* 0x00007a0003067a24 */ /* 0x000fe200078e02ff */
[----:B------:R-:W-:Y:S01]  /*0fe0*/  ISETP.GE.OR P5, PT, R2, c[0x0][0x1cc], !P3 ;  /* 0x0000730002007a0c */ /* 0x000fe20005fa6670 */
[----:B------:R-:W-:Y:S01]  /*0ff0*/  IMAD.IADD R5, R5, 0x1, R11 ;  /* 0x0000000105057824 */ /* 0x000fe200078e020b */
[----:B------:R-:W-:Y:S01]  /*1000*/  IADD3.X R39, R0, R7, R9, P0, !PT ;  /* 0x0000000700277210 */ /* 0x000fe200007fe409 */
[----:B------:R-:W-:Y:S01]  /*1010*/  IMAD R3, R3, c[0x0][0x1b8], RZ ;  /* 0x00006e0003037a24 */ /* 0x000fe200078e02ff */
[----:B------:R-:W-:Y:S01]  /*1020*/  ISETP.GE.OR P3, PT, R2, c[0x0][0x19c], !P3 ;  /* 0x0000670002007a0c */ /* 0x000fe20005f66670 */
[C---:B------:R-:W-:Y:S01]  /*1030*/  IMAD R0, R8.reuse, c[0x0][0x1ec], R6 ;  /* 0x00007b0008007a24 */ /* 0x040fe200078e0206 */
[----:B------:R-:W-:Y:S01]  /*1040*/  STL [R1+0x3c], R40 ;  /* 0x00003c2801007387 */ /* 0x000fe20000100800 */
[----:B------:R-:W-:-:S03]  /*1050*/  IMAD.WIDE.U32 R6, R8, c[0x0][0x1e8], R4 ;  /* 0x00007a0008067a25 */ /* 0x000fc600078e0004 */
[----:B------:R-:W-:Y:S01]  /*1060*/  STL [R1+0x38], R39 ;  /* 0x0000382701007387 */ /* 0x000fe20000100800 */
[----:B------:R-:W-:Y:S02]  /*1070*/  IMAD R21, R8, c[0x0][0x1bc], R3 ;  /* 0x00006f0008157a24 */ /* 0x000fe400078e0203 */
[C---:B------:R-:W-:Y:S02]  /*1080*/  IMAD R3, R20.reuse, c[0x0][0x218], RZ ;  /* 0x0000860014037a24 */ /* 0x040fe400078e02ff */
[----:B------:R-:W-:Y:S02]  /*1090*/  IMAD.IADD R7, R7, 0x1, R0 ;  /* 0x0000000107077824 */ /* 0x000fe400078e0200 */
[----:B------:R-:W-:Y:S02]  /*10a0*/  IMAD.IADD R5, R17, 0x1, R30 ;  /* 0x0000000111057824 */ /* 0x000fe400078e021e */
[----:B------:R-:W-:Y:S02]  /*10b0*/  IMAD.MOV.U32 R4, RZ, RZ, R16 ;  /* 0x000000ffff047224 */ /* 0x000fe400078e0010 */
[----:B------:R-:W-:-:S02]  /*10c0*/  IMAD R0, R20, c[0x0][0x188], RZ ;  /* 0x0000620014007a24 */ /* 0x000fc400078e02ff */
[----:B------:R-:W-:Y:S02]  /*10d0*/  IMAD R28, R27, c[0x0][0x21c], R3 ;  /* 0x000087001b1c7a24 */ /* 0x000fe400078e0203 */
[----:B------:R-:W-:Y:S02]  /*10e0*/  IMAD R3, R13, c[0x0][0x1d8], RZ ;  /* 0x000076000d037a24 */ /* 0x000fe400078e02ff */
[----:B------:R-:W-:-:S04]  /*10f0*/  IMAD.WIDE.U32 R16, R8, c[0x0][0x1b8], R4 ;  /* 0x00006e0008107a25 */ /* 0x000fc800078e0004 */
[----:B------:R-:W-:Y:S02]  /*1100*/  IMAD R26, R27, c[0x0][0x18c], R0 ;  /* 0x000063001b1a7a24 */ /* 0x000fe400078e0200 */
[C---:B------:R-:W-:Y:S02]  /*1110*/  IMAD R0, R12.reuse, c[0x0][0x1dc], R3 ;  /* 0x000077000c007a24 */ /* 0x040fe400078e0203 */
[----:B------:R-:W-:-:S04]  /*1120*/  IMAD.WIDE.U32 R8, R12, c[0x0][0x1d8], R6 ;  /* 0x000076000c087a25 */ /* 0x000fc800078e0006 */
[----:B------:R-:W-:Y:S01]  /*1130*/  IMAD.IADD R0, R9, 0x1, R0 ;  /* 0x0000000109007824 */ /* 0x000fe200078e0200 */
[----:B------:R-:W-:Y:S01]  /*1140*/  LEA R4, P0, R8, c[0x0][0x1c0], 0x1 ;  /* 0x0000700008047a11 */ /* 0x000fe200078008ff */
[----:B------:R-:W-:Y:S02]  /*1150*/  IMAD.IADD R7, R17, 0x1, R21 ;  /* 0x0000000111077824 */ /* 0x000fe400078e0215 */
[----:B------:R-:W-:Y:S01]  /*1160*/  IMAD.SHL.U32 R17, R34, 0x2, RZ ;  /* 0x0000000222117824 */ /* 0x000fe200078e00ff */
[----:B------:R-:W-:Y:S01]  /*1170*/  LEA.HI.X R5, R8, c[0x0][0x1c4], R0, 0x1, P0 ;  /* 0x0000710008057a11 */ /* 0x000fe200000f0c00 */
[----:B------:R-:W-:Y:S01]  /*1180*/  IMAD.IADD R15, R15, 0x1, R29 ;  /* 0x000000010f0f7824 */ /* 0x000fe200078e021d */
[----:B------:R-:W-:Y:S01]  /*1190*/  IADD3 R8, P0, R4, UR16, RZ ;  /* 0x0000001004087c10 */ /* 0x000fe2000ff1e0ff */
[----:B------:R-:W-:Y:S02]  /*11a0*/  IMAD R0, R13, c[0x0][0x1a8], RZ ;  /* 0x00006a000d007a24 */ /* 0x000fe400078e02ff */
[----:B------:R-:W-:Y:S01]  /*11b0*/  @!PT LDS RZ, [RZ] ;  /* 0x00000000fffff984 */ /* 0x000fe20000000800 */
[----:B------:R-:W-:Y:S01]  /*11c0*/  @!PT LDS RZ, [RZ] ;  /* 0x00000000fffff984 */ /* 0x000fe20000000800 */
[----:B------:R-:W-:Y:S01]  /*11d0*/  @!PT LDS RZ, [RZ] ;  /* 0x00000000fffff984 */ /* 0x000fe20000000800 */
[----:B------:R1:W-:Y:S01]  /*11e0*/  LDGSTS.E.BYPASS.LTC128B.128 [R17+0x4080], [R4.64], !P6 ;  /* 0x0408000004117fae */ /* 0x0003e2000f101d4e */
[----:B------:R-:W-:Y:S01]  /*11f0*/  IADD3.X R9, R5, UR18, RZ, P0, !PT ;  /* 0x0000001205097c10 */ /* 0x000fe200087fe4ff */
[----:B------:R-:W-:Y:S01]  /*1200*/  IMAD.MOV.U32 R6, RZ, RZ, R16 ;  /* 0x000000ffff067224 */ /* 0x000fe200078e0010 */
[C---:B------:R-:W-:Y:S01]  /*1210*/  ISETP.GE.OR P6, PT, R2.reuse, c[0x0][0x1cc], !P2 ;  /* 0x0000730002007a0c */ /* 0x040fe200057c6670 */
[----:B------:R-:W-:Y:S01]  /*1220*/  IMAD.WIDE.U32 R14, R27, c[0x0][0x188], R14 ;  /* 0x000062001b0e7a25 */ /* 0x000fe200078e000e */
[C---:B------:R-:W-:Y:S01]  /*1230*/  ISETP.GE.OR P2, PT, R2.reuse, c[0x0][0x19c], !P2 ;  /* 0x0000670002007a0c */ /* 0x040fe20005746670 */
[----:B------:R2:W-:Y:S01]  /*1240*/  LDGSTS.E.BYPASS.LTC128B.128 [R17+0x5080], [R8.64], !P5 ;  /* 0x0508000008117fae */ /* 0x0005e2000e901d4e */
[----:B------:R-:W-:Y:S01]  /*1250*/  ISETP.GE.OR P5, PT, R2, c[0x0][0x1cc], !P1 ;  /* 0x0000730002007a0c */ /* 0x000fe20004fa6670 */
[----:B------:R-:W-:Y:S01]  /*1260*/  IMAD R0, R12, c[0x0][0x1ac], R0 ;  /* 0x00006b000c007a24 */ /* 0x000fe200078e0200 */
[----:B------:R-:W-:Y:S01]  /*1270*/  ISETP.GE.OR P1, PT, R2, c[0x0][0x19c], !P1 ;  /* 0x0000670002007a0c */ /* 0x000fe20004f26670 */
[----:B------:R-:W-:-:S02]  /*1280*/  IMAD.IADD R11, R19, 0x1, R31 ;  /* 0x00000001130b7824 */ /* 0x000fc400078e021f */
[----:B------:R-:W-:Y:S02]  /*1290*/  IMAD.MOV.U32 R10, RZ, RZ, R18 ;  /* 0x000000ffff0a7224 */ /* 0x000fe400078e0012 */
[----:B------:R-:W-:-:S04]  /*12a0*/  IMAD.WIDE.U32 R12, R12, c[0x0][0x1a8], R6 ;  /* 0x00006a000c0c7a25 */ /* 0x000fc800078e0006 */
[----:B------:R-:W-:Y:S01]  /*12b0*/  IMAD.MOV.U32 R6, RZ, RZ, R14 ;  /* 0x000000ffff067224 */ /* 0x000fe200078e000e */
[----:B------:R-:W-:Y:S01]  /*12c0*/  LEA.HI R14, R33, R22, RZ, 0x4 ;  /* 0x00000016210e7211 */ /* 0x000fe200078f20ff */
[----:B------:R-:W-:-:S03]  /*12d0*/  IMAD.WIDE.U32 R18, R27, c[0x0][0x218], R10 ;  /* 0x000086001b127a25 */ /* 0x000fc600078e000a */
[----:B------:R-:W-:Y:S01]  /*12e0*/  SHF.R.S32.HI R3, RZ, 0x4, R14 ;  /* 0x00000004ff037819 */ /* 0x000fe2000001140e */
[----:B------:R-:W-:Y:S02]  /*12f0*/  IMAD.IADD R0, R13, 0x1, R0 ;  /* 0x000000010d007824 */ /* 0x000fe400078e0200 */
[----:B------:R-:W-:Y:S01]  /*1300*/  IMAD.IADD R7, R15, 0x1, R26 ;  /* 0x000000010f077824 */ /* 0x000fe200078e021a */
[----:B-1----:R-:W-:Y:S01]  /*1310*/  IADD3 R4, P0, R8, UR16, RZ ;  /* 0x0000001008047c10 */ /* 0x002fe2000ff1e0ff */
[----:B------:R-:W-:Y:S01]  /*1320*/  IMAD R20, R20, c[0x0][0x240], RZ ;  /* 0x0000900014147a24 */ /* 0x000fe200078e02ff */
[----:B------:R-:W-:Y:S01]  /*1330*/  LEA.HI R15, R33, R22, RZ, 0x5 ;  /* 0x00000016210f7211 */ /* 0x000fe200078f28ff */
[----:B------:R-:W-:Y:S01]  /*1340*/  IMAD.WIDE.U32 R44, R32, c[0x0][0x178], R6 ;  /* 0x00005e00202c7a25 */ /* 0x000fe200078e0006 */
[----:B------:R-:W-:Y:S02]  /*1350*/  IADD3.X R5, R9, UR18, RZ, P0, !PT ;  /* 0x0000001209057c10 */ /* 0x000fe400087fe4ff */
[----:B--2---:R-:W-:Y:S01]  /*1360*/  IADD3 R8, P0, R4, UR16, RZ ;  /* 0x0000001004087c10 */ /* 0x004fe2000ff1e0ff */
[C---:B------:R-:W-:Y:S01]  /*1370*/  IMAD R20, R27.reuse, c[0x0][0x244], R20 ;  /* 0x000091001b147a24 */ /* 0x040fe200078e0214 */
[----:B------:R-:W-:Y:S01]  /*1380*/  STL.64 [R1+0x30], R44 ;  /* 0x0000302c01007387 */ /* 0x000fe20000100a00 */
[----:B------:R-:W-:Y:S01]  /*1390*/  IMAD.WIDE.U32 R24, R27, c[0x0][0x240], R24 ;  /* 0x000090001b187a25 */ /* 0x000fe200078e0018 */
[----:B------:R-:W-:Y:S01]  /*13a0*/  IADD3.X R9, R5, UR18, RZ, P0, !PT ;  /* 0x0000001205097c10 */ /* 0x000fe200087fe4ff */
[----:B------:R-:W-:Y:S01]  /*13b0*/  USHF.L.U64.HI UR18, UR6, UR17, UR7 ;  /* 0x0000001106127299 */ /* 0x000fe20008010207 */
[C---:B------:R-:W-:Y:S01]  /*13c0*/  LEA R10, P0, R12.reuse, c[0x0][0x190], 0x1 ;  /* 0x000064000c0a7a11 */ /* 0x040fe200078008ff */
[----:B------:R-:W-:Y:S01]  /*13d0*/  USHF.R.S32.HI UR7, URZ, 0x1f, UR9 ;  /* 0x0000001f3f077899 */ /* 0x000fe20008011409 */
[----:B------:R1:W-:Y:S01]  /*13e0*/  LDGSTS.E.BYPASS.LTC128B.128 [R17+0x6080], [R4.64], !P6 ;  /* 0x0608000004117fae */ /* 0x0003e2000f101d4e */
[----:B------:R-:W-:Y:S01]  /*13f0*/  USHF.L.U32 UR6, UR9, 0x7, URZ ;  /* 0x0000000709067899 */ /* 0x000fe2000800063f */
[----:B------:R-:W-:Y:S01]  /*1400*/  LEA.HI.X R11, R12, c[0x0][0x194], R0, 0x1, P0 ;  /* 0x000065000c0b7a11 */ /* 0x000fe200000f0c00 */
[----:B------:R-:W-:Y:S01]  /*1410*/  UIMAD UR16, UR7, UR4, URZ ;  /* 0x00000004071072a4 */ /* 0x000fe2000f8e023f */
[----:B------:R-:W-:Y:S01]  /*1420*/  LEA.HI R0, R14, R3, RZ, 0x1 ;  /* 0x000000030e007211 */ /* 0x000fe200078f08ff */
[----:B------:R2:W-:Y:S01]  /*1430*/  LDGSTS.E.BYPASS.LTC128B.128 [R17+0x7080], [R8.64], !P5 ;  /* 0x0708000008117fae */ /* 0x0005e2000e901d4e */
[----:B------:R-:W-:Y:S01]  /*1440*/  ISETP.GE.AND P6, PT, R2, c[0x0][0x16c], PT ;  /* 0x00005b0002007a0c */ /* 0x000fe20003fc6270 */
[----:B------:R-:W-:Y:S01]  /*1450*/  UIMAD UR16, UR9, UR5, UR16 ;  /* 0x00000005091072a4 */ /* 0x000fe2000f8e0210 */
[----:B------:R-:W-:Y:S01]  /*1460*/  IMAD.U32 R12, RZ, RZ, UR6 ;  /* 0x00000006ff0c7e24 */ /* 0x000fe2000f8e00ff */
[----:B------:R3:W-:Y:S02]  /*1470*/  LDGSTS.E.BYPASS.LTC128B.128 [R17+0x80], [R10.64], !P4 ;  /* 0x000800000a117fae */ /* 0x0007e4000e101d4e */
[----:B------:R-:W-:-:S02]  /*1480*/  UIADD3 UR16, UR23, UR16, URZ ;  /* 0x0000001017107290 */ /* 0x000fc4000fffe03f */
[----:B------:R-:W-:-:S04]  /*1490*/  IADD3 R12, -R38, UR12, -R12 ;  /* 0x0000000c260c7c10 */ /* 0x000fc8000fffe90c */
[----:B------:R-:W-:Y:S01]  /*14a0*/  IMAD.U32 R6, RZ, RZ, UR16 ;  /* 0x00000010ff067e24 */ /* 0x000fe2000f8e00ff */
[----:B------:R-:W-:Y:S01]  /*14b0*/  USHF.L.U64.HI UR16, UR4, UR17, UR5 ;  /* 0x0000001104107299 */ /* 0x000fe20008010205 */
[----:B------:R-:W-:Y:S02]  /*14c0*/  ISETP.LT.OR P4, PT, R12, 0x41, P6 ;  /* 0x000000410c00780c */ /* 0x000fe40003781670 */
[----:B------:R-:W-:Y:S01]  /*14d0*/  ULDC.64 UR4, c[0x0][0x208] ;  /* 0x0000820000047ab9 */ /* 0x000fe20000000a00 */
[----:B-1----:R-:W-:Y:S01]  /*14e0*/  IMAD.U32 R5, RZ, RZ, UR23 ;  /* 0x00000017ff057e24 */ /* 0x002fe2000f8e00ff */
[----:B------:R-:W-:Y:S01]  /*14f0*/  LOP3.LUT R5, R0, 0xfffffffe, RZ, 0xc0, !PT ;  /* 0xfffffffe00057812 */ /* 0x000fe200078ec0ff */
[----:B------:R-:W-:Y:S02]  /*1500*/  IMAD R0, R36, c[0x0][0x178], RZ ;  /* 0x00005e0024007a24 */ /* 0x000fe400078e02ff */
[----:B------:R-:W-:Y:S01]  /*1510*/  IMAD.U32 R4, RZ, RZ, UR22 ;  /* 0x00000016ff047e24 */ /* 0x000fe2000f8e00ff */
[----:B--2---:R-:W-:Y:S01]  /*1520*/  IADD3 R8, P5, R10, UR19, RZ ;  /* 0x000000130a087c10 */ /* 0x004fe2000ffbe0ff */
[----:B------:R-:W-:-:S02]  /*1530*/  IMAD R0, R32, c[0x0][0x17c], R0 ;  /* 0x00005f0020007a24 */ /* 0x000fc400078e0200 */
[----:B------:R-:W-:Y:S01]  /*1540*/  IMAD.IADD R180, R3, 0x1, -R5 ;  /* 0x0000000103b47824 */ /* 0x000fe200078e0a05 */
[----:B------:R-:W-:Y:S01]  /*1550*/  IADD3.X R9, R11, UR18, RZ, P5, !PT ;  /* 0x000000120b097c10 */ /* 0x000fe2000affe4ff */
[----:B------:R-:W-:Y:S01]  /*1560*/  IMAD.IADD R43, R45, 0x1, R0 ;  /* 0x000000012d2b7824 */ /* 0x000fe200078e0200 */
[----:B------:R-:W-:Y:S01]  /*1570*/  LEA R0, P0, R4, R44, 0x7 ;  /* 0x0000002c04007211 */ /* 0x000fe200078038ff */
[----:B------:R-:W-:Y:S01]  /*1580*/  IMAD R5, R36, c[0x0][0x208], RZ ;  /* 0x0000820024057a24 */ /* 0x000fe200078e02ff */
[----:B------:R-:W-:Y:S01]  /*1590*/  ISETP.GE.AND P5, PT, R2, c[0x0][0x1fc], PT ;  /* 0x00007f0002007a0c */ /* 0x000fe20003fa6270 */
[----:B------:R-:W-:Y:S01]  /*15a0*/  IMAD.IADD R3, R19, 0x1, R28 ;  /* 0x0000000113037824 */ /* 0x000fe200078e021c */
[----:B------:R-:W-:Y:S01]  /*15b0*/  LEA.HI.X R6, R4, R43, R6, 0x7, P0 ;  /* 0x0000002b04067211 */ /* 0x000fe200000f3c06 */
[----:B------:R-:W-:Y:S01]  /*15c0*/  IMAD.MOV.U32 R2, RZ, RZ, R18 ;  /* 0x000000ffff027224 */ /* 0x000fe200078e0012 */
[----:B------:R-:W-:Y:S01]  /*15d0*/  LEA R4, P0, R0, c[0x0][0x160], 0x1 ;  /* 0x0000580000047a11 */ /* 0x000fe200078008ff */
[C---:B------:R-:W-:Y:S01]  /*15e0*/  IMAD R13, R32.reuse, c[0x0][0x20c], R5 ;  /* 0x00008300200d7a24 */ /* 0x040fe200078e0205 */
[----:B------:R1:W-:Y:S01]  /*15f0*/  LDGSTS.E.BYPASS.LTC128B.128 [R17+0x1080], [R8.64], !P3 ;  /* 0x0108000008117fae */ /* 0x0003e2000d901d4e */
[----:B------:R-:W-:Y:S01]  /*1600*/  IMAD.WIDE.U32 R28, R32, c[0x0][0x208], R2 ;  /* 0x00008200201c7a25 */ /* 0x000fe200078e0002 */
[----:B------:R-:W-:-:S02]  /*1610*/  LEA.HI.X R5, R0, c[0x0][0x164], R6, 0x1, P0 ;  /* 0x0000590000057a11 */ /* 0x000fc400000f0c06 */
[----:B------:R-:W-:Y:S01]  /*1620*/  IADD3 R2, P0, R8, UR19, RZ ;  /* 0x0000001308027c10 */ /* 0x000fe2000ff1e0ff */
[----:B------:R-:W-:Y:S01]  /*1630*/  IMAD.IADD R27, R29, 0x1, R13 ;  /* 0x000000011d1b7824 */ /* 0x000fe200078e020d */
[----:B------:R-:W-:Y:S01]  /*1640*/  ISETP.LT.OR P3, PT, R12, 0x1, P6 ;  /* 0x000000010c00780c */ /* 0x000fe20003761670 */
[----:B------:R-:W-:Y:S01]  /*1650*/  IMAD.MOV.U32 R26, RZ, RZ, R28 ;  /* 0x000000ffff1a7224 */ /* 0x000fe200078e001c */
[----:B------:R-:W-:Y:S01]  /*1660*/  IADD3.X R3, R9, UR18, RZ, P0, !PT ;  /* 0x0000001209037c10 */ /* 0x000fe200087fe4ff */
[----:B------:R-:W-:Y:S01]  /*1670*/  STL [R1+0x40], R43 ;  /* 0x0000402b01007387 */ /* 0x000fe20000100800 */
[----:B------:R-:W-:Y:S01]  /*1680*/  IADD3 R6, P0, R2, UR19, RZ ;  /* 0x0000001302067c10 */ /* 0x000fe2000ff1e0ff */
[----:B------:R-:W-:Y:S01]  /*1690*/  USHF.L.U32 UR19, UR4, 0x7, URZ ;  /* 0x0000000704137899 */ /* 0x000fe2000800063f */
[----:B------:R-:W-:Y:S01]  /*16a0*/  SHF.R.S32.HI R0, RZ, 0x1f, R15 ;  /* 0x0000001fff007819 */ /* 0x000fe2000001140f */
[----:B------:R2:W-:Y:S01]  /*16b0*/  LDGSTS.E.BYPASS.LTC128B.128 [R17+0x2080], [R2.64], !P2 ;  /* 0x0208000002117fae */ /* 0x0005e2000d101d4e */
[----:B------:R-:W-:Y:S01]  /*16c0*/  IADD3.X R7, R3, UR18, RZ, P0, !PT ;  /* 0x0000001203077c10 */ /* 0x000fe200087fe4ff */
[----:B------:R-:W-:Y:S01]  /*16d0*/  UMOV UR18, 0x7 ;  /* 0x0000000700127882 */ /* 0x000fe20000000000 */
[C---:B------:R-:W-:Y:S01]  /*16e0*/  ISETP.LT.OR P0, PT, R12.reuse, 0x21, P6 ;  /* 0x000000210c00780c */ /* 0x040fe20003701670 */
[----:B------:R-:W-:Y:S01]  /*16f0*/  USHF.L.U64.HI UR18, UR4, UR18, UR5 ;  /* 0x0000001204127299 */ /* 0x000fe20008010205 */
[----:B------:R-:W-:Y:S01]  /*1700*/  IMAD.U32 R18, RZ, RZ, UR19 ;  /* 0x00000013ff127e24 */ /* 0x000fe2000f8e00ff */
[----:B------:R4:W-:Y:S01]  /*1710*/  LDGSTS.E.BYPASS.LTC128B.128 [R17+0x3080], [R6.64], !P1 ;  /* 0x0308000006117fae */ /* 0x0009e2000c901d4e */
[----:B------:R-:W-:Y:S01]  /*1720*/  USHF.R.S32.HI UR5, URZ, 0x1f, UR6 ;  /* 0x0000001f3f057899 */ /* 0x000fe20008011406 */
[----:B------:R-:W-:Y:S01]  /*1730*/  ISETP.LT.OR P2, PT, R12, 0x61, P6 ;  /* 0x000000610c00780c */ /* 0x000fe20003741670 */
[----:B------:R-:W-:Y:S01]  /*1740*/  UIMAD UR22, UR18, UR9, URZ ;  /* 0x00000009121672a4 */ /* 0x000fe2000f8e023f */
[----:B------:R-:W0:Y:S03]  /*1750*/  LDGDEPBAR ;  /* 0x00000000000079af */ /* 0x000e260000000000 */
[----:B------:R-:W-:Y:S01]  /*1760*/  UIMAD UR22, UR7, UR19, UR22 ;  /* 0x00000013071672a4 */ /* 0x000fe2000f8e0216 */
[----:B------:R1:W-:Y:S01]  /*1770*/  LDGSTS.E.BYPASS.LTC128B.128 [R17+0x8080], [R4.64], !P3 ;  /* 0x0808000004117fae */ /* 0x0003e2000d901d4e */
[----:B------:R-:W-:Y:S01]  /*1780*/  ISETP.GT.AND P3, PT, R22, 0x1f, PT ;  /* 0x0000001f1600780c */ /* 0x000fe20003f64270 */
[----:B------:R-:W-:-:S02]  /*1790*/  USHF.L.U32 UR7, UR4, 0x6, URZ ;  /* 0x0000000604077899 */ /* 0x000fc4000800063f */
[----:B------:R-:W-:Y:S04]  /*17a0*/  STL.64 [R1+0x28], R28 ;  /* 0x0000281c01007387 */ /* 0x000fe80000100a00 */
[----:B------:R-:W-:Y:S01]  /*17b0*/  STL.64 [R1+0x20], R26 ;  /* 0x0000201a01007387 */ /* 0x000fe20000100a00 */
[----:B--2---:R-:W-:-:S04]  /*17c0*/  IADD3 R2, P1, R4, UR21, RZ ;  /* 0x0000001504027c10 */ /* 0x004fc8000ff3e0ff */
[----:B------:R-:W-:Y:S01]  /*17d0*/  IADD3.X R3, R5, UR16, RZ, P1, !PT ;  /* 0x0000001005037c10 */ /* 0x000fe20008ffe4ff */
[----:B----4-:R-:W-:-:S04]  /*17e0*/  IMAD.WIDE.U32 R6, R18, UR9, R26 ;  /* 0x0000000912067c25 */ /* 0x010fc8000f8e001a */
[----:B------:R2:W-:Y:S01]  /*17f0*/  LDGSTS.E.BYPASS.LTC128B.128 [R17+0x9080], [R2.64], !P0 ;  /* 0x0908000002117fae */ /* 0x0005e2000c101d4e */
[----:B------:R-:W-:Y:S02]  /*1800*/  IADD3 R7, R7, UR22, RZ ;  /* 0x0000001607077c10 */ /* 0x000fe4000fffe0ff */
[----:B-1----:R-:W-:-:S04]  /*1810*/  SHF.R.S32.HI R5, RZ, 0x5, R15 ;  /* 0x00000005ff057819 */ /* 0x002fc8000001140f */
[----:B------:R-:W-:-:S04]  /*1820*/  LEA.HI R0, R0, R5, RZ, 0x2 ;  /* 0x0000000500007211 */ /* 0x000fc800078f10ff */
[----:B------:R-:W-:Y:S02]  /*1830*/  LOP3.LUT R9, R0, 0xfffffffc, RZ, 0xc0, !PT ;  /* 0xfffffffc00097812 */ /* 0x000fe400078ec0ff */
[----:B------:R-:W-:-:S03]  /*1840*/  @!P3 IADD3 R0, P1, R42, UR6, RZ ;  /* 0x000000062a00bc10 */ /* 0x000fc6000ff3e0ff */
[----:B------:R-:W-:Y:S01]  /*1850*/  IMAD.IADD R16, R5, 0x1, -R9 ;  /* 0x0000000105107824 */ /* 0x000fe200078e0a09 */
[----:B------:R-:W-:Y:S02]  /*1860*/  @!P3 IADD3.X R8, R41, UR5, RZ, P1, !PT ;  /* 0x000000052908bc10 */ /* 0x000fe40008ffe4ff */
[----:B---3--:R-:W-:-:S04]  /*1870*/  @!P3 LEA R10, P1, R0, c[0x0][0x258], 0x2 ;  /* 0x00009600000aba11 */ /* 0x008fc800078210ff */
[----:B------:R-:W-:Y:S01]  /*1880*/  @!P3 LEA.HI.X R11, R0, c[0x0][0x25c], R8, 0x2, P1 ;  /* 0x00009700000bba11 */ /* 0x000fe200008f1408 */
[----:B------:R-:W-:Y:S01]  /*1890*/  @!P3 IMAD.SHL.U32 R0, R22, 0x10, RZ ;  /* 0x000000101600b824 */ /* 0x000fe200078e00ff */
[----:B--2---:R-:W-:-:S04]  /*18a0*/  IADD3 R2, P0, R2, UR21, RZ ;  /* 0x0000001502027c10 */ /* 0x004fc8000ff1e0ff */
[----:B------:R-:W-:Y:S02]  /*18b0*/  IADD3.X R3, R3, UR16, RZ, P0, !PT ;  /* 0x0000001003037c10 */ /* 0x000fe400087fe4ff */
[----:B------:R-:W-:Y:S01]  /*18c0*/  IADD3 R8, P1, R2, UR21, RZ ;  /* 0x0000001502087c10 */ /* 0x000fe2000ff3e0ff */
[----:B------:R-:W-:Y:S01]  /*18d0*/  ULDC UR21, c[0x0][0x20c] ;  /* 0x0000830000157ab9 */ /* 0x000fe20000000800 */
[----:B------:R-:W-:Y:S01]  /*18e0*/  LEA R4, P0, R6, c[0x0][0x1f0], 0x1 ;  /* 0x00007c0006047a11 */ /* 0x000fe200078008ff */
[----:B------:R1:W-:Y:S01]  /*18f0*/  LDGSTS.E.BYPASS.LTC128B.128 [R17+0xa080], [R2.64], !P4 ;  /* 0x0a08000002117fae */ /* 0x0003e2000e101d4e */
[----:B------:R-:W-:Y:S01]  /*1900*/  IADD3.X R9, R3, UR16, RZ, P1, !PT ;  /* 0x0000001003097c10 */ /* 0x000fe20008ffe4ff */
[----:B------:R-:W-:Y:S01]  /*1910*/  USHF.L.U64.HI UR17, UR4, UR17, UR21 ;  /* 0x0000001104117299 */ /* 0x000fe20008010215 */
[----:B------:R-:W-:Y:S01]  /*1920*/  ISETP.LT.OR P1, PT, R12, 0x1, P5 ;  /* 0x000000010c00780c */ /* 0x000fe20002f21670 */
[----:B------:R-:W-:Y:S01]  /*1930*/  UIADD3 UR4, UR9, 0x1, URZ ;  /* 0x0000000109047890 */ /* 0x000fe2000fffe03f */
[----:B------:R-:W-:Y:S01]  /*1940*/  LEA.HI.X R5, R6, c[0x0][0x1f4], R7, 0x1, P0 ;  /* 0x00007d0006057a11 */ /* 0x000fe200000f0c07 */
[----:B------:R2:W-:Y:S01]  /*1950*/  LDGSTS.E.BYPASS.LTC128B.128 [R17+0xb080], [R8.64], !P2 ;  /* 0x0b08000008117fae */ /* 0x0005e2000d101d4e */
[C---:B------:R-:W-:Y:S01]  /*1960*/  ISETP.LT.OR P0, PT, R12.reuse, 0x21, P5 ;  /* 0x000000210c00780c */ /* 0x040fe20002f01670 */
[----:B------:R-:W-:Y:S01]  /*1970*/  UISETP.GE.AND UP0, UPT, UR4, UR10, UPT ;  /* 0x0000000a0400728c */ /* 0x000fe2000bf06270 */
[----:B------:R-:W-:Y:S01]  /*1980*/  ISETP.LT.OR P4, PT, R12, 0x41, P5 ;  /* 0x000000410c00780c */ /* 0x000fe20002f81670 */
[----:B------:R3:W-:Y:S04]  /*1990*/  @!P3 LDGSTS.E.BYPASS.LTC128B.128 [R0+0x18080], [R10.64] ;  /* 0x180800000a00bfae */ /* 0x0007e8000b901d4e */
[----:B------:R-:W0:Y:S04]  /*19a0*/  LDGDEPBAR ;  /* 0x00000000000079af */ /* 0x000e280000000000 */
[----:B------:R4:W-:Y:S01]  /*19b0*/  LDGSTS.E.BYPASS.LTC128B.128 [R17+0x10080], [R4.64], !P1 ;  /* 0x1008000004117fae */ /* 0x0009e2000c901d4e */
[----:B-1----:R-:W-:-:S02]  /*19c0*/  LOP3.LUT R3, R14, 0xfffffff0, RZ, 0xc0, !PT ;  /* 0xfffffff00e037812 */ /* 0x002fc400078ec0ff */
[----:B------:R-:W-:-:S03]  /*19d0*/  IADD3 R2, P2, R4, UR7, RZ ;  /* 0x0000000704027c10 */ /* 0x000fc6000ff5e0ff */
[----:B---3--:R-:W-:Y:S01]  /*19e0*/  IMAD.IADD R0, R22, 0x1, -R3 ;  /* 0x0000000116007824 */ /* 0x008fe200078e0a03 */
[----:B------:R-:W-:Y:S01]  /*19f0*/  IADD3.X R3, R5, UR17, RZ, P2, !PT ;  /* 0x0000001105037c10 */ /* 0x000fe200097fe4ff */
[----:B------:R-:W-:Y:S01]  /*1a00*/  IMAD.SHL.U32 R11, R35, 0x40, RZ ;  /* 0x00000040230b7824 */ /* 0x000fe200078e00ff */
[----:B------:R-:W-:Y:S01]  /*1a10*/  ISETP.LT.OR P2, PT, R12, 0x61, P5 ;  /* 0x000000610c00780c */ /* 0x000fe20002f41670 */
[----:B------:R-:W-:Y:S02]  /*1a20*/  IMAD.IADD R12, R25, 0x1, R20 ;  /* 0x00000001190c7824 */ /* 0x000fe400078e0214 */
[----:B------:R1:W-:Y:S01]  /*1a30*/  LDGSTS.E.BYPASS.LTC128B.128 [R17+0x11080], [R2.64], !P0 ;  /* 0x1108000002117fae */ /* 0x0003e2000c101d4e */
[----:B------:R-:W-:Y:S02]  /*1a40*/  IADD3 R7, P0, R40, UR6, RZ ;  /* 0x0000000628077c10 */ /* 0x000fe4000ff1e0ff */
[----:B----4-:R-:W-:Y:S02]  /*1a50*/  SHF.R.S32.HI R5, RZ, 0x1f, R0 ;  /* 0x0000001fff057819 */ /* 0x010fe40000011400 */
[----:B------:R-:W-:-:S02]  /*1a60*/  IADD3 R4, P1, R2, UR7, RZ ;  /* 0x0000000702047c10 */ /* 0x000fc4000ff3e0ff */
[----:B------:R-:W-:Y:S02]  /*1a70*/  LEA.HI R10, R5, R0, RZ, 0x3 ;  /* 0x00000000050a7211 */ /* 0x000fe400078f18ff */
[----:B------:R-:W-:Y:S02]  /*1a80*/  IADD3.X R5, R3, UR17, RZ, P1, !PT ;  /* 0x0000001103057c10 */ /* 0x000fe40008ffe4ff */
[----:B--2---:R-:W-:-:S03]  /*1a90*/  IADD3 R8, P1, R4, UR7, RZ ;  /* 0x0000000704087c10 */ /* 0x004fc6000ff3e0ff */
[----:B------:R2:W-:Y:S01]  /*1aa0*/  LDGSTS.E.BYPASS.LTC128B.128 [R17+0x12080], [R4.64], !P4 ;  /* 0x1208000004117fae */ /* 0x0005e2000e101d4e */
[----:B------:R-:W-:Y:S02]  /*1ab0*/  IADD3.X R9, R5, UR17, RZ, P1, !PT ;  /* 0x0000001105097c10 */ /* 0x000fe40008ffe4ff */
[----:B------:R-:W-:-:S03]  /*1ac0*/  LEA R6, P1, R7, c[0x0][0x280], 0x2 ;  /* 0x0000a00007067a11 */ /* 0x000fc600078210ff */
[----:B------:R3:W-:Y:S01]  /*1ad0*/  LDGSTS.E.BYPASS.LTC128B.128 [R17+0x13080], [R8.64], !P2 ;  /* 0x1308000008117fae */ /* 0x0007e2000d101d4e */
[----:B-1----:R-:W-:Y:S02]  /*1ae0*/  LOP3.LUT R2, R10, 0xfffffff8, RZ, 0xc0, !PT ;  /* 0xfffffff80a027812 */ /* 0x002fe400078ec0ff */
[----:B------:R-:W-:Y:S02]  /*1af0*/  IADD3.X R3, R39, UR5, RZ, P0, !PT ;  /* 0x0000000527037c10 */ /* 0x000fe400087fe4ff */
[----:B------:R-:W-:Y:S01]  /*1b00*/  IADD3 R13, P0, R11, R24, RZ ;  /* 0x000000180b0d7210 */ /* 0x000fe20007f1e0ff */
[----:B------:R-:W-:Y:S01]  /*1b10*/  IMAD.IADD R188, R0, 0x1, -R2 ;  /* 0x0000000100bc7824 */ /* 0x000fe200078e0a02 */
[----:B------:R-:W-:Y:S01]  /*1b20*/  LEA.HI R0, R33, R22, RZ, 0x7 ;  /* 0x0000001621007211 */ /* 0x000fe200078f38ff */
[----:B------:R-:W-:Y:S01]  /*1b30*/  @!P3 IMAD.SHL.U32 R2, R22, 0x10, RZ ;  /* 0x000000101602b824 */ /* 0x000fe200078e00ff */
[----:B------:R-:W-:Y:S01]  /*1b40*/  LEA.HI.X R7, R7, c[0x0][0x284], R3, 0x2, P1 ;  /* 0x0000a10007077a11 */ /* 0x000fe200008f1403 */
[----:B------:R-:W-:Y:S01]  /*1b50*/  IMAD.SHL.U32 R3, R188, 0x40, RZ ;  /* 0x00000040bc037824 */ /* 0x000fe200078e00ff */
[----:B------:R-:W-:Y:S01]  /*1b60*/  SHF.R.S32.HI R181, RZ, 0x7, R0 ;  /* 0x00000007ffb57819 */ /* 0x000fe20000011400 */
[----:B------:R1:W-:Y:S01]  /*1b70*/  STL [R1+0x58], R13 ;  /* 0x0000580d01007387 */ /* 0x0003e20000100800 */
[----:B------:R-:W-:-:S02]  /*1b80*/  PLOP3.LUT P1, PT, PT, PT, UP0, 0x80, 0x0 ;  /* 0x000000000000781c */ /* 0x000fc40003f2f008 */
[----:B------:R-:W-:Y:S01]  /*1b90*/  LOP3.LUT R3, R3, 0x1c0, RZ, 0xc0, !PT ;  /* 0x000001c003037812 */ /* 0x000fe200078ec0ff */
[----:B------:R-:W-:Y:S01]  /*1ba0*/  IMAD.SHL.U32 R0, R181, 0x8, RZ ;  /* 0x00000008b5007824 */ /* 0x000fe200078e00ff */
[----:B------:R4:W-:Y:S01]  /*1bb0*/  @!P3 LDGSTS.E.BYPASS.LTC128B.128 [R2+0x18480], [R6.64] ;  /* 0x184800000602bfae */ /* 0x0009e2000b901d4e */
[----:B--2---:R-:W-:Y:S01]  /*1bc0*/  IMAD.SHL.U32 R5, R10, 0x40, RZ ;  /* 0x000000400a057824 */ /* 0x004fe200078e00ff */
[----:B------:R-:W-:Y:S02]  /*1bd0*/  SHF.R.U32.HI R4, RZ, 0x3, R3 ;  /* 0x00000003ff047819 */ /* 0x000fe40000011603 */
[----:B------:R-:W0:Y:S04]  /*1be0*/  LDGDEPBAR ;  /* 0x00000000000079af */ /* 0x000e280000000000 */
[----:B------:R-:W0:Y:S01]  /*1bf0*/  LDGDEPBAR ;  /* 0x00000000000079af */ /* 0x000e220000000000 */
[----:B-1----:R-:W-:Y:S01]  /*1c00*/  LOP3.LUT R13, R0, 0x8, RZ, 0xc0, !PT ;  /* 0x00000008000d7812 */ /* 0x002fe200078ec0ff */
[----:B------:R-:W-:-:S05]  /*1c10*/  IMAD.SHL.U32 R0, R180, 0x10, RZ ;  /* 0x00000010b4007824 */ /* 0x000fca00078e00ff */
[----:B------:R-:W-:Y:S01]  /*1c20*/  LOP3.LUT R0, R13, 0x10, R0, 0xf8, !PT ;  /* 0x000000100d007812 */ /* 0x000fe200078ef800 */
[----:B----4-:R-:W-:-:S05]  /*1c30*/  IMAD.SHL.U32 R2, R180, 0x8, RZ ;  /* 0x00000008b4027824 */ /* 0x010fca00078e00ff */
[----:B------:R-:W-:Y:S02]  /*1c40*/  LOP3.LUT R2, R3, 0x8, R2, 0xf8, !PT ;  /* 0x0000000803027812 */ /* 0x000fe400078ef802 */
[----:B------:R-:W-:Y:S01]  /*1c50*/  LOP3.LUT R3, R4, R0, R3, 0x1e, !PT ;  /* 0x0000000004037212 */ /* 0x000fe200078e1e03 */
[----:B------:R-:W-:Y:S01]  /*1c60*/  IMAD.SHL.U32 R0, R16, 0x400, RZ ;  /* 0x0000040010007824 */ /* 0x000fe200078e00ff */
[----:B------:R-:W-:Y:S02]  /*1c70*/  LOP3.LUT R4, R2, R4, RZ, 0x3c, !PT ;  /* 0x0000000402047212 */ /* 0x000fe400078e3cff */
[----:B------:R-:W-:Y:S02]  /*1c80*/  LOP3.LUT R2, R5, 0xfffffe00, RZ, 0xc0, !PT ;  /* 0xfffffe0005027812 */ /* 0x000fe400078ec0ff */
[----:B------:R-:W-:Y:S02]  /*1c90*/  LEA.HI.X.SX32 R5, R11, R12, 0x1, P0 ;  /* 0x0000000c0b057211 */ /* 0x000fe400000f0eff */
[----:B------:R-:W-:-:S02]  /*1ca0*/  IADD3 R187, R4, R2, R0 ;  /* 0x0000000204bb7210 */ /* 0x000fc40007ffe000 */
[----:B------:R-:W-:Y:S01]  /*1cb0*/  LOP3.LUT R185, R3, R2, RZ, 0xfc, !PT ;  /* 0x0000000203b97212 */ /* 0x000fe200078efcff */
[----:B------:R3:W-:Y:S01]  /*1cc0*/  STL [R1+0x4c], R5 ;  /* 0x00004c0501007387 */ /* 0x0007e20000100800 */
[C---:B------:R-:W-:Y:S02]  /*1cd0*/  IADD3 R2, R17.reuse, 0x10080, RZ ;  /* 0x0001008011027810 */ /* 0x040fe40007ffe0ff */
[----:B------:R-:W-:-:S03]  /*1ce0*/  IADD3 R3, R17, 0x8080, RZ ;  /* 0x0000808011037810 */ /* 0x000fc60007ffe0ff */
[----:B------:R3:W-:Y:S04]  /*1cf0*/  STL [R1+0x44], R2 ;  /* 0x0000440201007387 */ /* 0x0007e80000100800 */
[----:B------:R3:W-:Y:S01]  /*1d00*/  STL [R1+0x48], R3 ;  /* 0x0000480301007387 */ /* 0x0007e20000100800 */
[----:B------:R-:W-:Y:S05]  /*1d10*/  @P1 BRA `(.L_x_1288) ;  /* 0x0000021000001947 */ /* 0x000fea0003800000 */
[----:B------:R-:W-:Y:S01]  /*1d20*/  USHF.L.U32 UR6, UR4, 0x7, URZ ;  /* 0x0000000704067899 */ /* 0x000fe2000800063f */
[----:B---3--:R-:W-:Y:S01]  /*1d30*/  IMAD.WIDE.U32 R4, R18, UR4, R26 ;  /* 0x0000000412047c25 */ /* 0x008fe2000f8e001a */
[----:B------:R-:W-:Y:S01]  /*1d40*/  USHF.R.S32.HI UR5, URZ, 0x1f, UR4 ;  /* 0x0000001f3f057899 */ /* 0x000fe20008011404 */
[----:B------:R-:W-:Y:S01]  /*1d50*/  BSSY B0, `(.L_x_1288) ;  /* 0x000001d000007945 */ /* 0x000fe20003800000 */
[----:B------:R-:W-:Y:S02]  /*1d60*/  UIMAD UR18, UR18, UR4, URZ ;  /* 0x00000004121272a4 */ /* 0x000fe4000f8e023f */
[----:B------:R-:W-:Y:S01]  /*1d70*/  IMAD.U32 R8, RZ, RZ, UR6 ;  /* 0x00000006ff087e24 */ /* 0x000fe2000f8e00ff */
[----:B------:R-:W-:Y:S01]  /*1d80*/  LEA R2, P1, R4, c[0x0][0x1f0], 0x1 ;  /* 0x00007c0004027a11 */ /* 0x000fe200078208ff */
[----:B------:R-:W-:-:S03]  /*1d90*/  UIMAD UR5, UR5, UR19, UR18 ;  /* 0x00000013050572a4 */ /* 0x000fc6000f8e0212 */
[----:B------:R-:W-:-:S03]  /*1da0*/  IADD3 R6, -R38, UR12, -R8 ;  /* 0x0000000c26067c10 */ /* 0x000fc6000fffe908 */
        /* <DEDUP_REMOVED lines=23> */
.L_x_1289:
[----:B---3--:R-:W-:Y:S05]  /*1f20*/  BSYNC B0 ;  /* 0x0000000000007941 */ /* 0x008fea0003800000 */
.L_x_1288:
[----:B-1-3--:R-:W-:Y:S01]  /*1f30*/  LEA.HI R2, R33, R22, RZ, 0x2 ;  /* 0x0000001621027211 */ /* 0x00afe200078f10ff */
[----:B------:R-:W-:Y:S01]  /*1f40*/  IMAD.SHL.U32 R7, R16, 0x10, RZ ;  /* 0x0000001010077824 */ /* 0x000fe200078e00ff */
[----:B------:R-:W-:Y:S01]  /*1f50*/  LOP3.LUT R4, R15, 0xffffffe0, RZ, 0xc0, !PT ;  /* 0xffffffe00f047812 */ /* 0x000fe200078ec0ff */
[----:B------:R-:W-:Y:S01]  /*1f60*/  IMAD.MOV.U32 R5, RZ, RZ, 0x1 ;  /* 0x00000001ff057424 */ /* 0x000fe200078e00ff */
[----:B------:R-:W-:Y:S01]  /*1f70*/  LOP3.LUT R3, R2, 0x3ffffffc, RZ, 0xc0, !PT ;  /* 0x3ffffffc02037812 */ /* 0x000fe200078ec0ff */
[----:B------:R-:W-:Y:S01]  /*1f80*/  IMAD.MOV.U32 R186, RZ, RZ, 0x20 ;  /* 0x00000020ffba7424 */ /* 0x000fe200078e00ff */
[----:B------:R-:W-:Y:S01]  /*1f90*/  UIADD3 UR5, UR11, 0x1, -UR13 ;  /* 0x000000010b057890 */ /* 0x000fe2000fffe80d */
[C---:B------:R-:W-:Y:S01]  /*1fa0*/  IMAD.IADD R10, R22.reuse, 0x1, -R4 ;  /* 0x00000001160a7824 */ /* 0x040fe200078e0a04 */
[----:B------:R-:W-:Y:S01]  /*1fb0*/  ISETP.LE.AND P4, PT, R5, c[0x0][0x2a8], PT ;  /* 0x0000aa0005007a0c */ /* 0x000fe20003f83270 */
[----:B------:R-:W-:Y:S01]  /*1fc0*/  IMAD.IADD R22, R22, 0x1, -R3 ;  /* 0x0000000116167824 */ /* 0x000fe200078e0a03 */
[----:B------:R-:W-:Y:S01]  /*1fd0*/  LEA.HI R5, R181, R181, RZ, 0x1 ;  /* 0x000000b5b5057211 */ /* 0x000fe200078f08ff */
[C---:B------:R-:W-:Y:S01]  /*1fe0*/  IMAD.SHL.U32 R3, R37.reuse, 0x40, RZ ;  /* 0x0000004025037824 */ /* 0x040fe200078e00ff */
[----:B------:R-:W-:Y:S01]  /*1ff0*/  R2P PR, R37, 0x6 ;  /* 0x0000000625007804 */ /* 0x000fe20000000000 */
[----:B------:R-:W-:Y:S01]  /*2000*/  IMAD.SHL.U32 R4, R38, 0x8, RZ ;  /* 0x0000000826047824 */ /* 0x000fe200078e00ff */
[----:B------:R-:W-:Y:S01]  /*2010*/  LOP3.LUT R5, R5, 0x1ffffffe, RZ, 0xc0, !PT ;  /* 0x1ffffffe05057812 */ /* 0x000fe200078ec0ff */
[----:B------:R-:W-:Y:S01]  /*2020*/  IMAD R22, R22, 0x2, R0 ;  /* 0x0000000216167824 */ /* 0x000fe200078e0200 */
[----:B------:R-:W-:Y:S01]  /*2030*/  LOP3.LUT R8, R3, 0x1c0, RZ, 0xc0, !PT ;  /* 0x000001c003087812 */ /* 0x000fe200078ec0ff */
[----:B------:R-:W-:Y:S01]  /*2040*/  IMAD.MOV.U32 R172, RZ, RZ, 0x40 ;  /* 0x00000040ffac7424 */ /* 0x000fe200078e00ff */
[--C-:B------:R-:W-:Y:S01]  /*2050*/  SHF.R.S32.HI R3, RZ, 0x2, R2.reuse ;  /* 0x00000002ff037819 */ /* 0x100fe20000011402 */
[----:B------:R-:W-:Y:S01]  /*2060*/  IMAD.IADD R5, R181, 0x1, -R5 ;  /* 0x00000001b5057824 */ /* 0x000fe200078e0a05 */
[----:B------:R-:W-:Y:S01]  /*2070*/  SHF.R.S32.HI R2, RZ, 0x1f, R2 ;  /* 0x0000001fff027819 */ /* 0x000fe20000011402 */
[----:B------:R-:W-:Y:S01]  /*2080*/  IMAD R181, R180, 0x2, R181 ;  /* 0x00000002b4b57824 */ /* 0x000fe200078e02b5 */
[----:B------:R-:W-:Y:S01]  /*2090*/  LOP3.LUT R4, R4, 0x8, RZ, 0xc0, !PT ;  /* 0x0000000804047812 */ /* 0x000fe200078ec0ff */
[----:B------:R-:W-:Y:S01]  /*20a0*/  ULDC UR4, c[0x0][0x2a0] ;  /* 0x0000a80000047ab9 */ /* 0x000fe20000000800 */
[----:B------:R-:W-:Y:S01]  /*20b0*/  LEA.HI R2, R2, R3, RZ, 0x3 ;  /* 0x0000000302027211 */ /* 0x000fe200078f18ff */
[----:B------:R-:W-:Y:S01]  /*20c0*/  ULOP3.LUT UR4, URZ, UR4, URZ, 0x33, !UPT ;  /* 0x000000043f047292 */ /* 0x000fe2000f8e333f */
[--C-:B------:R-:W-:Y:S01]  /*20d0*/  SHF.R.U32.HI R9, RZ, 0x3, R8.reuse ;  /* 0x00000003ff097819 */ /* 0x100fe20000011608 */
[----:B------:R-:W0:Y:S01]  /*20e0*/  LDGDEPBAR ;  /* 0x00000000000079af */ /* 0x000e220000000000 */
[----:B------:R-:W-:Y:S01]  /*20f0*/  LOP3.LUT R6, R8, 0x30, R7, 0xf8, !PT ;  /* 0x0000003008067812 */ /* 0x000fe200078ef807 */
[----:B------:R-:W-:Y:S01]  /*2100*/  CS2R R126, SRZ ;  /* 0x00000000007e7805 */ /* 0x000fe2000001ff00 */
[----:B------:R-:W-:Y:S01]  /*2110*/  LOP3.LUT R2, R2, 0xfffffff8, RZ, 0xc0, !PT ;  /* 0xfffffff802027812 */ /* 0x000fe200078ec0ff */
[----:B------:R-:W-:Y:S01]  /*2120*/  CS2R R124, SRZ ;  /* 0x00000000007c7805 */ /* 0x000fe2000001ff00 */
[C---:B------:R-:W-:Y:S01]  /*2130*/  LOP3.LUT R8, R9.reuse, R4, R8, 0x1e, !PT ;  /* 0x0000000409087212 */ /* 0x040fe200078e1e08 */
[----:B------:R-:W-:Y:S01]  /*2140*/  CS2R R130, SRZ ;  /* 0x0000000000827805 */ /* 0x000fe2000001ff00 */
[----:B------:R-:W-:Y:S01]  /*2150*/  LOP3.LUT R6, R9, R6, R4, 0x1e, !PT ;  /* 0x0000000609067212 */ /* 0x000fe200078e1e04 */
[----:B------:R-:W-:Y:S01]  /*2160*/  IMAD.IADD R2, R3, 0x1, -R2 ;  /* 0x0000000103027824 */ /* 0x000fe200078e0a02 */
[----:B------:R-:W-:Y:S01]  /*2170*/  SHF.R.S32.HI R4, RZ, 0x1f, R10 ;  /* 0x0000001fff047819 */ /* 0x000fe2000001140a */
[----:B------:R-:W-:Y:S01]  /*2180*/  IMAD.U32 R181, R181, 0x200, R8 ;  /* 0x00000200b5b57824 */ /* 0x000fe200078e0008 */
[----:B------:R-:W-:Y:S01]  /*2190*/  SEL R183, R186, 0xffffffe0, !P1 ;  /* 0xffffffe0bab77807 */ /* 0x000fe20004800000 */
[----:B------:R-:W-:Y:S01]  /*21a0*/  IMAD R180, R180, 0x200, R6 ;  /* 0x00000200b4b47824 */ /* 0x000fe200078e0206 */
[----:B------:R-:W-:Y:S01]  /*21b0*/  LEA.HI R0, R4, R10, RZ, 0x2 ;  /* 0x0000000a04007211 */ /* 0x000fe200078f10ff */
[----:B------:R-:W-:Y:S01]  /*21c0*/  IMAD.SHL.U32 R4, R2, 0x40, RZ ;  /* 0x0000004002047824 */ /* 0x000fe200078e00ff */
[----:B------:R-:W-:Y:S01]  /*21d0*/  SEL R182, R172, 0xffffffc0, !P2 ;  /* 0xffffffc0acb67807 */ /* 0x000fe20005000000 */
[----:B------:R-:W-:Y:S01]  /*21e0*/  IMAD.SHL.U32 R181, R181, 0x2, RZ ;  /* 0x00000002b5b57824 */ /* 0x000fe200078e00ff */
[C---:B------:R-:W-:Y:S01]  /*21f0*/  LOP3.LUT R3, R0.reuse, 0x7ffffffc, RZ, 0xc0, !PT ;  /* 0x7ffffffc00037812 */ /* 0x040fe200078ec0ff */
[----:B------:R-:W-:Y:S01]  /*2200*/  CS2R R128, SRZ ;  /* 0x0000000000807805 */ /* 0x000fe2000001ff00 */
[----:B------:R-:W-:Y:S01]  /*2210*/  LEA.HI.SX32 R6, R0, R7, 0x1e ;  /* 0x0000000700067211 */ /* 0x000fe200078ff2ff */
[----:B------:R-:W-:Y:S01]  /*2220*/  IMAD.IADD R182, R181, 0x1, R182 ;  /* 0x00000001b5b67824 */ /* 0x000fe200078e02b6 */
[----:B------:R-:W-:Y:S01]  /*2230*/  LOP3.LUT R0, R4, 0x1c0, RZ, 0xc0, !PT ;  /* 0x000001c004007812 */ /* 0x000fe200078ec0ff */
[----:B------:R-:W-:Y:S01]  /*2240*/  IMAD.IADD R4, R10, 0x1, -R3 ;  /* 0x000000010a047824 */ /* 0x000fe200078e0a03 */
[----:B------:R-:W-:Y:S01]  /*2250*/  R2P PR, R2, 0x6 ;  /* 0x0000000602007804 */ /* 0x000fe20000000000 */
[----:B------:R1:W-:Y:S01]  /*2260*/  STL [R1+0x14], R6 ;  /* 0x0000140601007387 */ /* 0x0003e20000100800 */
[----:B------:R-:W-:Y:S01]  /*2270*/  SHF.R.U32.HI R3, RZ, 0x3, R0 ;  /* 0x00000003ff037819 */ /* 0x000fe20000011600 */
[----:B------:R-:W-:Y:S01]  /*2280*/  IMAD R4, R5, 0x4, R4 ;  /* 0x0000000405047824 */ /* 0x000fe200078e0204 */
[----:B------:R-:W-:Y:S01]  /*2290*/  CS2R R122, SRZ ;  /* 0x00000000007a7805 */ /* 0x000fe2000001ff00 */
[----:B------:R-:W-:Y:S01]  /*22a0*/  IMAD.U32 R2, RZ, RZ, UR5 ;  /* 0x00000005ff027e24 */ /* 0x000fe2000f8e00ff */
[----:B------:R-:W-:Y:S01]  /*22b0*/  LOP3.LUT R0, R3, R0, R13, 0x1e, !PT ;  /* 0x0000000003007212 */ /* 0x000fe200078e1e0d */
[----:B------:R-:W-:Y:S01]  /*22c0*/  IMAD.IADD R184, R181, 0x1, R183 ;  /* 0x00000001b5b87824 */ /* 0x000fe200078e02b7 */
[----:B------:R-:W-:Y:S01]  /*22d0*/  SEL R226, R172, 0xffffffc0, !P2 ;  /* 0xffffffc0ace27807 */ /* 0x000fe20005000000 */
        /* <DEDUP_REMOVED lines=15> */
[----:B------:R-:W-:Y:S01]  /*23d0*/  R2P PR, R188, 0x6 ;  /* 0x00000006bc007804 */ /* 0x000fe20000000000 */
[----:B------:R-:W-:Y:S01]  /*23e0*/  CS2R R100, SRZ ;  /* 0x0000000000647805 */ /* 0x000fe2000001ff00 */
[----:B-1----:R-:W-:Y:S01]  /*23f0*/  IMAD.SHL.U32 R6, R4, 0x2, RZ ;  /* 0x0000000204067824 */ /* 0x002fe200078e00ff */
[----:B------:R-:W-:Y:S01]  /*2400*/  CS2R R94, SRZ ;  /* 0x00000000005e7805 */ /* 0x000fe2000001ff00 */
[----:B------:R-:W-:Y:S01]  /*2410*/  CS2R R92, SRZ ;  /* 0x00000000005c7805 */ /* 0x000fe2000001ff00 */
[----:B------:R-:W-:Y:S01]  /*2420*/  CS2R R98, SRZ ;  /* 0x0000000000627805 */ /* 0x000fe2000001ff00 */
[----:B------:R-:W-:Y:S01]  /*2430*/  CS2R R96, SRZ ;  /* 0x0000000000607805 */ /* 0x000fe2000001ff00 */
[----:B------:R-:W-:Y:S01]  /*2440*/  IADD3 R0, R2, -UR12, -R6 ;  /* 0x8000000c02007c10 */ /* 0x000fe2000fffe806 */
[----:B------:R-:W-:Y:S01]  /*2450*/  STL [R1+0x4], R6 ;  /* 0x0000040601007387 */ /* 0x000fe20000100800 */
[----:B------:R-:W-:Y:S01]  /*2460*/  IADD3 R2, -R6, UR20, RZ ;  /* 0x0000001406027c10 */ /* 0x000fe2000fffe1ff */
[----:B------:R-:W-:Y:S01]  /*2470*/  CS2R R90, SRZ ;  /* 0x00000000005a7805 */ /* 0x000fe2000001ff00 */
        /* <DEDUP_REMOVED lines=12> */
[----:B------:R-:W-:Y:S01]  /*2540*/  IMAD.SHL.U32 R180, R180, 0x2, RZ ;  /* 0x00000002b4b47824 */ /* 0x000fe200078e00ff */
[----:B------:R-:W-:Y:S01]  /*2550*/  SEL R186, R186, 0xffffffe0, !P1 ;  /* 0xffffffe0baba7807 */ /* 0x000fe20004800000 */
[----:B------:R-:W-:Y:S01]  /*2560*/  IMAD.IADD R183, R183, 0x1, R182 ;  /* 0x00000001b7b77824 */ /* 0x000fe200078e02b6 */
[----:B------:R-:W-:Y:S01]  /*2570*/  SEL R172, R172, 0xffffffc0, !P2 ;  /* 0xffffffc0acac7807 */ /* 0x000fe20005000000 */
[----:B------:R-:W-:Y:S01]  /*2580*/  IMAD.IADD R226, R226, 0x1, R225 ;  /* 0x00000001e2e27824 */ /* 0x000fe200078e02e1 */
[----:B------:R-:W-:-:S02]  /*2590*/  UMOV UR19, URZ ;  /* 0x0000003f00137c82 */ /* 0x000fc40008000000 */
[----:B------:R-:W-:Y:S02]  /*25a0*/  UMOV UR18, 0x1 ;  /* 0x0000000100127882 */ /* 0x000fe40000000000 */
[----:B------:R-:W-:Y:S02]  /*25b0*/  UISETP.GT.AND UP4, UPT, UR8, -0x1, UPT ;  /* 0xffffffff0800788c */ /* 0x000fe4000bf84270 */
[----:B------:R-:W-:Y:S01]  /*25c0*/  UMOV UR5, URZ ;  /* 0x0000003f00057c82 */ /* 0x000fe20008000000 */
[C---:B-1----:R-:W-:Y:S02]  /*25d0*/  IADD3 R2, R0.reuse, c[0x0][0x2a4], RZ ;  /* 0x0000a90000027a10 */ /* 0x042fe40007ffe0ff */
[----:B------:R-:W-:-:S03]  /*25e0*/  IADD3 R0, R0, UR4, RZ ;  /* 0x0000000400007c10 */ /* 0x000fc6000fffe0ff */
[----:B------:R1:W-:Y:S04]  /*25f0*/  STL [R1], R2 ;  /* 0x0000000201007387 */ /* 0x0003e80000100800 */
[----:B------:R1:W-:Y:S02]  /*2600*/  STL [R1+0x8], R0 ;  /* 0x0000080001007387 */ /* 0x0003e40000100800 */
.L_x_1308:
[----:B------:R-:W-:Y:S04]  /*2610*/  DEPBAR.LE SB0, 0x1 ;  /* 0x000080400000791a */ /* 0x000fe80000000000 */
[----:B------:R-:W-:Y:S01]  /*2620*/  BAR.SYNC.DEFER_BLOCKING 0x0 ;  /* 0x0000000000007b1d */ /* 0x000fe20000010000 */
[----:B------:R-:W-:Y:S01]  /*2630*/  USHF.L.U32 UR4, UR5, 0xd, URZ ;  /* 0x0000000d05047899 */ /* 0x000fe2000800063f */
[----:B------:R-:W-:Y:S05]  /*2640*/  MOV R208, UR5 ;  /* 0x0000000500d07c02 */ /* 0x000fea0008000f00 */
[----:B------:R-:W-:Y:S05]  /*2650*/  IADD3 R3, R187, UR4, RZ ;  /* 0x00000004bb037c10 */ /* 0x000fea000fffe0ff */
[----:B-1----:R-:W-:Y:S04]  /*2660*/  IMAD.SHL.U32 R0, R3, 0x2, RZ ;  /* 0x0000000203007824 */ /* 0x002fe800078e00ff */
        /* <DEDUP_REMOVED lines=82> */
[----:B------:R2:W1:Y:S03]  /*2b90*/  LDS R200, [R208.X4+0x181a0] ;  /* 0x0181a000d0c87984 */ /* 0x0004660000004800 */
        /* <DEDUP_REMOVED lines=23> */
[----:B--2---:R-:W-:Y:S01]  /*2d10*/  IMAD.U32 R133, RZ, RZ, UR12 ;  /* 0x0000000cff857e24 */ /* 0x004fe2000f8e00ff */
[----:B------:R-:W-:Y:S04]  /*2d20*/  BSSY B0, `(.L_x_1291) ;  /* 0x0000012000007945 */ /* 0x000fe80003800000 */
[----:B------:R-:W-:Y:S04]  /*2d30*/  IADD3 R133, R132, UR11, -R133 ;  /* 0x0000000b84857c10 */ /* 0x000fe8000fffe885 */
        /* <DEDUP_REMOVED lines=11> */
.L_x_1292:
[----:B------:R-:W-:Y:S04]  /*2df0*/  MOV R134, 0x1 ;  /* 0x0000000100867802 */ /* 0x000fe80000000f00 */
[----:B------:R-:W-:Y:S11]  /*2e00*/  ISETP.NE.AND P0, PT, R134, c[0x0][0x2a8], PT ;  /* 0x0000aa0086007a0c */ /* 0x000ff60003f05270 */
[----:B------:R-:W-:Y:S02]  /*2e10*/  @!UPT UIADD3 URZ, URZ, URZ, URZ ;  /* 0x0000003f3f3ff290 */ /* 0x000fe4000fffe03f */
[----:B------:R-:W-:Y:S05]  /*2e20*/  @P0 IMAD.HI.U32 R134, R133, c[0x0][0x2ac], RZ ;  /* 0x0000ab0085860a27 */ /* 0x000fea00078e00ff */
[----:B------:R-:W-:Y:S02]  /*2e30*/  @P0 SHF.R.U32.HI R133, RZ, c[0x0][0x2b0], R134 ;  /* 0x0000ac00ff850a19 */ /* 0x000fe40000011686 */
.L_x_1293:
[----:B------:R-:W-:Y:S05]  /*2e40*/  BSYNC B0 ;  /* 0x0000000000007941 */ /* 0x000fea0003800000 */
.L_x_1291:
[----:B------:R-:W2:Y:S01]  /*2e50*/  LDL R135, [R1+0x4] ;  /* 0x0000040001877983 */ /* 0x000ea20000100800 */
[----:B------:R-:W-:Y:S04]  /*2e60*/  IMAD.MOV.U32 R134, RZ, RZ, c[0x0][0x2a8] ;  /* 0x0000aa00ff867624 */ /* 0x000fe800078e00ff */
[----:B------:R-:W-:Y:S04]  /*2e70*/  IMAD R133, R133, R134, -UR13 ;  /* 0x8000000d85857e24 */ /* 0x000fe8000f8e0286 */
[----:B--2---:R-:W-:Y:S05]  /*2e80*/  IMAD.IADD R133, R133, 0x1, -R135 ;  /* 0x0000000185857824 */ /* 0x004fea00078e0a87 */
[----:B------:R-:W-:Y:S02]  /*2e90*/  IADD3 R134, R133, c[0x0][0x2a8], RZ ;  /* 0x0000aa0085867a10 */ /* 0x000fe40007ffe0ff */
[----:B------:R-:W-:Y:S02]  /*2ea0*/  IMNMX R190, R190, R133, !PT ;  /* 0x00000085bebe7217 */ /* 0x000fe40007800200 */
[----:B------:R-:W-:Y:S02]  /*2eb0*/  IMNMX R194, R194, R134, PT ;  /* 0x00000086c2c27217 */ /* 0x000fe40003800200 */
.L_x_1290:
[----:B--2---:R-:W-:Y:S05]  /*2ec0*/  IADD3 R133, R132, 0x8, RZ ;  /* 0x0000000884857810 */ /* 0x004fea0007ffe0ff */
[--C-:B------:R-:W-:Y:S02]  /*2ed0*/  IMAD.IADD R193, R178, 0x1, R133.reuse ;  /* 0x00000001b2c17824 */ /* 0x100fe400078e0285 */
[----:B------:R-:W-:Y:S03]  /*2ee0*/  IMAD.IADD R189, R177, 0x1, R133 ;  /* 0x00000001b1bd7824 */ /* 0x000fe600078e0285 */
[----:B------:R-:W-:Y:S01]  /*2ef0*/  IMNMX R193, R176, R193, PT ;  /* 0x000000c1b0c17217 */ /* 0x000fe20003800200 */
[----:B------:R-:W-:-:S05]  /*2f00*/  @!P4 BRA `(.L_x_1294) ;  /* 0x000001b00000c947 */ /* 0x000fca0003800000 */
[----:B------:R-:W-:Y:S01]  /*2f10*/  IMAD.U32 R134, RZ, RZ, UR12 ;  /* 0x0000000cff867e24 */ /* 0x000fe2000f8e00ff */
[----:B------:R-:W-:Y:S04]  /*2f20*/  BSSY B0, `(.L_x_1295) ;  /* 0x0000012000007945 */ /* 0x000fe80003800000 */
[----:B------:R-:W-:Y:S04]  /*2f30*/  IADD3 R133, -R134, UR11, R133 ;  /* 0x0000000b86857c10 */ /* 0x000fe8000fffe185 */
        /* <DEDUP_REMOVED lines=11> */
.L_x_1296:
[----:B------:R-:W-:Y:S04]  /*2ff0*/  MOV R134, 0x1 ;  /* 0x0000000100867802 */ /* 0x000fe80000000f00 */
[----:B------:R-:W-:Y:S11]  /*3000*/  ISETP.NE.AND P0, PT, R134, c[0x0][0x2a8], PT ;  /* 0x0000aa0086007a0c */ /* 0x000ff60003f05270 */
[----:B------:R-:W-:Y:S02]  /*3010*/  @!UPT UIADD3 URZ, URZ, URZ, URZ ;  /* 0x0000003f3f3ff290 */ /* 0x000fe4000fffe03f */
[----:B------:R-:W-:Y:S05]  /*3020*/  @P0 IMAD.HI.U32 R134, R133, c[0x0][0x2ac], RZ ;  /* 0x0000ab0085860a27 */ /* 0x000fea00078e00ff */
[----:B------:R-:W-:Y:S02]  /*3030*/  @P0 SHF.R.U32.HI R133, RZ, c[0x0][0x2b0], R134 ;  /* 0x0000ac00ff850a19 */ /* 0x000fe40000011686 */
.L_x_1297:
[----:B------:R-:W-:Y:S05]  /*3040*/  BSYNC B0 ;  /* 0x0000000000007941 */ /* 0x000fea0003800000 */
.L_x_1295:
[----:B------:R-:W2:Y:S01]  /*3050*/  LDL R135, [R1+0x4] ;  /* 0x0000040001877983 */ /* 0x000ea20000100800 */
[----:B------:R-:W-:Y:S04]  /*3060*/  IMAD.MOV.U32 R134, RZ, RZ, c[0x0][0x2a8] ;  /* 0x0000aa00ff867624 */ /* 0x000fe800078e00ff */
[----:B------:R-:W-:Y:S04]  /*3070*/  IMAD R133, R133, R134, -UR13 ;  /* 0x8000000d85857e24 */ /* 0x000fe8000f8e0286 */
[----:B--2---:R-:W-:Y:S05]  /*3080*/  IMAD.IADD R133, R133, 0x1, -R135 ;  /* 0x0000000185857824 */ /* 0x004fea00078e0a87 */
[----:B------:R-:W-:Y:S02]  /*3090*/  IADD3 R134, R133, c[0x0][0x2a8], RZ ;  /* 0x0000aa0085867a10 */ /* 0x000fe40007ffe0ff */
[----:B------:R-:W-:Y:S02]  /*30a0*/  IMNMX R189, R189, R133, !PT ;  /* 0x00000085bdbd7217 */ /* 0x000fe40007800200 */
[----:B------:R-:W-:Y:S02]  /*30b0*/  IMNMX R193, R193, R134, PT ;  /* 0x00000086c1c17217 */ /* 0x000fe40003800200 */
.L_x_1294:
[----:B------:R-:W-:Y:S05]  /*30c0*/  IADD3 R133, R132, 0x40, RZ ;  /* 0x0000004084857810 */ /* 0x000fea0007ffe0ff */
        /* <DEDUP_REMOVED lines=18> */
.L_x_1300:
[----:B------:R-:W-:Y:S04]  /*31f0*/  MOV R134, 0x1 ;  /* 0x0000000100867802 */ /* 0x000fe80000000f00 */
[----:B------:R-:W-:Y:S11]  /*3200*/  ISETP.NE.AND P0, PT, R134, c[0x0][0x2a8], PT ;  /* 0x0000aa0086007a0c */ /* 0x000ff60003f05270 */
[----:B------:R-:W-:Y:S02]  /*3210*/  @!UPT UIADD3 URZ, URZ, URZ, URZ ;  /* 0x0000003f3f3ff290 */ /* 0x000fe4000fffe03f */
[----:B------:R-:W-:Y:S05]  /*3220*/  @P0 IMAD.HI.U32 R134, R133, c[0x0][0x2ac], RZ ;  /* 0x0000ab0085860a27 */ /* 0x000fea00078e00ff */
[----:B------:R-:W-:Y:S02]  /*3230*/  @P0 SHF.R.U32.HI R133, RZ, c[0x0][0x2b0], R134 ;  /* 0x0000ac00ff850a19 */ /* 0x000fe40000011686 */
.L_x_1301:
[----:B------:R-:W-:Y:S05]  /*3240*/  BSYNC B0 ;  /* 0x0000000000007941 */ /* 0x000fea0003800000 */
.L_x_1299:
[----:B------:R-:W2:Y:S01]  /*3250*/  LDL R135, [R1+0x4] ;  /* 0x0000040001877983 */ /* 0x000ea20000100800 */
[----:B------:R-:W-:Y:S04]  /*3260*/  IMAD.MOV.U32 R134, RZ, RZ, c[0x0][0x2a8] ;  /* 0x0000aa00ff867624 */ /* 0x000fe800078e00ff */
[----:B------:R-:W-:Y:S04]  /*3270*/  IMAD R133, R133, R134, -UR13 ;  /* 0x8000000d85857e24 */ /* 0x000fe8000f8e0286 */
[----:B--2---:R-:W-:Y:S05]  /*3280*/  IMAD.IADD R133, R133, 0x1, -R135 ;  /* 0x0000000185857824 */ /* 0x004fea00078e0a87 */
[----:B------:R-:W-:Y:S02]  /*3290*/  IADD3 R134, R133, c[0x0][0x2a8], RZ ;  /* 0x0000aa0085867a10 */ /* 0x000fe40007ffe0ff */
[----:B------:R-:W-:Y:S02]  /*32a0*/  IMNMX R191, R191, R133, !PT ;  /* 0x00000085bfbf7217 */ /* 0x000fe40007800200 */
[----:B------:R-:W-:Y:S02]  /*32b0*/  IMNMX R196, R196, R134, PT ;  /* 0x00000086c4c47217 */ /* 0x000fe40003800200 */
.L_x_1298:
        /* <DEDUP_REMOVED lines=19> */
.L_x_1304:
[----:B------:R-:W-:Y:S04]  /*33f0*/  MOV R133, 0x1 ;  /* 0x0000000100857802 */ /* 0x000fe80000000f00 */
[----:B------:R-:W-:Y:S11]  /*3400*/  ISETP.NE.AND P0, PT, R133, c[0x0][0x2a8], PT ;  /* 0x0000aa0085007a0c */ /* 0x000ff60003f05270 */
[----:B------:R-:W-:Y:S02]  /*3410*/  @!UPT UIADD3 URZ, URZ, URZ, URZ ;  /* 0x0000003f3f3ff290 */ /* 0x000fe4000fffe03f */
[----:B------:R-:W-:Y:S05]  /*3420*/  @P0 IMAD.HI.U32 R133, R132, c[0x0][0x2ac], RZ ;  /* 0x0000ab0084850a27 */ /* 0x000fea00078e00ff */
[----:B------:R-:W-:Y:S02]  /*3430*/  @P0 SHF.R.U32.HI R132, RZ, c[0x0][0x2b0], R133 ;  /* 0x0000ac00ff840a19 */ /* 0x000fe40000011685 */
.L_x_1305:
[----:B------:R-:W-:Y:S05]  /*3440*/  BSYNC B0 ;  /* 0x0000000000007941 */ /* 0x000fea0003800000 */
.L_x_1303:
[----:B------:R-:W2:Y:S01]  /*3450*/  LDL R134, [R1+0x4] ;  /* 0x0000040001867983 */ /* 0x000ea20000100800 */
[----:B------:R-:W-:Y:S04]  /*3460*/  IMAD.MOV.U32 R133, RZ, RZ, c[0x0][0x2a8] ;  /* 0x0000aa00ff857624 */ /* 0x000fe800078e00ff */
[----:B------:R-:W-:Y:S04]  /*3470*/  IMAD R132, R132, R133, -UR13 ;  /* 0x8000000d84847e24 */ /* 0x000fe8000f8e0285 */
[----:B--2---:R-:W-:Y:S05]  /*3480*/  IMAD.IADD R132, R132, 0x1, -R134 ;  /* 0x0000000184847824 */ /* 0x004fea00078e0a86 */
[----:B------:R-:W-:Y:S02]  /*3490*/  IADD3 R133, R132, c[0x0][0x2a8], RZ ;  /* 0x0000aa0084857a10 */ /* 0x000fe40007ffe0ff */
[----:B------:R-:W-:Y:S02]  /*34a0*/  IMNMX R192, R192, R132, !PT ;  /* 0x00000084c0c07217 */ /* 0x000fe40007800200 */
[----:B------:R-:W-:Y:S02]  /*34b0*/  IMNMX R195, R195, R133, PT ;  /* 0x00000085c3c37217 */ /* 0x000fe40003800200 */
.L_x_1302:
        /* <DEDUP_REMOVED lines=19> */
[----:B------:R-:W-:Y:S01]  /*35f0*/  ULDC.64 UR6, c[0x0][0x178] ;  /* 0x00005e0000067ab9 */ /* 0x000fe20000000a00 */
[----:B------:R-:W-:Y:S01]  /*3600*/  IMAD.U32 R201, RZ, RZ, UR9 ;  /* 0x00000009ffc97e24 */ /* 0x000fe2000f8e00ff */
[----:B------:R-:W-:Y:S01]  /*3610*/  UIMAD.WIDE.U32 UR22, UR20, UR6, URZ ;  /* 0x00000006141672a5 */ /* 0x000fe2000f8e003f */
[----:B------:R-:W3:Y:S01]  /*3620*/  LDL R204, [R1+0x40] ;  /* 0x0000400001cc7983 */ /* 0x000ee20000100800 */
[----:B------:R-:W-:Y:S02]  /*3630*/  USHF.R.S32.HI UR4, URZ, 0x1f, UR20 ;  /* 0x0000001f3f047899 */ /* 0x000fe40008011414 */
[----:B------:R-:W-:Y:S01]  /*3640*/  @!P3 LEA R201, R201, 0x80, 0x7 ;  /* 0x00000080c9c9b811 */ /* 0x000fe200078e38ff */
[----:B------:R-:W5:Y:S01]  /*3650*/  LDL R207, [R1+0x10] ;  /* 0x0000100001cf7983 */ /* 0x000f620000100800 */
[----:B------:R-:W-:Y:S01]  /*3660*/  UIMAD UR4, UR4, UR6, URZ ;  /* 0x00000006040472a4 */ /* 0x000fe2000f8e023f */
[----:B-1----:R-:W-:Y:S01]  /*3670*/  IMAD.U32 R0, RZ, RZ, UR22 ;  /* 0x00000016ff007e24 */ /* 0x002fe2000f8e00ff */
[----:B------:R-:W-:Y:S01]  /*3680*/  USHF.L.U32 UR6, UR6, 0x6, URZ ;  /* 0x0000000606067899 */ /* 0x000fe2000800063f */
[----:B----4-:R-:W4:Y:S01]  /*3690*/  LDL R206, [R1+0x54] ;  /* 0x0000540001ce7983 */ /* 0x010f220000100800 */
[----:B------:R-:W-:Y:S01]  /*36a0*/  UIMAD UR4, UR20, UR7, UR4 ;  /* 0x00000007140472a4 */ /* 0x000fe2000f8e0204 */
[----:B------:R-:W-:Y:S01]  /*36b0*/  IMAD.U32 R202, RZ, RZ, UR22 ;  /* 0x00000016ffca7e24 */ /* 0x000fe2000f8e00ff */
[----:B------:R-:W-:Y:S01]  /*36c0*/  UIMAD UR20, UR20, -0x80, UR12 ;  /* 0xffffff80141478a4 */ /* 0x000fe2000f8e020c */
[----:B------:R-:W4:Y:S01]  /*36d0*/  LDL R203, [R1+0x50] ;  /* 0x0000500001cb7983 */ /* 0x000f220000100800 */
[----:B------:R-:W-:Y:S03]  /*36e0*/  UIADD3 UR4, UR23, UR4, URZ ;  /* 0x0000000417047290 */ /* 0x000fe6000fffe03f */
[----:B------:R-:W4:Y:S03]  /*36f0*/  LDL R209, [R1+0x48] ;  /* 0x0000480001d17983 */ /* 0x000f260000100800 */
[----:B------:R-:W-:Y:S01]  /*3700*/  IMAD.U32 R2, RZ, RZ, UR4 ;  /* 0x00000004ff027e24 */ /* 0x000fe2000f8e00ff */
[----:B------:R-:W4:Y:S01]  /*3710*/  LDL.64 R210, [R1+0x18] ;  /* 0x0000180001d27983 */ /* 0x000f220000100a00 */
[----:B--2---:R-:W-:Y:S04]  /*3720*/  LEA R0, P0, R0, R212, 0x7 ;  /* 0x000000d400007211 */ /* 0x004fe800078038ff */
[----:B---3--:R-:W-:Y:S02]  /*3730*/  LEA.HI.X R202, R202, R204, R2, 0x7, P0 ;  /* 0x000000cccaca7211 */ /* 0x008fe400000f3c02 */
[C---:B------:R-:W-:Y:S02]  /*3740*/  LEA R204, P1, R0.reuse, c[0x0][0x160], 0x1 ;  /* 0x0000580000cc7a11 */ /* 0x040fe400078208ff */
[----:B-----5:R-:W-:Y:S02]  /*3750*/  IADD3 R2, -R207, UR20, RZ ;  /* 0x00000014cf027c10 */ /* 0x020fe4000fffe1ff */
[----:B------:R-:W-:Y:S01]  /*3760*/  LEA.HI.X R205, R0, c[0x0][0x164], R202, 0x1, P1 ;  /* 0x0000590000cd7a11 */ /* 0x000fe200008f0cca */
[----:B------:R-:W-:Y:S01]  /*3770*/  IMAD.U32 R0, RZ, RZ, UR18 ;  /* 0x00000012ff007e24 */ /* 0x000fe2000f8e00ff */
[C---:B----4-:R-:W-:Y:S02]  /*3780*/  @!P3 IADD3 R207, P0, R201.reuse, R206, RZ ;  /* 0x000000cec9cfb210 */ /* 0x050fe40007f1e0ff */
[C---:B------:R-:W-:Y:S02]  /*3790*/  ISETP.LT.OR P2, PT, R2.reuse, 0x1, P6 ;  /* 0x000000010200780c */ /* 0x040fe40003741670 */
[----:B------:R-:W-:Y:S02]  /*37a0*/  @!P3 LEA.HI.X.SX32 R201, R201, R203, 0x1, P0 ;  /* 0x000000cbc9c9b211 */ /* 0x000fe400000f0eff */
[----:B------:R-:W-:Y:S02]  /*37b0*/  ISETP.LT.OR P0, PT, R2, 0x21, P6 ;  /* 0x000000210200780c */ /* 0x000fe40003701670 */
[----:B------:R-:W-:Y:S01]  /*37c0*/  IADD3 R202, P1, R204, UR6, RZ ;  /* 0x00000006ccca7c10 */ /* 0x000fe2000ff3e0ff */
[----:B------:R-:W-:Y:S03]  /*37d0*/  IMAD R0, R0, 0x4000, R209 ;  /* 0x0000400000007824 */ /* 0x000fe600078e02d1 */
        /* <DEDUP_REMOVED lines=20> */
.L_x_1306:
[----:B--23--:R-:W-:Y:S01]  /*3920*/  PLOP3.LUT P0, PT, PT, PT, UP4, 0x80, 0x0 ;  /* 0x000000000000781c */ /* 0x00cfe20003f0f048 */
[----:B------:R-:W0:Y:S01]  /*3930*/  LDGDEPBAR ;  /* 0x00000000000079af */ /* 0x000e220000000000 */
[----:B------:R-:W-:Y:S02]  /*3940*/  USHF.L.U32 UR4, UR5, 0xd, URZ ;  /* 0x0000000d05047899 */ /* 0x000fe4000800063f */
[C---:B------:R-:W-:Y:S01]  /*3950*/  ISETP.GT.AND P1, PT, R190.reuse, RZ, P0 ;  /* 0x000000ffbe00720c */ /* 0x040fe20000724270 */
[----:B------:R-:W-:Y:S01]  /*3960*/  UIADD3 UR20, UR9, 0x2, URZ ;  /* 0x0000000209147890 */ /* 0x000fe2000fffe03f */
[----:B------:R-:W-:Y:S02]  /*3970*/  ISETP.GT.AND P2, PT, R190, 0x1, P0 ;  /* 0x00000001be00780c */ /* 0x000fe40000744270 */
[C---:B------:R-:W-:Y:S01]  /*3980*/  ISETP.LT.OR P1, PT, R194.reuse, 0x1, P1 ;  /* 0x00000001c200780c */ /* 0x040fe20000f21670 */
[----:B------:R-:W-:Y:S01]  /*3990*/  UISETP.GE.AND UP0, UPT, UR20, UR10, UPT ;  /* 0x0000000a1400728c */ /* 0x000fe2000bf06270 */
        /* <DEDUP_REMOVED lines=9> */
[----:B------:R-:W2:Y:S01]  /*3a30*/  MUFU.EX2 R221, R221 ;  /* 0x000000dd00dd7308 */ /* 0x000ea20000000800 */
        /* <DEDUP_REMOVED lines=19> */
[----:B------:R-:W-:Y:S01]  /*3b70*/  ISETP.GT.AND P1, PT, R190, 0x20, P0 ;  /* 0x00000020be00780c */ /* 0x000fe20000724270 */
[--C-:B------:R-:W-:Y:S01]  /*3b80*/  FFMA.FTZ R214, R214, c[0x0][0x29c], -R197.reuse ;  /* 0x0000a700d6d67a23 */ /* 0x100fe200000108c5 */
[----:B------:R-:W-:Y:S01]  /*3b90*/  ISETP.LT.OR P2, PT, R193, 0x12, P2 ;  /* 0x00000012c100780c */ /* 0x000fe20001741670 */
[----:B------:R-:W1:Y:S01]  /*3ba0*/  MUFU.EX2 R220, R220 ;  /* 0x000000dc00dc7308 */ /* 0x000e620000000800 */
        /* <DEDUP_REMOVED lines=76> */
[----:B------:R-:W-:Y:S01]  /*4070*/  FFMA.FTZ R204, R33, c[0x0][0x29c], -R197 ;  /* 0x0000a70021cc7a23 */ /* 0x000fe200000108c5 */
        /* <DEDUP_REMOVED lines=23> */
[----:B------:R-:W-:Y:S01]  /*41f0*/  ISETP.GT.AND P1, PT, R191, RZ, P0 ;  /* 0x000000ffbf00720c */ /* 0x000fe20000724270 */
[----:B------:R-:W-:Y:S01]  /*4200*/  MUFU.EX2 R209, R209 ;  /* 0x000000d100d17308 */ /* 0x000fe20000000800 */
[----:B------:R-:W-:Y:S02]  /*4210*/  ISETP.LT.OR P2, PT, R193, 0x72, P2 ;  /* 0x00000072c100780c */ /* 0x000fe40001741670 */
        /* <DEDUP_REMOVED lines=27> */
[----:B------:R-:W-:Y:S02]  /*43d0*/  ISETP.LT.OR P2, PT, R196, 0x12, P2 ;  /* 0x00000012c400780c */ /* 0x000fe40001741670 */
[----:B------:R-:W-:Y:S02]  /*43e0*/  ISETP.LT.OR P1, PT, R195, 0x11, P1 ;  /* 0x00000011c300780c */ /* 0x000fe40000f21670 */
[----:B------:R-:W-:Y:S02]  /*43f0*/  FSEL R36, R13, -INF , !P2 ;  /* 0xff8000000d247808 */ /* 0x000fe40005000000 */
        /* <DEDUP_REMOVED lines=57> */
[----:B------:R-:W-:Y:S02]  /*4790*/  FSEL R48, R42, -INF , !P1 ;  /* 0xff8000002a307808 */ /* 0x000fe40004800000 */
[----:B------:R-:W-:Y:S01]  /*47a0*/  ISETP.GT.AND P2, PT, R192, 0x41, P0 ;  /* 0x00000041c000780c */ /* 0x000fe20000744270 */
[--C-:B------:R-:W-:Y:S01]  /*47b0*/  FFMA.FTZ R241, R41, c[0x0][0x29c], -R199.reuse ;  /* 0x0000a70029f17a23 */ /* 0x100fe200000108c7 */
        /* <DEDUP_REMOVED lines=23> */
[----:B------:R-:W-:Y:S02]  /*4930*/  ISETP.GT.AND P2, PT, R191, 0x61, P0 ;  /* 0x00000061bf00780c */ /* 0x000fe40000744270 */
[----:B------:R-:W-:Y:S01]  /*4940*/  ISETP.GT.AND P1, PT, R192, 0x60, P0 ;  /* 0x00000060c000780c */ /* 0x000fe20000724270 */
[--C-:B------:R-:W-:Y:S01]  /*4950*/  FFMA.FTZ R244, R56, c[0x0][0x29c], -R199.reuse ;  /* 0x0000a70038f47a23 */ /* 0x100fe200000108c7 */
[----:B------:R-:W-:Y:S02]  /*4960*/  ISETP.LT.OR P2, PT, R196, 0x62, P2 ;  /* 0x00000062c400780c */ /* 0x000fe40001741670 */
[----:B------:R-:W-:Y:S02]  /*4970*/  ISETP.LT.OR P1, PT, R195, 0x61, P1 ;  /* 0x00000061c300780c */ /* 0x000fe40000f21670 */
[----:B------:R-:W-:Y:S02]  /*4980*/  FSEL R57, R57, -INF , !P2 ;  /* 0xff80000039397808 */ /* 0x000fe40005000000 */
[----:B------:R-:W-:Y:S02]  /*4990*/  FSEL R58, R58, -INF , !P1 ;  /* 0xff8000003a3a7808 */ /* 0x000fe40004800000 */
[----:B------:R-:W-:Y:S01]  /*49a0*/  ISETP.GT.AND P2, PT, R192, 0x61, P0 ;  /* 0x00000061c000780c */ /* 0x000fe20000744270 */
[----:B------:R-:W-:Y:S01]  /*49b0*/  FFMA.FTZ R245, R57, c[0x0][0x29c], -R199 ;  /* 0x0000a70039f57a23 */ /* 0x000fe200000108c7 */
[----:B------:R-:W-:Y:S02]  /*49c0*/  ISETP.GT.AND P1, PT, R191, 0x70, P0 ;  /* 0x00000070bf00780c */ /* 0x000fe40000724270 */
[----:B------:R-:W-:Y:S02]  /*49d0*/  ISETP.LT.OR P2, PT, R195, 0x62, P2 ;  /* 0x00000062c300780c */ /* 0x000fe40001741670 */
        /* <DEDUP_REMOVED lines=8> */
[----:B------:R-:W-:Y:S01]  /*4a60*/  FFMA.FTZ R192, R20, c[0x0][0x29c], -R197 ;  /* 0x0000a70014c07a23 */ /* 0x000fe200000108c5 */
[----:B------:R-:W-:Y:S01]  /*4a70*/  LEA R0, R3, 0x10080, 0x1 ;  /* 0x0001008003007811 */ /* 0x000fe200078e08ff */
[-C--:B------:R-:W-:Y:S01]  /*4a80*/  HMMA.16816.F32.BF16 R20, R132, R144.reuse, RZ ;  /* 0x000000908414723c */ /* 0x080fe200000418ff */
[----:B------:R-:W-:Y:S01]  /*4a90*/  FFMA.FTZ R246, R60, c[0x0][0x29c], -R199 ;  /* 0x0000a7003cf67a23 */ /* 0x000fe200000108c7 */
[----:B------:R-:W-:Y:S01]  /*4aa0*/  MUFU.EX2 R3, R192 ;  /* 0x000000c000037308 */ /* 0x000fe20000000800 */
[----:B------:R-:W-:Y:S01]  /*4ab0*/  ISETP.LT.OR P2, PT, R196, 0x72, P2 ;  /* 0x00000072c400780c */ /* 0x000fe20001741670 */
[----:B------:R-:W-:Y:S01]  /*4ac0*/  FFMA.FTZ R196, R32, c[0x0][0x29c], -R197 ;  /* 0x0000a70020c47a23 */ /* 0x000fe200000108c5 */
[----:B------:R-:W-:Y:S02]  /*4ad0*/  ISETP.LT.OR P1, PT, R195, 0x71, P1 ;  /* 0x00000071c300780c */ /* 0x000fe40000f21670 */
[----:B------:R-:W-:Y:S01]  /*4ae0*/  FSEL R61, R61, -INF , !P2 ;  /* 0xff8000003d3d7808 */ /* 0x000fe20005000000 */
[C---:B------:R-:W-:Y:S02]  /*4af0*/  HMMA.16816.F32.BF16 R24, R140.reuse, R144, RZ ;  /* 0x000000908c18723c */ /* 0x040fe400000418ff */
[----:B------:R-:W-:Y:S02]  /*4b00*/  ISETP.LT.OR P0, PT, R195, 0x72, P0 ;  /* 0x00000072c300780c */ /* 0x000fe40000701670 */
[----:B------:R-:W-:Y:S01]  /*4b10*/  FSEL R62, R62, -INF , !P1 ;  /* 0xff8000003e3e7808 */ /* 0x000fe20004800000 */
[----:B------:R-:W-:Y:S01]  /*4b20*/  FFMA.FTZ R199, R61, c[0x0][0x29c], -R199 ;  /* 0x0000a7003dc77a23 */ /* 0x000fe200000108c7 */
[----:B------:R-:W-:Y:S01]  /*4b30*/  FSEL R63, R63, -INF , !P0 ;  /* 0xff8000003f3f7808 */ /* 0x000fe20004000000 */
[--C-:B------:R-:W-:Y:S01]  /*4b40*/  FFMA.FTZ R145, R52, c[0x0][0x29c], -R200.reuse ;  /* 0x0000a70034917a23 */ /* 0x100fe200000108c8 */
[-C--:B------:R-:W-:Y:S01]  /*4b50*/  HMMA.16816.F32.BF16 R28, R140, R146.reuse, RZ ;  /* 0x000000928c1c723c */ /* 0x080fe200000418ff */
[--C-:B------:R-:W-:Y:S01]  /*4b60*/  FFMA.FTZ R144, R62, c[0x0][0x29c], -R200.reuse ;  /* 0x0000a7003e907a23 */ /* 0x100fe200000108c8 */
[----:B------:R-:W-:Y:S01]  /*4b70*/  LOP3.LUT P0, RZ, R188, 0x4, RZ, 0xc0, !PT ;  /* 0x00000004bcff7812 */ /* 0x000fe2000780c0ff */
[----:B------:R-:W-:Y:S01]  /*4b80*/  MUFU.EX2 R199, R199 ;  /* 0x000000c700c77308 */ /* 0x000fe20000000800 */
[--C-:B------:R-:W-:Y:S01]  /*4b90*/  FFMA.FTZ R195, R64, c[0x0][0x29c], -R197.reuse ;  /* 0x0000a70040c37a23 */ /* 0x100fe200000108c5 */
[----:B------:R-:W-:Y:S01]  /*4ba0*/  PLOP3.LUT P1, PT, PT, PT, UP0, 0x80, 0x0 ;  /* 0x000000000000781c */ /* 0x000fe20003f2f008 */
[----:B------:R-:W-:Y:S02]  /*4bb0*/  FFMA.FTZ R197, R65, c[0x0][0x29c], -R197 ;  /* 0x0000a70041c57a23 */ /* 0x000fe400000108c5 */
[C---:B------:R-:W-:Y:S05]  /*4bc0*/  HMMA.16816.F32.BF16 R32, R132.reuse, R146, RZ ;  /* 0x000000928420723c */ /* 0x040fea00000418ff */
[----:B------:R-:W-:Y:S02]  /*4bd0*/  MUFU.EX2 R197, R197 ;  /* 0x000000c500c57308 */ /* 0x000fe40000000800 */
[--C-:B------:R-:W-:Y:S01]  /*4be0*/  FFMA.FTZ R147, R58, c[0x0][0x29c], -R200.reuse ;  /* 0x0000a7003a937a23 */ /* 0x100fe200000108c8 */
[-C--:B------:R-:W-:Y:S01]  /*4bf0*/  HMMA.16816.F32.BF16 R36, R132, R148.reuse, RZ ;  /* 0x000000948424723c */ /* 0x080fe200000418ff */
[----:B------:R-:W-:Y:S06]  /*4c00*/  FFMA.FTZ R200, R63, c[0x0][0x29c], -R200 ;  /* 0x0000a7003fc87a23 */ /* 0x000fec00000108c8 */
[----:B------:R-:W-:Y:S01]  /*4c10*/  MUFU.EX2 R200, R200 ;  /* 0x000000c800c87308 */ /* 0x000fe20000000800 */
[C---:B------:R-:W-:Y:S08]  /*4c20*/  HMMA.16816.F32.BF16 R40, R140.reuse, R148, RZ ;  /* 0x000000948c28723c */ /* 0x040ff000000418ff */
[-C--:B------:R-:W-:Y:S08]  /*4c30*/  HMMA.16816.F32.BF16 R44, R140, R150.reuse, RZ ;  /* 0x000000968c2c723c */ /* 0x080ff000000418ff */
[C---:B------:R-:W-:Y:S01]  /*4c40*/  HMMA.16816.F32.BF16 R48, R132.reuse, R150, RZ ;  /* 0x000000968430723c */ /* 0x040fe200000418ff */
[----:B------:R-:W-:Y:S07]  /*4c50*/  LDSM.16.M88.4 R148, [R182+0x6080] ;  /* 0x00608000b694783b */ /* 0x000fee0000000200 */
[-C--:B------:R-:W-:Y:S08]  /*4c60*/  HMMA.16816.F32.BF16 R52, R132, R152.reuse, RZ ;  /* 0x000000988434723c */ /* 0x080ff000000418ff */
[C---:B------:R-:W-:Y:S08]  /*4c70*/  HMMA.16816.F32.BF16 R56, R140.reuse, R152, RZ ;  /* 0x000000988c38723c */ /* 0x040ff000000418ff */
[-C--:B------:R-:W-:Y:S08]  /*4c80*/  HMMA.16816.F32.BF16 R60, R140, R154.reuse, RZ ;  /* 0x0000009a8c3c723c */ /* 0x080ff000000418ff */
[----:B------:R-:W-:Y:S01]  /*4c90*/  HMMA.16816.F32.BF16 R64, R132, R154, RZ ;  /* 0x0000009a8440723c */ /* 0x000fe200000418ff */
[----:B------:R-:W-:Y:S07]  /*4ca0*/  LDSM.16.M88.4 R152, [R182+0x7080] ;  /* 0x00708000b698783b */ /* 0x000fee0000000200 */
[-C--:B----4-:R-:W-:Y:S08]  /*4cb0*/  HMMA.16816.F32.BF16 R4, R156, R160.reuse, R4 ;  /* 0x000000a09c04723c */ /* 0x090ff00000041804 */
[C---:B------:R-:W-:Y:S01]  /*4cc0*/  HMMA.16816.F32.BF16 R8, R164.reuse, R160, R8 ;  /* 0x000000a0a408723c */ /* 0x040fe20000041808 */
[----:B------:R-:W-:Y:S07]  /*4cd0*/  MUFU.EX2 R160, R230 ;  /* 0x000000e600a07308 */ /* 0x000fee0000000800 */
[-C--:B------:R-:W-:Y:S03]  /*4ce0*/  HMMA.16816.F32.BF16 R12, R164, R162.reuse, R12 ;  /* 0x000000a2a40c723c */ /* 0x080fe6000004180c */
[----:B------:R-:W3:Y:S05]  /*4cf0*/  MUFU.EX2 R161, R205 ;  /* 0x000000cd00a17308 */ /* 0x000eea0000000800 */
[C---:B------:R-:W-:Y:S05]  /*4d00*/  HMMA.16816.F32.BF16 R16, R156.reuse, R162, R16 ;  /* 0x000000a29c10723c */ /* 0x040fea0000041810 */
[----:B------:R-:W-:Y:S03]  /*4d10*/  MUFU.EX2 R162, R204 ;  /* 0x000000cc00a27308 */ /* 0x000fe60000000800 */
[-C--:B------:R-:W-:Y:S07]  /*4d20*/  HMMA.16816.F32.BF16 R20, R156, R168.reuse, R20 ;  /* 0x000000a89c14723c */ /* 0x080fee0000041814 */
[----:B------:R-:W4:Y:S01]  /*4d30*/  MUFU.EX2 R163, R196 ;  /* 0x000000c400a37308 */ /* 0x000f220000000800 */
[C---:B------:R-:W-:Y:S08]  /*4d40*/  HMMA.16816.F32.BF16 R24, R164.reuse, R168, R24 ;  /* 0x000000a8a418723c */ /* 0x040ff00000041818 */
[-C--:B------:R-:W-:Y:S01]  /*4d50*/  HMMA.16816.F32.BF16 R28, R164, R170.reuse, R28 ;  /* 0x000000aaa41c723c */ /* 0x080fe2000004181c */
[----:B------:R-:W-:Y:S07]  /*4d60*/  MUFU.EX2 R168, R238 ;  /* 0x000000ee00a87308 */ /* 0x000fee0000000800 */
[C---:B------:R-:W-:Y:S03]  /*4d70*/  HMMA.16816.F32.BF16 R32, R156.reuse, R170, R32 ;  /* 0x000000aa9c20723c */ /* 0x040fe60000041820 */
[----:B------:R-:W-:Y:S05]  /*4d80*/  MUFU.EX2 R171, R242 ;  /* 0x000000f200ab7308 */ /* 0x000fea0000000800 */
[-C--:B------:R-:W-:Y:S05]  /*4d90*/  HMMA.16816.F32.BF16 R36, R156, R172.reuse, R36 ;  /* 0x000000ac9c24723c */ /* 0x080fea0000041824 */
[----:B------:R-:W-:Y:S03]  /*4da0*/  MUFU.EX2 R170, R243 ;  /* 0x000000f300aa7308 */ /* 0x000fe60000000800 */
[C---:B------:R-:W-:Y:S07]  /*4db0*/  HMMA.16816.F32.BF16 R40, R164.reuse, R172, R40 ;  /* 0x000000aca428723c */ /* 0x040fee0000041828 */
[----:B------:R5:W-:Y:S01]  /*4dc0*/  MUFU.EX2 R173, R2 ;  /* 0x0000000200ad7308 */ /* 0x000be20000000800 */
[-C--:B------:R-:W-:Y:S01]  /*4dd0*/  HMMA.16816.F32.BF16 R44, R164, R174.reuse, R44 ;  /* 0x000000aea42c723c */ /* 0x080fe2000004182c */
[----:B------:R-:W-:Y:S05]  /*4de0*/  IMAD.MOV.U32 R172, RZ, RZ, 0x40 ;  /* 0x00000040ffac7424 */ /* 0x000fea00078e00ff */
[----:B------:R-:W-:Y:S02]  /*4df0*/  SEL R172, R172, 0xffffffc0, !P0 ;  /* 0xffffffc0acac7807 */ /* 0x000fe40004000000 */
[C---:B------:R-:W-:Y:S01]  /*4e00*/  HMMA.16816.F32.BF16 R48, R156.reuse, R174, R48 ;  /* 0x000000ae9c30723c */ /* 0x040fe20000041830 */
[----:B------:R-:W-:Y:S03]  /*4e10*/  MUFU.EX2 R169, R244 ;  /* 0x000000f400a97308 */ /* 0x000fe60000000800 */
[C---:B------:R-:W-:Y:S03]  /*4e20*/  IMAD.IADD R140, R172.reuse, 0x1, R0 ;  /* 0x00000001ac8c7824 */ /* 0x040fe600078e0200 */
[----:B------:R-:W-:Y:S01]  /*4e30*/  IMAD.MOV.U32 R174, RZ, RZ, R137 ;  /* 0x000000ffffae7224 */ /* 0x000fe200078e0089 */
[-C--:B------:R-:W-:Y:S01]  /*4e40*/  HMMA.16816.F32.BF16 R52, R156, R176.reuse, R52 ;  /* 0x000000b09c34723c */ /* 0x080fe20000041834 */
[----:B------:R-:W-:Y:S03]  /*4e50*/  LDSM.16.M88.4 R136, [R182+0x4080] ;  /* 0x00408000b688783b */ /* 0x000fe60000000200 */
[----:B------:R-:W-:Y:S04]  /*4e60*/  IMAD.MOV.U32 R175, RZ, RZ, R144 ;  /* 0x000000ffffaf7224 */ /* 0x000fe800078e0090 */
[C---:B------:R-:W-:Y:S01]  /*4e70*/  HMMA.16816.F32.BF16 R56, R164.reuse, R176, R56 ;  /* 0x000000b0a438723c */ /* 0x040fe20000041838 */
[----:B------:R-:W1:Y:S06]  /*4e80*/  LDSM.16.M88.4 R132, [R140] ;  /* 0x000000008c84783b */ /* 0x000e6c0000000200 */
[----:B------:R-:W-:Y:S01]  /*4e90*/  IMAD.MOV.U32 R177, RZ, RZ, R147 ;  /* 0x000000ffffb17224 */ /* 0x000fe200078e0093 */
[-C--:B------:R-:W-:Y:S01]  /*4ea0*/  HMMA.16816.F32.BF16 R60, R164, R178.reuse, R60 ;  /* 0x000000b2a43c723c */ /* 0x080fe2000004183c */
[----:B------:R-:W2:Y:S01]  /*4eb0*/  LDSM.16.M88.4 R140, [R140+0x2000] ;  /* 0x002000008c8c783b */ /* 0x000ea20000000200 */
[----:B------:R-:W-:Y:S02]  /*4ec0*/  MUFU.EX2 R166, R239 ;  /* 0x000000ef00a67308 */ /* 0x000fe40000000800 */
[----:B------:R-:W-:Y:S04]  /*4ed0*/  IMAD.MOV.U32 R176, RZ, RZ, R145 ;  /* 0x000000ffffb07224 */ /* 0x000fe800078e0091 */
[----:B------:R-:W-:Y:S01]  /*4ee0*/  HMMA.16816.F32.BF16 R64, R156, R178, R64 ;  /* 0x000000b29c40723c */ /* 0x000fe20000041840 */
[----:B------:R-:W3:Y:S03]  /*4ef0*/  LDSM.16.M88.4 R144, [R182+0x5080] ;  /* 0x00508000b690783b */ /* 0x000ee60000000200 */
[----:B------:R-:W2:Y:S05]  /*4f00*/  MUFU.EX2 R158, R191 ;  /* 0x000000bf009e7308 */ /* 0x000eaa0000000800 */
[----:B-----5:R-:W-:Y:S05]  /*4f10*/  LDS R2, [R208.X4+0x184a0] ;  /* 0x0184a000d0027984 */ /* 0x020fea0000004800 */
[----:B------:R-:W-:Y:S10]  /*4f20*/  MUFU.EX2 R156, R232 ;  /* 0x000000e8009c7308 */ /* 0x000ff40000000800 */
[----:B------:R-:W5:Y:S01]  /*4f30*/  MUFU.EX2 R157, R231 ;  /* 0x000000e7009d7308 */ /* 0x000f620000000800 */
[-C--:B-1----:R-:W-:Y:S08]  /*4f40*/  HMMA.16816.F32.BF16 R4, R132, R136.reuse, R4 ;  /* 0x000000888404723c */ /* 0x082ff00000041804 */
[C---:B--2---:R-:W-:Y:S01]  /*4f50*/  HMMA.16816.F32.BF16 R8, R140.reuse, R136, R8 ;  /* 0x000000888c08723c */ /* 0x044fe20000041808 */
[----:B------:R-:W1:Y:S07]  /*4f60*/  MUFU.EX2 R159, R210 ;  /* 0x000000d2009f7308 */ /* 0x000e6e0000000800 */
[-C--:B------:R-:W-:Y:S03]  /*4f70*/  HMMA.16816.F32.BF16 R12, R140, R138.reuse, R12 ;  /* 0x0000008a8c0c723c */ /* 0x080fe6000004180c */
[----:B------:R-:W-:Y:S05]  /*4f80*/  MUFU.EX2 R167, R240 ;  /* 0x000000f000a77308 */ /* 0x000fea0000000800 */
[C---:B------:R-:W-:Y:S05]  /*4f90*/  HMMA.16816.F32.BF16 R16, R132.reuse, R138, R16 ;  /* 0x0000008a8410723c */ /* 0x040fea0000041810 */
[----:B------:R-:W-:Y:S03]  /*4fa0*/  MUFU.EX2 R164, R195 ;  /* 0x000000c300a47308 */ /* 0x000fe60000000800 */
[-C--:B---3--:R-:W-:Y:S07]  /*4fb0*/  HMMA.16816.F32.BF16 R20, R132, R144.reuse, R20 ;  /* 0x000000908414723c */ /* 0x088fee0000041814 */
[----:B------:R-:W-:Y:S01]  /*4fc0*/  MUFU.EX2 R165, R245 ;  /* 0x000000f500a57308 */ /* 0x000fe20000000800 */
[C---:B------:R-:W-:Y:S08]  /*4fd0*/  HMMA.16816.F32.BF16 R24, R140.reuse, R144, R24 ;  /* 0x000000908c18723c */ /* 0x040ff00000041818 */
[-C--:B------:R-:W-:Y:S08]  /*4fe0*/  HMMA.16816.F32.BF16 R28, R140, R146.reuse, R28 ;  /* 0x000000928c1c723c */ /* 0x080ff0000004181c */
[C---:B------:R-:W-:Y:S01]  /*4ff0*/  HMMA.16816.F32.BF16 R32, R132.reuse, R146, R32 ;  /* 0x000000928420723c */ /* 0x040fe20000041820 */
[----:B------:R-:W-:Y:S07]  /*5000*/  LDSM.16.M88.4 R144, [R183+0x4080] ;  /* 0x00408000b790783b */ /* 0x000fee0000000200 */
        /* <DEDUP_REMOVED lines=8> */
[-C--:B------:R-:W-:Y:S08]  /*5090*/  HMMA.16816.F32.BF16 R52, R132, R152.reuse, R52 ;  /* 0x000000988434723c */ /* 0x080ff00000041834 */
[C---:B------:R-:W-:Y:S08]  /*50a0*/  HMMA.16816.F32.BF16 R56, R140.reuse, R152, R56 ;  /* 0x000000988c38723c */ /* 0x040ff00000041838 */
[-C--:B------:R-:W-:Y:S01]  /*50b0*/  HMMA.16816.F32.BF16 R60, R140, R154.reuse, R60 ;  /* 0x0000009a8c3c723c */ /* 0x080fe2000004183c */
[----:B------:R-:W-:Y:S07]  /*50c0*/  LDSM.16.M88.4 R140, [R183+0x6080] ;  /* 0x00608000b78c783b */ /* 0x000fee0000000200 */
[----:B------:R-:W-:Y:S01]  /*50d0*/  HMMA.16816.F32.BF16 R64, R132, R154, R64 ;  /* 0x0000009a8440723c */ /* 0x000fe20000041840 */
[----:B------:R-:W1:Y:S07]  /*50e0*/  LDSM.16.M88.4 R132, [R183+0x5080] ;  /* 0x00508000b784783b */ /* 0x000e6e0000000200 */
[-C--:B--2---:R-:W-:Y:S01]  /*50f0*/  HMMA.16816.F32.BF16 R4, R136, R144.reuse, R4 ;  /* 0x000000908804723c */ /* 0x084fe20000041804 */
[----:B------:R-:W2:Y:S07]  /*5100*/  LDSM.16.M88.4 R152, [R183+0x7080] ;  /* 0x00708000b798783b */ /* 0x000eae0000000200 */
[C---:B---3--:R-:W-:Y:S08]  /*5110*/  HMMA.16816.F32.BF16 R8, R148.reuse, R144, R8 ;  /* 0x000000909408723c */ /* 0x048ff00000041808 */
[-C--:B------:R-:W-:Y:S08]  /*5120*/  HMMA.16816.F32.BF16 R12, R148, R146.reuse, R12 ;  /* 0x00000092940c723c */ /* 0x080ff0000004180c */
[C---:B------:R-:W-:Y:S01]  /*5130*/  HMMA.16816.F32.BF16 R16, R136.reuse, R146, R16 ;  /* 0x000000928810723c */ /* 0x040fe20000041810 */
[----:B------:R-:W-:Y:S03]  /*5140*/  MUFU.EX2 R147, R249 ;  /* 0x000000f900937308 */ /* 0x000fe60000000800 */
[--C-:B------:R-:W-:Y:S02]  /*5150*/  FADD.FTZ R4, R4, -R0.reuse ;  /* 0x8000000004047221 */ /* 0x100fe40000010000 */
[----:B------:R-:W-:Y:S02]  /*5160*/  FADD.FTZ R5, R5, -R0 ;  /* 0x8000000005057221 */ /* 0x000fe40000010000 */
[--C-:B------:R-:W-:Y:S01]  /*5170*/  FADD.FTZ R6, R6, -R2.reuse ;  /* 0x8000000206067221 */ /* 0x100fe20000010000 */
[-C--:B-1----:R-:W-:Y:S03]  /*5180*/  HMMA.16816.F32.BF16 R20, R136, R132.reuse, R20 ;  /* 0x000000848814723c */ /* 0x082fe60000041814 */
[----:B------:R-:W-:Y:S02]  /*5190*/  FADD.FTZ R7, R7, -R2 ;  /* 0x8000000207077221 */ /* 0x000fe40000010000 */
[----:B------:R-:W-:Y:S02]  /*51a0*/  FMUL.FTZ R4, R221, R4 ;  /* 0x00000004dd047220 */ /* 0x000fe40000410000 */
[----:B------:R-:W-:Y:S01]  /*51b0*/  FMUL.FTZ R5, R220, R5 ;  /* 0x00000005dc057220 */ /* 0x000fe20000410000 */
[C---:B------:R-:W-:Y:S04]  /*51c0*/  HMMA.16816.F32.BF16 R24, R148.reuse, R132, R24 ;  /* 0x000000849418723c */ /* 0x040fe80000041818 */
[----:B------:R-:W-:Y:S02]  /*51d0*/  FMUL.FTZ R6, R229, R6 ;  /* 0x00000006e5067220 */ /* 0x000fe40000410000 */
[----:B------:R-:W-:Y:S01]  /*51e0*/  FMUL.FTZ R7, R228, R7 ;  /* 0x00000007e4077220 */ /* 0x000fe20000410000 */
[----:B------:R-:W-:Y:S01]  /*51f0*/  F2FP.BF16.PACK_AB R133, R161, R160 ;  /* 0x000000a0a185723e */ /* 0x000fe200000010ff */
[-C--:B------:R-:W-:Y:S04]  /*5200*/  HMMA.16816.F32.BF16 R28, R148, R134.reuse, R28 ;  /* 0x00000086941c723c */ /* 0x080fe8000004181c */
[--C-:B------:R-:W-:Y:S01]  /*5210*/  FADD.FTZ R16, R16, -R0.reuse ;  /* 0x8000000010107221 */ /* 0x100fe20000010000 */
[----:B----4-:R-:W-:Y:S01]  /*5220*/  F2FP.BF16.PACK_AB R132, R163, R162 ;  /* 0x000000a2a384723e */ /* 0x010fe200000010ff */
[--C-:B------:R-:W-:Y:S02]  /*5230*/  FADD.FTZ R17, R17, -R0.reuse ;  /* 0x8000000011117221 */ /* 0x100fe40000010000 */
[C---:B------:R-:W-:Y:S04]  /*5240*/  HMMA.16816.F32.BF16 R32, R136.reuse, R134, R32 ;  /* 0x000000868820723c */ /* 0x040fe80000041820 */
[--C-:B------:R-:W-:Y:S02]  /*5250*/  FADD.FTZ R20, R20, -R0.reuse ;  /* 0x8000000014147221 */ /* 0x100fe40000010000 */
[----:B------:R-:W-:Y:S01]  /*5260*/  FADD.FTZ R21, R21, -R0 ;  /* 0x8000000015157221 */ /* 0x000fe20000010000 */
[----:B------:R-:W-:Y:S01]  /*5270*/  F2FP.BF16.PACK_AB R135, R3, R158 ;  /* 0x0000009e0387723e */ /* 0x000fe200000010ff */
[-C--:B------:R-:W-:Y:S04]  /*5280*/  HMMA.16816.F32.BF16 R36, R136, R140.reuse, R36 ;  /* 0x0000008c8824723c */ /* 0x080fe80000041824 */
[----:B------:R-:W-:Y:S01]  /*5290*/  FMUL.FTZ R16, R215, R16 ;  /* 0x00000010d7107220 */ /* 0x000fe20000410000 */
[----:B-----5:R-:W-:Y:S01]  /*52a0*/  F2FP.BF16.PACK_AB R134, R157, R156 ;  /* 0x0000009c9d86723e */ /* 0x020fe200000010ff */
        /* <DEDUP_REMOVED lines=8> */
[--C-:B------:R-:W-:Y:S01]  /*5330*/  FADD.FTZ R33, R33, -R0.reuse ;  /* 0x8000000021217221 */ /* 0x100fe20000010000 */
[----:B------:R-:W-:Y:S01]  /*5340*/  F2FP.BF16.PACK_AB R16, R207, R233 ;  /* 0x000000e9cf10723e */ /* 0x000fe200000010ff */
[C---:B------:R-:W-:Y:S04]  /*5350*/  HMMA.16816.F32.BF16 R48, R136.reuse, R142, R48 ;  /* 0x0000008e8830723c */ /* 0x040fe80000041830 */
[--C-:B------:R-:W-:Y:S02]  /*5360*/  FADD.FTZ R36, R36, -R0.reuse ;  /* 0x8000000024247221 */ /* 0x100fe40000010000 */
[----:B------:R-:W-:Y:S02]  /*5370*/  FADD.FTZ R37, R37, -R0 ;  /* 0x8000000025257221 */ /* 0x000fe40000010000 */
[-C--:B--2---:R-:W-:Y:S04]  /*5380*/  HMMA.16816.F32.BF16 R52, R136, R152.reuse, R52 ;  /* 0x000000988834723c */ /* 0x084fe80000041834 */
[----:B------:R-:W-:Y:S01]  /*5390*/  FMUL.FTZ R33, R3, R33 ;  /* 0x0000002103217220 */ /* 0x000fe20000410000 */
[----:B------:R-:W-:Y:S01]  /*53a0*/  F2FP.BF16.PACK_AB R3, R228, R229 ;  /* 0x000000e5e403723e */ /* 0x000fe200000010ff */
[----:B------:R-:W-:Y:S02]  /*53b0*/  FMUL.FTZ R36, R156, R36 ;  /* 0x000000249c247220 */ /* 0x000fe40000410000 */
[C---:B------:R-:W-:Y:S01]  /*53c0*/  HMMA.16816.F32.BF16 R56, R148.reuse, R152, R56 ;  /* 0x000000989438723c */ /* 0x040fe20000041838 */
[----:B------:R-:W-:Y:S03]  /*53d0*/  MUFU.EX2 R153, R194 ;  /* 0x000000c200997308 */ /* 0x000fe60000000800 */
[----:B------:R-:W-:Y:S02]  /*53e0*/  FMUL.FTZ R37, R157, R37 ;  /* 0x000000259d257220 */ /* 0x000fe40000410000 */
[----:B------:R-:W-:Y:S02]  /*53f0*/  FADD.FTZ R22, R22, -R2 ;  /* 0x8000000216167221 */ /* 0x000fe40000010000 */
[-C--:B------:R-:W-:Y:S03]  /*5400*/  HMMA.16816.F32.BF16 R60, R148, R154.reuse, R60 ;  /* 0x0000009a943c723c */ /* 0x080fe6000004183c */
[----:B------:R-:W-:Y:S01]  /*5410*/  MUFU.EX2 R152, R201 ;  /* 0x000000c900987308 */ /* 0x000fe20000000800 */
[--C-:B------:R-:W-:Y:S01]  /*5420*/  FADD.FTZ R48, R48, -R0.reuse ;  /* 0x8000000030307221 */ /* 0x100fe20000010000 */
[----:B------:R-:W-:Y:S01]  /*5430*/  F2FP.BF16.PACK_AB R146, R37, R36 ;  /* 0x000000242592723e */ /* 0x000fe200000010ff */
[--C-:B------:R-:W-:Y:S01]  /*5440*/  FADD.FTZ R49, R49, -R0.reuse ;  /* 0x8000000031317221 */ /* 0x100fe20000010000 */
[----:B------:R-:W-:Y:S01]  /*5450*/  F2FP.BF16.PACK_AB R37, R222, R223 ;  /* 0x000000dfde25723e */ /* 0x000fe200000010ff */
[----:B------:R-:W-:Y:S04]  /*5460*/  HMMA.16816.F32.BF16 R64, R136, R154, R64 ;  /* 0x0000009a8840723c */ /* 0x000fe80000041840 */
[--C-:B------:R-:W-:Y:S01]  /*5470*/  FADD.FTZ R52, R52, -R0.reuse ;  /* 0x8000000034347221 */ /* 0x100fe20000010000 */
[----:B------:R-:W-:Y:S01]  /*5480*/  MUFU.EX2 R154, R202 ;  /* 0x000000ca009a7308 */ /* 0x000fe20000000800 */
[----:B------:R-:W-:Y:S01]  /*5490*/  FADD.FTZ R53, R53, -R0 ;  /* 0x8000000035357221 */ /* 0x000fe20000010000 */
[----:B------:R-:W-:Y:S01]  /*54a0*/  F2FP.BF16.PACK_AB R139, R220, R221 ;  /* 0x000000dddc8b723e */ /* 0x000fe200000010ff */
[--C-:B------:R-:W-:Y:S01]  /*54b0*/  FADD.FTZ R23, R23, -R2.reuse ;  /* 0x8000000217177221 */ /* 0x100fe20000010000 */
[----:B------:R-:W-:Y:S03]  /*54c0*/  F2FP.BF16.PACK_AB R137, R214, R215 ;  /* 0x000000d7d689723e */ /* 0x000fe600000010ff */
[--C-:B------:R-:W-:Y:S01]  /*54d0*/  FADD.FTZ R34, R34, -R2.reuse ;  /* 0x8000000222227221 */ /* 0x100fe20000010000 */
[----:B------:R-:W-:Y:S01]  /*54e0*/  F2FP.BF16.PACK_AB R136, R159, R211 ;  /* 0x000000d39f88723e */ /* 0x000fe200000010ff */
[--C-:B------:R-:W-:Y:S01]  /*54f0*/  FADD.FTZ R35, R35, -R2.reuse ;  /* 0x8000000223237221 */ /* 0x100fe20000010000 */
[----:B------:R-:W1:Y:S01]  /*5500*/  MUFU.EX2 R151, R193 ;  /* 0x000000c100977308 */ /* 0x000e620000000800 */
[--C-:B------:R-:W-:Y:S01]  /*5510*/  FADD.FTZ R38, R38, -R2.reuse ;  /* 0x8000000226267221 */ /* 0x100fe20000010000 */
[----:B------:R-:W-:Y:S01]  /*5520*/  F2FP.BF16.PACK_AB R36, R216, R218 ;  /* 0x000000dad824723e */ /* 0x000fe200000010ff */
[--C-:B------:R-:W-:Y:S01]  /*5530*/  FADD.FTZ R39, R39, -R2.reuse ;  /* 0x8000000227277221 */ /* 0x100fe20000010000 */
[----:B------:R-:W-:Y:S01]  /*5540*/  F2FP.BF16.PACK_AB R138, R5, R4 ;  /* 0x00000004058a723e */ /* 0x000fe200000010ff */
[--C-:B------:R-:W-:Y:S02]  /*5550*/  FADD.FTZ R50, R50, -R2.reuse ;  /* 0x8000000232327221 */ /* 0x100fe40000010000 */
[----:B------:R-:W-:Y:S02]  /*5560*/  FADD.FTZ R51, R51, -R2 ;  /* 0x8000000233337221 */ /* 0x000fe40000010000 */
[--C-:B------:R-:W-:Y:S01]  /*5570*/  FADD.FTZ R64, R64, -R0.reuse ;  /* 0x8000000040407221 */ /* 0x100fe20000010000 */
[----:B------:R-:W-:Y:S01]  /*5580*/  MUFU.EX2 R150, R189 ;  /* 0x000000bd00967308 */ /* 0x000fe20000000800 */
[----:B------:R-:W-:Y:S02]  /*5590*/  FADD.FTZ R65, R65, -R0 ;  /* 0x8000000041417221 */ /* 0x000fe40000010000 */
[----:B------:R-:W2:Y:S01]  /*55a0*/  LDS R0, [R208.X4+0x18580] ;  /* 0x01858000d0007984 */ /* 0x000ea20000004800 */
[--C-:B------:R-:W-:Y:S02]  /*55b0*/  FADD.FTZ R54, R54, -R2.reuse ;  /* 0x8000000236367221 */ /* 0x100fe40000010000 */
[--C-:B------:R-:W-:Y:S02]  /*55c0*/  FADD.FTZ R55, R55, -R2.reuse ;  /* 0x8000000237377221 */ /* 0x100fe40000010000 */
[--C-:B------:R-:W-:Y:S02]  /*55d0*/  FADD.FTZ R66, R66, -R2.reuse ;  /* 0x8000000242427221 */ /* 0x100fe40000010000 */
[----:B------:R-:W-:Y:S01]  /*55e0*/  FADD.FTZ R67, R67, -R2 ;  /* 0x8000000243437221 */ /* 0x000fe20000010000 */
[----:B------:R-:W-:Y:S01]  /*55f0*/  MUFU.EX2 R149, R247 ;  /* 0x000000f700957308 */ /* 0x000fe20000000800 */
[----:B------:R-:W-:Y:S01]  /*5600*/  FMUL.FTZ R48, R160, R48 ;  /* 0x00000030a0307220 */ /* 0x000fe20000410000 */
[----:B-1----:R-:W-:Y:S01]  /*5610*/  F2FP.BF16.PACK_AB R2, R151, R152 ;  /* 0x000000989702723e */ /* 0x002fe200000010ff */
[----:B------:R-:W-:Y:S02]  /*5620*/  FMUL.FTZ R49, R161, R49 ;  /* 0x00000031a1317220 */ /* 0x000fe40000410000 */
[----:B------:R-:W-:Y:S02]  /*5630*/  FMUL.FTZ R22, R219, R22 ;  /* 0x00000016db167220 */ /* 0x000fe40000410000 */
[----:B------:R-:W-:Y:S01]  /*5640*/  FMUL.FTZ R23, R217, R23 ;  /* 0x00000017d9177220 */ /* 0x000fe20000410000 */
[----:B------:R-:W-:Y:S02]  /*5650*/  F2FP.BF16.PACK_AB R141, R49, R48 ;  /* 0x00000030318d723e */ /* 0x000fe400000010ff */
[----:B------:R-:W-:Y:S01]  /*5660*/  MUFU.EX2 R148, R248 ;  /* 0x000000f800947308 */ /* 0x000fe20000000800 */
[----:B------:R-:W-:Y:S01]  /*5670*/  F2FP.BF16.PACK_AB R48, R217, R219 ;  /* 0x000000dbd930723e */ /* 0x000fe200000010ff */
[----:B------:R-:W-:Y:S01]  /*5680*/  FMUL.FTZ R38, R213, R38 ;  /* 0x00000026d5267220 */ /* 0x000fe20000410000 */
[----:B------:R-:W-:Y:S01]  /*5690*/  F2FP.BF16.PACK_AB R49, R23, R22 ;  /* 0x000000161731723e */ /* 0x000fe200000010ff */
[----:B------:R-:W-:Y:S02]  /*56a0*/  FMUL.FTZ R39, R212, R39 ;  /* 0x00000027d4277220 */ /* 0x000fe40000410000 */
[----:B------:R-:W-:Y:S02]  /*56b0*/  FMUL.FTZ R4, R209, R50 ;  /* 0x00000032d1047220 */ /* 0x000fe40000410000 */
[----:B------:R-:W-:Y:S01]  /*56c0*/  FMUL.FTZ R50, R166, R51 ;  /* 0x00000033a6327220 */ /* 0x000fe20000410000 */
[----:B------:R-:W-:Y:S01]  /*56d0*/  F2FP.BF16.PACK_AB R39, R39, R38 ;  /* 0x000000262727723e */ /* 0x000fe200000010ff */
[----:B------:R-:W-:Y:S01]  /*56e0*/  FMUL.FTZ R54, R167, R54 ;  /* 0x00000036a7367220 */ /* 0x000fe20000410000 */
[----:B------:R-:W1:Y:S01]  /*56f0*/  MUFU.EX2 R155, R246 ;  /* 0x000000f6009b7308 */ /* 0x000e620000000800 */
        /* <DEDUP_REMOVED lines=8> */
[----:B------:R-:W-:Y:S01]  /*5780*/  MUFU.EX2 R55, R251 ;  /* 0x000000fb00377308 */ /* 0x000fe20000000800 */
[--C-:B--2---:R-:W-:Y:S01]  /*5790*/  FADD.FTZ R8, R8, -R0.reuse ;  /* 0x8000000008087221 */ /* 0x104fe20000010000 */
[----:B------:R-:W-:Y:S01]  /*57a0*/  F2FP.BF16.PACK_AB R143, R53, R52 ;  /* 0x00000034358f723e */ /* 0x000fe200000010ff */
[--C-:B------:R-:W-:Y:S02]  /*57b0*/  FADD.FTZ R9, R9, -R0.reuse ;  /* 0x8000000009097221 */ /* 0x100fe40000010000 */
[--C-:B------:R-:W-:Y:S02]  /*57c0*/  FADD.FTZ R12, R12, -R0.reuse ;  /* 0x800000000c0c7221 */ /* 0x100fe40000010000 */
[--C-:B------:R-:W-:Y:S02]  /*57d0*/  FADD.FTZ R13, R13, -R0.reuse ;  /* 0x800000000d0d7221 */ /* 0x100fe40000010000 */
[--C-:B------:R-:W-:Y:S01]  /*57e0*/  FADD.FTZ R24, R24, -R0.reuse ;  /* 0x8000000018187221 */ /* 0x100fe20000010000 */
[----:B------:R-:W2:Y:S01]  /*57f0*/  MUFU.EX2 R67, R250 ;  /* 0x000000fa00437308 */ /* 0x000ea20000000800 */
[--C-:B------:R-:W-:Y:S02]  /*5800*/  FADD.FTZ R25, R25, -R0.reuse ;  /* 0x8000000019197221 */ /* 0x100fe40000010000 */
[--C-:B------:R-:W-:Y:S01]  /*5810*/  FADD.FTZ R28, R28, -R0.reuse ;  /* 0x800000001c1c7221 */ /* 0x100fe20000010000 */
[----:B-1----:R-:W-:Y:S01]  /*5820*/  F2FP.BF16.PACK_AB R5, R199, R155 ;  /* 0x0000009bc705723e */ /* 0x002fe200000010ff */
        /* <DEDUP_REMOVED lines=9> */
[----:B------:R-:W-:Y:S02]  /*58c0*/  FADD.FTZ R61, R61, -R0 ;  /* 0x800000003d3d7221 */ /* 0x000fe40000010000 */
[----:B------:R-:W1:Y:S01]  /*58d0*/  LDS R0, [R208.X4+0x185a0] ;  /* 0x0185a000d0007984 */ /* 0x000e620000004800 */
        /* <DEDUP_REMOVED lines=9> */
[----:B------:R-:W-:Y:S02]  /*5970*/  FMUL.FTZ R8, R236, R8 ;  /* 0x00000008ec087220 */ /* 0x000fe40000410000 */
[----:B------:R-:W-:Y:S01]  /*5980*/  FMUL.FTZ R9, R234, R9 ;  /* 0x00000009ea097220 */ /* 0x000fe20000410000 */
[----:B------:R-:W-:Y:S01]  /*5990*/  STS [R225+0x400], R37 ;  /* 0x00040025e1007388 */ /* 0x000fe20000000800 */
[----:B------:R-:W-:Y:S01]  /*59a0*/  F2FP.BF16.PACK_AB R23, R13, R12 ;  /* 0x0000000c0d17723e */ /* 0x000fe200000010ff */
[----:B------:R-:W-:Y:S01]  /*59b0*/  FMUL.FTZ R12, R241, R41 ;  /* 0x00000029f10c7220 */ /* 0x000fe20000410000 */
[----:B------:R-:W-:Y:S01]  /*59c0*/  F2FP.BF16.PACK_AB R13, R203, R206 ;  /* 0x000000cecb0d723e */ /* 0x000fe200000010ff */
[----:B------:R4:W-:Y:S01]  /*59d0*/  STS [R224+0x2000], R17 ;  /* 0x00200011e0007388 */ /* 0x0009e20000000800 */
[----:B------:R-:W-:Y:S01]  /*59e0*/  F2FP.BF16.PACK_AB R22, R9, R8 ;  /* 0x000000080916723e */ /* 0x000fe200000010ff */
[C---:B------:R-:W-:Y:S01]  /*59f0*/  FMUL.FTZ R9, R173.reuse, R29 ;  /* 0x0000001dad097220 */ /* 0x040fe20000410000 */
[----:B------:R-:W-:Y:S01]  /*5a00*/  F2FP.BF16.PACK_AB R8, R173, R190 ;  /* 0x000000bead08723e */ /* 0x000fe200000010ff */
[----:B------:R-:W5:Y:S01]  /*5a10*/  MUFU.EX2 R29, R176 ;  /* 0x000000b0001d7308 */ /* 0x000f620000000800 */
[----:B------:R-:W-:Y:S01]  /*5a20*/  FMUL.FTZ R52, R216, R35 ;  /* 0x00000023d8347220 */ /* 0x000fe20000410000 */
[----:B------:R-:W-:Y:S01]  /*5a30*/  F2FP.BF16.PACK_AB R35, R212, R213 ;  /* 0x000000d5d423723e */ /* 0x000fe200000010ff */
[----:B------:R-:W-:Y:S01]  /*5a40*/  FMUL.FTZ R144, R164, R64 ;  /* 0x00000040a4907220 */ /* 0x000fe20000410000 */
[C---:B------:R-:W-:Y:S01]  /*5a50*/  F2FP.BF16.PACK_AB R64, R197.reuse, R164 ;  /* 0x000000a4c540723e */ /* 0x040fe200000010ff */
[----:B------:R-:W-:Y:S01]  /*5a60*/  FMUL.FTZ R65, R197, R65 ;  /* 0x00000041c5417220 */ /* 0x000fe20000410000 */
[----:B---3--:R-:W-:Y:S01]  /*5a70*/  F2FP.BF16.PACK_AB R3, R153, R154 ;  /* 0x0000009a9903723e */ /* 0x008fe200000010ff */
        /* <DEDUP_REMOVED lines=10> */
[--C-:B-1----:R-:W-:Y:S01]  /*5b20*/  FADD.FTZ R11, R11, -R0.reuse ;  /* 0x800000000b0b7221 */ /* 0x102fe20000010000 */
[----:B------:R-:W-:Y:S01]  /*5b30*/  F2FP.BF16.PACK_AB R142, R21, R20 ;  /* 0x00000014158e723e */ /* 0x000fe200000010ff */
[----:B------:R-:W-:Y:S01]  /*5b40*/  STS [R225+0x2000], R16 ;  /* 0x00200010e1007388 */ /* 0x000fe20000000800 */
[----:B------:R-:W-:Y:S01]  /*5b50*/  F2FP.BF16.PACK_AB R6, R170, R171 ;  /* 0x000000abaa06723e */ /* 0x000fe200000010ff */
[----:B----4-:R-:W-:Y:S01]  /*5b60*/  MUFU.EX2 R17, R175 ;  /* 0x000000af00117308 */ /* 0x010fe20000000800 */
[--C-:B------:R-:W-:Y:S01]  /*5b70*/  FADD.FTZ R15, R15, -R0.reuse ;  /* 0x800000000f0f7221 */ /* 0x100fe20000010000 */
[----:B------:R-:W-:Y:S01]  /*5b80*/  STS [R227], R136 ;  /* 0x00000088e3007388 */ /* 0x000fe20000000800 */
[--C-:B------:R-:W-:Y:S01]  /*5b90*/  FADD.FTZ R27, R27, -R0.reuse ;  /* 0x800000001b1b7221 */ /* 0x100fe20000010000 */
[----:B------:R-:W-:Y:S01]  /*5ba0*/  F2FP.BF16.PACK_AB R9, R9, R28 ;  /* 0x0000001c0909723e */ /* 0x000fe200000010ff */
[--C-:B------:R-:W-:Y:S01]  /*5bb0*/  FADD.FTZ R31, R31, -R0.reuse ;  /* 0x800000001f1f7221 */ /* 0x100fe20000010000 */
[----:B------:R-:W-:Y:S01]  /*5bc0*/  STS [R227+0x400], R48 ;  /* 0x00040030e3007388 */ /* 0x000fe20000000800 */
[--C-:B------:R-:W-:Y:S01]  /*5bd0*/  FADD.FTZ R43, R43, -R0.reuse ;  /* 0x800000002b2b7221 */ /* 0x100fe20000010000 */
[----:B------:R-:W-:Y:S01]  /*5be0*/  F2FP.BF16.PACK_AB R12, R12, R40 ;  /* 0x000000280c0c723e */ /* 0x000fe200000010ff */
[--C-:B------:R-:W-:Y:S01]  /*5bf0*/  FADD.FTZ R47, R47, -R0.reuse ;  /* 0x800000002f2f7221 */ /* 0x100fe20000010000 */
[----:B------:R-:W-:Y:S01]  /*5c00*/  STS [R226], R135 ;  /* 0x00000087e2007388 */ /* 0x000fe20000000800 */
[--C-:B------:R-:W-:Y:S02]  /*5c10*/  FADD.FTZ R59, R59, -R0.reuse ;  /* 0x800000003b3b7221 */ /* 0x100fe40000010000 */
[----:B------:R-:W-:Y:S01]  /*5c20*/  FMUL.FTZ R21, R203, R25 ;  /* 0x00000019cb157220 */ /* 0x000fe20000410000 */
[----:B------:R-:W-:Y:S01]  /*5c30*/  STS [R226+0x400], R36 ;  /* 0x00040024e2007388 */ /* 0x000fe20000000800 */
[----:B---3--:R-:W-:Y:S01]  /*5c40*/  F2FP.BF16.PACK_AB R3, R149, R150 ;  /* 0x000000969503723e */ /* 0x008fe200000010ff */
[----:B------:R-:W1:Y:S01]  /*5c50*/  MUFU.EX2 R25, R177 ;  /* 0x000000b100197308 */ /* 0x000e620000000800 */
[----:B------:R-:W-:Y:S01]  /*5c60*/  FMUL.FTZ R32, R158, R32 ;  /* 0x000000209e207220 */ /* 0x000fe20000410000 */
[----:B------:R-:W-:Y:S01]  /*5c70*/  STS [R227+0x2000], R13 ;  /* 0x0020000de3007388 */ /* 0x000fe20000000800 */
[----:B--2---:R-:W-:Y:S01]  /*5c80*/  F2FP.BF16.PACK_AB R2, R147, R148 ;  /* 0x000000949302723e */ /* 0x004fe200000010ff */
[----:B------:R-:W-:Y:S01]  /*5c90*/  FMUL.FTZ R18, R223, R18 ;  /* 0x00000012df127220 */ /* 0x000fe20000410000 */
[----:B------:R-:W-:Y:S01]  /*5ca0*/  F2FP.BF16.PACK_AB R21, R21, R24 ;  /* 0x000000181515723e */ /* 0x000fe200000010ff */
[----:B------:R2:W-:Y:S01]  /*5cb0*/  STS [R227+0x2400], R3 ;  /* 0x00240003e3007388 */ /* 0x0005e20000000800 */
[----:B------:R-:W-:Y:S01]  /*5cc0*/  F2FP.BF16.PACK_AB R145, R33, R32 ;  /* 0x000000202191723e */ /* 0x000fe200000010ff */
[----:B------:R-:W-:Y:S01]  /*5cd0*/  FMUL.FTZ R19, R222, R19 ;  /* 0x00000013de137220 */ /* 0x000fe20000410000 */
[----:B------:R-:W-:Y:S01]  /*5ce0*/  F2FP.BF16.PACK_AB R33, R168, R167 ;  /* 0x000000a7a821723e */ /* 0x000fe200000010ff */
[----:B------:R5:W-:Y:S01]  /*5cf0*/  STS [R226+0x2400], R2 ;  /* 0x00240002e2007388 */ /* 0x000be20000000800 */
[----:B------:R-:W3:Y:S01]  /*5d00*/  MUFU.EX2 R24, R174 ;  /* 0x000000ae00187308 */ /* 0x000ee20000000800 */
[----:B------:R-:W-:Y:S01]  /*5d10*/  F2FP.BF16.PACK_AB R32, R198, R237 ;  /* 0x000000edc620723e */ /* 0x000fe200000010ff */
[--C-:B------:R-:W-:Y:S01]  /*5d20*/  FADD.FTZ R10, R10, -R0.reuse ;  /* 0x800000000a0a7221 */ /* 0x100fe20000010000 */
[----:B------:R-:W-:Y:S01]  /*5d30*/  STS [R226+0x2000], R8 ;  /* 0x00200008e2007388 */ /* 0x000fe20000000800 */
[----:B------:R-:W-:Y:S01]  /*5d40*/  F2FP.BF16.PACK_AB R53, R19, R18 ;  /* 0x000000121335723e */ /* 0x000fe200000010ff */
[----:B------:R-:W-:Y:S02]  /*5d50*/  FMUL.FTZ R18, R170, R45 ;  /* 0x0000002daa127220 */ /* 0x000fe40000410000 */
[----:B------:R-:W-:Y:S01]  /*5d60*/  STS [R224+0x4000], R134 ;  /* 0x00400086e0007388 */ /* 0x000fe20000000800 */
[----:B------:R-:W-:Y:S02]  /*5d70*/  FMUL.FTZ R10, R154, R10 ;  /* 0x0000000a9a0a7220 */ /* 0x000fe40000410000 */
[----:B------:R-:W-:Y:S01]  /*5d80*/  F2FP.BF16.PACK_AB R18, R18, R44 ;  /* 0x0000002c1212723e */ /* 0x000fe200000010ff */
        /* <DEDUP_REMOVED lines=8> */
[----:B--2---:R-:W-:Y:S01]  /*5e10*/  F2FP.BF16.PACK_AB R3, R55, R67 ;  /* 0x000000433703723e */ /* 0x004fe200000010ff */
[----:B------:R-:W-:Y:S02]  /*5e20*/  FMUL.FTZ R26, R150, R26 ;  /* 0x0000001a961a7220 */ /* 0x000fe40000410000 */
[----:B------:R-:W-:Y:S01]  /*5e30*/  STS [R224+0x6000], R7 ;  /* 0x00600007e0007388 */ /* 0x000fe20000000800 */
[----:B-----5:R-:W-:Y:S01]  /*5e40*/  F2FP.BF16.PACK_AB R2, R29, R54 ;  /* 0x000000361d02723e */ /* 0x020fe200000010ff */
[--C-:B------:R-:W-:Y:S02]  /*5e50*/  FADD.FTZ R30, R30, -R0.reuse ;  /* 0x800000001e1e7221 */ /* 0x100fe40000010000 */
[----:B------:R2:W-:Y:S01]  /*5e60*/  STS [R224+0x6400], R3 ;  /* 0x00640003e0007388 */ /* 0x0005e20000000800 */
[--C-:B------:R-:W-:Y:S02]  /*5e70*/  FADD.FTZ R42, R42, -R0.reuse ;  /* 0x800000002a2a7221 */ /* 0x100fe40000010000 */
[----:B------:R-:W-:Y:S01]  /*5e80*/  FMUL.FTZ R30, R148, R30 ;  /* 0x0000001e941e7220 */ /* 0x000fe20000410000 */
[----:B------:R3:W-:Y:S01]  /*5e90*/  STS [R225+0x6400], R2 ;  /* 0x00640002e1007388 */ /* 0x0007e20000000800 */
[----:B------:R-:W-:Y:S02]  /*5ea0*/  FMUL.FTZ R42, R67, R42 ;  /* 0x0000002a432a7220 */ /* 0x000fe40000410000 */
[--C-:B------:R-:W-:Y:S01]  /*5eb0*/  FADD.FTZ R46, R46, -R0.reuse ;  /* 0x800000002e2e7221 */ /* 0x100fe20000010000 */
[----:B------:R-:W-:Y:S01]  /*5ec0*/  STS [R225+0x6000], R6 ;  /* 0x00600006e1007388 */ /* 0x000fe20000000800 */
[----:B------:R-:W-:Y:S02]  /*5ed0*/  FMUL.FTZ R66, R237, R66 ;  /* 0x00000042ed427220 */ /* 0x000fe40000410000 */
[----:B------:R-:W-:Y:S01]  /*5ee0*/  FMUL.FTZ R46, R54, R46 ;  /* 0x0000002e362e7220 */ /* 0x000fe20000410000 */
[----:B------:R4:W-:Y:S01]  /*5ef0*/  STS [R227+0x4000], R132 ;  /* 0x00400084e3007388 */ /* 0x0009e20000000800 */
[--C-:B------:R-:W-:Y:S01]  /*5f00*/  FADD.FTZ R58, R58, -R0.reuse ;  /* 0x800000003a3a7221 */ /* 0x100fe20000010000 */
[----:B------:R-:W-:Y:S01]  /*5f10*/  F2FP.BF16.PACK_AB R38, R38, R66 ;  /* 0x000000422626723e */ /* 0x000fe200000010ff */
[--C-:B------:R-:W-:Y:S01]  /*5f20*/  FADD.FTZ R62, R62, -R0.reuse ;  /* 0x800000003e3e7221 */ /* 0x100fe20000010000 */
[----:B------:R-:W-:Y:S01]  /*5f30*/  STS [R227+0x4400], R33 ;  /* 0x00440021e3007388 */ /* 0x000fe20000000800 */
[----:B-1----:R-:W-:Y:S02]  /*5f40*/  FMUL.FTZ R58, R25, R58 ;  /* 0x0000003a193a7220 */ /* 0x002fe40000410000 */
[----:B------:R-:W-:Y:S01]  /*5f50*/  FADD.FTZ R63, R63, -R0 ;  /* 0x800000003f3f7221 */ /* 0x000fe20000010000 */
[----:B------:R-:W-:Y:S01]  /*5f60*/  STS [R226+0x4000], R64 ;  /* 0x00400040e2007388 */ /* 0x000fe20000000800 */
[----:B------:R-:W-:Y:S01]  /*5f70*/  FMUL.FTZ R62, R17, R62 ;  /* 0x0000003e113e7220 */ /* 0x000fe20000410000 */
[----:B------:R-:W-:Y:S01]  /*5f80*/  IADD3 R0, R185, UR4, RZ ;  /* 0x00000004b9007c10 */ /* 0x000fe2000fffe0ff */
[----:B------:R-:W-:Y:S01]  /*5f90*/  FMUL.FTZ R60, R155, R60 ;  /* 0x0000003c9b3c7220 */ /* 0x000fe20000410000 */
[----:B------:R-:W-:Y:S01]  /*5fa0*/  STS [R226+0x4400], R32 ;  /* 0x00440020e2007388 */ /* 0x000fe20000000800 */
[----:B--2---:R-:W-:Y:S01]  /*5fb0*/  FMUL.FTZ R3, R149, R27 ;  /* 0x0000001b95037220 */ /* 0x004fe20000410000 */
[----:B------:R-:W-:Y:S01]  /*5fc0*/  LEA R0, R0, 0x10080, 0x1 ;  /* 0x0001008000007811 */ /* 0x000fe200078e08ff */
[----:B------:R-:W-:Y:S01]  /*5fd0*/  FMUL.FTZ R20, R199, R61 ;  /* 0x0000003dc7147220 */ /* 0x000fe20000410000 */
[----:B------:R1:W-:Y:S01]  /*5fe0*/  STS [R227+0x6000], R4 ;  /* 0x00600004e3007388 */ /* 0x0003e20000000800 */
[----:B---3--:R-:W-:Y:S01]  /*5ff0*/  F2FP.BF16.PACK_AB R2, R24, R25 ;  /* 0x000000191802723e */ /* 0x008fe200000010ff */
[----:B------:R-:W-:Y:S01]  /*6000*/  FMUL.FTZ R63, R200, R63 ;  /* 0x0000003fc83f7220 */ /* 0x000fe20000410000 */
[----:B------:R-:W-:Y:S02]  /*6010*/  F2FP.BF16.PACK_AB R3, R3, R26 ;  /* 0x0000001a0303723e */ /* 0x000fe400000010ff */
[----:B------:R-:W-:Y:S01]  /*6020*/  F2FP.BF16.PACK_AB R20, R20, R60 ;  /* 0x0000003c1414723e */ /* 0x000fe200000010ff */
        /* <DEDUP_REMOVED lines=55> */
[----:B-1----:R-:W-:Y:S07]  /*63a0*/  IMAD.IADD R3, R186, 0x1, R132 ;  /* 0x00000001ba037824 */ /* 0x002fee00078e0284 */
[----:B------:R-:W1:Y:S01]  /*63b0*/  LDSM.16.MT88.4 R12, [R180+0x1c880] ;  /* 0x01c88000b40c783b */ /* 0x000e620000004200 */
[C---:B--2---:R-:W-:Y:S07]  /*63c0*/  IMAD.IADD R2, R172.reuse, 0x1, R0 ;  /* 0x00000001ac027824 */ /* 0x044fee00078e0200 */
[----:B------:R-:W-:Y:S08]  /*63d0*/  LDSM.16.MT88.4 R20, [R180+0x19080] ;  /* 0x01908000b414783b */ /* 0x000ff00000004200 */
[----:B------:R-:W2:Y:S08]  /*63e0*/  LDSM.16.MT88.4 R16, [R2] ;  /* 0x000000000210783b */ /* 0x000eb00000004200 */
        /* <DEDUP_REMOVED lines=72> */
[C---:B-1----:R-:W-:Y:S04]  /*6870*/  IMAD.SHL.U32 R0, R185.reuse, 0x2, RZ ;  /* 0x00000002b9007824 */ /* 0x042fe800078e00ff */
        /* <DEDUP_REMOVED lines=8> */
[----:B--2---:R-:W-:Y:S04]  /*6900*/  IMAD.SHL.U32 R2, R185, 0x2, RZ ;  /* 0x00000002b9027824 */ /* 0x004fe800078e00ff */
[-C--:B----4-:R-:W-:Y:S01]  /*6910*/  HMMA.16816.F32.BF16 R84, R28, R12.reuse, R84 ;  /* 0x0000000c1c54723c */ /* 0x090fe20000041854 */
[----:B------:R2:W3:Y:S03]  /*6920*/  LDSM.16.M88.4 R32, [R132+0x20880] ;  /* 0x020880008420783b */ /* 0x0004e60000000200 */
[----:B------:R-:W-:Y:S04]  /*6930*/  IMAD.IADD R2, R172, 0x1, R2 ;  /* 0x00000001ac027824 */ /* 0x000fe800078e0202 */
        /* <DEDUP_REMOVED lines=19> */
[----:B--234-:R-:W2:Y:S01]  /*6a70*/  LDL R177, [R1+0x10] ;  /* 0x0000100001b17983 */ /* 0x01cea20000100800 */
[----:B------:R-:W-:Y:S01]  /*6a80*/  ULDC.64 UR6, c[0x0][0x208] ;  /* 0x0000820000067ab9 */ /* 0x000fe20000000a00 */
[----:B------:R-:W-:Y:S01]  /*6a90*/  IMAD.U32 R8, RZ, RZ, UR19 ;  /* 0x00000013ff087e24 */ /* 0x000fe2000f8e00ff */
[----:B------:R-:W-:Y:S01]  /*6aa0*/  UIMAD.WIDE.U32 UR22, UR20, UR6, URZ ;  /* 0x00000006141672a5 */ /* 0x000fe2000f8e003f */
[----:B------:R-:W3:Y:S01]  /*6ab0*/  LDL.64 R158, [R1+0x28] ;  /* 0x00002800019e7983 */ /* 0x000ee20000100a00 */
[----:B------:R-:W-:Y:S03]  /*6ac0*/  USHF.R.S32.HI UR21, URZ, 0x1f, UR20 ;  /* 0x0000001f3f157899 */ /* 0x000fe60008011414 */
[----:B------:R-:W4:Y:S01]  /*6ad0*/  LDL.64 R156, [R1+0x20] ;  /* 0x00002000019c7983 */ /* 0x000f220000100a00 */
[----:B------:R-:W-:Y:S01]  /*6ae0*/  UIMAD UR21, UR21, UR6, URZ ;  /* 0x00000006151572a4 */ /* 0x000fe2000f8e023f */
[----:B------:R-:W-:Y:S01]  /*6af0*/  IMAD.U32 R6, RZ, RZ, UR22 ;  /* 0x00000016ff067e24 */ /* 0x000fe2000f8e00ff */
[----:B------:R-:W-:Y:S01]  /*6b00*/  USHF.L.U32 UR6, UR6, 0x6, URZ ;  /* 0x0000000606067899 */ /* 0x000fe2000800063f */
[----:B------:R-:W5:Y:S01]  /*6b10*/  LDL R66, [R1+0x3c] ;  /* 0x00003c0001427983 */ /* 0x000f620000100800 */
[----:B------:R-:W-:Y:S01]  /*6b20*/  UIMAD UR21, UR20, UR7, UR21 ;  /* 0x00000007141572a4 */ /* 0x000fe2000f8e0215 */
[----:B------:R-:W-:Y:S01]  /*6b30*/  IMAD.U32 R7, RZ, RZ, UR23 ;  /* 0x00000017ff077e24 */ /* 0x000fe2000f8e00ff */
[----:B------:R-:W-:Y:S01]  /*6b40*/  USHF.L.U32 UR20, UR20, 0x7, URZ ;  /* 0x0000000714147899 */ /* 0x000fe2000800063f */
[----:B------:R-:W5:Y:S01]  /*6b50*/  LDL R61, [R1+0x38] ;  /* 0x00003800013d7983 */ /* 0x000f620000100800 */
[----:B------:R-:W-:Y:S03]  /*6b60*/  UIADD3 UR21, UR23, UR21, URZ ;  /* 0x0000001517157290 */ /* 0x000fe6000fffe03f */
[----:B------:R-:W5:Y:S01]  /*6b70*/  LDL R60, [R1+0x44] ;  /* 0x00004400013c7983 */ /* 0x000f620000100800 */
[----:B------:R-:W-:Y:S02]  /*6b80*/  IMAD.U32 R12, RZ, RZ, UR20 ;  /* 0x00000014ff0c7e24 */ /* 0x000fe4000f8e00ff */
[----:B------:R-:W-:Y:S01]  /*6b90*/  IMAD.U32 R5, RZ, RZ, UR21 ;  /* 0x00000015ff057e24 */ /* 0x000fe2000f8e00ff */
[----:B------:R-:W5:Y:S02]  /*6ba0*/  LDL.64 R174, [R1+0x18] ;  /* 0x0000180001ae7983 */ /* 0x000f640000100a00 */
[----:B--2---:R-:W-:Y:S02]  /*6bb0*/  IADD3 R9, -R177, UR12, -R12 ;  /* 0x0000000cb1097c10 */ /* 0x004fe4000fffe90c */
[C---:B---3--:R-:W-:Y:S02]  /*6bc0*/  LEA R4, P0, R6.reuse, R158, 0x7 ;  /* 0x0000009e06047211 */ /* 0x048fe400078038ff */
[C---:B------:R-:W-:Y:S02]  /*6bd0*/  ISETP.LT.OR P2, PT, R9.reuse, 0x1, P5 ;  /* 0x000000010900780c */ /* 0x040fe40002f41670 */
[----:B----4-:R-:W-:Y:S02]  /*6be0*/  LEA.HI.X R5, R6, R157, R5, 0x7, P0 ;  /* 0x0000009d06057211 */ /* 0x010fe400000f3c05 */
[----:B------:R-:W-:Y:S02]  /*6bf0*/  LEA R6, P1, R4, c[0x0][0x1f0], 0x1 ;  /* 0x00007c0004067a11 */ /* 0x000fe400078208ff */
[----:B-----5:R-:W-:Y:S02]  /*6c00*/  IADD3 R11, P0, R66, UR20, RZ ;  /* 0x00000014420b7c10 */ /* 0x020fe4000ff1e0ff */
[----:B------:R-:W-:Y:S02]  /*6c10*/  LEA.HI.X R7, R4, c[0x0][0x1f4], R5, 0x1, P1 ;  /* 0x00007d0004077a11 */ /* 0x000fe400008f0c05 */
[----:B------:R-:W-:Y:S02]  /*6c20*/  LEA.HI.X.SX32 R12, R12, R61, 0x1, P0 ;  /* 0x0000003d0c0c7211 */ /* 0x000fe400000f0eff */
        /* <DEDUP_REMOVED lines=8> */
[----:B------:R-:W-:Y:S02]  /*6cb0*/  LEA R10, P1, R11, c[0x0][0x280], 0x2 ;  /* 0x0000a0000b0a7a11 */ /* 0x000fe400078210ff */
[----:B------:R-:W-:Y:S02]  /*6cc0*/  ISETP.LT.OR P2, PT, R9, 0x41, P5 ;  /* 0x000000410900780c */ /* 0x000fe40002f41670 */
[----:B------:R3:W-:Y:S01]  /*6cd0*/  LDGSTS.E.BYPASS.LTC128B.128 [R8+0x1000], [R4.64], !P0 ;  /* 0x0100000004087fae */ /* 0x0007e2000c101d4e */
[----:B------:R-:W-:Y:S02]  /*6ce0*/  LEA.HI.X R11, R11, c[0x0][0x284], R12, 0x2, P1 ;  /* 0x0000a1000b0b7a11 */ /* 0x000fe400008f140c */
[----:B------:R-:W-:Y:S01]  /*6cf0*/  ISETP.LT.OR P1, PT, R9, 0x61, P5 ;  /* 0x000000610900780c */ /* 0x000fe20002f21670 */
[----:B------:R-:W-:Y:S04]  /*6d00*/  IMAD.U32 R9, RZ, RZ, UR19 ;  /* 0x00000013ff097e24 */ /* 0x000fe8000f8e00ff */
[----:B------:R-:W-:Y:S04]  /*6d10*/  @!P3 IMAD R9, R9, 0x80, R174 ;  /* 0x000000800909b824 */ /* 0x000fe800078e02ae */
[----:B------:R-:W-:Y:S01]  /*6d20*/  @!P3 IMAD.SHL.U32 R9, R9, 0x4, RZ ;  /* 0x000000040909b824 */ /* 0x000fe200078e00ff */
[----:B---3--:R-:W-:Y:S04]  /*6d30*/  IADD3 R4, P0, R4, UR6, RZ ;  /* 0x0000000604047c10 */ /* 0x008fe8000ff1e0ff */
[----:B------:R-:W-:Y:S02]  /*6d40*/  IADD3.X R5, R5, UR17, RZ, P0, !PT ;  /* 0x0000001105057c10 */ /* 0x000fe400087fe4ff */
[----:B--2---:R-:W-:Y:S03]  /*6d50*/  IADD3 R6, P0, R4, UR6, RZ ;  /* 0x0000000604067c10 */ /* 0x004fe6000ff1e0ff */
[----:B------:R2:W-:Y:S01]  /*6d60*/  LDGSTS.E.BYPASS.LTC128B.128 [R8+0x2000], [R4.64], !P2 ;  /* 0x0200000004087fae */ /* 0x0005e2000d101d4e */
[----:B------:R-:W-:Y:S05]  /*6d70*/  IADD3.X R7, R5, UR17, RZ, P0, !PT ;  /* 0x0000001105077c10 */ /* 0x000fea00087fe4ff */
[----:B------:R2:W-:Y:S04]  /*6d80*/  LDGSTS.E.BYPASS.LTC128B.128 [R8+0x3000], [R6.64], !P1 ;  /* 0x0300000006087fae */ /* 0x0005e8000c901d4e */
[----:B------:R2:W-:Y:S02]  /*6d90*/  @!P3 LDGSTS.E.BYPASS.LTC128B.128 [R9+0x18480], [R10.64] ;  /* 0x184800000a09bfae */ /* 0x0005e4000b901d4e */
.L_x_1307:
        /* <DEDUP_REMOVED lines=280> */
.L_x_1287:
        /* <DEDUP_REMOVED lines=20> */
[----:B------:R-:W-:Y:S02]  /*8060*/  LEA.HI R3, R21, R22, RZ, 0x5 ;  /* 0x0000001615037211 */ /* 0x000fe400078f28ff */
[----:B------:R-:W-:-:S02]  /*8070*/  SHF.R.S32.HI R7, RZ, 0x2, R5 ;  /* 0x00000002ff077819 */ /* 0x000fc40000011405 */
[----:B-1----:R-:W-:Y:S02]  /*8080*/  SHF.R.S32.HI R0, RZ, 0x1f, R5 ;  /* 0x0000001fff007819 */ /* 0x002fe40000011405 */
        /* <DEDUP_REMOVED lines=37> */
[----:B------:R-:W-:Y:S02]  /*82e0*/  F2FP.BF16.PACK_AB R12, R12, R116 ;  /* 0x000000740c0c723e */ /* 0x000fe400000010ff */
[----:B------:R-:W-:Y:S02]  /*82f0*/  F2FP.BF16.PACK_AB R11, R11, R118 ;  /* 0x000000760b0b723e */ /* 0x000fe400000010ff */
[----:B------:R-:W-:Y:S02]  /*8300*/  F2FP.BF16.PACK_AB R6, R129, R128 ;  /* 0x000000808106723e */ /* 0x000fe400000010ff */
[----:B------:R-:W-:-:S02]  /*8310*/  F2FP.BF16.PACK_AB R5, R131, R130 ;  /* 0x000000828305723e */ /* 0x000fc400000010ff */
[----:B------:R-:W-:Y:S01]  /*8320*/  F2FP.BF16.PACK_AB R10, R10, R120 ;  /* 0x000000780a0a723e */ /* 0x000fe200000010ff */
[----:B------:R-:W-:Y:S01]  /*8330*/  STS [R0+0x4080], R68 ;  /* 0x0040804400007388 */ /* 0x000fe20000000800 */
[----:B-----5:R-:W-:Y:S02]  /*8340*/  F2FP.BF16.PACK_AB R9, R123, R122 ;  /* 0x0000007a7b09723e */ /* 0x020fe400000010ff */
        /* <DEDUP_REMOVED lines=52> */
.L_x_1310:
[----:B-1----:R-:W-:Y:S01]  /*8690*/  LEA.HI R2, R21, R22, RZ, 0x3 ;  /* 0x0000001615027211 */ /* 0x002fe200078f18ff */
[----:B------:R-:W-:Y:S01]  /*86a0*/  BSSY B0, `(.L_x_1311) ;  /* 0x0000035000007945 */ /* 0x000fe20003800000 */
[----:B-----5:R-:W-:-:S02]  /*86b0*/  IADD3 R9, R8, -UR13, RZ ;  /* 0x8000000d08097c10 */ /* 0x020fc4000fffe0ff */
[----:B------:R-:W-:Y:S02]  /*86c0*/  LOP3.LUT R0, R2, 0x1ffffff8, RZ, 0xc0, !PT ;  /* 0x1ffffff802007812 */ /* 0x000fe400078ec0ff */
[----:B------:R-:W-:Y:S02]  /*86d0*/  SHF.R.S32.HI R14, RZ, 0x3, R2 ;  /* 0x00000003ff0e7819 */ /* 0x000fe40000011402 */
[----:B------:R-:W-:Y:S01]  /*86e0*/  IMNMX R15, R9, 0x80, PT ;  /* 0x00000080090f7817 */ /* 0x000fe20003800200 */
[----:B------:R-:W-:Y:S01]  /*86f0*/  IMAD.IADD R0, R22, 0x1, -R0 ;  /* 0x0000000116007824 */ /* 0x000fe200078e0a00 */
[----:B------:R-:W-:Y:S01]  /*8700*/  SHF.R.S32.HI R5, RZ, 0x1f, R52 ;  /* 0x0000001fff057819 */ /* 0x000fe20000011434 */
[C---:B------:R-:W-:Y:S01]  /*8710*/  IMAD.SHL.U32 R2, R14.reuse, 0x40, RZ ;  /* 0x000000400e027824 */ /* 0x040fe200078e00ff */
[----:B------:R-:W-:Y:S01]  /*8720*/  IADD3 R4, P0, R14, R6, RZ ;  /* 0x000000060e047210 */ /* 0x000fe20007f1e0ff */
[----:B------:R-:W-:Y:S01]  /*8730*/  IMAD.SHL.U32 R12, R0, 0x8, RZ ;  /* 0x00000008000c7824 */ /* 0x000fe200078e00ff */
[----:B------:R-:W-:-:S02]  /*8740*/  ISETP.GE.AND P3, PT, R14, R15, PT ;  /* 0x0000000f0e00720c */ /* 0x000fc40003f66270 */
[----:B------:R-:W-:Y:S02]  /*8750*/  LOP3.LUT R0, R2, 0x1c0, RZ, 0xc0, !PT ;  /* 0x000001c002007812 */ /* 0x000fe400078ec0ff */
[----:B------:R-:W-:Y:S02]  /*8760*/  LEA.HI R2, R21, R22, RZ, 0x6 ;  /* 0x0000001615027211 */ /* 0x000fe400078f30ff */
[----:B------:R-:W-:Y:S01]  /*8770*/  LOP3.LUT R3, R0, 0x38, R12, 0xf8, !PT ;  /* 0x0000003800037812 */ /* 0x000fe200078ef80c */
[----:B------:R-:W1:Y:S01]  /*8780*/  S2R R22, SR_CTAID.Y ;  /* 0x0000000000167919 */ /* 0x000e620000002600 */
[----:B------:R-:W-:Y:S01]  /*8790*/  SHF.R.U32.HI R0, RZ, 0x3, R0 ;  /* 0x00000003ff007819 */ /* 0x000fe20000011600 */
[----:B------:R-:W-:Y:S01]  /*87a0*/  IMAD.SHL.U32 R2, R2, 0x8, RZ ;  /* 0x0000000802027824 */ /* 0x000fe200078e00ff */
[----:B------:R-:W-:Y:S02]  /*87b0*/  SHF.R.S32.HI R13, RZ, 0x1f, R12 ;  /* 0x0000001fff0d7819 */ /* 0x000fe4000001140c */
[----:B------:R-:W-:-:S02]  /*87c0*/  LOP3.LUT R0, R3, R0, RZ, 0x3c, !PT ;  /* 0x0000000003007212 */ /* 0x000fc400078e3cff */
[----:B------:R-:W-:Y:S02]  /*87d0*/  SEL R21, R5, RZ, !P1 ;  /* 0x000000ff05157207 */ /* 0x000fe40004800000 */
[----:B------:R-:W-:Y:S02]  /*87e0*/  LOP3.LUT R0, R0, 0x7ffffe00, R2, 0xf8, !PT ;  /* 0x7ffffe0000007812 */ /* 0x000fe400078ef802 */
[----:B------:R-:W-:Y:S01]  /*87f0*/  LEA.HI.X.SX32 R5, R14, R7, 0x1, P0 ;  /* 0x000000070e057211 */ /* 0x000fe200000f0eff */
[----:B------:R-:W-:Y:S01]  /*8800*/  IMAD R6, R21, c[0x0][0x340], RZ ;  /* 0x0000d00015067a24 */ /* 0x000fe200078e02ff */
[----:B------:R-:W-:Y:S01]  /*8810*/  ISETP.GE.OR P0, PT, R12, c[0x0][0x324], P3 ;  /* 0x0000c9000c007a0c */ /* 0x000fe20001f06670 */
[----:B------:R-:W-:Y:S01]  /*8820*/  IMAD.SHL.U32 R0, R0, 0x2, RZ ;  /* 0x0000000200007824 */ /* 0x000fe200078e00ff */
[----:B------:R-:W-:Y:S01]  /*8830*/  SEL R20, R52, RZ, !P1 ;  /* 0x000000ff34147207 */ /* 0x000fe20004800000 */
[----:B------:R-:W-:-:S03]  /*8840*/  IMAD.U32 R7, RZ, RZ, UR8 ;  /* 0x00000008ff077e24 */ /* 0x000fc6000f8e00ff */
[----:B------:R2:W3:Y:S01]  /*8850*/  LDS.128 R24, [R0+0x5080] ;  /* 0x0050800000187984 */ /* 0x0004e20000000c00 */
[----:B------:R-:W-:-:S03]  /*8860*/  IMAD R6, R20, c[0x0][0x344], R6 ;  /* 0x0000d10014067a24 */ /* 0x000fc600078e0206 */
[----:B------:R2:W4:Y:S01]  /*8870*/  LDS.128 R28, [R0+0x6080] ;  /* 0x00608000001c7984 */ /* 0x0005220000000c00 */
[----:B-1----:R-:W-:-:S03]  /*8880*/  SHF.R.S32.HI R23, RZ, 0x1f, R22 ;  /* 0x0000001fff177819 */ /* 0x002fc60000011416 */
[----:B------:R2:W1:Y:S02]  /*8890*/  LDS.128 R32, [R0+0x7080] ;  /* 0x0070800000207984 */ /* 0x0004640000000c00 */
        /* <DEDUP_REMOVED lines=12> */
[----:B------:R5:W2:Y:S01]  /*8960*/  LDS.128 R16, [R0+0x4080] ;  /* 0x0040800000107984 */ /* 0x000aa20000000c00 */
[----:B------:R-:W-:-:S05]  /*8970*/  MOV R8, R10 ;  /* 0x0000000a00087202 */ /* 0x000fca0000000f00 */
[----:B------:R-:W-:-:S05]  /*8980*/  IMAD.WIDE.U32 R4, R2, c[0x0][0x330], R8 ;  /* 0x0000cc0002047a25 */ /* 0x000fca00078e0008 */
[----:B------:R-:W-:Y:S01]  /*8990*/  LEA R6, P0, R4, c[0x0][0x318], 0x1 ;  /* 0x0000c60004067a11 */ /* 0x000fe200078008ff */
[----:B--2--5:R-:W-:-:S04]  /*89a0*/  IMAD R0, R3, c[0x0][0x330], RZ ;  /* 0x0000cc0003007a24 */ /* 0x024fc800078e02ff */
[----:B------:R-:W-:-:S05]  /*89b0*/  IMAD R0, R2, c[0x0][0x334], R0 ;  /* 0x0000cd0002007a24 */ /* 0x000fca00078e0200 */
[----:B------:R-:W-:-:S04]  /*89c0*/  IADD3 R0, R5, R0, RZ ;  /* 0x0000000005007210 */ /* 0x000fc80007ffe0ff */
[----:B------:R-:W-:-:S05]  /*89d0*/  LEA.HI.X R7, R4, c[0x0][0x31c], R0, 0x1, P0 ;  /* 0x0000c70004077a11 */ /* 0x000fca00000f0c00 */
[----:B------:R2:W-:Y:S02]  /*89e0*/  STG.E.128 [R6.64], R16 ;  /* 0x0000001006007986 */ /* 0x0005e4000c101d0e */
.L_x_1312:
[----:B------:R-:W-:Y:S05]  /*89f0*/  BSYNC B0 ;  /* 0x0000000000007941 */ /* 0x000fea0003800000 */
.L_x_1311:
[----:B--2---:R-:W-:Y:S01]  /*8a00*/  IADD3 R0, R14, 0x20, RZ ;  /* 0x000000200e007810 */ /* 0x004fe20007ffe0ff */
        /* <DEDUP_REMOVED lines=15> */
.L_x_1314:
[----:B------:R-:W-:Y:S05]  /*8b00*/  BSYNC B0 ;  /* 0x0000000000007941 */ /* 0x000fea0003800000 */
.L_x_1313:
        /* <DEDUP_REMOVED lines=15> */
[----:B----4-:R2:W-:Y:S02]  /*8c00*/  STG.E.128 [R6.64], R28 ;  /* 0x0000001c06007986 */ /* 0x0105e4000c101d0e */
.L_x_1316:
[----:B------:R-:W-:Y:S05]  /*8c10*/  BSYNC B0 ;  /* 0x0000000000007941 */ /* 0x000fea0003800000 */
.L_x_1315:
        /* <DEDUP_REMOVED lines=10> */
[----:B--2---:R-:W-:-:S04]  /*8cc0*/  IMAD.WIDE.U32 R6, R0, c[0x0][0x330], R4 ;  /* 0x0000cc0000067a25 */ /* 0x004fc800078e0004 */
[----:B------:R-:W-:Y:S01]  /*8cd0*/  IMAD R0, R0, c[0x0][0x334], R8 ;  /* 0x0000cd0000007a24 */ /* 0x000fe200078e0208 */
[----:B------:R-:W-:-:S04]  /*8ce0*/  LEA R4, P4, R6, c[0x0][0x318], 0x1 ;  /* 0x0000c60006047a11 */ /* 0x000fc800078808ff */
[----:B------:R-:W-:-:S04]  /*8cf0*/  IADD3 R0, R7, R0, RZ ;  /* 0x0000000007007210 */ /* 0x000fc80007ffe0ff */
[----:B------:R-:W-:-:S05]  /*8d00*/  LEA.HI.X R5, R6, c[0x0][0x31c], R0, 0x1, P4 ;  /* 0x0000c70006057a11 */ /* 0x000fca00020f0c00 */
[----:B-1----:R1:W-:Y:S02]  /*8d10*/  STG.E.128 [R4.64], R32 ;  /* 0x0000002004007986 */ /* 0x0023e4000c101d0e */
.L_x_1318:
[----:B------:R-:W-:Y:S05]  /*8d20*/  BSYNC B0 ;  /* 0x0000000000007941 */ /* 0x000fea0003800000 */
.L_x_1317:
[----:B------:R-:W-:Y:S01]  /*8d30*/  IMAD R0, R23, c[0x0][0x308], RZ ;  /* 0x0000c20017007a24 */ /* 0x000fe200078e02ff */
[----:B------:R-:W-:Y:S01]  /*8d40*/  ISETP.GE.OR P3, PT, R12, c[0x0][0x2f4], P3 ;  /* 0x0000bd000c007a0c */ /* 0x000fe20001f66670 */
[C---:B--2---:R-:W-:Y:S01]  /*8d50*/  IMAD.WIDE.U32 R6, R22.reuse, c[0x0][0x308], R12 ;  /* 0x0000c20016067a25 */ /* 0x044fe200078e000c */
[----:B------:R-:W-:Y:S03]  /*8d60*/  BSSY B0, `(.L_x_1319) ;  /* 0x0000010000007945 */ /* 0x000fe60003800000 */
[----:B------:R-:W-:Y:S02]  /*8d70*/  IMAD R0, R22, c[0x0][0x30c], R0 ;  /* 0x0000c30016007a24 */ /* 0x000fe400078e0200 */
[----:B-1----:R-:W-:-:S03]  /*8d80*/  IMAD R4, R21, c[0x0][0x310], RZ ;  /* 0x0000c40015047a24 */ /* 0x002fc600078e02ff */
        /* <DEDUP_REMOVED lines=13> */
.L_x_1320:
[----:B------:R-:W-:Y:S05]  /*8e60*/  BSYNC B0 ;  /* 0x0000000000007941 */ /* 0x000fea0003800000 */
.L_x_1319:
        /* <DEDUP_REMOVED lines=14> */
.L_x_1322:
[----:B------:R-:W-:Y:S05]  /*8f50*/  BSYNC B0 ;  /* 0x0000000000007941 */ /* 0x000fea0003800000 */
.L_x_1321:
        /* <DEDUP_REMOVED lines=14> */
.L_x_1324:
[----:B------:R-:W-:Y:S05]  /*9040*/  BSYNC B0 ;  /* 0x0000000000007941 */ /* 0x000fea0003800000 */
.L_x_1323:
        /* <DEDUP_REMOVED lines=14> */
.L_x_1309:
[----:B-----5:R-:W2:Y:S01]  /*9130*/  LDL R9, [R1+0x5c] ;  /* 0x00005c0001097983 */ /* 0x020ea20000100800 */
[----:B------:R-:W-:Y:S01]  /*9140*/  ISETP.NE.U32.AND P1, PT, RZ, c[0x0][0x358], PT ;  /* 0x0000d600ff007a0c */ /* 0x000fe20003f25070 */
[----:B------:R-:W-:Y:S01]  /*9150*/  IMAD.MOV.U32 R2, RZ, RZ, 0x4 ;  /* 0x00000004ff027424 */ /* 0x000fe200078e00ff */
[----:B------:R-:W-:Y:S02]  /*9160*/  ISETP.NE.U32.AND P0, PT, RZ, c[0x0][0x360], PT ;  /* 0x0000d800ff007a0c */ /* 0x000fe40003f05070 */
[----:B------:R-:W-:Y:S02]  /*9170*/  ISETP.NE.AND.EX P1, PT, RZ, c[0x0][0x35c], PT, P1 ;  /* 0x0000d700ff007a0c */ /* 0x000fe40003f25310 */
[----:B------:R-:W-:Y:S01]  /*9180*/  ISETP.NE.AND.EX P0, PT, RZ, c[0x0][0x364], PT, P0 ;  /* 0x0000d900ff007a0c */ /* 0x000fe20003f05300 */
[----:B--2---:R-:W-:-:S10]  /*9190*/  IMAD.WIDE R4, R9, R2, c[0x0][0x358] ;  /* 0x0000d60009047625 */ /* 0x004fd400078e0202 */
[----:B-1----:R-:W2:Y:S01]  /*91a0*/  @P1 LDG.E R0, [R4.64] ;  /* 0x0000000e04001981 */ /* 0x002ea2000c1e1900 */
        /* <DEDUP_REMOVED lines=10> */
[----:B--2--5:R-:W-:-:S03]  /*9250*/  IADD3 R8, -R0, R4, RZ ;  /* 0x0000000400087210 */ /* 0x024fc60007ffe1ff */
.L_x_1325:
[----:B------:R-:W1:Y:S01]  /*9260*/  S2R R4, SR_TID.X ;  /* 0x0000000000047919 */ /* 0x000e620000002100 */
[----:B-----5:R-:W-:Y:S01]  /*9270*/  IADD3 R15, R8, -UR13, RZ ;  /* 0x8000000d080f7c10 */ /* 0x020fe2000fffe0ff */
[----:B------:R-:W-:Y:S01]  /*9280*/  BSSY B0, `(.L_x_1326) ;  /* 0x0000024000007945 */ /* 0x000fe20003800000 */
[----:B------:R-:W-:Y:S01]  /*9290*/  SEL R16, R9, RZ, !P1 ;  /* 0x000000ff09107207 */ /* 0x000fe20004800000 */
[----:B------:R-:W2:Y:S01]  /*92a0*/  S2R R18, SR_CTAID.Y ;  /* 0x0000000000127919 */ /* 0x000ea20000002600 */
[----:B-1----:R-:W-:-:S04]  /*92b0*/  SHF.R.S32.HI R0, RZ, 0x1f, R4 ;  /* 0x0000001fff007819 */ /* 0x002fc80000011404 */
[----:B------:R-:W-:Y:S02]  /*92c0*/  LEA.HI R0, R0, R4, RZ, 0x3 ;  /* 0x0000000400007211 */ /* 0x000fe400078f18ff */
[----:B--2---:R-:W-:Y:S02]  /*92d0*/  SHF.R.S32.HI R19, RZ, 0x1f, R18 ;  /* 0x0000001fff137819 */ /* 0x004fe40000011412 */
[----:B------:R-:W-:Y:S02]  /*92e0*/  LOP3.LUT R10, R0, 0x1ffffff8, RZ, 0xc0, !PT ;  /* 0x1ffffff8000a7812 */ /* 0x000fe400078ec0ff */
[----:B------:R-:W-:Y:S01]  /*92f0*/  SHF.R.S32.HI R14, RZ, 0x3, R0 ;  /* 0x00000003ff0e7819 */ /* 0x000fe20000011400 */
[----:B------:R-:W-:Y:S02]  /*9300*/  IMAD R5, R19, c[0x0][0x308], RZ ;  /* 0x0000c20013057a24 */ /* 0x000fe400078e02ff */
[----:B------:R-:W-:Y:S01]  /*9310*/  IMAD.IADD R10, R4, 0x1, -R10 ;  /* 0x00000001040a7824 */ /* 0x000fe200078e0a0a */
[----:B------:R-:W-:Y:S01]  /*9320*/  IADD3 R2, P0, R14, R2, RZ ;  /* 0x000000020e027210 */ /* 0x000fe20007f1e0ff */
[----:B------:R-:W-:Y:S01]  /*9330*/  IMAD R0, R18, c[0x0][0x30c], R5 ;  /* 0x0000c30012007a24 */ /* 0x000fe200078e0205 */
[----:B------:R-:W-:Y:S01]  /*9340*/  ISETP.GE.AND P3, PT, R14, R15, PT ;  /* 0x0000000f0e00720c */ /* 0x000fe20003f66270 */
[----:B------:R-:W-:Y:S01]  /*9350*/  IMAD.SHL.U32 R10, R10, 0x8, RZ ;  /* 0x000000080a0a7824 */ /* 0x000fe200078e00ff */
[----:B------:R-:W-:-:S02]  /*9360*/  SHF.R.S32.HI R4, RZ, 0x1f, R9 ;  /* 0x0000001fff047819 */ /* 0x000fc40000011409 */
[----:B------:R-:W-:Y:S02]  /*9370*/  LEA.HI.X.SX32 R3, R14, R3, 0x1, P0 ;  /* 0x000000030e037211 */ /* 0x000fe400000f0eff */
[--C-:B------:R-:W-:Y:S02]  /*9380*/  SHF.R.S32.HI R11, RZ, 0x1f, R10.reuse ;  /* 0x0000001fff0b7819 */ /* 0x100fe4000001140a */
[----:B------:R-:W-:Y:S02]  /*9390*/  ISETP.GE.OR P0, PT, R10, c[0x0][0x2f4], P3 ;  /* 0x0000bd000a007a0c */ /* 0x000fe40001f06670 */
[----:B------:R-:W-:Y:S01]  /*93a0*/  SEL R17, R4, RZ, !P1 ;  /* 0x000000ff04117207 */ /* 0x000fe20004800000 */
[----:B------:R-:W-:-:S04]  /*93b0*/  IMAD.WIDE.U32 R6, R18, c[0x0][0x308], R10 ;  /* 0x0000c20012067a25 */ /* 0x000fc800078e000a */
[----:B------:R-:W-:Y:S02]  /*93c0*/  IMAD.IADD R7, R7, 0x1, R0 ;  /* 0x0000000107077824 */ /* 0x000fe400078e0200 */
[----:B------:R-:W-:Y:S02]  /*93d0*/  IMAD R0, R17, c[0x0][0x310], RZ ;  /* 0x0000c40011007a24 */ /* 0x000fe400078e02ff */
[----:B------:R-:W-:Y:S02]  /*93e0*/  IMAD.U32 R4, RZ, RZ, UR8 ;  /* 0x00000008ff047e24 */ /* 0x000fe4000f8e00ff */
[C---:B------:R-:W-:Y:S02]  /*93f0*/  IMAD R0, R16.reuse, c[0x0][0x314], R0 ;  /* 0x0000c50010007a24 */ /* 0x040fe400078e0200 */
[----:B------:R-:W-:-:S04]  /*9400*/  IMAD.WIDE.U32 R6, R16, c[0x0][0x310], R6 ;  /* 0x0000c40010067a25 */ /* 0x000fc800078e0006 */
[----:B------:R-:W-:-:S04]  /*9410*/  IMAD.WIDE R2, R4, 0x80, R2 ;  /* 0x0000008004027825 */ /* 0x000fc800078e0202 */
        /* <DEDUP_REMOVED lines=10> */
.L_x_1327:
[----:B------:R-:W-:Y:S05]  /*94c0*/  BSYNC B0 ;  /* 0x0000000000007941 */ /* 0x000fea0003800000 */
.L_x_1326:
        /* <DEDUP_REMOVED lines=16> */
.L_x_1329:
[----:B------:R-:W-:Y:S05]  /*95d0*/  BSYNC B0 ;  /* 0x0000000000007941 */ /* 0x000fea0003800000 */
.L_x_1328:
        /* <DEDUP_REMOVED lines=16> */
.L_x_1331:
[----:B------:R-:W-:Y:S05]  /*96e0*/  BSYNC B0 ;  /* 0x0000000000007941 */ /* 0x000fea0003800000 */
.L_x_1330:
        /* <DEDUP_REMOVED lines=15> */
.L_x_1333:
[----:B------:R-:W-:Y:S05]  /*97e0*/  BSYNC B0 ;  /* 0x0000000000007941 */ /* 0x000fea0003800000 */
.L_x_1332:
        /* <DEDUP_REMOVED lines=19> */
.L_x_1335:
[----:B------:R-:W-:Y:S05]  /*9920*/  BSYNC B0 ;  /* 0x0000000000007941 */ /* 0x000fea0003800000 */
.L_x_1334:
        /* <DEDUP_REMOVED lines=14> */
.L_x_1337:
[----:B------:R-:W-:Y:S05]  /*9a10*/  BSYNC B0 ;  /* 0x0000000000007941 */ /* 0x000fea0003800000 */
.L_x_1336:
        /* <DEDUP_REMOVED lines=14> */
.L_x_1339:
[----:B------:R-:W-:Y:S05]  /*9b00*/  BSYNC B0 ;  /* 0x0000000000007941 */ /* 0x000fea0003800000 */
.L_x_1338:
        /* <DEDUP_REMOVED lines=13> */
.L_x_1340:
        /* <DEDUP_REMOVED lines=10> */
.L_x_1840:


//--------------------- .text._ZN7cutlass13device_kernelIN5flash19enable_sm80_to_sm89INS1_16FlashAttnBwdSm80INS1_25CollectiveMainloopBwdSm80ILi2ELi2EN4cute5tupleIJNS5_1CILi128EEES8_NS7_ILi64EEEEEENS_10bfloat16_tEfNS_4arch4Sm80ELb0ELb1ELb0ELb1ELb1ELb0ELb0ELb0ELi2ELi4ELi4ELi4ELb0EEENS1_21CollectiveEpilogueBwdISA_SB_SD_Li256ELb1ELb0ELi2EEENS1_19SingleTileSchedulerILb1ELb0ELb0ELi128EEEEEEEEEvNT_6ParamsE --------------------------
	.section	.text._ZN7cutlass13device_kernelIN5flash19enable_sm80_to_sm89INS1_16FlashAttnBwdSm80INS1_25CollectiveMainloopBwdSm80ILi2ELi2EN4cute5tupleIJNS5_1CILi128EEES8_NS7_ILi64EEEEEENS_10bfloat16_tEfNS_4arch4Sm80ELb0ELb1ELb0ELb1ELb1ELb0ELb0ELb0ELi2ELi4ELi4ELi4ELb0EEENS1_21CollectiveEpilogueBwdISA_SB_SD_Li256ELb1ELb0ELi2EEENS1_19SingleTileSchedulerILb1ELb0ELb0ELi128EEEEEEEEEvNT_6ParamsE,"ax",@progbits
	.sectioninfo	@"SHI_REGISTERS=255"
	.align	128
.text._ZN7cutlass13device_kernelIN5flash19enable_sm80_to_sm89INS1_16FlashAttnBwdSm80INS1_25CollectiveMainloopBwdSm80ILi2ELi2EN4cute5tupleIJNS5_1CILi128EEES8_NS7_ILi64EEEEEENS_10bfloat16_tEfNS_4arch4Sm80ELb0ELb1ELb0ELb1ELb1ELb0ELb0ELb0ELi2ELi4ELi4ELi4ELb0EEENS1_21CollectiveEpilogueBwdISA_SB_SD_Li256ELb1ELb0ELi2EEENS1_19SingleTileSchedulerILb1ELb0ELb0ELi128EEEEEEEEEvNT_6ParamsE:
        .type           _ZN7cutlass13device_kernelIN5flash19enable_sm80_to_sm89INS1_16FlashAttnBwdSm80INS1_25CollectiveMainloopBwdSm80ILi2ELi2EN4cute5tupleIJNS5_1CILi128EEES8_NS7_ILi64EEEEEENS_10bfloat16_tEfNS_4arch4Sm80ELb0ELb1ELb0ELb1ELb1ELb0ELb0ELb0ELi2ELi4ELi4ELi4ELb0EEENS1_21CollectiveEpilogueBwdISA_SB_SD_Li256ELb1ELb0ELi2EEENS1_19SingleTileSchedulerILb1ELb0ELb0ELi128EEEEEEEEEvNT_6ParamsE,@function
        .size           _ZN7cutlass13device_kernelIN5flash19enable_sm80_to_sm89INS1_16FlashAttnBwdSm80INS1_25CollectiveMainloopBwdSm80ILi2ELi2EN4cute5tupleIJNS5_1CILi128EEES8_NS7_ILi64EEEEEENS_10bfloat16_tEfNS_4arch4Sm80ELb0ELb1ELb0ELb1ELb1ELb0ELb0ELb0ELi2ELi4ELi4ELi4ELb0EEENS1_21CollectiveEpilogueBwdISA_SB_SD_Li256ELb1ELb0ELi2EEENS1_19SingleTileSchedulerILb1ELb0ELb0ELi128EEEEEEEEEvNT_6ParamsE,(.L_x_1841 - _ZN7cutlass13device_kernelIN5flash19enable_sm80_to_sm89INS1_16FlashAttnBwdSm80INS1_25CollectiveMainloopBwdSm80ILi2ELi2EN4cute5tupleIJNS5_1CILi128EEES8_NS7_ILi64EEEEEENS_10bfloat16_tEfNS_4arch4Sm80ELb0ELb1ELb0ELb1ELb1ELb0ELb0ELb0ELi2ELi4ELi4ELi4ELb0EEENS1_21CollectiveEpilogueBwdISA_SB_SD_Li256ELb1ELb0ELi2EEENS1_19SingleTileSchedulerILb1ELb0ELb0ELi128EEEEEEEEEvNT_6ParamsE)
        .other          _ZN7cutlass13device_kernelIN5flash19enable_sm80_to_sm89INS1_16FlashAttnBwdSm80INS1_25CollectiveMainloopBwdSm80ILi2ELi2EN4cute5tupleIJNS5_1CILi128EEES8_NS7_ILi64EEEEEENS_10bfloat16_tEfNS_4arch4Sm80ELb0ELb1ELb0ELb1ELb1ELb0ELb0ELb0ELi2ELi4ELi4ELi4ELb0EEENS1_21CollectiveEpilogueBwdISA_SB_SD_Li256ELb1ELb0ELi2EEENS1_19SingleTileSchedulerILb1ELb0ELb0ELi128EEEEEEEEEvNT_6ParamsE,@"STO_CUDA_ENTRY STV_DEFAULT"
_ZN7cutlass13device_kernelIN5flash19enable_sm80_to_sm89INS1_16FlashAttnBwdSm80INS1_25CollectiveMainloopBwdSm80ILi2ELi2EN4cute5tupleIJNS5_1CILi128EEES8_NS7_ILi64EEEEEENS_10bfloat16_tEfNS_4arch4Sm80ELb0ELb1ELb0ELb1ELb1ELb0ELb0ELb0ELi2ELi4ELi4ELi4ELb0EEENS1_21CollectiveEpilogueBwdISA_SB_SD_Li256ELb1ELb0ELi2EEENS1_19SingleTileSchedulerILb1ELb0ELb0ELi128EEEEEEEEEvNT_6ParamsE:
        /* <DEDUP_REMOVED lines=18> */
.L_x_1342:
        /* <DEDUP_REMOVED lines=8> */
.L_x_1344:
[----:B------:R-:W-:Y:S02]  /*01a0*/  MOV R0, c[0x0][0x3a4] ;  /* 0x0000e90000007a02 */ /* 0x000fe40000000f00 */
.L_x_1343:
[----:B------:R-:W-:-:S06]  /*01b0*/  USHF.L.U32 UR13, UR8, 0x7, URZ ;  /* 0x00000007080d7899 */ /* 0x000fcc000800063f */
[----:B-----5:R-:W-:-:S04]  /*01c0*/  ISETP.LE.AND P0, PT, R0, UR13, PT ;  /* 0x0000000d00007c0c */ /* 0x020fc8000bf03270 */
[----:B------:R-:W-:-:S05]  /*01d0*/  SEL R0, R5, 0xffffffff, !P0 ;  /* 0xffffffff05007807 */ /* 0x000fca0004000000 */
[----:B------:R2:W-:Y:S01]  /*01e0*/  STL [R1+0x5c], R0 ;  /* 0x00005c0001007387 */ /* 0x0005e20000100800 */
[----:B------:R-:W-:Y:S05]  /*01f0*/  BRA `(.L_x_1345) ;  /* 0x0000012000007947 */ /* 0x000fea0003800000 */
.L_x_1341:
[----:B--2-4-:R-:W-:-:S04]  /*0200*/  ISETP.NE.U32.AND P0, PT, RZ, c[0x0][0x3c0], PT ;  /* 0x0000f000ff007a0c */ /* 0x014fc80003f05070 */
[----:B------:R-:W-:-:S13]  /*0210*/  ISETP.NE.AND.EX P0, PT, RZ, c[0x0][0x3c4], PT, P0 ;  /* 0x0000f100ff007a0c */ /* 0x000fda0003f05300 */
[----:B------:R-:W-:Y:S05]  /*0220*/  @!P0 BRA `(.L_x_1346) ;  /* 0x0000002000008947 */ /* 0x000fea0003800000 */
[----:B------:R1:W5:Y:S01]  /*0230*/  LDG.E R0, [R2.64] ;  /* 0x0000000e02007981 */ /* 0x000362000c1e1900 */
[----:B------:R-:W-:Y:S05]  /*0240*/  BRA `(.L_x_1347) ;  /* 0x0000009000007947 */ /* 0x000fea0003800000 */
.L_x_1346:
        /* <DEDUP_REMOVED lines=8> */
.L_x_1348:
[----:B------:R-:W-:Y:S02]  /*02d0*/  MOV R0, c[0x0][0x3a4] ;  /* 0x0000e90000007a02 */ /* 0x000fe40000000f00 */
.L_x_1347:
[----:B------:R-:W-:-:S06]  /*02e0*/  USHF.L.U32 UR13, UR8, 0x7, URZ ;  /* 0x00000007080d7899 */ /* 0x000fcc000800063f */
[----:B-----5:R-:W-:-:S04]  /*02f0*/  ISETP.LE.AND P0, PT, R0, UR13, PT ;  /* 0x0000000d00007c0c */ /* 0x020fc8000bf03270 */
[----:B------:R-:W-:-:S05]  /*0300*/  SEL R0, R5, 0xffffffff, !P0 ;  /* 0xffffffff05007807 */ /* 0x000fca0004000000 */
[----:B------:R2:W-:Y:S04]  /*0310*/  STL [R1+0x5c], R0 ;  /* 0x00005c0001007387 */ /* 0x0005e80000100800 */
.L_x_1345:
        /* <DEDUP_REMOVED lines=32> */
.L_x_1349:
[----:B-1-3--:R-:W-:-:S04]  /*0520*/  ISETP.NE.U32.AND P1, PT, RZ, c[0x0][0x2e0], PT ;  /* 0x0000b800ff007a0c */ /* 0x00afc80003f25070 */
[----:B------:R-:W-:-:S13]  /*0530*/  ISETP.NE.AND.EX P1, PT, RZ, c[0x0][0x2e4], PT, P1 ;  /* 0x0000b900ff007a0c */ /* 0x000fda0003f25310 */
[----:B------:R-:W-:Y:S05]  /*0540*/  @!P1 BRA `(.L_x_1350) ;  /* 0x0000004000009947 */ /* 0x000fea0003800000 */
[----:B------:R-:W-:-:S05]  /*0550*/  IMAD.WIDE R2, R39, R10, c[0x0][0x2e0] ;  /* 0x0000b80027027625 */ /* 0x000fca00078e020a */
[----:B------:R-:W2:Y:S02]  /*0560*/  LDG.E R0, [R2.64] ;  /* 0x0000000e02007981 */ /* 0x000ea4000c1e1900 */
[----:B--2---:R1:W2:Y:S01]  /*0570*/  R2UR UR11, R0 ;  /* 0x00000000000b73c2 */ /* 0x0042a200000e0000 */
[----:B------:R-:W-:Y:S05]  /*0580*/  BRA `(.L_x_1351) ;  /* 0x0000006000007947 */ /* 0x000fea0003800000 */
.L_x_1350:
[----:B------:R-:W-:Y:S05]  /*0590*/  @!P5 BRA `(.L_x_1351) ;  /* 0x000000500000d947 */ /* 0x000fea0003800000 */
[----:B------:R-:W2:Y:S04]  /*05a0*/  LDG.E R2, [R4.64] ;  /* 0x0000000e04027981 */ /* 0x000ea8000c1e1900 */
[----:B------:R-:W3:Y:S01]  /*05b0*/  LDG.E R0, [R4.64+0x4] ;  /* 0x0000040e04007981 */ /* 0x000ee2000c1e1900 */
[----:B--2---:R-:W1:Y:S08]  /*05c0*/  R2UR UR11, R2 ;  /* 0x00000000020b73c2 */ /* 0x004e7000000e0000 */
[----:B---3--:R-:W1:Y:S02]  /*05d0*/  R2UR UR4, R0 ;  /* 0x00000000000473c2 */ /* 0x008e6400000e0000 */
[----:B-1----:R-:W-:-:S06]  /*05e0*/  UIADD3 UR11, -UR11, UR4, URZ ;  /* 0x000000040b0b7290 */ /* 0x002fcc000fffe13f */
.L_x_1351:
        /* <DEDUP_REMOVED lines=15> */
.L_x_1352:
        /* <DEDUP_REMOVED lines=388> */
.L_x_1355:
[----:B---3--:R-:W-:Y:S05]  /*1f20*/  BSYNC B0 ;  /* 0x0000000000007941 */ /* 0x008fea0003800000 */
.L_x_1354:
        /* <DEDUP_REMOVED lines=110> */
.L_x_1374:
        /* <DEDUP_REMOVED lines=126> */
.L_x_1358:
[----:B------:R-:W-:Y:S04]  /*2df0*/  MOV R134, 0x1 ;  /* 0x0000000100867802 */ /* 0x000fe80000000f00 */
[----:B------:R-:W-:Y:S11]  /*2e00*/  ISETP.NE.AND P0, PT, R134, c[0x0][0x2a8], PT ;  /* 0x0000aa0086007a0c */ /* 0x000ff60003f05270 */
[----:B------:R-:W-:Y:S02]  /*2e10*/  @!UPT UIADD3 URZ, URZ, URZ, URZ ;  /* 0x0000003f3f3ff290 */ /* 0x000fe4000fffe03f */
[----:B------:R-:W-:Y:S05]  /*2e20*/  @P0 IMAD.HI.U32 R134, R133, c[0x0][0x2ac], RZ ;  /* 0x0000ab0085860a27 */ /* 0x000fea00078e00ff */
[----:B------:R-:W-:Y:S02]  /*2e30*/  @P0 SHF.R.U32.HI R133, RZ, c[0x0][0x2b0], R134 ;  /* 0x0000ac00ff850a19 */ /* 0x000fe40000011686 */
.L_x_1359:
[----:B------:R-:W-:Y:S05]  /*2e40*/  BSYNC B0 ;  /* 0x0000000000007941 */ /* 0x000fea0003800000 */
.L_x_1357:
[----:B------:R-:W2:Y:S01]  /*2e50*/  LDL R135, [R1+0x4] ;  /* 0x0000040001877983 */ /* 0x000ea20000100800 */
[----:B------:R-:W-:Y:S04]  /*2e60*/  IMAD.MOV.U32 R134, RZ, RZ, c[0x0][0x2a8] ;  /* 0x0000aa00ff867624 */ /* 0x000fe800078e00ff */
[----:B------:R-:W-:Y:S04]  /*2e70*/  IMAD R133, R133, R134, -UR13 ;  /* 0x8000000d85857e24 */ /* 0x000fe8000f8e0286 */
[----:B--2---:R-:W-:Y:S05]  /*2e80*/  IMAD.IADD R133, R133, 0x1, -R135 ;  /* 0x0000000185857824 */ /* 0x004fea00078e0a87 */
[----:B------:R-:W-:Y:S02]  /*2e90*/  IADD3 R134, R133, c[0x0][0x2a8], RZ ;  /* 0x0000aa0085867a10 */ /* 0x000fe40007ffe0ff */
[----:B------:R-:W-:Y:S02]  /*2ea0*/  IMNMX R190, R190, R133, !PT ;  /* 0x00000085bebe7217 */ /* 0x000fe40007800200 */
[----:B------:R-:W-:Y:S02]  /*2eb0*/  IMNMX R194, R194, R134, PT ;  /* 0x00000086c2c27217 */ /* 0x000fe40003800200 */
.L_x_1356:
        /* <DEDUP_REMOVED lines=19> */
.L_x_1362:
[----:B------:R-:W-:Y:S04]  /*2ff0*/  MOV R134, 0x1 ;  /* 0x0000000100867802 */ /* 0x000fe80000000f00 */
[----:B------:R-:W-:Y:S11]  /*3000*/  ISETP.NE.AND P0, PT, R134, c[0x0][0x2a8], PT ;  /* 0x0000aa0086007a0c */ /* 0x000ff60003f05270 */
[----:B------:R-:W-:Y:S02]  /*3010*/  @!UPT UIADD3 URZ, URZ, URZ, URZ ;  /* 0x0000003f3f3ff290 */ /* 0x000fe4000fffe03f */
[----:B------:R-:W-:Y:S05]  /*3020*/  @P0 IMAD.HI.U32 R134, R133, c[0x0][0x2ac], RZ ;  /* 0x0000ab0085860a27 */ /* 0x000fea00078e00ff */
[----:B------:R-:W-:Y:S02]  /*3030*/  @P0 SHF.R.U32.HI R133, RZ, c[0x0][0x2b0], R134 ;  /* 0x0000ac00ff850a19 */ /* 0x000fe40000011686 */
.L_x_1363:
[----:B------:R-:W-:Y:S05]  /*3040*/  BSYNC B0 ;  /* 0x0000000000007941 */ /* 0x000fea0003800000 */
.L_x_1361:
[----:B------:R-:W2:Y:S01]  /*3050*/  LDL R135, [R1+0x4] ;  /* 0x0000040001877983 */ /* 0x000ea20000100800 */
[----:B------:R-:W-:Y:S04]  /*3060*/  IMAD.MOV.U32 R134, RZ, RZ, c[0x0][0x2a8] ;  /* 0x0000aa00ff867624 */ /* 0x000fe800078e00ff */
[----:B------:R-:W-:Y:S04]  /*3070*/  IMAD R133, R133, R134, -UR13 ;  /* 0x8000000d85857e24 */ /* 0x000fe8000f8e0286 */
[----:B--2---:R-:W-:Y:S05]  /*3080*/  IMAD.IADD R133, R133, 0x1, -R135 ;  /* 0x0000000185857824 */ /* 0x004fea00078e0a87 */
[----:B------:R-:W-:Y:S02]  /*3090*/  IADD3 R134, R133, c[0x0][0x2a8], RZ ;  /* 0x0000aa0085867a10 */ /* 0x000fe40007ffe0ff */
[----:B------:R-:W-:Y:S02]  /*30a0*/  IMNMX R189, R189, R133, !PT ;  /* 0x00000085bdbd7217 */ /* 0x000fe40007800200 */
[----:B------:R-:W-:Y:S02]  /*30b0*/  IMNMX R193, R193, R134, PT ;  /* 0x00000086c1c17217 */ /* 0x000fe40003800200 */
.L_x_1360:
        /* <DEDUP_REMOVED lines=19> */
.L_x_1366:
[----:B------:R-:W-:Y:S04]  /*31f0*/  MOV R134, 0x1 ;  /* 0x0000000100867802 */ /* 0x000fe80000000f00 */
[----:B------:R-:W-:Y:S11]  /*3200*/  ISETP.NE.AND P0, PT, R134, c[0x0][0x2a8], PT ;  /* 0x0000aa0086007a0c */ /* 0x000ff60003f05270 */
[----:B------:R-:W-:Y:S02]  /*3210*/  @!UPT UIADD3 URZ, URZ, URZ, URZ ;  /* 0x0000003f3f3ff290 */ /* 0x000fe4000fffe03f */
[----:B------:R-:W-:Y:S05]  /*3220*/  @P0 IMAD.HI.U32 R134, R133, c[0x0][0x2ac], RZ ;  /* 0x0000ab0085860a27 */ /* 0x000fea00078e00ff */
[----:B------:R-:W-:Y:S02]  /*3230*/  @P0 SHF.R.U32.HI R133, RZ, c[0x0][0x2b0], R134 ;  /* 0x0000ac00ff850a19 */ /* 0x000fe40000011686 */
.L_x_1367:
[----:B------:R-:W-:Y:S05]  /*3240*/  BSYNC B0 ;  /* 0x0000000000007941 */ /* 0x000fea0003800000 */
.L_x_1365:
[----:B------:R-:W2:Y:S01]  /*3250*/  LDL R135, [R1+0x4] ;  /* 0x0000040001877983 */ /* 0x000ea20000100800 */
[----:B------:R-:W-:Y:S04]  /*3260*/  IMAD.MOV.U32 R134, RZ, RZ, c[0x0][0x2a8] ;  /* 0x0000aa00ff867624 */ /* 0x000fe800078e00ff */
[----:B------:R-:W-:Y:S04]  /*3270*/  IMAD R133, R133, R134, -UR13 ;  /* 0x8000000d85857e24 */ /* 0x000fe8000f8e0286 */
[----:B--2---:R-:W-:Y:S05]  /*3280*/  IMAD.IADD R133, R133, 0x1, -R135 ;  /* 0x0000000185857824 */ /* 0x004fea00078e0a87 */
[----:B------:R-:W-:Y:S02]  /*3290*/  IADD3 R134, R133, c[0x0][0x2a8], RZ ;  /* 0x0000aa0085867a10 */ /* 0x000fe40007ffe0ff */
[----:B------:R-:W-:Y:S02]  /*32a0*/  IMNMX R191, R191, R133, !PT ;  /* 0x00000085bfbf7217 */ /* 0x000fe40007800200 */
[----:B------:R-:W-:Y:S02]  /*32b0*/  IMNMX R196, R196, R134, PT ;  /* 0x00000086c4c47217 */ /* 0x000fe40003800200 */
.L_x_1364:
        /* <DEDUP_REMOVED lines=19> */
.L_x_1370:
[----:B------:R-:W-:Y:S04]  /*33f0*/  MOV R133, 0x1 ;  /* 0x0000000100857802 */ /* 0x000fe80000000f00 */
[----:B------:R-:W-:Y:S11]  /*3400*/  ISETP.NE.AND P0, PT, R133, c[0x0][0x2a8], PT ;  /* 0x0000aa0085007a0c */ /* 0x000ff60003f05270 */
[----:B------:R-:W-:Y:S02]  /*3410*/  @!UPT UIADD3 URZ, URZ, URZ, URZ ;  /* 0x0000003f3f3ff290 */ /* 0x000fe4000fffe03f */
[----:B------:R-:W-:Y:S05]  /*3420*/  @P0 IMAD.HI.U32 R133, R132, c[0x0][0x2ac], RZ ;  /* 0x0000ab0084850a27 */ /* 0x000fea00078e00ff */
[----:B------:R-:W-:Y:S02]  /*3430*/  @P0 SHF.R.U32.HI R132, RZ, c[0x0][0x2b0], R133 ;  /* 0x0000ac00ff840a19 */ /* 0x000fe40000011685 */
.L_x_1371:
[----:B------:R-:W-:Y:S05]  /*3440*/  BSYNC B0 ;  /* 0x0000000000007941 */ /* 0x000fea0003800000 */
.L_x_1369:
[----:B------:R-:W2:Y:S01]  /*3450*/  LDL R134, [R1+0x4] ;  /* 0x0000040001867983 */ /* 0x000ea20000100800 */
[----:B------:R-:W-:Y:S04]  /*3460*/  IMAD.MOV.U32 R133, RZ, RZ, c[0x0][0x2a8] ;  /* 0x0000aa00ff857624 */ /* 0x000fe800078e00ff */
[----:B------:R-:W-:Y:S04]  /*3470*/  IMAD R132, R132, R133, -UR13 ;  /* 0x8000000d84847e24 */ /* 0x000fe8000f8e0285 */
[----:B--2---:R-:W-:Y:S05]  /*3480*/  IMAD.IADD R132, R132, 0x1, -R134 ;  /* 0x0000000184847824 */ /* 0x004fea00078e0a86 */
[----:B------:R-:W-:Y:S02]  /*3490*/  IADD3 R133, R132, c[0x0][0x2a8], RZ ;  /* 0x0000aa0084857a10 */ /* 0x000fe40007ffe0ff */
[----:B------:R-:W-:Y:S02]  /*34a0*/  IMNMX R192, R192, R132, !PT ;  /* 0x00000084c0c07217 */ /* 0x000fe40007800200 */
[----:B------:R-:W-:Y:S02]  /*34b0*/  IMNMX R195, R195, R133, PT ;  /* 0x00000085c3c37217 */ /* 0x000fe40003800200 */
.L_x_1368:
        /* <DEDUP_REMOVED lines=70> */
.L_x_1372:
        /* <DEDUP_REMOVED lines=840> */
.L_x_1373:
        /* <DEDUP_REMOVED lines=280> */
.L_x_1353:
        /* <DEDUP_REMOVED lines=119> */
.L_x_1376:
        /* <DEDUP_REMOVED lines=54> */
.L_x_1378:
[----:B------:R-:W-:Y:S05]  /*89f0*/  BSYNC B0 ;  /* 0x0000000000007941 */ /* 0x000fea0003800000 */
.L_x_1377:
        /* <DEDUP_REMOVED lines=16> */
.L_x_1380:
[----:B------:R-:W-:Y:S05]  /*8b00*/  BSYNC B0 ;  /* 0x0000000000007941 */ /* 0x000fea0003800000 */
.L_x_1379:
        /* <DEDUP_REMOVED lines=16> */
.L_x_1382:
[----:B------:R-:W-:Y:S05]  /*8c10*/  BSYNC B0 ;  /* 0x0000000000007941 */ /* 0x000fea0003800000 */
.L_x_1381:
        /* <DEDUP_REMOVED lines=16> */
.L_x_1384:
[----:B------:R-:W-:Y:S05]  /*8d20*/  BSYNC B0 ;  /* 0x0000000000007941 */ /* 0x000fea0003800000 */
.L_x_1383:
        /* <DEDUP_REMOVED lines=19> */
.L_x_1386:
[----:B------:R-:W-:Y:S05]  /*8e60*/  BSYNC B0 ;  /* 0x0000000000007941 */ /* 0x000fea0003800000 */
.L_x_1385:
        /* <DEDUP_REMOVED lines=14> */
.L_x_1388:
[----:B------:R-:W-:Y:S05]  /*8f50*/  BSYNC B0 ;  /* 0x0000000000007941 */ /* 0x000fea0003800000 */
.L_x_1387:
        /* <DEDUP_REMOVED lines=14> */
.L_x_1390:
[----:B------:R-:W-:Y:S05]  /*9040*/  BSYNC B0 ;  /* 0x0000000000007941 */ /* 0x000fea0003800000 */
.L_x_1389:
        /* <DEDUP_REMOVED lines=14> */
.L_x_1375:
        /* <DEDUP_REMOVED lines=19> */
.L_x_1391:
        /* <DEDUP_REMOVED lines=38> */
.L_x_1393:
[----:B------:R-:W-:Y:S05]  /*94c0*/  BSYNC B0 ;  /* 0x0000000000007941 */ /* 0x000fea0003800000 */
.L_x_1392:
        /* <DEDUP_REMOVED lines=16> */
.L_x_1395:
[----:B------:R-:W-:Y:S05]  /*95d0*/  BSYNC B0 ;  /* 0x0000000000007941 */ /* 0x000fea0003800000 */
.L_x_1394:
        /* <DEDUP_REMOVED lines=16> */
.L_x_1397:
[----:B------:R-:W-:Y:S05]  /*96e0*/  BSYNC B0 ;  /* 0x0000000000007941 */ /* 0x000fea0003800000 */
.L_x_1396:
        /* <DEDUP_REMOVED lines=15> */
.L_x_1399:
[----:B------:R-:W-:Y:S05]  /*97e0*/  BSYNC B0 ;  /* 0x0000000000007941 */ /* 0x000fea0003800000 */
.L_x_1398:
        /* <DEDUP_REMOVED lines=19> */
.L_x_1401:
[----:B------:R-:W-:Y:S05]  /*9920*/  BSYNC B0 ;  /* 0x0000000000007941 */ /* 0x000fea0003800000 */
.L_x_1400:
        /* <DEDUP_REMOVED lines=14> */
.L_x_1403:
[----:B------:R-:W-:Y:S05]  /*9a10*/  BSYNC B0 ;  /* 0x0000000000007941 */ /* 0x000fea0003800000 */
.L_x_1402:
        /* <DEDUP_REMOVED lines=14> */
.L_x_1405:
[----:B------:R-:W-:Y:S05]  /*9b00*/  BSYNC B0 ;  /* 0x0000000000007941 */ /* 0x000fea0003800000 */
.L_x_1404:
        /* <DEDUP_REMOVED lines=13> */
.L_x_1406:
        /* <DEDUP_REMOVED lines=10> */
.L_x_1841:


//--------------------- .text._ZN7cutlass13device_kernelIN5flash19enable_sm80_to_sm89INS1_16FlashAttnBwdSm80INS1_25CollectiveMainloopBwdSm80ILi2ELi2EN4cute5tupleIJNS5_1CILi128EEES8_NS7_ILi64EEEEEENS_10bfloat16_tEfNS_4arch4Sm80ELb0ELb1ELb0ELb1ELb0ELb0ELb0ELb0ELi2ELi4ELi4ELi4ELb0EEENS1_24CollectiveEpilogueBwdGQAISA_fSD_Li256ELb1ELb0EEENS1_19SingleTileSchedulerILb1ELb0ELb0ELi128EEEEEEEEEvNT_6ParamsE --------------------------
	.section	.text._ZN7cutlass13device_kernelIN5flash19enable_sm80_to_sm89INS1_16FlashAttnBwdSm80INS1_25CollectiveMainloopBwdSm80ILi2ELi2EN4cute5tupleIJNS5_1CILi128EEES8_NS7_ILi64EEEEEENS_10bfloat16_tEfNS_4arch4Sm80ELb0ELb1ELb0ELb1ELb0ELb0ELb0ELb0ELi2ELi4ELi4ELi4ELb0EEENS1_24CollectiveEpilogueBwdGQAISA_fSD_Li256ELb1ELb0EEENS1_19SingleTileSchedulerILb1ELb0ELb0ELi128EEEEEEEEEvNT_6ParamsE,"ax",@progbits
	.sectioninfo	@"SHI_REGISTERS=255"
	.align	128
.text._ZN7cutlass13device_kernelIN5flash19enable_sm80_to_sm89INS1_16FlashAttnBwdSm80INS1_25CollectiveMainloopBwdSm80ILi2ELi2EN4cute5tupleIJNS5_1CILi128EEES8_NS7_ILi64EEEEEENS_10bfloat16_tEfNS_4arch4Sm80ELb0ELb1ELb0ELb1ELb0ELb0ELb0ELb0ELi2ELi4ELi4ELi4ELb0EEENS1_24CollectiveEpilogueBwdGQAISA_fSD_Li256ELb1ELb0EEENS1_19SingleTileSchedulerILb1ELb0ELb0ELi128EEEEEEEEEvNT_6ParamsE:
        .type           _ZN7cutlass13device_kernelIN5flash19enable_sm80_to_sm89INS1_16FlashAttnBwdSm80INS1_25CollectiveMainloopBwdSm80ILi2ELi2EN4cute5tupleIJNS5_1CILi128EEES8_NS7_ILi64EEEEEENS_10bfloat16_tEfNS_4arch4Sm80ELb0ELb1ELb0ELb1ELb0ELb0ELb0ELb0ELi2ELi4ELi4ELi4ELb0EEENS1_24CollectiveEpilogueBwdGQAISA_fSD_Li256ELb1ELb0EEENS1_19SingleTileSchedulerILb1ELb0ELb0ELi128EEEEEEEEEvNT_6ParamsE,@function
        .size           _ZN7cutlass13device_kernelIN5flash19enable_sm80_to_sm89INS1_16FlashAttnBwdSm80INS1_25CollectiveMainloopBwdSm80ILi2ELi2EN4cute5tupleIJNS5_1CILi128EEES8_NS7_ILi64EEEEEENS_10bfloat16_tEfNS_4arch4Sm80ELb0ELb1ELb0ELb1ELb0ELb0ELb0ELb0ELi2ELi4ELi4ELi4ELb0EEENS1_24CollectiveEpilogueBwdGQAISA_fSD_Li256ELb1ELb0EEENS1_19SingleTileSchedulerILb1ELb0ELb0ELi128EEEEEEEEEvNT_6ParamsE,(.L_x_1842 - _ZN7cutlass13device_kernelIN5flash19enable_sm80_to_sm89INS1_16FlashAttnBwdSm80INS1_25CollectiveMainloopBwdSm80ILi2ELi2EN4cute5tupleIJNS5_1CILi128EEES8_NS7_ILi64EEEEEENS_10bfloat16_tEfNS_4arch4Sm80ELb0ELb1ELb0ELb1ELb0ELb0ELb0ELb0ELi2ELi4ELi4ELi4ELb0EEENS1_24CollectiveEpilogueBwdGQAISA_fSD_Li256ELb1ELb0EEENS1_19SingleTileSchedulerILb1ELb0ELb0ELi128EEEEEEEEEvNT_6ParamsE)
        .other          _ZN7cutlass13device_kernelIN5flash19enable_sm80_to_sm89INS1_16FlashAttnBwdSm80INS1_25CollectiveMainloopBwdSm80ILi2ELi2EN4cute5tupleIJNS5_1CILi128EEES8_NS7_ILi64EEEEEENS_10bfloat16_tEfNS_4arch4Sm80ELb0ELb1ELb0ELb1ELb0ELb0ELb0ELb0ELi2ELi4ELi4ELi4ELb0EEENS1_24CollectiveEpilogueBwdGQAISA_fSD_Li256ELb1ELb0EEENS1_19SingleTileSchedulerILb1ELb0ELb0ELi128EEEEEEEEEvNT_6ParamsE,@"STO_CUDA_ENTRY STV_DEFAULT"
_ZN7cutlass13device_kernelIN5flash19enable_sm80_to_sm89INS1_16FlashAttnBwdSm80INS1_25CollectiveMainloopBwdSm80ILi2ELi2EN4cute5tupleIJNS5_1CILi128EEES8_NS7_ILi64EEEEEENS_10bfloat16_tEfNS_4arch4Sm80ELb0ELb1ELb0ELb1ELb0ELb0ELb0ELb0ELi2ELi4ELi4ELi4ELb0EEENS1_24CollectiveEpilogueBwdGQAISA_fSD_Li256ELb1ELb0EEENS1_19SingleTileSchedulerILb1ELb0ELb0ELi128EEEEEEEEEvNT_6ParamsE:
        /* <DEDUP_REMOVED lines=18> */
.L_x_1408:
        /* <DEDUP_REMOVED lines=8> */
.L_x_1410:
[----:B------:R-:W-:Y:S02]  /*01a0*/  MOV R0, c[0x0][0x3ac] ;  /* 0x0000eb0000007a02 */ /* 0x000fe40000000f00 */
.L_x_1409:
[----:B------:R-:W-:-:S06]  /*01b0*/  USHF.L.U32 UR13, UR8, 0x7, URZ ;  /* 0x00000007080d7899 */ /* 0x000fcc000800063f */
[----:B-----5:R-:W-:-:S04]  /*01c0*/  ISETP.LE.AND P0, PT, R0, UR13, PT ;  /* 0x0000000d00007c0c */ /* 0x020fc8000bf03270 */
[----:B------:R-:W-:-:S05]  /*01d0*/  SEL R0, R5, 0xffffffff, !P0 ;  /* 0xffffffff05007807 */ /* 0x000fca0004000000 */
[----:B------:R2:W-:Y:S01]  /*01e0*/  STL [R1+0x5c], R0 ;  /* 0x00005c0001007387 */ /* 0x0005e20000100800 */
[----:B------:R-:W-:Y:S05]  /*01f0*/  BRA `(.L_x_1411) ;  /* 0x0000012000007947 */ /* 0x000fea0003800000 */
.L_x_1407:
[----:B--2-4-:R-:W-:-:S04]  /*0200*/  ISETP.NE.U32.AND P0, PT, RZ, c[0x0][0x3c8], PT ;  /* 0x0000f200ff007a0c */ /* 0x014fc80003f05070 */
[----:B------:R-:W-:-:S13]  /*0210*/  ISETP.NE.AND.EX P0, PT, RZ, c[0x0][0x3cc], PT, P0 ;  /* 0x0000f300ff007a0c */ /* 0x000fda0003f05300 */
[----:B------:R-:W-:Y:S05]  /*0220*/  @!P0 BRA `(.L_x_1412) ;  /* 0x0000002000008947 */ /* 0x000fea0003800000 */
[----:B------:R1:W5:Y:S01]  /*0230*/  LDG.E R0, [R2.64] ;  /* 0x0000000e02007981 */ /* 0x000362000c1e1900 */
[----:B------:R-:W-:Y:S05]  /*0240*/  BRA `(.L_x_1413) ;  /* 0x0000009000007947 */ /* 0x000fea0003800000 */
.L_x_1412:
        /* <DEDUP_REMOVED lines=8> */
.L_x_1414:
[----:B------:R-:W-:Y:S02]  /*02d0*/  MOV R0, c[0x0][0x3ac] ;  /* 0x0000eb0000007a02 */ /* 0x000fe40000000f00 */
.L_x_1413:
[----:B------:R-:W-:-:S06]  /*02e0*/  USHF.L.U32 UR13, UR8, 0x7, URZ ;  /* 0x00000007080d7899 */ /* 0x000fcc000800063f */
[----:B-----5:R-:W-:-:S04]  /*02f0*/  ISETP.LE.AND P0, PT, R0, UR13, PT ;  /* 0x0000000d00007c0c */ /* 0x020fc8000bf03270 */
[----:B------:R-:W-:-:S05]  /*0300*/  SEL R0, R5, 0xffffffff, !P0 ;  /* 0xffffffff05007807 */ /* 0x000fca0004000000 */
[----:B------:R2:W-:Y:S04]  /*0310*/  STL [R1+0x5c], R0 ;  /* 0x00005c0001007387 */ /* 0x0005e80000100800 */
.L_x_1411:
        /* <DEDUP_REMOVED lines=10> */
[CC--:B-1----:R-:W-:Y:S02]  /*03c0*/  @P1 IMAD.WIDE R2, R39.reuse, R10.reuse, c[0x0][0x2d8] ;  /* 0x0000b60027021625 */ /* 0x0c2fe400078e020a */
[----:B--2---:R-:W2:Y:S04]  /*03d0*/  @P0 LDG.E R0, [R4.64] ;  /* 0x0000000e04000981 */ /* 0x004ea8000c1e1900 */
[----:B------:R1:W3:Y:S04]  /*03e0*/  @P1 LDG.E R8, [R2.64] ;  /* 0x0000000e02081981 */ /* 0x0002e8000c1e1900 */
[----:B------:R-:W4:Y:S01]  /*03f0*/  @P0 LDG.E R7, [R4.64] ;  /* 0x0000000e04070981 */ /* 0x000f22000c1e1900 */
[----:B-1----:R-:W-:-:S05]  /*0400*/  IMAD.WIDE R2, R39, R10, c[0x0][0x2d0] ;  /* 0x0000b40027027625 */ /* 0x002fca00078e020a */
[----:B------:R-:W5:Y:S01]  /*0410*/  @P5 LDG.E R6, [R2.64] ;  /* 0x0000000e02065981 */ /* 0x000f62000c1e1900 */
[----:B------:R-:W-:Y:S01]  /*0420*/  ULDC UR12, c[0x0][0x168] ;  /* 0x00005a00000c7ab9 */ /* 0x000fe20000000800 */
[----:B------:R-:W-:Y:S01]  /*0430*/  CS2R R12, SRZ ;  /* 0x00000000000c7805 */ /* 0x000fe2000001ff00 */
[----:B------:R-:W-:Y:S01]  /*0440*/  ULDC UR11, c[0x0][0x198] ;  /* 0x00006600000b7ab9 */ /* 0x000fe20000000800 */
[----:B------:R-:W-:Y:S02]  /*0450*/  IMAD.MOV.U32 R35, RZ, RZ, RZ ;  /* 0x000000ffff237224 */ /* 0x000fe400078e00ff */
        /* <DEDUP_REMOVED lines=17> */
.L_x_1415:
[----:B--2---:R-:W-:-:S04]  /*0570*/  ISETP.NE.U32.AND P1, PT, RZ, c[0x0][0x2e0], PT ;  /* 0x0000b800ff007a0c */ /* 0x004fc80003f25070 */
[----:B------:R-:W-:-:S13]  /*0580*/  ISETP.NE.AND.EX P1, PT, RZ, c[0x0][0x2e4], PT, P1 ;  /* 0x0000b900ff007a0c */ /* 0x000fda0003f25310 */
[----:B------:R-:W-:Y:S05]  /*0590*/  @!P1 BRA `(.L_x_1416) ;  /* 0x0000004000009947 */ /* 0x000fea0003800000 */
[----:B------:R-:W-:-:S05]  /*05a0*/  IMAD.WIDE R2, R39, R10, c[0x0][0x2e0] ;  /* 0x0000b80027027625 */ /* 0x000fca00078e020a */
[----:B------:R-:W2:Y:S02]  /*05b0*/  LDG.E R0, [R2.64] ;  /* 0x0000000e02007981 */ /* 0x000ea4000c1e1900 */
[----:B--2---:R1:W2:Y:S01]  /*05c0*/  R2UR UR11, R0 ;  /* 0x00000000000b73c2 */ /* 0x0042a200000e0000 */
[----:B------:R-:W-:Y:S05]  /*05d0*/  BRA `(.L_x_1417) ;  /* 0x0000006000007947 */ /* 0x000fea0003800000 */
.L_x_1416:
[----:B------:R-:W-:Y:S05]  /*05e0*/  @!P5 BRA `(.L_x_1417) ;  /* 0x000000500000d947 */ /* 0x000fea0003800000 */
[----:B------:R1:W2:Y:S04]  /*05f0*/  LDG.E R0, [R2.64] ;  /* 0x0000000e02007981 */ /* 0x0002a8000c1e1900 */
[----:B-1----:R-:W3:Y:S01]  /*0600*/  LDG.E R2, [R2.64+0x4] ;  /* 0x0000040e02027981 */ /* 0x002ee2000c1e1900 */
[----:B--2---:R-:W1:Y:S08]  /*0610*/  R2UR UR11, R0 ;  /* 0x00000000000b73c2 */ /* 0x004e7000000e0000 */
[----:B---3--:R-:W1:Y:S02]  /*0620*/  R2UR UR4, R2 ;  /* 0x00000000020473c2 */ /* 0x008e6400000e0000 */
[----:B-1----:R-:W-:-:S06]  /*0630*/  UIADD3 UR11, -UR11, UR4, URZ ;  /* 0x000000040b0b7290 */ /* 0x002fcc000fffe13f */
.L_x_1417:
        /* <DEDUP_REMOVED lines=15> */
.L_x_1418:
        /* <DEDUP_REMOVED lines=44> */
[----:B-1----:R-:W-:Y:S01]  /*09f0*/  IMAD.MOV.U32 R0, RZ, RZ, c[0x0][0x248] ;  /* 0x00009200ff007624 */ /* 0x002fe200078e00ff */
[--C-:B------:R-:W-:Y:S01]  /*0a00*/  SHF.R.S32.HI R33, RZ, 0x1f, R22.reuse ;  /* 0x0000001fff217819 */ /* 0x100fe20000011416 */
[----:B------:R-:W-:Y:S01]  /*0a10*/  UIADD3 UR22, -UR13, UR11, URZ ;  /* 0x0000000b0d167290 */ /* 0x000fe2000fffe13f */
[----:B------:R-:W-:Y:S01]  /*0a20*/  SHF.R.S32.HI R23, RZ, 0x1f, R22 ;  /* 0x0000001fff177819 */ /* 0x000fe20000011416 */
[----:B------:R-:W-:Y:S01]  /*0a30*/  IMAD.SHL.U32 R14, R22, 0x4, RZ ;  /* 0x00000004160e7824 */ /* 0x000fe200078e00ff */
[----:B------:R-:W-:Y:S01]  /*0a40*/  ISETP.NE.AND P3, PT, R0, 0x1, PT ;  /* 0x000000010000780c */ /* 0x000fe20003f65270 */
[----:B------:R-:W-:Y:S01]  /*0a50*/  IMAD.MOV.U32 R10, RZ, RZ, R16 ;  /* 0x000000ffff0a7224 */ /* 0x000fe200078e0010 */
[----:B------:R-:W-:Y:S01]  /*0a60*/  LEA.HI R4, R33, R22, RZ, 0x3 ;  /* 0x0000001621047211 */ /* 0x000fe200078f18ff */
[----:B------:R-:W-:Y:S01]  /*0a70*/  IMAD.WIDE.U32 R2, R16, c[0x0][0x238], R22 ;  /* 0x00008e0010027a25 */ /* 0x000fe200078e0016 */
[----:B------:R-:W-:Y:S01]  /*0a80*/  SHF.R.S32.HI R11, RZ, 0x1f, R16 ;  /* 0x0000001fff0b7819 */ /* 0x000fe20000011410 */
[----:B------:R-:W-:Y:S01]  /*0a90*/  ULDC.64 UR4, c[0x0][0x1d8] ;  /* 0x0000760000047ab9 */ /* 0x000fe20000000a00 */
[----:B------:R-:W-:Y:S01]  /*0aa0*/  SHF.R.S32.HI R38, RZ, 0x3, R4 ;  /* 0x00000003ff267819 */ /* 0x000fe20000011404 */
[----:B------:R-:W-:Y:S01]  /*0ab0*/  IMAD.MOV.U32 R24, RZ, RZ, R2 ;  /* 0x000000ffff187224 */ /* 0x000fe200078e0002 */
[----:B------:R-:W-:Y:S01]  /*0ac0*/  LOP3.LUT R2, R4, 0xfffffff8, RZ, 0xc0, !PT ;  /* 0xfffffff804027812 */ /* 0x000fe200078ec0ff */
[C---:B------:R-:W-:Y:S01]  /*0ad0*/  IMAD R5, R11.reuse, c[0x0][0x238], RZ ;  /* 0x00008e000b057a24 */ /* 0x040fe200078e02ff */
[----:B------:R-:W-:Y:S01]  /*0ae0*/  SHF.R.S32.HI R0, RZ, 0x1f, R38 ;  /* 0x0000001fff007819 */ /* 0x000fe20000011426 */
[----:B------:R-:W-:Y:S01]  /*0af0*/  IMAD R29, R11, c[0x0][0x180], RZ ;  /* 0x000060000b1d7a24 */ /* 0x000fe200078e02ff */
[----:B------:R-:W-:Y:S01]  /*0b00*/  IADD3 R32, P2, R38, R8, RZ ;  /* 0x0000000826207210 */ /* 0x000fe20007f5e0ff */
[----:B------:R-:W-:Y:S01]  /*0b10*/  IMAD R5, R16, c[0x0][0x23c], R5 ;  /* 0x00008f0010057a24 */ /* 0x000fe200078e0205 */
[----:B------:R-:W-:Y:S01]  /*0b20*/  IADD3 R12, P1, R38, R12, RZ ;  /* 0x0000000c260c7210 */ /* 0x000fe20007f3e0ff */
[----:B------:R-:W-:Y:S01]  /*0b30*/  @P3 IMAD.HI.U32 R6, R16, c[0x0][0x24c], RZ ;  /* 0x0000930010063a27 */ /* 0x000fe200078e00ff */
[----:B------:R-:W-:Y:S01]  /*0b40*/  SHF.R.S32.HI R15, RZ, 0x1f, R14 ;  /* 0x0000001fff0f7819 */ /* 0x000fe2000001140e */
[----:B------:R-:W-:Y:S01]  /*0b50*/  STL [R1+0x10], R38 ;  /* 0x0000102601007387 */ /* 0x000fe20000100800 */
[----:B------:R-:W-:Y:S01]  /*0b60*/  SHF.R.S32.HI R21, RZ, 0x1f, R39 ;  /* 0x0000001fff157819 */ /* 0x000fe20000011427 */
[C---:B------:R-:W-:Y:S01]  /*0b70*/  IMAD.X R36, R0.reuse, 0x1, R9, P2 ;  /* 0x0000000100247824 */ /* 0x040fe200010e0609 */
[----:B------:R-:W-:Y:S01]  /*0b80*/  @P3 SHF.R.U32.HI R10, RZ, c[0x0][0x250], R6 ;  /* 0x00009400ff0a3a19 */ /* 0x000fe20000011606 */
[----:B------:R-:W-:Y:S01]  /*0b90*/  IMAD.X R13, R0, 0x1, R13, P1 ;  /* 0x00000001000d7824 */ /* 0x000fe200008e060d */
[----:B------:R-:W-:Y:S01]  /*0ba0*/  IADD3 R0, -R38, UR22, RZ ;  /* 0x0000001626007c10 */ /* 0x000fe2000fffe1ff */
[----:B------:R-:W-:Y:S01]  /*0bb0*/  IMAD.IADD R37, R22, 0x1, -R2 ;  /* 0x0000000116257824 */ /* 0x000fe200078e0a02 */
[----:B------:R-:W-:Y:S01]  /*0bc0*/  SEL R27, R39, RZ, !P0 ;  /* 0x000000ff271b7207 */ /* 0x000fe20004000000 */
[----:B------:R-:W-:Y:S01]  /*0bd0*/  IMAD.SHL.U32 R2, R38, 0x40, RZ ;  /* 0x0000004026027824 */ /* 0x000fe200078e00ff */
[C---:B------:R-:W-:Y:S01]  /*0be0*/  ISETP.GE.AND P4, PT, R0.reuse, 0x1, PT ;  /* 0x000000010000780c */ /* 0x040fe20003f86270 */
[----:B------:R-:W-:Y:S01]  /*0bf0*/  IMAD.IADD R25, R3, 0x1, R5 ;  /* 0x0000000103197824 */ /* 0x000fe200078e0205 */
[C---:B------:R-:W-:Y:S01]  /*0c00*/  ISETP.GE.AND P3, PT, R0.reuse, 0x21, PT ;  /* 0x000000210000780c */ /* 0x040fe20003f66270 */
[C---:B------:R-:W-:Y:S01]  /*0c10*/  IMAD R3, R11.reuse, c[0x0][0x270], RZ ;  /* 0x00009c000b037a24 */ /* 0x040fe200078e02ff */
[C---:B------:R-:W-:Y:S01]  /*0c20*/  ISETP.GE.AND P2, PT, R0.reuse, 0x41, PT ;  /* 0x000000410000780c */ /* 0x040fe20003f46270 */
[----:B------:R-:W-:Y:S01]  /*0c30*/  IMAD R8, R11, c[0x0][0x288], RZ ;  /* 0x0000a2000b087a24 */ /* 0x000fe200078e02ff */
[----:B------:R-:W-:Y:S01]  /*0c40*/  ISETP.GE.AND P1, PT, R0, 0x61, PT ;  /* 0x000000610000780c */ /* 0x000fe20003f26270 */
[----:B------:R-:W-:Y:S01]  /*0c50*/  IMAD R3, R16, c[0x0][0x274], R3 ;  /* 0x00009d0010037a24 */ /* 0x000fe200078e0203 */
[----:B------:R-:W-:Y:S01]  /*0c60*/  LOP3.LUT R0, R2, 0x1c0, RZ, 0xc0, !PT ;  /* 0x000001c002007812 */ /* 0x000fe200078ec0ff */
[C---:B------:R-:W-:Y:S01]  /*0c70*/  IMAD.WIDE.U32 R4, R16.reuse, c[0x0][0x270], R14 ;  /* 0x00009c0010047a25 */ /* 0x040fe200078e000e */
[----:B------:R-:W-:Y:S01]  /*0c80*/  SEL R20, R21, RZ, !P0 ;  /* 0x000000ff15147207 */ /* 0x000fe20004000000 */
[----:B------:R1:W-:Y:S01]  /*0c90*/  STL.64 [R1+0x18], R14 ;  /* 0x0000180e01007387 */ /* 0x0003e20000100a00 */
[----:B------:R-:W-:Y:S01]  /*0ca0*/  USHF.L.U32 UR16, UR4, 0x6, URZ ;  /* 0x0000000604107899 */ /* 0x000fe2000800063f */
[----:B------:R-:W-:Y:S01]  /*0cb0*/  IMAD.SHL.U32 R2, R37, 0x8, RZ ;  /* 0x0000000825027824 */ /* 0x000fe200078e00ff */
[----:B------:R-:W-:Y:S01]  /*0cc0*/  UMOV UR19, 0x6 ;  /* 0x0000000600137882 */ /* 0x000fe20000000000 */
[C---:B------:R-:W-:Y:S01]  /*0cd0*/  IMAD R8, R16.reuse, c[0x0][0x28c], R8 ;  /* 0x0000a30010087a24 */ /* 0x040fe200078e0208 */
[----:B------:R-:W-:Y:S01]  /*0ce0*/  USHF.L.U64.HI UR17, UR4, UR19, UR5 ;  /* 0x0000001304117299 */ /* 0x000fe20008010205 */
[----:B------:R-:W-:Y:S01]  /*0cf0*/  IMAD.WIDE.U32 R6, R16, c[0x0][0x288], R14 ;  /* 0x0000a20010067a25 */ /* 0x000fe200078e000e */
[C---:B------:R-:W-:Y:S01]  /*0d00*/  ISETP.GE.OR P6, PT, R2.reuse, c[0x0][0x1cc], !P4 ;  /* 0x0000730002007a0c */ /* 0x040fe200067c6670 */
[----:B------:R-:W-:Y:S01]  /*0d10*/  ULDC.64 UR6, c[0x0][0x1a8] ;  /* 0x00006a0000067ab9 */ /* 0x000fe20000000a00 */
[----:B------:R-:W-:Y:S01]  /*0d20*/  ISETP.GE.OR P4, PT, R2, c[0x0][0x19c], !P4 ;  /* 0x0000670002007a0c */ /* 0x000fe20006786670 */
[----:B------:R-:W-:Y:S01]  /*0d30*/  IMAD.IADD R5, R5, 0x1, R3 ;  /* 0x0000000105057824 */ /* 0x000fe200078e0203 */
[----:B------:R-:W-:Y:S01]  /*0d40*/  LOP3.LUT R3, R0, 0x38, R2, 0xf8, !PT ;  /* 0x0000003800037812 */ /* 0x000fe200078ef802 */
[----:B------:R-:W-:Y:S01]  /*0d50*/  IMAD.IADD R7, R7, 0x1, R8 ;  /* 0x0000000107077824 */ /* 0x000fe200078e0208 */
[----:B------:R-:W-:Y:S01]  /*0d60*/  SHF.R.U32.HI R0, RZ, 0x3, R0 ;  /* 0x00000003ff007819 */ /* 0x000fe20000011600 */
[----:B------:R-:W-:Y:S01]  /*0d70*/  IMAD.U32 R8, RZ, RZ, UR8 ;  /* 0x00000008ff087e24 */ /* 0x000fe2000f8e00ff */
[----:B------:R-:W-:Y:S01]  /*0d80*/  USHF.L.U64.HI UR18, UR6, UR19, UR7 ;  /* 0x0000001306127299 */ /* 0x000fe20008010207 */
[----:B------:R-:W-:Y:S01]  /*0d90*/  IMAD R31, R11, c[0x0][0x210], RZ ;  /* 0x000084000b1f7a24 */ /* 0x000fe200078e02ff */
[----:B------:R-:W-:Y:S01]  /*0da0*/  LOP3.LUT R28, R3, R0, RZ, 0x3c, !PT ;  /* 0x00000000031c7212 */ /* 0x000fe200078e3cff */
[----:B------:R-:W-:Y:S01]  /*0db0*/  IMAD.WIDE R12, R8, 0x80, R12 ;  /* 0x00000080080c7825 */ /* 0x000fe200078e020c */
[----:B------:R-:W-:Y:S01]  /*0dc0*/  SHF.R.S32.HI R0, RZ, 0x1f, R10 ;  /* 0x0000001fff007819 */ /* 0x000fe2000001140a */
[----:B------:R-:W-:Y:S01]  /*0dd0*/  ULDC.64 UR4, c[0x0][0x178] ;  /* 0x00005e0000047ab9 */ /* 0x000fe20000000a00 */
[----:B------:R-:W-:Y:S01]  /*0de0*/  SHF.R.S32.HI R3, RZ, 0x1f, R2 ;  /* 0x0000001fff037819 */ /* 0x000fe20000011402 */
[----:B------:R-:W-:Y:S01]  /*0df0*/  IMAD.WIDE.U32 R8, R27, c[0x0][0x278], R4 ;  /* 0x00009e001b087a25 */ /* 0x000fe200078e0004 */
[----:B------:R-:W-:-:S02]  /*0e00*/  USHF.R.S32.HI UR7, URZ, 0x1f, UR9 ;  /* 0x0000001f3f077899 */ /* 0x000fc40008011409 */
[----:B------:R-:W-:Y:S01]  /*0e10*/  UIMAD.WIDE.U32 UR20, UR9, UR4, URZ ;  /* 0x00000004091472a5 */ /* 0x000fe2000f8e003f */
[C---:B------:R-:W-:Y:S01]  /*0e20*/  IMAD R11, R0.reuse, c[0x0][0x1e0], RZ ;  /* 0x00007800000b7a24 */ /* 0x040fe200078e02ff */
[----:B------:R-:W-:Y:S01]  /*0e30*/  IADD3 R42, P0, R35, R8, RZ ;  /* 0x00000008232a7210 */ /* 0x000fe20007f1e0ff */
[----:B------:R-:W-:Y:S01]  /*0e40*/  IMAD R0, R0, c[0x0][0x1b0], RZ ;  /* 0x00006c0000007a24 */ /* 0x000fe200078e02ff */
[----:B------:R-:W-:Y:S01]  /*0e50*/  LEA.HI R8, R33, R22, RZ, 0x6 ;  /* 0x0000001621087211 */ /* 0x000fe200078f30ff */
[----:B------:R-:W-:Y:S02]  /*0e60*/  IMAD R26, R20, c[0x0][0x278], RZ ;  /* 0x00009e00141a7a24 */ /* 0x000fe400078e02ff */
[C---:B------:R-:W-:Y:S01]  /*0e70*/  IMAD R29, R16.reuse, c[0x0][0x184], R29 ;  /* 0x00006100101d7a24 */ /* 0x040fe200078e021d */
[----:B------:R-:W-:Y:S01]  /*0e80*/  STL [R1+0x54], R42 ;  /* 0x0000542a01007387 */ /* 0x000fe20000100800 */
[C---:B------:R-:W-:Y:S02]  /*0e90*/  IMAD R31, R16.reuse, c[0x0][0x214], R31 ;  /* 0x00008500101f7a24 */ /* 0x040fe400078e021f */
[----:B-1----:R-:W-:-:S04]  /*0ea0*/  IMAD.WIDE.U32 R14, R16, c[0x0][0x180], R2 ;  /* 0x00006000100e7a25 */ /* 0x002fc800078e0002 */
[----:B------:R-:W-:-:S04]  /*0eb0*/  IMAD.WIDE.U32 R18, R16, c[0x0][0x210], R2 ;  /* 0x0000840010127a25 */ /* 0x000fc800078e0002 */
        /* <DEDUP_REMOVED lines=74> */
[----:B------:R-:W-:Y:S01]  /*1360*/  UIMAD UR16, UR7, UR4, URZ ;  /* 0x00000004071072a4 */ /* 0x000fe2000f8e023f */
[----:B------:R-:W-:Y:S01]  /*1370*/  IMAD R20, R27, c[0x0][0x244], R20 ;  /* 0x000091001b147a24 */ /* 0x000fe200078e0214 */
[----:B------:R1:W-:Y:S01]  /*1380*/  LDGSTS.E.BYPASS.LTC128B.128 [R17+0x6080], [R4.64], !P6 ;  /* 0x0608000004117fae */ /* 0x0003e2000f101d4e */
[----:B------:R-:W-:Y:S01]  /*1390*/  IADD3.X R9, R5, UR17, RZ, P0, !PT ;  /* 0x0000001105097c10 */ /* 0x000fe200087fe4ff */
[----:B------:R-:W-:Y:S01]  /*13a0*/  UIMAD UR16, UR9, UR5, UR16 ;  /* 0x00000005091072a4 */ /* 0x000fe2000f8e0210 */
[----:B------:R-:W-:Y:S01]  /*13b0*/  LEA R10, P0, R12, c[0x0][0x190], 0x1 ;  /* 0x000064000c0a7a11 */ /* 0x000fe200078008ff */
[----:B------:R-:W-:Y:S01]  /*13c0*/  USHF.L.U32 UR17, UR6, 0x6, URZ ;  /* 0x0000000606117899 */ /* 0x000fe2000800063f */
[----:B------:R-:W-:Y:S01]  /*13d0*/  ISETP.GE.AND P6, PT, R2, c[0x0][0x16c], PT ;  /* 0x00005b0002007a0c */ /* 0x000fe20003fc6270 */
[----:B------:R-:W-:Y:S01]  /*13e0*/  UIADD3 UR16, UR21, UR16, URZ ;  /* 0x0000001015107290 */ /* 0x000fe2000fffe03f */
[----:B------:R-:W-:Y:S01]  /*13f0*/  LEA.HI.X R11, R12, c[0x0][0x194], R0, 0x1, P0 ;  /* 0x000065000c0b7a11 */ /* 0x000fe200000f0c00 */
[----:B------:R2:W-:Y:S01]  /*1400*/  LDGSTS.E.BYPASS.LTC128B.128 [R17+0x7080], [R8.64], !P5 ;  /* 0x0708000008117fae */ /* 0x0005e2000e901d4e */
[----:B------:R-:W-:Y:S01]  /*1410*/  LEA.HI R0, R14, R3, RZ, 0x1 ;  /* 0x000000030e007211 */ /* 0x000fe200078f08ff */
[----:B------:R-:W-:Y:S01]  /*1420*/  USHF.L.U32 UR6, UR9, 0x7, URZ ;  /* 0x0000000709067899 */ /* 0x000fe2000800063f */
[----:B------:R-:W-:Y:S01]  /*1430*/  IMAD.WIDE.U32 R24, R27, c[0x0][0x240], R24 ;  /* 0x000090001b187a25 */ /* 0x000fe200078e0018 */
[----:B------:R3:W-:Y:S03]  /*1440*/  LDGSTS.E.BYPASS.LTC128B.128 [R17+0x80], [R10.64], !P4 ;  /* 0x000800000a117fae */ /* 0x0007e6000e101d4e */
[----:B------:R-:W-:Y:S01]  /*1450*/  IMAD.U32 R6, RZ, RZ, UR16 ;  /* 0x00000010ff067e24 */ /* 0x000fe2000f8e00ff */
[----:B------:R-:W-:Y:S01]  /*1460*/  USHF.L.U64.HI UR16, UR4, UR19, UR5 ;  /* 0x0000001304107299 */ /* 0x000fe20008010205 */
[----:B------:R-:W-:Y:S01]  /*1470*/  IMAD.U32 R12, RZ, RZ, UR6 ;  /* 0x00000006ff0c7e24 */ /* 0x000fe2000f8e00ff */
[----:B------:R-:W-:Y:S04]  /*1480*/  STL.64 [R1+0x30], R44 ;  /* 0x0000302c01007387 */ /* 0x000fe80000100a00 */
[----:B------:R-:W-:-:S04]  /*1490*/  IADD3 R12, -R38, UR12, -R12 ;  /* 0x0000000c260c7c10 */ /* 0x000fc8000fffe90c */
[----:B------:R-:W-:Y:S01]  /*14a0*/  ISETP.LT.OR P4, PT, R12, 0x41, P6 ;  /* 0x000000410c00780c */ /* 0x000fe20003781670 */
[----:B-1----:R-:W-:Y:S01]  /*14b0*/  IMAD.U32 R5, RZ, RZ, UR21 ;  /* 0x00000015ff057e24 */ /* 0x002fe2000f8e00ff */
[----:B------:R-:W-:Y:S01]  /*14c0*/  LOP3.LUT R5, R0, 0xfffffffe, RZ, 0xc0, !PT ;  /* 0xfffffffe00057812 */ /* 0x000fe200078ec0ff */
[----:B------:R-:W-:Y:S02]  /*14d0*/  IMAD R0, R36, c[0x0][0x178], RZ ;  /* 0x00005e0024007a24 */ /* 0x000fe400078e02ff */
[----:B------:R-:W-:Y:S01]  /*14e0*/  IMAD.U32 R4, RZ, RZ, UR20 ;  /* 0x00000014ff047e24 */ /* 0x000fe2000f8e00ff */
[----:B------:R-:W-:Y:S01]  /*14f0*/  UMOV UR20, 0x7 ;  /* 0x0000000700147882 */ /* 0x000fe20000000000 */
[----:B------:R-:W-:Y:S01]  /*1500*/  IMAD R0, R32, c[0x0][0x17c], R0 ;  /* 0x00005f0020007a24 */ /* 0x000fe200078e0200 */
[----:B--2---:R-:W-:Y:S01]  /*1510*/  IADD3 R8, P5, R10, UR17, RZ ;  /* 0x000000110a087c10 */ /* 0x004fe2000ffbe0ff */
[----:B------:R-:W-:Y:S02]  /*1520*/  IMAD.IADD R180, R3, 0x1, -R5 ;  /* 0x0000000103b47824 */ /* 0x000fe400078e0a05 */
[----:B------:R-:W-:Y:S01]  /*1530*/  IMAD.IADD R43, R45, 0x1, R0 ;  /* 0x000000012d2b7824 */ /* 0x000fe200078e0200 */
[----:B------:R-:W-:Y:S01]  /*1540*/  LEA R0, P0, R4, R44, 0x7 ;  /* 0x0000002c04007211 */ /* 0x000fe200078038ff */
[----:B------:R-:W-:Y:S01]  /*1550*/  IMAD R5, R36, c[0x0][0x208], RZ ;  /* 0x0000820024057a24 */ /* 0x000fe200078e02ff */
[----:B------:R-:W-:Y:S01]  /*1560*/  IADD3.X R9, R11, UR18, RZ, P5, !PT ;  /* 0x000000120b097c10 */ /* 0x000fe2000affe4ff */
[----:B------:R-:W-:Y:S01]  /*1570*/  IMAD.IADD R3, R19, 0x1, R28 ;  /* 0x0000000113037824 */ /* 0x000fe200078e021c */
[----:B------:R-:W-:Y:S01]  /*1580*/  ISETP.GE.AND P5, PT, R2, c[0x0][0x1fc], PT ;  /* 0x00007f0002007a0c */ /* 0x000fe20003fa6270 */
[----:B------:R-:W-:Y:S01]  /*1590*/  IMAD.MOV.U32 R2, RZ, RZ, R18 ;  /* 0x000000ffff027224 */ /* 0x000fe200078e0012 */
[----:B------:R-:W-:Y:S01]  /*15a0*/  LEA.HI.X R6, R4, R43, R6, 0x7, P0 ;  /* 0x0000002b04067211 */ /* 0x000fe200000f3c06 */
[----:B------:R-:W-:Y:S01]  /*15b0*/  IMAD R13, R32, c[0x0][0x20c], R5 ;  /* 0x00008300200d7a24 */ /* 0x000fe200078e0205 */
[----:B------:R-:W-:Y:S01]  /*15c0*/  LEA R4, P0, R0, c[0x0][0x160], 0x1 ;  /* 0x0000580000047a11 */ /* 0x000fe200078008ff */
[----:B------:R-:W-:Y:S01]  /*15d0*/  IMAD.WIDE.U32 R28, R32, c[0x0][0x208], R2 ;  /* 0x00008200201c7a25 */ /* 0x000fe200078e0002 */
[----:B------:R1:W-:Y:S01]  /*15e0*/  LDGSTS.E.BYPASS.LTC128B.128 [R17+0x1080], [R8.64], !P3 ;  /* 0x0108000008117fae */ /* 0x0003e2000d901d4e */
[----:B------:R-:W-:-:S02]  /*15f0*/  ISETP.LT.OR P3, PT, R12, 0x1, P6 ;  /* 0x000000010c00780c */ /* 0x000fc40003761670 */
[----:B------:R-:W-:Y:S01]  /*1600*/  LEA.HI.X R5, R0, c[0x0][0x164], R6, 0x1, P0 ;  /* 0x0000590000057a11 */ /* 0x000fe200000f0c06 */
[----:B------:R-:W-:Y:S01]  /*1610*/  IMAD.IADD R27, R29, 0x1, R13 ;  /* 0x000000011d1b7824 */ /* 0x000fe200078e020d */
[----:B------:R-:W-:Y:S01]  /*1620*/  IADD3 R2, P0, R8, UR17, RZ ;  /* 0x0000001108027c10 */ /* 0x000fe2000ff1e0ff */
[----:B------:R-:W-:Y:S01]  /*1630*/  IMAD.MOV.U32 R26, RZ, RZ, R28 ;  /* 0x000000ffff1a7224 */ /* 0x000fe200078e001c */
[----:B------:R-:W-:Y:S01]  /*1640*/  SHF.R.S32.HI R0, RZ, 0x1f, R15 ;  /* 0x0000001fff007819 */ /* 0x000fe2000001140f */
[----:B------:R-:W-:Y:S01]  /*1650*/  STL [R1+0x40], R43 ;  /* 0x0000402b01007387 */ /* 0x000fe20000100800 */
[----:B------:R-:W-:Y:S02]  /*1660*/  IADD3.X R3, R9, UR18, RZ, P0, !PT ;  /* 0x0000001209037c10 */ /* 0x000fe400087fe4ff */
[----:B------:R-:W-:Y:S01]  /*1670*/  IADD3 R6, P0, R2, UR17, RZ ;  /* 0x0000001102067c10 */ /* 0x000fe2000ff1e0ff */
[----:B------:R-:W-:Y:S01]  /*1680*/  USHF.L.U32 UR17, UR4, 0x6, URZ ;  /* 0x0000000604117899 */ /* 0x000fe2000800063f */
[----:B------:R-:W-:Y:S02]  /*1690*/  STL.64 [R1+0x28], R28 ;  /* 0x0000281c01007387 */ /* 0x000fe40000100a00 */
[----:B------:R-:W-:Y:S01]  /*16a0*/  IADD3.X R7, R3, UR18, RZ, P0, !PT ;  /* 0x0000001203077c10 */ /* 0x000fe200087fe4ff */
[----:B------:R-:W-:Y:S01]  /*16b0*/  ULDC.64 UR4, c[0x0][0x208] ;  /* 0x0000820000047ab9 */ /* 0x000fe20000000a00 */
[----:B------:R2:W-:Y:S01]  /*16c0*/  LDGSTS.E.BYPASS.LTC128B.128 [R17+0x2080], [R2.64], !P2 ;  /* 0x0208000002117fae */ /* 0x0005e2000d101d4e */
[C---:B------:R-:W-:Y:S01]  /*16d0*/  ISETP.LT.OR P0, PT, R12.reuse, 0x21, P6 ;  /* 0x000000210c00780c */ /* 0x040fe20003701670 */
[----:B------:R-:W-:Y:S01]  /*16e0*/  USHF.L.U64.HI UR20, UR4, UR20, UR5 ;  /* 0x0000001404147299 */ /* 0x000fe20008010205 */
[----:B------:R-:W-:Y:S01]  /*16f0*/  ISETP.LT.OR P2, PT, R12, 0x61, P6 ;  /* 0x000000610c00780c */ /* 0x000fe20003741670 */
[----:B------:R4:W-:Y:S01]  /*1700*/  LDGSTS.E.BYPASS.LTC128B.128 [R17+0x3080], [R6.64], !P1 ;  /* 0x0308000006117fae */ /* 0x0009e2000c901d4e */
[----:B------:R-:W-:-:S02]  /*1710*/  USHF.R.S32.HI UR5, URZ, 0x1f, UR6 ;  /* 0x0000001f3f057899 */ /* 0x000fc40008011406 */
[----:B------:R-:W-:Y:S01]  /*1720*/  USHF.L.U32 UR21, UR4, 0x7, URZ ;  /* 0x0000000704157899 */ /* 0x000fe2000800063f */
[----:B------:R-:W0:Y:S01]  /*1730*/  LDGDEPBAR ;  /* 0x00000000000079af */ /* 0x000e220000000000 */
[----:B------:R-:W-:-:S03]  /*1740*/  UIMAD UR18, UR20, UR9, URZ ;  /* 0x00000009141272a4 */ /* 0x000fc6000f8e023f */
[----:B------:R5:W-:Y:S01]  /*1750*/  LDGSTS.E.BYPASS.LTC128B.128 [R17+0x8080], [R4.64], !P3 ;  /* 0x0808000004117fae */ /* 0x000be2000d901d4e */
[----:B------:R-:W-:Y:S01]  /*1760*/  ISETP.GT.AND P3, PT, R22, 0x1f, PT ;  /* 0x0000001f1600780c */ /* 0x000fe20003f64270 */
[----:B------:R-:W-:Y:S01]  /*1770*/  IMAD.U32 R18, RZ, RZ, UR21 ;  /* 0x00000015ff127e24 */ /* 0x000fe2000f8e00ff */
[----:B------:R-:W-:Y:S01]  /*1780*/  UIMAD UR18, UR7, UR21, UR18 ;  /* 0x00000015071272a4 */ /* 0x000fe2000f8e0212 */
[----:B------:R-:W-:Y:S02]  /*1790*/  STL.64 [R1+0x20], R26 ;  /* 0x0000201a01007387 */ /* 0x000fe40000100a00 */
[----:B------:R-:W-:Y:S02]  /*17a0*/  ULDC UR7, c[0x0][0x20c] ;  /* 0x0000830000077ab9 */ /* 0x000fe40000000800 */
[----:B------:R-:W-:Y:S01]  /*17b0*/  USHF.L.U64.HI UR19, UR4, UR19, UR7 ;  /* 0x0000001304137299 */ /* 0x000fe20008010207 */
[----:B--2---:R-:W-:-:S04]  /*17c0*/  IADD3 R2, P1, R4, UR17, RZ ;  /* 0x0000001104027c10 */ /* 0x004fc8000ff3e0ff */
[----:B------:R-:W-:Y:S01]  /*17d0*/  IADD3.X R3, R5, UR16, RZ, P1, !PT ;  /* 0x0000001005037c10 */ /* 0x000fe20008ffe4ff */
[----:B----4-:R-:W-:-:S04]  /*17e0*/  IMAD.WIDE.U32 R6, R18, UR9, R26 ;  /* 0x0000000912067c25 */ /* 0x010fc8000f8e001a */
[----:B------:R2:W-:Y:S01]  /*17f0*/  LDGSTS.E.BYPASS.LTC128B.128 [R17+0x9080], [R2.64], !P0 ;  /* 0x0908000002117fae */ /* 0x0005e2000c101d4e */
[----:B------:R-:W-:Y:S01]  /*1800*/  IADD3 R7, R7, UR18, RZ ;  /* 0x0000001207077c10 */ /* 0x000fe2000fffe0ff */
[----:B------:R-:W-:Y:S01]  /*1810*/  USHF.L.U32 UR18, UR4, 0x6, URZ ;  /* 0x0000000604127899 */ /* 0x000fe2000800063f */
[----:B-----5:R-:W-:Y:S01]  /*1820*/  SHF.R.S32.HI R5, RZ, 0x5, R15 ;  /* 0x00000005ff057819 */ /* 0x020fe2000001140f */
[----:B------:R-:W-:-:S03]  /*1830*/  UIADD3 UR4, UR9, 0x1, URZ ;  /* 0x0000000109047890 */ /* 0x000fc6000fffe03f */
[----:B------:R-:W-:Y:S01]  /*1840*/  LEA.HI R0, R0, R5, RZ, 0x2 ;  /* 0x0000000500007211 */ /* 0x000fe200078f10ff */
[----:B------:R-:W-:-:S03]  /*1850*/  UISETP.GE.AND UP0, UPT, UR4, UR10, UPT ;  /* 0x0000000a0400728c */ /* 0x000fc6000bf06270 */
[----:B-1----:R-:W-:Y:S02]  /*1860*/  LOP3.LUT R9, R0, 0xfffffffc, RZ, 0xc0, !PT ;  /* 0xfffffffc00097812 */ /* 0x002fe400078ec0ff */
        /* <DEDUP_REMOVED lines=8> */
[----:B------:R-:W-:Y:S02]  /*18f0*/  IADD3 R8, P1, R2, UR17, RZ ;  /* 0x0000001102087c10 */ /* 0x000fe4000ff3e0ff */
[----:B------:R-:W-:Y:S01]  /*1900*/  LEA R4, P0, R6, c[0x0][0x1f0], 0x1 ;  /* 0x00007c0006047a11 */ /* 0x000fe200078008ff */
[----:B------:R1:W-:Y:S01]  /*1910*/  LDGSTS.E.BYPASS.LTC128B.128 [R17+0xa080], [R2.64], !P4 ;  /* 0x0a08000002117fae */ /* 0x0003e2000e101d4e */
[----:B------:R-:W-:Y:S02]  /*1920*/  IADD3.X R9, R3, UR16, RZ, P1, !PT ;  /* 0x0000001003097c10 */ /* 0x000fe40008ffe4ff */
[----:B------:R-:W-:Y:S02]  /*1930*/  ISETP.LT.OR P1, PT, R12, 0x1, P5 ;  /* 0x000000010c00780c */ /* 0x000fe40002f21670 */
[----:B------:R-:W-:Y:S01]  /*1940*/  LEA.HI.X R5, R6, c[0x0][0x1f4], R7, 0x1, P0 ;  /* 0x00007d0006057a11 */ /* 0x000fe200000f0c07 */
[----:B------:R2:W-:Y:S01]  /*1950*/  LDGSTS.E.BYPASS.LTC128B.128 [R17+0xb080], [R8.64], !P2 ;  /* 0x0b08000008117fae */ /* 0x0005e2000d101d4e */
[----:B------:R-:W-:-:S02]  /*1960*/  ISETP.LT.OR P0, PT, R12, 0x21, P5 ;  /* 0x000000210c00780c */ /* 0x000fc40002f01670 */
        /* <DEDUP_REMOVED lines=90> */
.L_x_1421:
[----:B---3--:R-:W-:Y:S05]  /*1f10*/  BSYNC B0 ;  /* 0x0000000000007941 */ /* 0x008fea0003800000 */
.L_x_1420:
        /* <DEDUP_REMOVED lines=110> */
.L_x_1440:
        /* <DEDUP_REMOVED lines=126> */
.L_x_1424:
[----:B------:R-:W-:Y:S04]  /*2de0*/  MOV R134, 0x1 ;  /* 0x0000000100867802 */ /* 0x000fe80000000f00 */
[----:B------:R-:W-:Y:S11]  /*2df0*/  ISETP.NE.AND P0, PT, R134, c[0x0][0x2a8], PT ;  /* 0x0000aa0086007a0c */ /* 0x000ff60003f05270 */
[----:B------:R-:W-:Y:S02]  /*2e00*/  @!UPT UIADD3 URZ, URZ, URZ, URZ ;  /* 0x0000003f3f3ff290 */ /* 0x000fe4000fffe03f */
[----:B------:R-:W-:Y:S05]  /*2e10*/  @P0 IMAD.HI.U32 R134, R133, c[0x0][0x2ac], RZ ;  /* 0x0000ab0085860a27 */ /* 0x000fea00078e00ff */
[----:B------:R-:W-:Y:S02]  /*2e20*/  @P0 SHF.R.U32.HI R133, RZ, c[0x0][0x2b0], R134 ;  /* 0x0000ac00ff850a19 */ /* 0x000fe40000011686 */
.L_x_1425:
[----:B------:R-:W-:Y:S05]  /*2e30*/  BSYNC B0 ;  /* 0x0000000000007941 */ /* 0x000fea0003800000 */
.L_x_1423:
[----:B------:R-:W2:Y:S01]  /*2e40*/  LDL R135, [R1+0x4] ;  /* 0x0000040001877983 */ /* 0x000ea20000100800 */
[----:B------:R-:W-:Y:S04]  /*2e50*/  IMAD.MOV.U32 R134, RZ, RZ, c[0x0][0x2a8] ;  /* 0x0000aa00ff867624 */ /* 0x000fe800078e00ff */
[----:B------:R-:W-:Y:S04]  /*2e60*/  IMAD R133, R133, R134, -UR13 ;  /* 0x8000000d85857e24 */ /* 0x000fe8000f8e0286 */
[----:B--2---:R-:W-:Y:S05]  /*2e70*/  IMAD.IADD R133, R133, 0x1, -R135 ;  /* 0x0000000185857824 */ /* 0x004fea00078e0a87 */
[----:B------:R-:W-:Y:S02]  /*2e80*/  IADD3 R134, R133, c[0x0][0x2a8], RZ ;  /* 0x0000aa0085867a10 */ /* 0x000fe40007ffe0ff */
[----:B------:R-:W-:Y:S02]  /*2e90*/  IMNMX R190, R190, R133, !PT ;  /* 0x00000085bebe7217 */ /* 0x000fe40007800200 */
[----:B------:R-:W-:Y:S02]  /*2ea0*/  IMNMX R194, R194, R134, PT ;  /* 0x00000086c2c27217 */ /* 0x000fe40003800200 */
.L_x_1422:
        /* <DEDUP_REMOVED lines=19> */
.L_x_1428:
[----:B------:R-:W-:Y:S04]  /*2fe0*/  MOV R134, 0x1 ;  /* 0x0000000100867802 */ /* 0x000fe80000000f00 */
[----:B------:R-:W-:Y:S11]  /*2ff0*/  ISETP.NE.AND P0, PT, R134, c[0x0][0x2a8], PT ;  /* 0x0000aa0086007a0c */ /* 0x000ff60003f05270 */
[----:B------:R-:W-:Y:S02]  /*3000*/  @!UPT UIADD3 URZ, URZ, URZ, URZ ;  /* 0x0000003f3f3ff290 */ /* 0x000fe4000fffe03f */
[----:B------:R-:W-:Y:S05]  /*3010*/  @P0 IMAD.HI.U32 R134, R133, c[0x0][0x2ac], RZ ;  /* 0x0000ab0085860a27 */ /* 0x000fea00078e00ff */
[----:B------:R-:W-:Y:S02]  /*3020*/  @P0 SHF.R.U32.HI R133, RZ, c[0x0][0x2b0], R134 ;  /* 0x0000ac00ff850a19 */ /* 0x000fe40000011686 */
.L_x_1429:
[----:B------:R-:W-:Y:S05]  /*3030*/  BSYNC B0 ;  /* 0x0000000000007941 */ /* 0x000fea0003800000 */
.L_x_1427:
[----:B------:R-:W2:Y:S01]  /*3040*/  LDL R135, [R1+0x4] ;  /* 0x0000040001877983 */ /* 0x000ea20000100800 */
[----:B------:R-:W-:Y:S04]  /*3050*/  IMAD.MOV.U32 R134, RZ, RZ, c[0x0][0x2a8] ;  /* 0x0000aa00ff867624 */ /* 0x000fe800078e00ff */
[----:B------:R-:W-:Y:S04]  /*3060*/  IMAD R133, R133, R134, -UR13 ;  /* 0x8000000d85857e24 */ /* 0x000fe8000f8e0286 */
[----:B--2---:R-:W-:Y:S05]  /*3070*/  IMAD.IADD R133, R133, 0x1, -R135 ;  /* 0x0000000185857824 */ /* 0x004fea00078e0a87 */
[----:B------:R-:W-:Y:S02]  /*3080*/  IADD3 R134, R133, c[0x0][0x2a8], RZ ;  /* 0x0000aa0085867a10 */ /* 0x000fe40007ffe0ff */
[----:B------:R-:W-:Y:S02]  /*3090*/  IMNMX R189, R189, R133, !PT ;  /* 0x00000085bdbd7217 */ /* 0x000fe40007800200 */
[----:B------:R-:W-:Y:S02]  /*30a0*/  IMNMX R193, R193, R134, PT ;  /* 0x00000086c1c17217 */ /* 0x000fe40003800200 */
.L_x_1426:
        /* <DEDUP_REMOVED lines=19> */
.L_x_1432:
[----:B------:R-:W-:Y:S04]  /*31e0*/  MOV R134, 0x1 ;  /* 0x0000000100867802 */ /* 0x000fe80000000f00 */
[----:B------:R-:W-:Y:S11]  /*31f0*/  ISETP.NE.AND P0, PT, R134, c[0x0][0x2a8], PT ;  /* 0x0000aa0086007a0c */ /* 0x000ff60003f05270 */
[----:B------:R-:W-:Y:S02]  /*3200*/  @!UPT UIADD3 URZ, URZ, URZ, URZ ;  /* 0x0000003f3f3ff290 */ /* 0x000fe4000fffe03f */
[----:B------:R-:W-:Y:S05]  /*3210*/  @P0 IMAD.HI.U32 R134, R133, c[0x0][0x2ac], RZ ;  /* 0x0000ab0085860a27 */ /* 0x000fea00078e00ff */
[----:B------:R-:W-:Y:S02]  /*3220*/  @P0 SHF.R.U32.HI R133, RZ, c[0x0][0x2b0], R134 ;  /* 0x0000ac00ff850a19 */ /* 0x000fe40000011686 */
.L_x_1433:
[----:B------:R-:W-:Y:S05]  /*3230*/  BSYNC B0 ;  /* 0x0000000000007941 */ /* 0x000fea0003800000 */
.L_x_1431:
[----:B------:R-:W2:Y:S01]  /*3240*/  LDL R135, [R1+0x4] ;  /* 0x0000040001877983 */ /* 0x000ea20000100800 */
[----:B------:R-:W-:Y:S04]  /*3250*/  IMAD.MOV.U32 R134, RZ, RZ, c[0x0][0x2a8] ;  /* 0x0000aa00ff867624 */ /* 0x000fe800078e00ff */
[----:B------:R-:W-:Y:S04]  /*3260*/  IMAD R133, R133, R134, -UR13 ;  /* 0x8000000d85857e24 */ /* 0x000fe8000f8e0286 */
[----:B--2---:R-:W-:Y:S05]  /*3270*/  IMAD.IADD R133, R133, 0x1, -R135 ;  /* 0x0000000185857824 */ /* 0x004fea00078e0a87 */
[----:B------:R-:W-:Y:S02]  /*3280*/  IADD3 R134, R133, c[0x0][0x2a8], RZ ;  /* 0x0000aa0085867a10 */ /* 0x000fe40007ffe0ff */
[----:B------:R-:W-:Y:S02]  /*3290*/  IMNMX R191, R191, R133, !PT ;  /* 0x00000085bfbf7217 */ /* 0x000fe40007800200 */
[----:B------:R-:W-:Y:S02]  /*32a0*/  IMNMX R196, R196, R134, PT ;  /* 0x00000086c4c47217 */ /* 0x000fe40003800200 */
.L_x_1430:
        /* <DEDUP_REMOVED lines=19> */
.L_x_1436:
[----:B------:R-:W-:Y:S04]  /*33e0*/  MOV R133, 0x1 ;  /* 0x0000000100857802 */ /* 0x000fe80000000f00 */
[----:B------:R-:W-:Y:S11]  /*33f0*/  ISETP.NE.AND P0, PT, R133, c[0x0][0x2a8], PT ;  /* 0x0000aa0085007a0c */ /* 0x000ff60003f05270 */
[----:B------:R-:W-:Y:S02]  /*3400*/  @!UPT UIADD3 URZ, URZ, URZ, URZ ;  /* 0x0000003f3f3ff290 */ /* 0x000fe4000fffe03f */
[----:B------:R-:W-:Y:S05]  /*3410*/  @P0 IMAD.HI.U32 R133, R132, c[0x0][0x2ac], RZ ;  /* 0x0000ab0084850a27 */ /* 0x000fea00078e00ff */
[----:B------:R-:W-:Y:S02]  /*3420*/  @P0 SHF.R.U32.HI R132, RZ, c[0x0][0x2b0], R133 ;  /* 0x0000ac00ff840a19 */ /* 0x000fe40000011685 */
.L_x_1437:
[----:B------:R-:W-:Y:S05]  /*3430*/  BSYNC B0 ;  /* 0x0000000000007941 */ /* 0x000fea0003800000 */
.L_x_1435:
[----:B------:R-:W2:Y:S01]  /*3440*/  LDL R134, [R1+0x4] ;  /* 0x0000040001867983 */ /* 0x000ea20000100800 */
[----:B------:R-:W-:Y:S04]  /*3450*/  IMAD.MOV.U32 R133, RZ, RZ, c[0x0][0x2a8] ;  /* 0x0000aa00ff857624 */ /* 0x000fe800078e00ff */
[----:B------:R-:W-:Y:S04]  /*3460*/  IMAD R132, R132, R133, -UR13 ;  /* 0x8000000d84847e24 */ /* 0x000fe8000f8e0285 */
[----:B--2---:R-:W-:Y:S05]  /*3470*/  IMAD.IADD R132, R132, 0x1, -R134 ;  /* 0x0000000184847824 */ /* 0x004fea00078e0a86 */
[----:B------:R-:W-:Y:S02]  /*3480*/  IADD3 R133, R132, c[0x0][0x2a8], RZ ;  /* 0x0000aa0084857a10 */ /* 0x000fe40007ffe0ff */
[----:B------:R-:W-:Y:S02]  /*3490*/  IMNMX R192, R192, R132, !PT ;  /* 0x00000084c0c07217 */ /* 0x000fe40007800200 */
[----:B------:R-:W-:Y:S02]  /*34a0*/  IMNMX R195, R195, R133, PT ;  /* 0x00000085c3c37217 */ /* 0x000fe40003800200 */
.L_x_1434:
        /* <DEDUP_REMOVED lines=27> */
[----:B-1----:R-:W-:Y:S02]  /*3660*/  IMAD.U32 R0, RZ, RZ, UR24 ;  /* 0x00000018ff007e24 */ /* 0x002fe4000f8e00ff */
        /* <DEDUP_REMOVED lines=9> */
[----:B--2---:R-:W-:Y:S02]  /*3700*/  LEA R0, P1, R0, R212, 0x7 ;  /* 0x000000d400007211 */ /* 0x004fe400078238ff */
[----:B---3--:R-:W-:Y:S02]  /*3710*/  IADD3 R2, -R207, UR22, RZ ;  /* 0x00000016cf027c10 */ /* 0x008fe4000fffe1ff */
[----:B-----5:R-:W-:Y:S02]  /*3720*/  @!P3 IADD3 R207, P0, R201, R205, RZ ;  /* 0x000000cdc9cfb210 */ /* 0x020fe40007f1e0ff */
[----:B------:R-:W-:Y:S02]  /*3730*/  ISETP.LT.OR P2, PT, R2, 0x1, P6 ;  /* 0x000000010200780c */ /* 0x000fe40003741670 */
[----:B----4-:R-:W-:Y:S02]  /*3740*/  LEA.HI.X R202, R203, R204, R202, 0x7, P1 ;  /* 0x000000cccbca7211 */ /* 0x010fe400008f3cca */
[C---:B------:R-:W-:Y:S02]  /*3750*/  LEA R204, P1, R0.reuse, c[0x0][0x160], 0x1 ;  /* 0x0000580000cc7a11 */ /* 0x040fe400078208ff */
[----:B------:R-:W-:Y:S02]  /*3760*/  @!P3 LEA.HI.X.SX32 R201, R201, R206, 0x1, P0 ;  /* 0x000000cec9c9b211 */ /* 0x000fe400000f0eff */
[----:B------:R-:W-:Y:S01]  /*3770*/  LEA.HI.X R205, R0, c[0x0][0x164], R202, 0x1, P1 ;  /* 0x0000590000cd7a11 */ /* 0x000fe200008f0cca */
        /* <DEDUP_REMOVED lines=9> */
[C---:B------:R-:W-:Y:S02]  /*3810*/  @!P3 LEA R206, P1, R207.reuse, c[0x0][0x258], 0x2 ;  /* 0x00009600cfceba11 */ /* 0x040fe400078210ff */
[C---:B------:R-:W-:Y:S02]  /*3820*/  ISETP.LT.OR P2, PT, R2.reuse, 0x41, P6 ;  /* 0x000000410200780c */ /* 0x040fe40003741670 */
[----:B------:R2:W-:Y:S01]  /*3830*/  LDGSTS.E.BYPASS.LTC128B.128 [R0+0x1000], [R202.64], !P0 ;  /* 0x01000000ca007fae */ /* 0x0005e2000c101d4e */
[----:B------:R-:W-:Y:S02]  /*3840*/  @!P3 LEA.HI.X R207, R207, c[0x0][0x25c], R201, 0x2, P1 ;  /* 0x00009700cfcfba11 */ /* 0x000fe400008f14c9 */
        /* <DEDUP_REMOVED lines=11> */
.L_x_1438:
        /* <DEDUP_REMOVED lines=527> */
[----:B------:R-:W5:Y:S01]  /*59f0*/  MUFU.EX2 R29, R176 ;  /* 0x000000b0001d7308 */ /* 0x000f620000000800 */
[----:B------:R-:W-:Y:S01]  /*5a00*/  F2FP.BF16.PACK_AB R35, R212, R213 ;  /* 0x000000d5d423723e */ /* 0x000fe200000010ff */
[----:B------:R-:W-:Y:S01]  /*5a10*/  FMUL.FTZ R144, R164, R64 ;  /* 0x00000040a4907220 */ /* 0x000fe20000410000 */
[----:B------:R-:W-:Y:S01]  /*5a20*/  F2FP.BF16.PACK_AB R52, R52, R34 ;  /* 0x000000223434723e */ /* 0x000fe200000010ff */
[----:B------:R-:W-:Y:S01]  /*5a30*/  FMUL.FTZ R65, R197, R65 ;  /* 0x00000041c5417220 */ /* 0x000fe20000410000 */
[----:B------:R-:W-:Y:S01]  /*5a40*/  F2FP.BF16.PACK_AB R34, R166, R209 ;  /* 0x000000d1a622723e */ /* 0x000fe200000010ff */
        /* <DEDUP_REMOVED lines=17> */
[----:B------:R-:W-:Y:S01]  /*5b60*/  F2FP.BF16.PACK_AB R32, R198, R237 ;  /* 0x000000edc620723e */ /* 0x000fe200000010ff */
        /* <DEDUP_REMOVED lines=9> */
[--C-:B------:R-:W-:Y:S01]  /*5c00*/  FADD.FTZ R47, R47, -R0.reuse ;  /* 0x800000002f2f7221 */ /* 0x100fe20000010000 */
[----:B------:R-:W-:Y:S01]  /*5c10*/  F2FP.BF16.PACK_AB R64, R197, R164 ;  /* 0x000000a4c540723e */ /* 0x000fe200000010ff */
        /* <DEDUP_REMOVED lines=10> */
[--C-:B------:R-:W-:Y:S02]  /*5cc0*/  FADD.FTZ R10, R10, -R0.reuse ;  /* 0x800000000a0a7221 */ /* 0x100fe40000010000 */
[----:B------:R-:W-:Y:S01]  /*5cd0*/  F2FP.BF16.PACK_AB R53, R19, R18 ;  /* 0x000000121335723e */ /* 0x000fe200000010ff */
[----:B------:R5:W-:Y:S01]  /*5ce0*/  STS [R226+0x2400], R2 ;  /* 0x00240002e2007388 */ /* 0x000be20000000800 */
[----:B------:R-:W3:Y:S01]  /*5cf0*/  MUFU.EX2 R24, R174 ;  /* 0x000000ae00187308 */ /* 0x000ee20000000800 */
        /* <DEDUP_REMOVED lines=10> */
[--C-:B------:R-:W-:Y:S01]  /*5da0*/  FADD.FTZ R30, R30, -R0.reuse ;  /* 0x800000001e1e7221 */ /* 0x100fe20000010000 */
[----:B------:R-:W-:Y:S01]  /*5db0*/  STS [R225+0x4000], R133 ;  /* 0x00400085e1007388 */ /* 0x000fe20000000800 */
[--C-:B------:R-:W-:Y:S02]  /*5dc0*/  FADD.FTZ R42, R42, -R0.reuse ;  /* 0x800000002a2a7221 */ /* 0x100fe40000010000 */
        /* <DEDUP_REMOVED lines=16> */
[----:B------:R-:W-:Y:S01]  /*5ed0*/  FMUL.FTZ R56, R169, R56 ;  /* 0x00000038a9387220 */ /* 0x000fe20000410000 */
[----:B------:R1:W-:Y:S01]  /*5ee0*/  STS [R227+0x4000], R132 ;  /* 0x00400084e3007388 */ /* 0x0003e20000000800 */
[----:B------:R-:W-:Y:S02]  /*5ef0*/  FMUL.FTZ R19, R165, R57 ;  /* 0x00000039a5137220 */ /* 0x000fe40000410000 */
[--C-:B------:R-:W-:Y:S01]  /*5f00*/  FADD.FTZ R62, R62, -R0.reuse ;  /* 0x800000003e3e7221 */ /* 0x100fe20000010000 */
[----:B------:R-:W-:Y:S01]  /*5f10*/  STS [R227+0x4400], R33 ;  /* 0x00440021e3007388 */ /* 0x000fe20000000800 */
[----:B------:R-:W-:Y:S01]  /*5f20*/  FADD.FTZ R63, R63, -R0 ;  /* 0x800000003f3f7221 */ /* 0x000fe20000010000 */
[----:B------:R-:W-:Y:S01]  /*5f30*/  F2FP.BF16.PACK_AB R19, R19, R56 ;  /* 0x000000381313723e */ /* 0x000fe200000010ff */
[----:B------:R-:W-:Y:S01]  /*5f40*/  FMUL.FTZ R62, R17, R62 ;  /* 0x0000003e113e7220 */ /* 0x000fe20000410000 */
        /* <DEDUP_REMOVED lines=9> */
[----:B---3--:R-:W-:Y:S02]  /*5fe0*/  F2FP.BF16.PACK_AB R2, R24, R25 ;  /* 0x000000191802723e */ /* 0x008fe400000010ff */
[----:B------:R-:W-:Y:S02]  /*5ff0*/  F2FP.BF16.PACK_AB R3, R3, R26 ;  /* 0x0000001a0303723e */ /* 0x000fe400000010ff */
[----:B------:R-:W-:Y:S01]  /*6000*/  F2FP.BF16.PACK_AB R20, R20, R60 ;  /* 0x0000003c1414723e */ /* 0x000fe200000010ff */
[----:B------:R3:W-:Y:S01]  /*6010*/  STS [R227+0x6400], R2 ;  /* 0x00640002e3007388 */ /* 0x0007e20000000800 */
[----:B-1----:R-:W-:Y:S03]  /*6020*/  IMAD.SHL.U32 R132, R187, 0x2, RZ ;  /* 0x00000002bb847824 */ /* 0x002fe600078e00ff */
[----:B------:R1:W-:Y:S01]  /*6030*/  STS [R226+0x6000], R5 ;  /* 0x00600005e2007388 */ /* 0x0003e20000000800 */
[----:B--2---:R-:W-:Y:S05]  /*6040*/  FMUL.FTZ R4, R153, R11 ;  /* 0x0000000b99047220 */ /* 0x004fea0000410000 */
[----:B------:R-:W-:Y:S02]  /*6050*/  F2FP.BF16.PACK_AB R4, R4, R10 ;  /* 0x0000000a0404723e */ /* 0x000fe400000010ff */
[----:B---3--:R-:W-:Y:S01]  /*6060*/  F2FP.BF16.PACK_AB R2, R200, R17 ;  /* 0x00000011c802723e */ /* 0x008fe200000010ff */
[----:B-1----:R-:W-:Y:S04]  /*6070*/  FMUL.FTZ R5, R147, R31 ;  /* 0x0000001f93057220 */ /* 0x002fe80000410000 */
        /* <DEDUP_REMOVED lines=158> */
[----:B--2-4-:R-:W2:Y:S01]  /*6a60*/  LDL R177, [R1+0x10] ;  /* 0x0000100001b17983 */ /* 0x014ea20000100800 */
[----:B------:R-:W-:Y:S01]  /*6a70*/  ULDC.64 UR6, c[0x0][0x208] ;  /* 0x0000820000067ab9 */ /* 0x000fe20000000a00 */
[----:B------:R-:W-:Y:S01]  /*6a80*/  IMAD.U32 R8, RZ, RZ, UR21 ;  /* 0x00000015ff087e24 */ /* 0x000fe2000f8e00ff */
[----:B------:R-:W-:Y:S01]  /*6a90*/  UIMAD.WIDE.U32 UR24, UR22, UR6, URZ ;  /* 0x00000006161872a5 */ /* 0x000fe2000f8e003f */
[----:B------:R-:W3:Y:S01]  /*6aa0*/  LDL.64 R156, [R1+0x28] ;  /* 0x00002800019c7983 */ /* 0x000ee20000100a00 */
[----:B------:R-:W-:Y:S03]  /*6ab0*/  USHF.R.S32.HI UR23, URZ, 0x1f, UR22 ;  /* 0x0000001f3f177899 */ /* 0x000fe60008011416 */
[----:B------:R-:W4:Y:S01]  /*6ac0*/  LDL.64 R60, [R1+0x20] ;  /* 0x00002000013c7983 */ /* 0x000f220000100a00 */
[----:B------:R-:W-:Y:S01]  /*6ad0*/  UIMAD UR23, UR23, UR6, URZ ;  /* 0x00000006171772a4 */ /* 0x000fe2000f8e023f */
[----:B------:R-:W-:Y:S02]  /*6ae0*/  IMAD.U32 R6, RZ, RZ, UR24 ;  /* 0x00000018ff067e24 */ /* 0x000fe4000f8e00ff */
        /* <DEDUP_REMOVED lines=17> */
[----:B------:R-:W-:Y:S02]  /*6c00*/  ISETP.LT.OR P0, PT, R9, 0x21, P5 ;  /* 0x000000210900780c */ /* 0x000fe40002f01670 */
[----:B------:R-:W-:Y:S02]  /*6c10*/  LEA.HI.X.SX32 R12, R12, R57, 0x1, P1 ;  /* 0x000000390c0c7211 */ /* 0x000fe400008f0eff */
        /* <DEDUP_REMOVED lines=8> */
[----:B------:R-:W-:Y:S01]  /*6ca0*/  ISETP.LT.OR P2, PT, R9, 0x41, P5 ;  /* 0x000000410900780c */ /* 0x000fe20002f41670 */
        /* <DEDUP_REMOVED lines=13> */
.L_x_1439:
[-C--:B-12-4-:R-:W-:Y:S01]  /*6d80*/  HMMA.16816.F32.BF16 R4, R32, R24.reuse, RZ ;  /* 0x000000182004723c */ /* 0x096fe200000418ff */
        /* <DEDUP_REMOVED lines=279> */
.L_x_1419:
[----:B------:R-:W-:Y:S05]  /*7f00*/  @P2 EXIT ;  /* 0x000000000000294d */ /* 0x000fea0003800000 */
[----:B------:R-:W2:Y:S01]  /*7f10*/  LDL.LU R9, [R1+0x5c] ;  /* 0x00005c0001097983 */ /* 0x000ea20000300800 */
[----:B------:R-:W-:-:S04]  /*7f20*/  ISETP.NE.U32.AND P2, PT, RZ, c[0x0][0x360], PT ;  /* 0x0000d800ff007a0c */ /* 0x000fc80003f45070 */
[----:B------:R-:W-:-:S13]  /*7f30*/  ISETP.NE.AND.EX P2, PT, RZ, c[0x0][0x364], PT, P2 ;  /* 0x0000d900ff007a0c */ /* 0x000fda0003f45320 */
[----:B------:R-:W-:-:S04]  /*7f40*/  @P2 IMAD.MOV.U32 R2, RZ, RZ, 0x4 ;  /* 0x00000004ff022424 */ /* 0x000fc800078e00ff */
[----:B--2---:R-:W-:-:S05]  /*7f50*/  @P2 IMAD.WIDE R2, R9, R2, c[0x0][0x360] ;  /* 0x0000d80009022625 */ /* 0x004fca00078e0202 */
[----:B-1----:R1:W2:Y:S01]  /*7f60*/  @P2 LDG.E R0, [R2.64] ;  /* 0x0000000e02002981 */ /* 0x0022a2000c1e1900 */
[----:B------:R-:W-:Y:S01]  /*7f70*/  IMAD.MOV.U32 R4, RZ, RZ, 0x1 ;  /* 0x00000001ff047424 */ /* 0x000fe200078e00ff */
[----:B------:R-:W-:Y:S02]  /*7f80*/  USHF.L.U32 UR5, UR8, 0xd, URZ ;  /* 0x0000000d08057899 */ /* 0x000fe4000800063f */
[----:B------:R-:W3:Y:S04]  /*7f90*/  S2R R5, SR_TID.X ;  /* 0x0000000000057919 */ /* 0x000ee80000002100 */
[----:B------:R-:W-:Y:S01]  /*7fa0*/  BAR.SYNC.DEFER_BLOCKING 0x1, 0x100 ;  /* 0x0044000000007b1d */ /* 0x000fe20000010000 */
[----:B------:R-:W-:Y:S01]  /*7fb0*/  ISETP.NE.AND P0, PT, R4, c[0x0][0x338], PT ;  /* 0x0000ce0004007a0c */ /* 0x000fe20003f05270 */
[----:B------:R-:W-:-:S04]  /*7fc0*/  USHF.R.S32.HI UR4, URZ, 0x1f, UR5 ;  /* 0x0000001f3f047899 */ /* 0x000fc80008011405 */
[----:B-1----:R-:W1:Y:S01]  /*7fd0*/  S2R R3, SR_CTAID.Y ;  /* 0x0000000000037919 */ /* 0x002e620000002600 */
[----:B---3--:R-:W-:-:S07]  /*7fe0*/  SHF.R.S32.HI R6, RZ, 0x1f, R5 ;  /* 0x0000001fff067819 */ /* 0x008fce0000011405 */
        /* <DEDUP_REMOVED lines=101> */
.L_x_1441:
        /* <DEDUP_REMOVED lines=12> */
.L_x_1842:


//--------------------- .text._ZN7cutlass13device_kernelIN5flash19enable_sm80_to_sm89INS1_16FlashAttnBwdSm80INS1_25CollectiveMainloopBwdSm80ILi2ELi2EN4cute5tupleIJNS5_1CILi128EEES8_NS7_ILi64EEEEEENS_10bfloat16_tEfNS_4arch4Sm80ELb0ELb1ELb0ELb1ELb1ELb0ELb0ELb0ELi2ELi4ELi4ELi4ELb0EEENS1_24CollectiveEpilogueBwdGQAISA_fSD_Li256ELb1ELb1EEENS1_19SingleTileSchedulerILb1ELb0ELb0ELi128EEEEEEEEEvNT_6ParamsE --------------------------
	.section	.text._ZN7cutlass13device_kernelIN5flash19enable_sm80_to_sm89INS1_16FlashAttnBwdSm80INS1_25CollectiveMainloopBwdSm80ILi2ELi2EN4cute5tupleIJNS5_1CILi128EEES8_NS7_ILi64EEEEEENS_10bfloat16_tEfNS_4arch4Sm80ELb0ELb1ELb0ELb1ELb1ELb0ELb0ELb0ELi2ELi4ELi4ELi4ELb0EEENS1_24CollectiveEpilogueBwdGQAISA_fSD_Li256ELb1ELb1EEENS1_19SingleTileSchedulerILb1ELb0ELb0ELi128EEEEEEEEEvNT_6ParamsE,"ax",@progbits
	.sectioninfo	@"SHI_REGISTERS=255"
	.align	128
.text._ZN7cutlass13device_kernelIN5flash19enable_sm80_to_sm89INS1_16FlashAttnBwdSm80INS1_25CollectiveMainloopBwdSm80ILi2ELi2EN4cute5tupleIJNS5_1CILi128EEES8_NS7_ILi64EEEEEENS_10bfloat16_tEfNS_4arch4Sm80ELb0ELb1ELb0ELb1ELb1ELb0ELb0ELb0ELi2ELi4ELi4ELi4ELb0EEENS1_24CollectiveEpilogueBwdGQAISA_fSD_Li256ELb1ELb1EEENS1_19SingleTileSchedulerILb1ELb0ELb0ELi128EEEEEEEEEvNT_6ParamsE:
        .type           _ZN7cutlass13device_kernelIN5flash19enable_sm80_to_sm89INS1_16FlashAttnBwdSm80INS1_25CollectiveMainloopBwdSm80ILi2ELi2EN4cute5tupleIJNS5_1CILi128EEES8_NS7_ILi64EEEEEENS_10bfloat16_tEfNS_4arch4Sm80ELb0ELb1ELb0ELb1ELb1ELb0ELb0ELb0ELi2ELi4ELi4ELi4ELb0EEENS1_24CollectiveEpilogueBwdGQAISA_fSD_Li256ELb1ELb1EEENS1_19SingleTileSchedulerILb1ELb0ELb0ELi128EEEEEEEEEvNT_6ParamsE,@function
        .size           _ZN7cutlass13device_kernelIN5flash19enable_sm80_to_sm89INS1_16FlashAttnBwdSm80INS1_25CollectiveMainloopBwdSm80ILi2ELi2EN4cute5tupleIJNS5_1CILi128EEES8_NS7_ILi64EEEEEENS_10bfloat16_tEfNS_4arch4Sm80ELb0ELb1ELb0ELb1ELb1ELb0ELb0ELb0ELi2ELi4ELi4ELi4ELb0EEENS1_24CollectiveEpilogueBwdGQAISA_fSD_Li256ELb1ELb1EEENS1_19SingleTileSchedulerILb1ELb0ELb0ELi128EEEEEEEEEvNT_6ParamsE,(.L_x_1843 - _ZN7cutlass13device_kernelIN5flash19enable_sm80_to_sm89INS1_16FlashAttnBwdSm80INS1_25CollectiveMainloopBwdSm80ILi2ELi2EN4cute5tupleIJNS5_1CILi128EEES8_NS7_ILi64EEEEEENS_10bfloat16_tEfNS_4arch4Sm80ELb0ELb1ELb0ELb1ELb1ELb0ELb0ELb0ELi2ELi4ELi4ELi4ELb0EEENS1_24CollectiveEpilogueBwdGQAISA_fSD_Li256ELb1ELb1EEENS1_19SingleTileSchedulerILb1ELb0ELb0ELi128EEEEEEEEEvNT_6ParamsE)
        .other          _ZN7cutlass13device_kernelIN5flash19enable_sm80_to_sm89INS1_16FlashAttnBwdSm80INS1_25CollectiveMainloopBwdSm80ILi2ELi2EN4cute5tupleIJNS5_1CILi128EEES8_NS7_ILi64EEEEEENS_10bfloat16_tEfNS_4arch4Sm80ELb0ELb1ELb0ELb1ELb1ELb0ELb0ELb0ELi2ELi4ELi4ELi4ELb0EEENS1_24CollectiveEpilogueBwdGQAISA_fSD_Li256ELb1ELb1EEENS1_19SingleTileSchedulerILb1ELb0ELb0ELi128EEEEEEEEEvNT_6ParamsE,@"STO_CUDA_ENTRY STV_DEFAULT"
_ZN7cutlass13device_kernelIN5flash19enable_sm80_to_sm89INS1_16FlashAttnBwdSm80INS1_25CollectiveMainloopBwdSm80ILi2ELi2EN4cute5tupleIJNS5_1CILi128EEES8_NS7_ILi64EEEEEENS_10bfloat16_tEfNS_4arch4Sm80ELb0ELb1ELb0ELb1ELb1ELb0ELb0ELb0ELi2ELi4ELi4ELi4ELb0EEENS1_24CollectiveEpilogueBwdGQAISA_fSD_Li256ELb1ELb1EEENS1_19SingleTileSchedulerILb1ELb0ELb0ELi128EEEEEEEEEvNT_6ParamsE:
        /* <DEDUP_REMOVED lines=18> */
.L_x_1443:
        /* <DEDUP_REMOVED lines=8> */
.L_x_1445:
[----:B------:R-:W-:Y:S02]  /*01a0*/  MOV R0, c[0x0][0x3ac] ;  /* 0x0000eb0000007a02 */ /* 0x000fe40000000f00 */
.L_x_1444:
[----:B------:R-:W-:-:S06]  /*01b0*/  USHF.L.U32 UR13, UR8, 0x7, URZ ;  /* 0x00000007080d7899 */ /* 0x000fcc000800063f */
[----:B-----5:R-:W-:-:S04]  /*01c0*/  ISETP.LE.AND P0, PT, R0, UR13, PT ;  /* 0x0000000d00007c0c */ /* 0x020fc8000bf03270 */
[----:B------:R-:W-:-:S05]  /*01d0*/  SEL R0, R5, 0xffffffff, !P0 ;  /* 0xffffffff05007807 */ /* 0x000fca0004000000 */
[----:B------:R2:W-:Y:S01]  /*01e0*/  STL [R1+0x5c], R0 ;  /* 0x00005c0001007387 */ /* 0x0005e20000100800 */
[----:B------:R-:W-:Y:S05]  /*01f0*/  BRA `(.L_x_1446) ;  /* 0x0000012000007947 */ /* 0x000fea0003800000 */
.L_x_1442:
[----:B--2-4-:R-:W-:-:S04]  /*0200*/  ISETP.NE.U32.AND P0, PT, RZ, c[0x0][0x3c8], PT ;  /* 0x0000f200ff007a0c */ /* 0x014fc80003f05070 */
[----:B------:R-:W-:-:S13]  /*0210*/  ISETP.NE.AND.EX P0, PT, RZ, c[0x0][0x3cc], PT, P0 ;  /* 0x0000f300ff007a0c */ /* 0x000fda0003f05300 */
[----:B------:R-:W-:Y:S05]  /*0220*/  @!P0 BRA `(.L_x_1447) ;  /* 0x0000002000008947 */ /* 0x000fea0003800000 */
[----:B------:R1:W5:Y:S01]  /*0230*/  LDG.E R0, [R2.64] ;  /* 0x0000000e02007981 */ /* 0x000362000c1e1900 */
[----:B------:R-:W-:Y:S05]  /*0240*/  BRA `(.L_x_1448) ;  /* 0x0000009000007947 */ /* 0x000fea0003800000 */
.L_x_1447:
        /* <DEDUP_REMOVED lines=8> */
.L_x_1449:
[----:B------:R-:W-:Y:S02]  /*02d0*/  MOV R0, c[0x0][0x3ac] ;  /* 0x0000eb0000007a02 */ /* 0x000fe40000000f00 */
.L_x_1448:
[----:B------:R-:W-:-:S06]  /*02e0*/  USHF.L.U32 UR13, UR8, 0x7, URZ ;  /* 0x00000007080d7899 */ /* 0x000fcc000800063f */
[----:B-----5:R-:W-:-:S04]  /*02f0*/  ISETP.LE.AND P0, PT, R0, UR13, PT ;  /* 0x0000000d00007c0c */ /* 0x020fc8000bf03270 */
[----:B------:R-:W-:-:S05]  /*0300*/  SEL R0, R5, 0xffffffff, !P0 ;  /* 0xffffffff05007807 */ /* 0x000fca0004000000 */
[----:B------:R2:W-:Y:S04]  /*0310*/  STL [R1+0x5c], R0 ;  /* 0x00005c0001007387 */ /* 0x0005e80000100800 */
.L_x_1446:
        /* <DEDUP_REMOVED lines=37> */
.L_x_1450:
[----:B--2---:R-:W-:-:S04]  /*0570*/  ISETP.NE.U32.AND P1, PT, RZ, c[0x0][0x2e0], PT ;  /* 0x0000b800ff007a0c */ /* 0x004fc80003f25070 */
[----:B------:R-:W-:-:S13]  /*0580*/  ISETP.NE.AND.EX P1, PT, RZ, c[0x0][0x2e4], PT, P1 ;  /* 0x0000b900ff007a0c */ /* 0x000fda0003f25310 */
[----:B------:R-:W-:Y:S05]  /*0590*/  @!P1 BRA `(.L_x_1451) ;  /* 0x0000004000009947 */ /* 0x000fea0003800000 */
[----:B------:R-:W-:-:S05]  /*05a0*/  IMAD.WIDE R2, R39, R10, c[0x0][0x2e0] ;  /* 0x0000b80027027625 */ /* 0x000fca00078e020a */
[----:B------:R-:W2:Y:S02]  /*05b0*/  LDG.E R0, [R2.64] ;  /* 0x0000000e02007981 */ /* 0x000ea4000c1e1900 */
[----:B--2---:R1:W2:Y:S01]  /*05c0*/  R2UR UR11, R0 ;  /* 0x00000000000b73c2 */ /* 0x0042a200000e0000 */
[----:B------:R-:W-:Y:S05]  /*05d0*/  BRA `(.L_x_1452) ;  /* 0x0000006000007947 */ /* 0x000fea0003800000 */
.L_x_1451:
[----:B------:R-:W-:Y:S05]  /*05e0*/  @!P5 BRA `(.L_x_1452) ;  /* 0x000000500000d947 */ /* 0x000fea0003800000 */
[----:B------:R1:W2:Y:S04]  /*05f0*/  LDG.E R0, [R2.64] ;  /* 0x0000000e02007981 */ /* 0x0002a8000c1e1900 */
[----:B-1----:R-:W3:Y:S01]  /*0600*/  LDG.E R2, [R2.64+0x4] ;  /* 0x0000040e02027981 */ /* 0x002ee2000c1e1900 */
[----:B--2---:R-:W1:Y:S08]  /*0610*/  R2UR UR11, R0 ;  /* 0x00000000000b73c2 */ /* 0x004e7000000e0000 */
[----:B---3--:R-:W1:Y:S02]  /*0620*/  R2UR UR4, R2 ;  /* 0x00000000020473c2 */ /* 0x008e6400000e0000 */
[----:B-1----:R-:W-:-:S06]  /*0630*/  UIADD3 UR11, -UR11, UR4, URZ ;  /* 0x000000040b0b7290 */ /* 0x002fcc000fffe13f */
.L_x_1452:
        /* <DEDUP_REMOVED lines=15> */
.L_x_1453:
        /* <DEDUP_REMOVED lines=101> */
[----:B------:R-:W-:Y:S01]  /*0d80*/  ULDC.64 UR4, c[0x0][0x178] ;  /* 0x00005e0000047ab9 */ /* 0x000fe20000000a00 */
[----:B------:R-:W-:Y:S01]  /*0d90*/  IMAD R31, R11, c[0x0][0x210], RZ ;  /* 0x000084000b1f7a24 */ /* 0x000fe200078e02ff */
[----:B------:R-:W-:Y:S01]  /*0da0*/  LOP3.LUT R28, R3, R0, RZ, 0x3c, !PT ;  /* 0x00000000031c7212 */ /* 0x000fe200078e3cff */
[----:B------:R-:W-:Y:S01]  /*0db0*/  IMAD.WIDE R12, R8, 0x80, R12 ;  /* 0x00000080080c7825 */ /* 0x000fe200078e020c */
[----:B------:R-:W-:Y:S01]  /*0dc0*/  SHF.R.S32.HI R0, RZ, 0x1f, R10 ;  /* 0x0000001fff007819 */ /* 0x000fe2000001140a */
[----:B------:R-:W-:Y:S01]  /*0dd0*/  UIMAD.WIDE.U32 UR22, UR9, UR4, URZ ;  /* 0x00000004091672a5 */ /* 0x000fe2000f8e003f */
[----:B------:R-:W-:Y:S01]  /*0de0*/  SHF.R.S32.HI R3, RZ, 0x1f, R2 ;  /* 0x0000001fff037819 */ /* 0x000fe20000011402 */
[----:B------:R-:W-:Y:S01]  /*0df0*/  IMAD.WIDE.U32 R8, R27, c[0x0][0x278], R4 ;  /* 0x00009e001b087a25 */ /* 0x000fe200078e0004 */
[----:B------:R-:W-:-:S02]  /*0e00*/  USHF.L.U32 UR19, UR6, 0x6, URZ ;  /* 0x0000000606137899 */ /* 0x000fc4000800063f */
[----:B------:R-:W-:Y:S01]  /*0e10*/  USHF.L.U32 UR21, UR4, 0x6, URZ ;  /* 0x0000000604157899 */ /* 0x000fe2000800063f */
        /* <DEDUP_REMOVED lines=48> */
[----:B------:R-:W-:Y:S01]  /*1120*/  IMAD R20, R20, c[0x0][0x240], RZ ;  /* 0x0000900014147a24 */ /* 0x000fe200078e02ff */
[C---:B------:R-:W-:Y:S01]  /*1130*/  LEA R4, P0, R8.reuse, c[0x0][0x1c0], 0x1 ;  /* 0x0000700008047a11 */ /* 0x040fe200078008ff */
[----:B------:R-:W-:Y:S02]  /*1140*/  IMAD.IADD R0, R9, 0x1, R0 ;  /* 0x0000000109007824 */ /* 0x000fe400078e0200 */
[----:B------:R-:W-:Y:S02]  /*1150*/  IMAD.IADD R15, R15, 0x1, R29 ;  /* 0x000000010f0f7824 */ /* 0x000fe400078e021d */
[----:B------:R-:W-:Y:S01]  /*1160*/  IMAD R29, R27, c[0x0][0x244], R20 ;  /* 0x000091001b1d7a24 */ /* 0x000fe200078e0214 */
[----:B------:R-:W-:Y:S01]  /*1170*/  LEA.HI.X R5, R8, c[0x0][0x1c4], R0, 0x1, P0 ;  /* 0x0000710008057a11 */ /* 0x000fe200000f0c00 */
[----:B------:R-:W-:Y:S01]  /*1180*/  IMAD.SHL.U32 R20, R34, 0x2, RZ ;  /* 0x0000000222147824 */ /* 0x000fe200078e00ff */
[----:B------:R-:W-:Y:S01]  /*1190*/  IADD3 R8, P0, R4, UR16, RZ ;  /* 0x0000001004087c10 */ /* 0x000fe2000ff1e0ff */
[----:B------:R-:W-:-:S02]  /*11a0*/  IMAD R0, R13, c[0x0][0x1a8], RZ ;  /* 0x00006a000d007a24 */ /* 0x000fc400078e02ff */
[----:B------:R-:W-:Y:S01]  /*11b0*/  IMAD.IADD R7, R17, 0x1, R21 ;  /* 0x0000000111077824 */ /* 0x000fe200078e0215 */
[----:B------:R-:W-:Y:S01]  /*11c0*/  IADD3.X R9, R5, UR18, RZ, P0, !PT ;  /* 0x0000001205097c10 */ /* 0x000fe200087fe4ff */
[----:B------:R-:W-:Y:S01]  /*11d0*/  @!PT LDS RZ, [RZ] ;  /* 0x00000000fffff984 */ /* 0x000fe20000000800 */
[----:B------:R-:W-:Y:S01]  /*11e0*/  @!PT LDS RZ, [RZ] ;  /* 0x00000000fffff984 */ /* 0x000fe20000000800 */
[----:B------:R-:W-:Y:S01]  /*11f0*/  @!PT LDS RZ, [RZ] ;  /* 0x00000000fffff984 */ /* 0x000fe20000000800 */
[----:B------:R1:W-:Y:S01]  /*1200*/  LDGSTS.E.BYPASS.LTC128B.128 [R20+0x4080], [R4.64], !P6 ;  /* 0x0408000004147fae */ /* 0x0003e2000f101d4e */
[----:B------:R-:W-:Y:S01]  /*1210*/  IMAD.MOV.U32 R6, RZ, RZ, R16 ;  /* 0x000000ffff067224 */ /* 0x000fe200078e0010 */
[C---:B------:R-:W-:Y:S01]  /*1220*/  ISETP.GE.OR P6, PT, R2.reuse, c[0x0][0x1cc], !P2 ;  /* 0x0000730002007a0c */ /* 0x040fe200057c6670 */
[----:B------:R-:W-:Y:S01]  /*1230*/  IMAD.WIDE.U32 R14, R27, c[0x0][0x188], R14 ;  /* 0x000062001b0e7a25 */ /* 0x000fe200078e000e */
[----:B------:R2:W-:Y:S01]  /*1240*/  LDGSTS.E.BYPASS.LTC128B.128 [R20+0x5080], [R8.64], !P5 ;  /* 0x0508000008147fae */ /* 0x0005e2000e901d4e */
[----:B------:R-:W-:Y:S02]  /*1250*/  ISETP.GE.OR P5, PT, R2, c[0x0][0x1cc], !P1 ;  /* 0x0000730002007a0c */ /* 0x000fe40004fa6670 */
[----:B------:R-:W-:Y:S01]  /*1260*/  IMAD R0, R12, c[0x0][0x1ac], R0 ;  /* 0x00006b000c007a24 */ /* 0x000fe200078e0200 */
[C---:B------:R-:W-:Y:S01]  /*1270*/  ISETP.GE.OR P2, PT, R2.reuse, c[0x0][0x19c], !P2 ;  /* 0x0000670002007a0c */ /* 0x040fe20005746670 */
[----:B------:R-:W-:Y:S01]  /*1280*/  IMAD.IADD R11, R19, 0x1, R31 ;  /* 0x00000001130b7824 */ /* 0x000fe200078e021f */
[----:B------:R-:W-:Y:S01]  /*1290*/  ISETP.GE.OR P1, PT, R2, c[0x0][0x19c], !P1 ;  /* 0x0000670002007a0c */ /* 0x000fe20004f26670 */
[----:B------:R-:W-:-:S02]  /*12a0*/  IMAD.MOV.U32 R10, RZ, RZ, R18 ;  /* 0x000000ffff0a7224 */ /* 0x000fc400078e0012 */
[----:B------:R-:W-:-:S04]  /*12b0*/  IMAD.WIDE.U32 R12, R12, c[0x0][0x1a8], R6 ;  /* 0x00006a000c0c7a25 */ /* 0x000fc800078e0006 */
[----:B------:R-:W-:Y:S01]  /*12c0*/  IMAD.MOV.U32 R6, RZ, RZ, R14 ;  /* 0x000000ffff067224 */ /* 0x000fe200078e000e */
[----:B------:R-:W-:Y:S01]  /*12d0*/  LEA.HI R14, R33, R22, RZ, 0x4 ;  /* 0x00000016210e7211 */ /* 0x000fe200078f20ff */
[----:B------:R-:W-:-:S03]  /*12e0*/  IMAD.WIDE.U32 R18, R27, c[0x0][0x218], R10 ;  /* 0x000086001b127a25 */ /* 0x000fc600078e000a */
[----:B------:R-:W-:Y:S01]  /*12f0*/  SHF.R.S32.HI R3, RZ, 0x4, R14 ;  /* 0x00000004ff037819 */ /* 0x000fe2000001140e */
[----:B------:R-:W-:Y:S02]  /*1300*/  IMAD.IADD R0, R13, 0x1, R0 ;  /* 0x000000010d007824 */ /* 0x000fe400078e0200 */
[----:B------:R-:W-:Y:S01]  /*1310*/  IMAD.IADD R7, R15, 0x1, R26 ;  /* 0x000000010f077824 */ /* 0x000fe200078e021a */
[----:B------:R-:W-:Y:S01]  /*1320*/  LEA.HI R15, R33, R22, RZ, 0x5 ;  /* 0x00000016210f7211 */ /* 0x000fe200078f28ff */
[----:B------:R-:W-:Y:S01]  /*1330*/  IMAD.WIDE.U32 R24, R27, c[0x0][0x240], R24 ;  /* 0x000090001b187a25 */ /* 0x000fe200078e0018 */
[----:B-1----:R-:W-:-:S03]  /*1340*/  IADD3 R4, P0, R8, UR16, RZ ;  /* 0x0000001008047c10 */ /* 0x002fc6000ff1e0ff */
[----:B------:R-:W-:Y:S01]  /*1350*/  IMAD.WIDE.U32 R44, R32, c[0x0][0x178], R6 ;  /* 0x00005e00202c7a25 */ /* 0x000fe200078e0006 */
[----:B------:R-:W-:Y:S02]  /*1360*/  IADD3.X R5, R9, UR18, RZ, P0, !PT ;  /* 0x0000001209057c10 */ /* 0x000fe400087fe4ff */
[----:B--2---:R-:W-:Y:S02]  /*1370*/  IADD3 R8, P0, R4, UR16, RZ ;  /* 0x0000001004087c10 */ /* 0x004fe4000ff1e0ff */
[----:B------:R-:W-:Y:S02]  /*1380*/  STL.64 [R1+0x30], R44 ;  /* 0x0000302c01007387 */ /* 0x000fe40000100a00 */
        /* <DEDUP_REMOVED lines=71> */
[----:B-----5:R-:W-:-:S04]  /*1800*/  SHF.R.S32.HI R5, RZ, 0x5, R15 ;  /* 0x00000005ff057819 */ /* 0x020fc8000001140f */
[----:B------:R-:W-:-:S04]  /*1810*/  LEA.HI R0, R0, R5, RZ, 0x2 ;  /* 0x0000000500007211 */ /* 0x000fc800078f10ff */
        /* <DEDUP_REMOVED lines=111> */
.L_x_1456:
[----:B---3--:R-:W-:Y:S05]  /*1f10*/  BSYNC B0 ;  /* 0x0000000000007941 */ /* 0x008fea0003800000 */
.L_x_1455:
[----:B-1-3--:R-:W-:Y:S01]  /*1f20*/  IMAD.MOV.U32 R3, RZ, RZ, 0x1 ;  /* 0x00000001ff037424 */ /* 0x00afe200078e00ff */
[----:B------:R-:W-:Y:S01]  /*1f30*/  LEA.HI R2, R33, R22, RZ, 0x2 ;  /* 0x0000001621027211 */ /* 0x000fe200078f10ff */
[----:B------:R-:W-:Y:S01]  /*1f40*/  IMAD.SHL.U32 R5, R37, 0x40, RZ ;  /* 0x0000004025057824 */ /* 0x000fe200078e00ff */
[----:B------:R-:W-:Y:S01]  /*1f50*/  LOP3.LUT R4, R15, 0xffffffe0, RZ, 0xc0, !PT ;  /* 0xffffffe00f047812 */ /* 0x000fe200078ec0ff */
[----:B------:R-:W-:Y:S01]  /*1f60*/  IMAD.SHL.U32 R7, R17, 0x10, RZ ;  /* 0x0000001011077824 */ /* 0x000fe200078e00ff */
[----:B------:R-:W-:Y:S01]  /*1f70*/  ISETP.LE.AND P4, PT, R3, c[0x0][0x2a8], PT ;  /* 0x0000aa0003007a0c */ /* 0x000fe20003f83270 */
[----:B------:R-:W-:Y:S01]  /*1f80*/  UIADD3 UR6, UR11, 0x1, -UR13 ;  /* 0x000000010b067890 */ /* 0x000fe2000fffe80d */
[----:B------:R-:W-:Y:S01]  /*1f90*/  LOP3.LUT R3, R2, 0x3ffffffc, RZ, 0xc0, !PT ;  /* 0x3ffffffc02037812 */ /* 0x000fe200078ec0ff */
[C---:B------:R-:W-:Y:S01]  /*1fa0*/  IMAD.IADD R9, R22.reuse, 0x1, -R4 ;  /* 0x0000000116097824 */ /* 0x040fe200078e0a04 */
[----:B------:R-:W-:Y:S01]  /*1fb0*/  LOP3.LUT R8, R5, 0x1c0, RZ, 0xc0, !PT ;  /* 0x000001c005087812 */ /* 0x000fe200078ec0ff */
[----:B------:R-:W-:Y:S01]  /*1fc0*/  ULDC UR4, c[0x0][0x2a0] ;  /* 0x0000a80000047ab9 */ /* 0x000fe20000000800 */
[--C-:B------:R-:W-:Y:S01]  /*1fd0*/  SHF.R.S32.HI R5, RZ, 0x2, R2.reuse ;  /* 0x00000002ff057819 */ /* 0x100fe20000011402 */
[----:B------:R-:W-:Y:S01]  /*1fe0*/  IMAD.IADD R22, R22, 0x1, -R3 ;  /* 0x0000000116167824 */ /* 0x000fe200078e0a03 */
[----:B------:R-:W-:Y:S01]  /*1ff0*/  SHF.R.S32.HI R2, RZ, 0x1f, R2 ;  /* 0x0000001fff027819 */ /* 0x000fe20000011402 */
[----:B------:R-:W-:Y:S01]  /*2000*/  IMAD.SHL.U32 R3, R38, 0x8, RZ ;  /* 0x0000000826037824 */ /* 0x000fe200078e00ff */
[--C-:B------:R-:W-:Y:S01]  /*2010*/  SHF.R.U32.HI R180, RZ, 0x3, R8.reuse ;  /* 0x00000003ffb47819 */ /* 0x100fe20000011608 */
[----:B------:R-:W-:Y:S01]  /*2020*/  ULOP3.LUT UR4, URZ, UR4, URZ, 0x33, !UPT ;  /* 0x000000043f047292 */ /* 0x000fe2000f8e333f */
[----:B------:R-:W-:Y:S01]  /*2030*/  LOP3.LUT R6, R8, 0x30, R7, 0xf8, !PT ;  /* 0x0000003008067812 */ /* 0x000fe200078ef807 */
[----:B------:R-:W-:Y:S01]  /*2040*/  IMAD.MOV.U32 R186, RZ, RZ, 0x20 ;  /* 0x00000020ffba7424 */ /* 0x000fe200078e00ff */
[----:B------:R-:W-:Y:S01]  /*2050*/  LOP3.LUT R3, R3, 0x8, RZ, 0xc0, !PT ;  /* 0x0000000803037812 */ /* 0x000fe200078ec0ff */
[----:B------:R-:W-:Y:S01]  /*2060*/  IMAD.MOV.U32 R172, RZ, RZ, 0x40 ;  /* 0x00000040ffac7424 */ /* 0x000fe200078e00ff */
[----:B------:R-:W-:Y:S01]  /*2070*/  LEA.HI R2, R2, R5, RZ, 0x3 ;  /* 0x0000000502027211 */ /* 0x000fe200078f18ff */
[----:B------:R-:W0:Y:S01]  /*2080*/  LDGDEPBAR ;  /* 0x00000000000079af */ /* 0x000e220000000000 */
[----:B------:R-:W-:Y:S01]  /*2090*/  LEA.HI R4, R181, R181, RZ, 0x1 ;  /* 0x000000b5b5047211 */ /* 0x000fe200078f08ff */
[----:B------:R-:W-:Y:S01]  /*20a0*/  CS2R R126, SRZ ;  /* 0x00000000007e7805 */ /* 0x000fe2000001ff00 */
[C---:B------:R-:W-:Y:S01]  /*20b0*/  LOP3.LUT R8, R180.reuse, R3, R8, 0x1e, !PT ;  /* 0x00000003b4087212 */ /* 0x040fe200078e1e08 */
[----:B------:R-:W-:Y:S01]  /*20c0*/  CS2R R124, SRZ ;  /* 0x00000000007c7805 */ /* 0x000fe2000001ff00 */
[----:B------:R-:W-:Y:S01]  /*20d0*/  LOP3.LUT R180, R180, R6, R3, 0x1e, !PT ;  /* 0x00000006b4b47212 */ /* 0x000fe200078e1e03 */
[----:B------:R-:W-:Y:S01]  /*20e0*/  CS2R R130, SRZ ;  /* 0x0000000000827805 */ /* 0x000fe2000001ff00 */
[----:B------:R-:W-:Y:S01]  /*20f0*/  SHF.R.S32.HI R6, RZ, 0x1f, R9 ;  /* 0x0000001fff067819 */ /* 0x000fe20000011409 */
[----:B------:R-:W-:Y:S01]  /*2100*/  CS2R R128, SRZ ;  /* 0x0000000000807805 */ /* 0x000fe2000001ff00 */
[----:B------:R-:W-:Y:S01]  /*2110*/  LOP3.LUT R3, R2, 0xfffffff8, RZ, 0xc0, !PT ;  /* 0xfffffff802037812 */ /* 0x000fe200078ec0ff */
[----:B------:R-:W-:Y:S01]  /*2120*/  IMAD R180, R16, 0x200, R180 ;  /* 0x0000020010b47824 */ /* 0x000fe200078e02b4 */
[----:B------:R-:W-:Y:S01]  /*2130*/  LOP3.LUT R4, R4, 0x1ffffffe, RZ, 0xc0, !PT ;  /* 0x1ffffffe04047812 */ /* 0x000fe200078ec0ff */
[----:B------:R-:W-:Y:S01]  /*2140*/  CS2R R122, SRZ ;  /* 0x00000000007a7805 */ /* 0x000fe2000001ff00 */
[----:B------:R-:W-:Y:S01]  /*2150*/  LEA.HI R2, R6, R9, RZ, 0x2 ;  /* 0x0000000906027211 */ /* 0x000fe200078f10ff */
[----:B------:R-:W-:Y:S01]  /*2160*/  IMAD.IADD R3, R5, 0x1, -R3 ;  /* 0x0000000105037824 */ /* 0x000fe200078e0a03 */
[----:B------:R-:W-:Y:S01]  /*2170*/  R2P PR, R37, 0x6 ;  /* 0x0000000625007804 */ /* 0x000fe20000000000 */
[----:B------:R-:W-:Y:S01]  /*2180*/  IMAD.IADD R10, R181, 0x1, -R4 ;  /* 0x00000001b50a7824 */ /* 0x000fe200078e0a04 */
[----:B------:R-:W-:Y:S01]  /*2190*/  LEA.HI.SX32 R4, R2, R7, 0x1e ;  /* 0x0000000702047211 */ /* 0x000fe200078ff2ff */
[----:B------:R-:W-:Y:S01]  /*21a0*/  IMAD R6, R22, 0x2, R0 ;  /* 0x0000000216067824 */ /* 0x000fe200078e0200 */
[----:B------:R-:W-:Y:S01]  /*21b0*/  LOP3.LUT R0, R2, 0x7ffffffc, RZ, 0xc0, !PT ;  /* 0x7ffffffc02007812 */ /* 0x000fe200078ec0ff */
[C---:B------:R-:W-:Y:S01]  /*21c0*/  IMAD.SHL.U32 R2, R3.reuse, 0x40, RZ ;  /* 0x0000004003027824 */ /* 0x040fe200078e00ff */
[----:B------:R-:W-:Y:S01]  /*21d0*/  SEL R183, R186, 0xffffffe0, !P1 ;  /* 0xffffffe0bab77807 */ /* 0x000fe20004800000 */
[----:B------:R1:W-:Y:S01]  /*21e0*/  STL [R1+0x14], R4 ;  /* 0x0000140401007387 */ /* 0x0003e20000100800 */
[----:B------:R-:W-:Y:S01]  /*21f0*/  SEL R182, R172, 0xffffffc0, !P2 ;  /* 0xffffffc0acb67807 */ /* 0x000fe20005000000 */
[----:B------:R-:W-:Y:S01]  /*2200*/  IMAD R181, R16, 0x2, R181 ;  /* 0x0000000210b57824 */ /* 0x000fe200078e02b5 */
[----:B------:R-:W-:Y:S01]  /*2210*/  R2P PR, R3, 0x6 ;  /* 0x0000000603007804 */ /* 0x000fe20000000000 */
[----:B------:R-:W-:Y:S01]  /*2220*/  CS2R R120, SRZ ;  /* 0x0000000000787805 */ /* 0x000fe2000001ff00 */
[----:B------:R-:W-:Y:S01]  /*2230*/  CS2R R118, SRZ ;  /* 0x0000000000767805 */ /* 0x000fe2000001ff00 */
[----:B------:R-:W-:Y:S01]  /*2240*/  IMAD.U32 R181, R181, 0x200, R8 ;  /* 0x00000200b5b57824 */ /* 0x000fe200078e0008 */
[----:B------:R-:W-:Y:S01]  /*2250*/  CS2R R116, SRZ ;  /* 0x0000000000747805 */ /* 0x000fe2000001ff00 */
[----:B------:R-:W-:Y:S01]  /*2260*/  SEL R226, R172, 0xffffffc0, !P2 ;  /* 0xffffffc0ace27807 */ /* 0x000fe20005000000 */
[----:B------:R-:W-:Y:S01]  /*2270*/  CS2R R110, SRZ ;  /* 0x00000000006e7805 */ /* 0x000fe2000001ff00 */
[----:B------:R-:W-:Y:S01]  /*2280*/  IMAD.SHL.U32 R181, R181, 0x2, RZ ;  /* 0x00000002b5b57824 */ /* 0x000fe200078e00ff */
[----:B------:R-:W-:Y:S01]  /*2290*/  CS2R R108, SRZ ;  /* 0x00000000006c7805 */ /* 0x000fe2000001ff00 */
        /* <DEDUP_REMOVED lines=14> */
[----:B------:R-:W-:Y:S01]  /*2380*/  LOP3.LUT R0, R2, 0x1c0, RZ, 0xc0, !PT ;  /* 0x000001c002007812 */ /* 0x000fe200078ec0ff */
[----:B------:R-:W-:Y:S01]  /*2390*/  CS2R R88, SRZ ;  /* 0x0000000000587805 */ /* 0x000fe2000001ff00 */
[----:B------:R-:W-:Y:S01]  /*23a0*/  CS2R R86, SRZ ;  /* 0x0000000000567805 */ /* 0x000fe2000001ff00 */
[----:B------:R-:W-:Y:S01]  /*23b0*/  IMAD R4, R10, 0x4, R4 ;  /* 0x000000040a047824 */ /* 0x000fe200078e0204 */
[----:B------:R-:W-:Y:S01]  /*23c0*/  SHF.R.U32.HI R2, RZ, 0x3, R0 ;  /* 0x00000003ff027819 */ /* 0x000fe20000011600 */
[----:B------:R-:W-:Y:S01]  /*23d0*/  CS2R R84, SRZ ;  /* 0x0000000000547805 */ /* 0x000fe2000001ff00 */
[----:B------:R-:W-:Y:S01]  /*23e0*/  CS2R R78, SRZ ;  /* 0x00000000004e7805 */ /* 0x000fe2000001ff00 */
[----:B------:R-:W-:Y:S01]  /*23f0*/  IMAD.SHL.U32 R5, R4, 0x2, RZ ;  /* 0x0000000204057824 */ /* 0x000fe200078e00ff */
[----:B------:R-:W-:Y:S01]  /*2400*/  LOP3.LUT R0, R2, R0, R13, 0x1e, !PT ;  /* 0x0000000002007212 */ /* 0x000fe200078e1e0d */
[----:B------:R-:W-:Y:S01]  /*2410*/  IMAD.U32 R2, RZ, RZ, UR6 ;  /* 0x00000006ff027e24 */ /* 0x000fe2000f8e00ff */
[----:B------:R-:W-:Y:S01]  /*2420*/  CS2R R76, SRZ ;  /* 0x00000000004c7805 */ /* 0x000fe2000001ff00 */
[----:B------:R-:W-:Y:S01]  /*2430*/  CS2R R82, SRZ ;  /* 0x0000000000527805 */ /* 0x000fe2000001ff00 */
[----:B------:R-:W-:Y:S01]  /*2440*/  STL [R1+0x4], R5 ;  /* 0x0000040501007387 */ /* 0x000fe20000100800 */
[----:B------:R-:W-:Y:S01]  /*2450*/  IMAD.IADD R0, R0, 0x1, R6 ;  /* 0x0000000100007824 */ /* 0x000fe200078e0206 */
[----:B------:R-:W-:Y:S01]  /*2460*/  CS2R R80, SRZ ;  /* 0x0000000000507805 */ /* 0x000fe2000001ff00 */
[----:B------:R-:W-:Y:S01]  /*2470*/  CS2R R74, SRZ ;  /* 0x00000000004a7805 */ /* 0x000fe2000001ff00 */
[----:B------:R-:W-:Y:S01]  /*2480*/  CS2R R72, SRZ ;  /* 0x0000000000487805 */ /* 0x000fe2000001ff00 */
[----:B------:R-:W-:Y:S01]  /*2490*/  CS2R R70, SRZ ;  /* 0x0000000000467805 */ /* 0x000fe2000001ff00 */
[----:B------:R-:W-:Y:S01]  /*24a0*/  LEA R224, R0, 0x18880, 0x1 ;  /* 0x0001888000e07811 */ /* 0x000fe200078e08ff */
[----:B------:R-:W-:Y:S01]  /*24b0*/  CS2R R68, SRZ ;  /* 0x0000000000447805 */ /* 0x000fe2000001ff00 */
[----:B------:R-:W-:Y:S01]  /*24c0*/  IADD3 R0, R2, -UR12, -R5 ;  /* 0x8000000c02007c10 */ /* 0x000fe2000fffe805 */
[----:B------:R-:W-:Y:S01]  /*24d0*/  IMAD.SHL.U32 R180, R180, 0x2, RZ ;  /* 0x00000002b4b47824 */ /* 0x000fe200078e00ff */
[----:B------:R-:W-:Y:S01]  /*24e0*/  IADD3 R2, -R5, UR20, RZ ;  /* 0x0000001405027c10 */ /* 0x000fe2000fffe1ff */
[C---:B------:R-:W-:Y:S01]  /*24f0*/  IMAD.IADD R227, R224.reuse, 0x1, R226 ;  /* 0x00000001e0e37824 */ /* 0x040fe200078e02e2 */
[C---:B------:R-:W-:Y:S01]  /*2500*/  IADD3 R225, R224.reuse, 0x20, RZ ;  /* 0x00000020e0e17810 */ /* 0x040fe20007ffe0ff */
[----:B------:R-:W-:Y:S01]  /*2510*/  IMAD.IADD R183, R183, 0x1, R182 ;  /* 0x00000001b7b77824 */ /* 0x000fe200078e02b6 */
[----:B------:R-:W-:Y:S01]  /*2520*/  @P1 IADD3 R225, R224, -0x20, RZ ;  /* 0xffffffe0e0e11810 */ /* 0x000fe20007ffe0ff */
[----:B------:R1:W-:Y:S01]  /*2530*/  STL [R1+0xc], R2 ;  /* 0x00000c0201007387 */ /* 0x0003e20000100800 */
[----:B------:R-:W-:Y:S01]  /*2540*/  R2P PR, R188, 0x6 ;  /* 0x00000006bc007804 */ /* 0x000fe20000000000 */
[----:B------:R-:W-:-:S02]  /*2550*/  UMOV UR19, URZ ;  /* 0x0000003f00137c82 */ /* 0x000fc40008000000 */
[----:B------:R-:W-:Y:S01]  /*2560*/  IMAD.IADD R226, R226, 0x1, R225 ;  /* 0x00000001e2e27824 */ /* 0x000fe200078e02e1 */
[----:B------:R-:W-:Y:S01]  /*2570*/  UMOV UR18, 0x1 ;  /* 0x0000000100127882 */ /* 0x000fe20000000000 */
[----:B------:R-:W-:Y:S01]  /*2580*/  SEL R186, R186, 0xffffffe0, !P1 ;  /* 0xffffffe0baba7807 */ /* 0x000fe20004800000 */
[----:B------:R-:W-:Y:S01]  /*2590*/  UMOV UR5, URZ ;  /* 0x0000003f00057c82 */ /* 0x000fe20008000000 */
[----:B------:R-:W-:Y:S01]  /*25a0*/  SEL R172, R172, 0xffffffc0, !P2 ;  /* 0xffffffc0acac7807 */ /* 0x000fe20005000000 */
[----:B------:R-:W-:Y:S02]  /*25b0*/  ULDC.64 UR22, c[0x0][0x118] ;  /* 0x0000460000167ab9 */ /* 0x000fe40000000a00 */
[----:B------:R-:W-:Y:S02]  /*25c0*/  UISETP.GT.AND UP4, UPT, UR8, -0x1, UPT ;  /* 0xffffffff0800788c */ /* 0x000fe4000bf84270 */
[----:B------:R-:W-:Y:S01]  /*25d0*/  ULDC.64 UR20, c[0x0][0x118] ;  /* 0x0000460000147ab9 */ /* 0x000fe20000000a00 */
[----:B-1----:R-:W-:-:S02]  /*25e0*/  IADD3 R2, R0, c[0x0][0x2a4], RZ ;  /* 0x0000a90000027a10 */ /* 0x002fc40007ffe0ff */
[----:B------:R-:W-:-:S03]  /*25f0*/  IADD3 R0, R0, UR4, RZ ;  /* 0x0000000400007c10 */ /* 0x000fc6000fffe0ff */
[----:B------:R1:W-:Y:S04]  /*2600*/  STL [R1], R2 ;  /* 0x0000000201007387 */ /* 0x0003e80000100800 */
[----:B------:R1:W-:Y:S02]  /*2610*/  STL [R1+0x8], R0 ;  /* 0x0000080001007387 */ /* 0x0003e40000100800 */
.L_x_1475:
        /* <DEDUP_REMOVED lines=126> */
.L_x_1459:
[----:B------:R-:W-:Y:S04]  /*2e00*/  MOV R134, 0x1 ;  /* 0x0000000100867802 */ /* 0x000fe80000000f00 */
[----:B------:R-:W-:Y:S11]  /*2e10*/  ISETP.NE.AND P0, PT, R134, c[0x0][0x2a8], PT ;  /* 0x0000aa0086007a0c */ /* 0x000ff60003f05270 */
[----:B------:R-:W-:Y:S02]  /*2e20*/  @!UPT UIADD3 URZ, URZ, URZ, URZ ;  /* 0x0000003f3f3ff290 */ /* 0x000fe4000fffe03f */
[----:B------:R-:W-:Y:S05]  /*2e30*/  @P0 IMAD.HI.U32 R134, R133, c[0x0][0x2ac], RZ ;  /* 0x0000ab0085860a27 */ /* 0x000fea00078e00ff */
[----:B------:R-:W-:Y:S02]  /*2e40*/  @P0 SHF.R.U32.HI R133, RZ, c[0x0][0x2b0], R134 ;  /* 0x0000ac00ff850a19 */ /* 0x000fe40000011686 */
.L_x_1460:
[----:B------:R-:W-:Y:S05]  /*2e50*/  BSYNC B0 ;  /* 0x0000000000007941 */ /* 0x000fea0003800000 */
.L_x_1458:
[----:B------:R-:W2:Y:S01]  /*2e60*/  LDL R135, [R1+0x4] ;  /* 0x0000040001877983 */ /* 0x000ea20000100800 */
[----:B------:R-:W-:Y:S04]  /*2e70*/  IMAD.MOV.U32 R134, RZ, RZ, c[0x0][0x2a8] ;  /* 0x0000aa00ff867624 */ /* 0x000fe800078e00ff */
[----:B------:R-:W-:Y:S04]  /*2e80*/  IMAD R133, R133, R134, -UR13 ;  /* 0x8000000d85857e24 */ /* 0x000fe8000f8e0286 */
[----:B--2---:R-:W-:Y:S05]  /*2e90*/  IMAD.IADD R133, R133, 0x1, -R135 ;  /* 0x0000000185857824 */ /* 0x004fea00078e0a87 */
[----:B------:R-:W-:Y:S02]  /*2ea0*/  IADD3 R134, R133, c[0x0][0x2a8], RZ ;  /* 0x0000aa0085867a10 */ /* 0x000fe40007ffe0ff */
[----:B------:R-:W-:Y:S02]  /*2eb0*/  IMNMX R190, R190, R133, !PT ;  /* 0x00000085bebe7217 */ /* 0x000fe40007800200 */
[----:B------:R-:W-:Y:S02]  /*2ec0*/  IMNMX R194, R194, R134, PT ;  /* 0x00000086c2c27217 */ /* 0x000fe40003800200 */
.L_x_1457:
        /* <DEDUP_REMOVED lines=19> */
.L_x_1463:
[----:B------:R-:W-:Y:S04]  /*3000*/  MOV R134, 0x1 ;  /* 0x0000000100867802 */ /* 0x000fe80000000f00 */
[----:B------:R-:W-:Y:S11]  /*3010*/  ISETP.NE.AND P0, PT, R134, c[0x0][0x2a8], PT ;  /* 0x0000aa0086007a0c */ /* 0x000ff60003f05270 */
[----:B------:R-:W-:Y:S02]  /*3020*/  @!UPT UIADD3 URZ, URZ, URZ, URZ ;  /* 0x0000003f3f3ff290 */ /* 0x000fe4000fffe03f */
[----:B------:R-:W-:Y:S05]  /*3030*/  @P0 IMAD.HI.U32 R134, R133, c[0x0][0x2ac], RZ ;  /* 0x0000ab0085860a27 */ /* 0x000fea00078e00ff */
[----:B------:R-:W-:Y:S02]  /*3040*/  @P0 SHF.R.U32.HI R133, RZ, c[0x0][0x2b0], R134 ;  /* 0x0000ac00ff850a19 */ /* 0x000fe40000011686 */
.L_x_1464:
[----:B------:R-:W-:Y:S05]  /*3050*/  BSYNC B0 ;  /* 0x0000000000007941 */ /* 0x000fea0003800000 */
.L_x_1462:
[----:B------:R-:W2:Y:S01]  /*3060*/  LDL R135, [R1+0x4] ;  /* 0x0000040001877983 */ /* 0x000ea20000100800 */
[----:B------:R-:W-:Y:S04]  /*3070*/  IMAD.MOV.U32 R134, RZ, RZ, c[0x0][0x2a8] ;  /* 0x0000aa00ff867624 */ /* 0x000fe800078e00ff */
[----:B------:R-:W-:Y:S04]  /*3080*/  IMAD R133, R133, R134, -UR13 ;  /* 0x8000000d85857e24 */ /* 0x000fe8000f8e0286 */
[----:B--2---:R-:W-:Y:S05]  /*3090*/  IMAD.IADD R133, R133, 0x1, -R135 ;  /* 0x0000000185857824 */ /* 0x004fea00078e0a87 */
[----:B------:R-:W-:Y:S02]  /*30a0*/  IADD3 R134, R133, c[0x0][0x2a8], RZ ;  /* 0x0000aa0085867a10 */ /* 0x000fe40007ffe0ff */
[----:B------:R-:W-:Y:S02]  /*30b0*/  IMNMX R189, R189, R133, !PT ;  /* 0x00000085bdbd7217 */ /* 0x000fe40007800200 */
[----:B------:R-:W-:Y:S02]  /*30c0*/  IMNMX R193, R193, R134, PT ;  /* 0x00000086c1c17217 */ /* 0x000fe40003800200 */
.L_x_1461:
        /* <DEDUP_REMOVED lines=19> */
.L_x_1467:
[----:B------:R-:W-:Y:S04]  /*3200*/  MOV R134, 0x1 ;  /* 0x0000000100867802 */ /* 0x000fe80000000f00 */
[----:B------:R-:W-:Y:S11]  /*3210*/  ISETP.NE.AND P0, PT, R134, c[0x0][0x2a8], PT ;  /* 0x0000aa0086007a0c */ /* 0x000ff60003f05270 */
[----:B------:R-:W-:Y:S02]  /*3220*/  @!UPT UIADD3 URZ, URZ, URZ, URZ ;  /* 0x0000003f3f3ff290 */ /* 0x000fe4000fffe03f */
[----:B------:R-:W-:Y:S05]  /*3230*/  @P0 IMAD.HI.U32 R134, R133, c[0x0][0x2ac], RZ ;  /* 0x0000ab0085860a27 */ /* 0x000fea00078e00ff */
[----:B------:R-:W-:Y:S02]  /*3240*/  @P0 SHF.R.U32.HI R133, RZ, c[0x0][0x2b0], R134 ;  /* 0x0000ac00ff850a19 */ /* 0x000fe40000011686 */
.L_x_1468:
[----:B------:R-:W-:Y:S05]  /*3250*/  BSYNC B0 ;  /* 0x0000000000007941 */ /* 0x000fea0003800000 */
.L_x_1466:
[----:B------:R-:W2:Y:S01]  /*3260*/  LDL R135, [R1+0x4] ;  /* 0x0000040001877983 */ /* 0x000ea20000100800 */
[----:B------:R-:W-:Y:S04]  /*3270*/  IMAD.MOV.U32 R134, RZ, RZ, c[0x0][0x2a8] ;  /* 0x0000aa00ff867624 */ /* 0x000fe800078e00ff */
[----:B------:R-:W-:Y:S04]  /*3280*/  IMAD R133, R133, R134, -UR13 ;  /* 0x8000000d85857e24 */ /* 0x000fe8000f8e0286 */
[----:B--2---:R-:W-:Y:S05]  /*3290*/  IMAD.IADD R133, R133, 0x1, -R135 ;  /* 0x0000000185857824 */ /* 0x004fea00078e0a87 */
[----:B------:R-:W-:Y:S02]  /*32a0*/  IADD3 R134, R133, c[0x0][0x2a8], RZ ;  /* 0x0000aa0085867a10 */ /* 0x000fe40007ffe0ff */
[----:B------:R-:W-:Y:S02]  /*32b0*/  IMNMX R191, R191, R133, !PT ;  /* 0x00000085bfbf7217 */ /* 0x000fe40007800200 */
[----:B------:R-:W-:Y:S02]  /*32c0*/  IMNMX R196, R196, R134, PT ;  /* 0x00000086c4c47217 */ /* 0x000fe40003800200 */
.L_x_1465:
        /* <DEDUP_REMOVED lines=19> */
.L_x_1471:
[----:B------:R-:W-:Y:S04]  /*3400*/  MOV R133, 0x1 ;  /* 0x0000000100857802 */ /* 0x000fe80000000f00 */
[----:B------:R-:W-:Y:S11]  /*3410*/  ISETP.NE.AND P0, PT, R133, c[0x0][0x2a8], PT ;  /* 0x0000aa0085007a0c */ /* 0x000ff60003f05270 */
[----:B------:R-:W-:Y:S02]  /*3420*/  @!UPT UIADD3 URZ, URZ, URZ, URZ ;  /* 0x0000003f3f3ff290 */ /* 0x000fe4000fffe03f */
[----:B------:R-:W-:Y:S05]  /*3430*/  @P0 IMAD.HI.U32 R133, R132, c[0x0][0x2ac], RZ ;  /* 0x0000ab0084850a27 */ /* 0x000fea00078e00ff */
[----:B------:R-:W-:Y:S02]  /*3440*/  @P0 SHF.R.U32.HI R132, RZ, c[0x0][0x2b0], R133 ;  /* 0x0000ac00ff840a19 */ /* 0x000fe40000011685 */
.L_x_1472:
[----:B------:R-:W-:Y:S05]  /*3450*/  BSYNC B0 ;  /* 0x0000000000007941 */ /* 0x000fea0003800000 */
.L_x_1470:
[----:B------:R-:W2:Y:S01]  /*3460*/  LDL R134, [R1+0x4] ;  /* 0x0000040001867983 */ /* 0x000ea20000100800 */
[----:B------:R-:W-:Y:S04]  /*3470*/  IMAD.MOV.U32 R133, RZ, RZ, c[0x0][0x2a8] ;  /* 0x0000aa00ff857624 */ /* 0x000fe800078e00ff */
[----:B------:R-:W-:Y:S04]  /*3480*/  IMAD R132, R132, R133, -UR13 ;  /* 0x8000000d84847e24 */ /* 0x000fe8000f8e0285 */
[----:B--2---:R-:W-:Y:S05]  /*3490*/  IMAD.IADD R132, R132, 0x1, -R134 ;  /* 0x0000000184847824 */ /* 0x004fea00078e0a86 */
[----:B------:R-:W-:Y:S02]  /*34a0*/  IADD3 R133, R132, c[0x0][0x2a8], RZ ;  /* 0x0000aa0084857a10 */ /* 0x000fe40007ffe0ff */
[----:B------:R-:W-:Y:S02]  /*34b0*/  IMNMX R192, R192, R132, !PT ;  /* 0x00000084c0c07217 */ /* 0x000fe40007800200 */
[----:B------:R-:W-:Y:S02]  /*34c0*/  IMNMX R195, R195, R133, PT ;  /* 0x00000085c3c37217 */ /* 0x000fe40003800200 */
.L_x_1469:
        /* <DEDUP_REMOVED lines=70> */
.L_x_1473:
        /* <DEDUP_REMOVED lines=840> */
.L_x_1474:
        /* <DEDUP_REMOVED lines=280> */
.L_x_1454:
[----:B------:R-:W-:Y:S05]  /*7f30*/  @P2 EXIT ;  /* 0x000000000000294d */ /* 0x000fea0003800000 */
[----:B------:R-:W2:Y:S01]  /*7f40*/  LDL.LU R8, [R1+0x5c] ;  /* 0x00005c0001087983 */ /* 0x000ea20000300800 */
[----:B------:R-:W-:Y:S01]  /*7f50*/  ISETP.NE.U32.AND P1, PT, RZ, c[0x0][0x360], PT ;  /* 0x0000d800ff007a0c */ /* 0x000fe20003f25070 */
[----:B------:R-:W-:-:S03]  /*7f60*/  ULDC.64 UR6, c[0x0][0x118] ;  /* 0x0000460000067ab9 */ /* 0x000fc60000000a00 */
[----:B------:R-:W-:-:S13]  /*7f70*/  ISETP.NE.AND.EX P1, PT, RZ, c[0x0][0x364], PT, P1 ;  /* 0x0000d900ff007a0c */ /* 0x000fda0003f25310 */
[----:B------:R-:W-:Y:S01]  /*7f80*/  @P1 IMAD.MOV.U32 R2, RZ, RZ, 0x4 ;  /* 0x00000004ff021424 */ /* 0x000fe200078e00ff */
[----:B------:R-:W3:Y:S03]  /*7f90*/  S2R R5, SR_CTAID.Y ;  /* 0x0000000000057919 */ /* 0x000ee60000002600 */
[----:B--2---:R-:W-:-:S06]  /*7fa0*/  @P1 IMAD.WIDE R2, R8, R2, c[0x0][0x360] ;  /* 0x0000d80008021625 */ /* 0x004fcc00078e0202 */
[----:B------:R2:W4:Y:S01]  /*7fb0*/  @P1 LDG.E R2, [R2.64] ;  /* 0x0000000602021981 */ /* 0x000522000c1e1900 */
[----:B-1----:R-:W-:Y:S01]  /*7fc0*/  IMAD.MOV.U32 R0, RZ, RZ, 0x1 ;  /* 0x00000001ff007424 */ /* 0x002fe200078e00ff */
[----:B------:R-:W-:Y:S01]  /*7fd0*/  ULDC UR5, c[0x0][0x358] ;  /* 0x0000d60000057ab9 */ /* 0x000fe20000000800 */
[----:B---3--:R-:W-:Y:S01]  /*7fe0*/  IMAD.MOV.U32 R7, RZ, RZ, R5 ;  /* 0x000000ffff077224 */ /* 0x008fe200078e0005 */
[----:B------:R-:W1:Y:S01]  /*7ff0*/  S2R R10, SR_TID.X ;  /* 0x00000000000a7919 */ /* 0x000e620000002100 */
[----:B------:R-:W-:-:S03]  /*8000*/  UIMAD UR5, UR8, UR5, URZ ;  /* 0x00000005080572a4 */ /* 0x000fc6000f8e023f */
[----:B------:R-:W-:Y:S01]  /*8010*/  BAR.SYNC.DEFER_BLOCKING 0x1, 0x100 ;  /* 0x0044000000007b1d */ /* 0x000fe20000010000 */
[----:B------:R-:W-:Y:S01]  /*8020*/  ISETP.NE.AND P0, PT, R0, c[0x0][0x338], PT ;  /* 0x0000ce0000007a0c */ /* 0x000fe20003f05270 */
[C---:B------:R-:W-:Y:S01]  /*8030*/  IMAD R0, R8.reuse, c[0x0][0x2f4], RZ ;  /* 0x0000bd0008007a24 */ /* 0x040fe200078e02ff */
[----:B------:R-:W-:Y:S02]  /*8040*/  SHF.R.S32.HI R16, RZ, 0x1f, R8 ;  /* 0x0000001fff107819 */ /* 0x000fe40000011408 */
[----:B------:R-:W-:Y:S01]  /*8050*/  SEL R12, R8, RZ, !P1 ;  /* 0x000000ff080c7207 */ /* 0x000fe20004800000 */
[----:B------:R-:W-:Y:S01]  /*8060*/  ULDC UR4, c[0x0][0x2f4] ;  /* 0x0000bd0000047ab9 */ /* 0x000fe20000000800 */
[----:B------:R-:W-:Y:S01]  /*8070*/  SHF.R.S32.HI R4, RZ, 0x1f, R0 ;  /* 0x0000001fff047819 */ /* 0x000fe20000011400 */
[----:B------:R-:W-:Y:S01]  /*8080*/  UIMAD UR5, UR5, UR4, URZ ;  /* 0x00000004050572a4 */ /* 0x000fe2000f8e023f */
[----:B------:R-:W-:Y:S01]  /*8090*/  BSSY B0, `(.L_x_1476) ;  /* 0x000001c000007945 */ /* 0x000fe20003800000 */
[----:B------:R-:W-:-:S02]  /*80a0*/  SEL R16, R16, RZ, !P1 ;  /* 0x000000ff10107207 */ /* 0x000fc40004800000 */
[----:B------:R-:W-:Y:S02]  /*80b0*/  USHF.R.S32.HI UR4, URZ, 0x1f, UR5 ;  /* 0x0000001f3f047899 */ /* 0x000fe40008011405 */
[----:B--2---:R-:W-:-:S05]  /*80c0*/  @P0 IMAD.HI.U32 R3, R5, c[0x0][0x33c], RZ ;  /* 0x0000cf0005030a27 */ /* 0x004fca00078e00ff */
[----:B------:R-:W-:-:S04]  /*80d0*/  @P0 SHF.R.U32.HI R7, RZ, c[0x0][0x340], R3 ;  /* 0x0000d000ff070a19 */ /* 0x000fc80000011603 */
[--C-:B------:R-:W-:Y:S01]  /*80e0*/  IADD3 R0, P2, P0, R0, UR5, R7.reuse ;  /* 0x0000000500007c10 */ /* 0x100fe2000f85e007 */
[--C-:B------:R-:W-:Y:S01]  /*80f0*/  IMAD.MOV R6, RZ, RZ, -R7.reuse ;  /* 0x000000ffff067224 */ /* 0x100fe200078e0a07 */
[----:B------:R-:W-:-:S03]  /*8100*/  SHF.R.S32.HI R13, RZ, 0x1f, R7 ;  /* 0x0000001fff0d7819 */ /* 0x000fc60000011407 */
[----:B------:R-:W-:Y:S02]  /*8110*/  IMAD.SHL.U32 R14, R0, 0x4, RZ ;  /* 0x00000004000e7824 */ /* 0x000fe400078e00ff */
[----:B------:R-:W-:Y:S02]  /*8120*/  IMAD R6, R6, c[0x0][0x338], R5 ;  /* 0x0000ce0006067a24 */ /* 0x000fe400078e0205 */
[----:B----4-:R-:W-:-:S05]  /*8130*/  @P1 IMAD R2, R8, 0x80, R2 ;  /* 0x0000008008021824 */ /* 0x010fca00078e0202 */
[----:B------:R-:W-:-:S04]  /*8140*/  @P1 SHF.R.S32.HI R3, RZ, 0x1f, R2 ;  /* 0x0000001fff031819 */ /* 0x000fc80000011402 */
[----:B------:R-:W-:Y:S02]  /*8150*/  @P1 LEA.HI R3, R3, R2, RZ, 0x7 ;  /* 0x0000000203031211 */ /* 0x000fe400078f38ff */
[----:B------:R-:W-:Y:S02]  /*8160*/  IADD3.X R2, R4, UR4, R13, P2, P0 ;  /* 0x0000000404027c10 */ /* 0x000fe400097e040d */
[----:B-1----:R-:W-:Y:S01]  /*8170*/  ISETP.NE.AND P2, PT, R10, RZ, PT ;  /* 0x000000ff0a00720c */ /* 0x002fe20003f45270 */
[----:B------:R-:W-:Y:S01]  /*8180*/  @P1 IMAD.SHL.U32 R3, R3, 0x40, RZ ;  /* 0x0000004003031824 */ /* 0x000fe200078e00ff */
[----:B------:R-:W-:Y:S02]  /*8190*/  SHF.L.U64.HI R15, R0, 0x2, R2 ;  /* 0x00000002000f7819 */ /* 0x000fe40000010202 */
[----:B------:R-:W-:Y:S02]  /*81a0*/  IADD3 R4, P0, R14, c[0x0][0x350], RZ ;  /* 0x0000d4000e047a10 */ /* 0x000fe40007f1e0ff */
[----:B------:R-:W-:-:S02]  /*81b0*/  @P1 LOP3.LUT R2, R3, 0xffffe000, RZ, 0xc0, !PT ;  /* 0xffffe00003021812 */ /* 0x000fc400078ec0ff */
[----:B------:R-:W-:Y:S02]  /*81c0*/  IADD3.X R5, R15, c[0x0][0x354], RZ, P0, !PT ;  /* 0x0000d5000f057a10 */ /* 0x000fe400007fe4ff */
[----:B------:R-:W-:Y:S02]  /*81d0*/  @P1 SHF.R.S32.HI R3, RZ, 0x1f, R2 ;  /* 0x0000001fff031819 */ /* 0x000fe40000011402 */
[----:B------:R-:W-:Y:S01]  /*81e0*/  @!P1 CS2R R2, SRZ ;  /* 0x0000000000029805 */ /* 0x000fe2000001ff00 */
[----:B------:R-:W-:Y:S05]  /*81f0*/  @P2 BRA `(.L_x_1477) ;  /* 0x0000005000002947 */ /* 0x000fea0003800000 */
.L_x_1478:
[----:B------:R-:W2:Y:S01]  /*8200*/  LDG.E.STRONG.GPU R0, [R4.64] ;  /* 0x0000000604007981 */ /* 0x000ea2000c1ef900 */
[----:B------:R-:W-:Y:S01]  /*8210*/  YIELD ;  /* 0x0000000000007946 */ /* 0x000fe20003800000 */
[----:B--2---:R-:W-:Y:S01]  /*8220*/  ISETP.NE.AND P0, PT, R0, R6, PT ;  /* 0x000000060000720c */ /* 0x004fe20003f05270 */
[----:B------:R-:W-:-:S12]  /*8230*/  CCTL.IVALL ;  /* 0x00000000ff00798f */ /* 0x000fd80002000000 */
[----:B------:R-:W-:Y:S05]  /*8240*/  @P0 BRA `(.L_x_1478) ;  /* 0xffffffb000000947 */ /* 0x000fea000383ffff */
.L_x_1477:
[----:B------:R-:W-:Y:S05]  /*8250*/  BSYNC B0 ;  /* 0x0000000000007941 */ /* 0x000fea0003800000 */
.L_x_1476:
[----:B------:R-:W-:Y:S01]  /*8260*/  MOV R17, 0xffffffff ;  /* 0xffffffff00117802 */ /* 0x000fe20000000f00 */
[----:B------:R-:W-:Y:S05]  /*8270*/  BRA.CONV ~URZ, `(.L_x_1479) ;  /* 0x000000237f007947 */ /* 0x000fea000b800000 */
[----:B------:R-:W-:Y:S02]  /*8280*/  MOV R8, 0x82a0 ;  /* 0x000082a000087802 */ /* 0x000fe40000000f00 */
[----:B------:R-:W-:Y:S05]  /*8290*/  CALL.REL.NOINC `($__internal_9_$__cuda_sm70_warpsync) ;  /* 0x0000089000007944 */ /* 0x000fea0003c00000 */
.L_x_1479:
        /* <DEDUP_REMOVED lines=50> */
[----:B-1----:R-:W-:Y:S05]  /*85c0*/  CALL.REL.NOINC `($__internal_9_$__cuda_sm70_warpsync) ;  /* 0x0000056000007944 */ /* 0x002fea0003c00000 */
.L_x_1480:
        /* <DEDUP_REMOVED lines=12> */
.L_x_1482:
[----:B------:R-:W-:Y:S05]  /*8690*/  BSYNC B0 ;  /* 0x0000000000007941 */ /* 0x000fea0003800000 */
.L_x_1481:
[----:B--2---:R-:W-:Y:S01]  /*86a0*/  IADD3 R4, P0, R14, c[0x0][0x348], RZ ;  /* 0x0000d2000e047a10 */ /* 0x004fe20007f1e0ff */
[----:B------:R-:W-:Y:S03]  /*86b0*/  BSSY B0, `(.L_x_1483) ;  /* 0x0000008000007945 */ /* 0x000fe60003800000 */
[----:B------:R-:W-:Y:S01]  /*86c0*/  IADD3.X R5, R15, c[0x0][0x34c], RZ, P0, !PT ;  /* 0x0000d3000f057a10 */ /* 0x000fe200007fe4ff */
[----:B------:R-:W-:Y:S05]  /*86d0*/  @P2 BRA `(.L_x_1484) ;  /* 0x0000005000002947 */ /* 0x000fea0003800000 */
.L_x_1485:
[----:B------:R-:W2:Y:S01]  /*86e0*/  LDG.E.STRONG.GPU R0, [R4.64] ;  /* 0x0000000604007981 */ /* 0x000ea2000c1ef900 */
[----:B------:R-:W-:Y:S01]  /*86f0*/  YIELD ;  /* 0x0000000000007946 */ /* 0x000fe20003800000 */
[----:B--2---:R-:W-:Y:S01]  /*8700*/  ISETP.NE.AND P0, PT, R0, R6, PT ;  /* 0x000000060000720c */ /* 0x004fe20003f05270 */
[----:B------:R-:W-:-:S12]  /*8710*/  CCTL.IVALL ;  /* 0x00000000ff00798f */ /* 0x000fd80002000000 */
[----:B------:R-:W-:Y:S05]  /*8720*/  @P0 BRA `(.L_x_1485) ;  /* 0xffffffb000000947 */ /* 0x000fea000383ffff */
.L_x_1484:
[----:B------:R-:W-:Y:S05]  /*8730*/  BSYNC B0 ;  /* 0x0000000000007941 */ /* 0x000fea0003800000 */
.L_x_1483:
[----:B------:R-:W-:Y:S05]  /*8740*/  BRA.CONV ~URZ, `(.L_x_1486) ;  /* 0x000000237f007947 */ /* 0x000fea000b800000 */
[----:B------:R-:W-:Y:S02]  /*8750*/  MOV R8, 0x8770 ;  /* 0x0000877000087802 */ /* 0x000fe40000000f00 */
[----:B-1----:R-:W-:Y:S05]  /*8760*/  CALL.REL.NOINC `($__internal_9_$__cuda_sm70_warpsync) ;  /* 0x000003c000007944 */ /* 0x002fea0003c00000 */
.L_x_1486:
        /* <DEDUP_REMOVED lines=48> */
.L_x_1487:
        /* <DEDUP_REMOVED lines=12> */
        .weak           $__internal_9_$__cuda_sm70_warpsync
        .type           $__internal_9_$__cuda_sm70_warpsync,@function
        .size           $__internal_9_$__cuda_sm70_warpsync,(.L_x_1843 - $__internal_9_$__cuda_sm70_warpsync)
$__internal_9_$__cuda_sm70_warpsync:
[----:B------:R-:W-:Y:S01]  /*8b30*/  MOV R9, 0x0 ;  /* 0x0000000000097802 */ /* 0x000fe20000000f00 */
[----:B------:R-:W-:Y:S04]  /*8b40*/  WARPSYNC R17 ;  /* 0x0000001100007348 */ /* 0x000fe80003800000 */
[----:B------:R-:W-:Y:S05]  /*8b50*/  RET.REL.NODEC R8 `(_ZN7cutlass13device_kernelIN5flash19enable_sm80_to_sm89INS1_16FlashAttnBwdSm80INS1_25CollectiveMainloopBwdSm80ILi2ELi2EN4cute5tupleIJNS5_1CILi128EEES8_NS7_ILi64EEEEEENS_10bfloat16_tEfNS_4arch4Sm80ELb0ELb1ELb0ELb1ELb1ELb0ELb0ELb0ELi2ELi4ELi4ELi4ELb0EEENS1_24CollectiveEpilogueBwdGQAISA_fSD_Li256ELb1ELb1EEENS1_19SingleTileSchedulerILb1ELb0ELb0ELi128EEEEEEEEEvNT_6ParamsE) ;  /* 0xffff74a008007950 */ /* 0x000fea0003c3ffff */
.L_x_1488:
        /* <DEDUP_REMOVED lines=10> */
.L_x_1843:


//--------------------- .text._ZN7cutlass13device_kernelIN5flash19enable_sm80_to_sm89INS1_16FlashAttnBwdSm80INS1_25CollectiveMainloopBwdSm80ILi2ELi2EN4cute5tupleIJNS5_1CILi128EEES8_NS7_ILi64EEEEEENS_10bfloat16_tEfNS_4arch4Sm80ELb1ELb0ELb0ELb0ELb0ELb0ELb0ELb0ELi2ELi4ELi4ELi4ELb0EEENS1_21CollectiveEpilogueBwdISA_SB_SD_Li256ELb0ELb0ELi2EEENS1_25SingleTileBwdLPTSchedulerILb0ELi128ELb0EEEEEEEEEvNT_6ParamsE --------------------------
	.section	.text._ZN7cutlass13device_kernelIN5flash19enable_sm80_to_sm89INS1_16FlashAttnBwdSm80INS1_25CollectiveMainloopBwdSm80ILi2ELi2EN4cute5tupleIJNS5_1CILi128EEES8_NS7_ILi64EEEEEENS_10bfloat16_tEfNS_4arch4Sm80ELb1ELb0ELb0ELb0ELb0ELb0ELb0ELb0ELi2ELi4ELi4ELi4ELb0EEENS1_21CollectiveEpilogueBwdISA_SB_SD_Li256ELb0ELb0ELi2EEENS1_25SingleTileBwdLPTSchedulerILb0ELi128ELb0EEEEEEEEEvNT_6ParamsE,"ax",@progbits
	.sectioninfo	@"SHI_REGISTERS=255"
	.align	128
.text._ZN7cutlass13device_kernelIN5flash19enable_sm80_to_sm89INS1_16FlashAttnBwdSm80INS1_25CollectiveMainloopBwdSm80ILi2ELi2EN4cute5tupleIJNS5_1CILi128EEES8_NS7_ILi64EEEEEENS_10bfloat16_tEfNS_4arch4Sm80ELb1ELb0ELb0ELb0ELb0ELb0ELb0ELb0ELi2ELi4ELi4ELi4ELb0EEENS1_21CollectiveEpilogueBwdISA_SB_SD_Li256ELb0ELb0ELi2EEENS1_25SingleTileBwdLPTSchedulerILb0ELi128ELb0EEEEEEEEEvNT_6ParamsE:
        .type           _ZN7cutlass13device_kernelIN5flash19enable_sm80_to_sm89INS1_16FlashAttnBwdSm80INS1_25CollectiveMainloopBwdSm80ILi2ELi2EN4cute5tupleIJNS5_1CILi128EEES8_NS7_ILi64EEEEEENS_10bfloat16_tEfNS_4arch4Sm80ELb1ELb0ELb0ELb0ELb0ELb0ELb0ELb0ELi2ELi4ELi4ELi4ELb0EEENS1_21CollectiveEpilogueBwdISA_SB_SD_Li256ELb0ELb0ELi2EEENS1_25SingleTileBwdLPTSchedulerILb0ELi128ELb0EEEEEEEEEvNT_6ParamsE,@function
        .size           _ZN7cutlass13device_kernelIN5flash19enable_sm80_to_sm89INS1_16FlashAttnBwdSm80INS1_25CollectiveMainloopBwdSm80ILi2ELi2EN4cute5tupleIJNS5_1CILi128EEES8_NS7_ILi64EEEEEENS_10bfloat16_tEfNS_4arch4Sm80ELb1ELb0ELb0ELb0ELb0ELb0ELb0ELb0ELi2ELi4ELi4ELi4ELb0EEENS1_21CollectiveEpilogueBwdISA_SB_SD_Li256ELb0ELb0ELi2EEENS1_25SingleTileBwdLPTSchedulerILb0ELi128ELb0EEEEEEEEEvNT_6ParamsE,(.L_x_1845 - _ZN7cutlass13device_kernelIN5flash19enable_sm80_to_sm89INS1_16FlashAttnBwdSm80INS1_25CollectiveMainloopBwdSm80ILi2ELi2EN4cute5tupleIJNS5_1CILi128EEES8_NS7_ILi64EEEEEENS_10bfloat16_tEfNS_4arch4Sm80ELb1ELb0ELb0ELb0ELb0ELb0ELb0ELb0ELi2ELi4ELi4ELi4ELb0EEENS1_21CollectiveEpilogueBwdISA_SB_SD_Li256ELb0ELb0ELi2EEENS1_25SingleTileBwdLPTSchedulerILb0ELi128ELb0EEEEEEEEEvNT_6ParamsE)
        .other          _ZN7cutlass13device_kernelIN5flash19enable_sm80_to_sm89INS1_16FlashAttnBwdSm80INS1_25CollectiveMainloopBwdSm80ILi2ELi2EN4cute5tupleIJNS5_1CILi128EEES8_NS7_ILi64EEEEEENS_10bfloat16_tEfNS_4arch4Sm80ELb1ELb0ELb0ELb0ELb0ELb0ELb0ELb0ELi2ELi4ELi4ELi4ELb0EEENS1_21CollectiveEpilogueBwdISA_SB_SD_Li256ELb0ELb0ELi2EEENS1_25SingleTileBwdLPTSchedulerILb0ELi128ELb0EEEEEEEEEvNT_6ParamsE,@"STO_CUDA_ENTRY STV_DEFAULT"
_ZN7cutlass13device_kernelIN5flash19enable_sm80_to_sm89INS1_16FlashAttnBwdSm80INS1_25CollectiveMainloopBwdSm80ILi2ELi2EN4cute5tupleIJNS5_1CILi128EEES8_NS7_ILi64EEEEEENS_10bfloat16_tEfNS_4arch4Sm80ELb1ELb0ELb0ELb0ELb0ELb0ELb0ELb0ELi2ELi4ELi4ELi4ELb0EEENS1_21CollectiveEpilogueBwdISA_SB_SD_Li256ELb0ELb0ELi2EEENS1_25SingleTileBwdLPTSchedulerILb0ELi128ELb0EEEEEEEEEvNT_6ParamsE:
[----:B------:R-:W-:-:S03]  /*0000*/  MOV R1, c[0x0][0x28] ;  /* 0x00000a0000017a02 */ /* 0x000fc60000000f00 */
[----:B------:R-:W1:Y:S01]  /*0010*/  S2R R2, SR_TID.X ;  /* 0x0000000000027919 */ /* 0x000e620000002100 */
[----:B------:R-:W-:Y:S01]  /*0020*/  IADD3 R1, R1, -0x58, RZ ;  /* 0xffffffa801017810 */ /* 0x000fe20007ffe0ff */
[----:B------:R-:W2:Y:S01]  /*0030*/  S2UR UR4, SR_CTAID.X ;  /* 0x00000000000479c3 */ /* 0x000ea20000002500 */
[----:B------:R-:W-:Y:S02]  /*0040*/  IMAD.MOV.U32 R27, RZ, RZ, R3 ;  /* 0x000000ffff1b7224 */ /* 0x000fe400078e0003 */
[--C-:B-1----:R-:W-:Y:S01]  /*0050*/  IMAD.MOV.U32 R26, RZ, RZ, R2.reuse ;  /* 0x000000ffff1a7224 */ /* 0x102fe200078e0002 */
[----:B------:R-:W-:Y:S01]  /*0060*/  STL [R1], R2 ;  /* 0x0000000201007387 */ /* 0x000fe20000100800 */
[----:B------:R-:W-:-:S05]  /*0070*/  IMAD.MOV.U32 R26, RZ, RZ, R2 ;  /* 0x000000ffff1a7224 */ /* 0x000fca00078e0002 */
[----:B------:R-:W-:-:S06]  /*0080*/  SHF.R.U32.HI R0, RZ, 0x5, R26 ;  /* 0x00000005ff007819 */ /* 0x000fcc000001161a */
[----:B------:R-:W1:Y:S02]  /*0090*/  SHFL.IDX PT, R0, R0, RZ, 0x1f ;  /* 0x00001fff00007589 */ /* 0x000e6400000e0000 */
[----:B-1----:R-:W-:-:S13]  /*00a0*/  ISETP.NE.AND P0, PT, R0, RZ, PT ;  /* 0x000000ff0000720c */ /* 0x002fda0003f05270 */
[----:B--2---:R-:W-:Y:S05]  /*00b0*/  @!P0 BRA `(.L_x_1489) ;  /* 0x0000026000008947 */ /* 0x004fea0003800000 */
[----:B------:R-:W-:Y:S02]  /*00c0*/  ULDC.64 UR6, c[0x0][0x3b8] ;  /* 0x0000ee0000067ab9 */ /* 0x000fe40000000a00 */
[----:B------:R-:W-:Y:S02]  /*00d0*/  UISETP.NE.AND UP0, UPT, UR6, 0x1, UPT ;  /* 0x000000010600788c */ /* 0x000fe4000bf05270 */
[----:B------:R-:W-:Y:S02]  /*00e0*/  UIMAD.WIDE.U32 UR10, UR4, UR7, URZ ;  /* 0x00000007040a72a5 */ /* 0x000fe4000f8e003f */
[----:B------:R-:W-:Y:S02]  /*00f0*/  ULDC UR5, c[0x0][0x3c0] ;  /* 0x0000f00000057ab9 */ /* 0x000fe40000000800 */
[----:B------:R-:W-:-:S05]  /*0100*/  UMOV UR8, UR4 ;  /* 0x0000000400087c82 */ /* 0x000fca0008000000 */
[----:B------:R-:W-:-:S03]  /*0110*/  @UP0 USHF.R.U32.HI UR8, URZ, UR5, UR11 ;  /* 0x000000053f080299 */ /* 0x000fc6000801160b */
[----:B------:R-:W-:Y:S02]  /*0120*/  ULDC UR5, c[0x0][0x3d0] ;  /* 0x0000f40000057ab9 */ /* 0x000fe40000000800 */
[----:B------:R-:W-:Y:S02]  /*0130*/  UISETP.GE.AND UP0, UPT, UR8, UR5, UPT ;  /* 0x000000050800728c */ /* 0x000fe4000bf06270 */
[----:B------:R-:W-:-:S04]  /*0140*/  UIADD3 UR5, -UR8, URZ, URZ ;  /* 0x0000003f08057290 */ /* 0x000fc8000fffe13f */
[----:B------:R-:W-:Y:S01]  /*0150*/  PLOP3.LUT P0, PT, PT, PT, UP0, 0x80, 0x0 ;  /* 0x000000000000781c */ /* 0x000fe20003f0f008 */
[----:B------:R-:W-:-:S12]  /*0160*/  UIMAD UR6, UR5, UR6, UR4 ;  /* 0x00000006050672a4 */ /* 0x000fd8000f8e0204 */
[----:B------:R-:W-:Y:S05]  /*0170*/  @!P0 BRA `(.L_x_1490) ;  /* 0x0000008000008947 */ /* 0x000fea0003800000 */
[----:B------:R-:W-:Y:S02]  /*0180*/  ULDC UR7, c[0x0][0x3c4] ;  /* 0x0000f10000077ab9 */ /* 0x000fe40000000800 */
[----:B------:R-:W-:Y:S02]  /*0190*/  UISETP.NE.AND UP0, UPT, UR7, 0x1, UPT ;  /* 0x000000010700788c */ /* 0x000fe4000bf05270 */
[----:B------:R-:W-:Y:S02]  /*01a0*/  ULDC.64 UR4, c[0x0][0x3c8] ;  /* 0x0000f20000047ab9 */ /* 0x000fe40000000a00 */
[----:B------:R-:W-:Y:S02]  /*01b0*/  UIMAD.WIDE.U32 UR10, UR6, UR4, URZ ;  /* 0x00000004060a72a5 */ /* 0x000fe4000f8e003f */
[----:B------:R-:W-:-:S05]  /*01c0*/  UMOV UR15, UR6 ;  /* 0x00000006000f7c82 */ /* 0x000fca0008000000 */
[----:B------:R-:W-:-:S04]  /*01d0*/  @UP0 USHF.R.U32.HI UR15, URZ, UR5, UR11 ;  /* 0x000000053f0f0299 */ /* 0x000fc8000801160b */
[----:B------:R-:W-:Y:S01]  /*01e0*/  UIMAD UR7, UR15, UR7, URZ ;  /* 0x000000070f0772a4 */ /* 0x000fe2000f8e023f */
[----:B------:R-:W-:Y:S05]  /*01f0*/  BRA `(.L_x_1491) ;  /* 0x0000007000007947 */ /* 0x000fea0003800000 */
.L_x_1490:
[----:B------:R-:W-:Y:S02]  /*0200*/  ULDC UR7, c[0x0][0x3ac] ;  /* 0x0000eb0000077ab9 */ /* 0x000fe40000000800 */
[----:B------:R-:W-:Y:S02]  /*0210*/  UISETP.NE.AND UP0, UPT, UR7, 0x1, UPT ;  /* 0x000000010700788c */ /* 0x000fe4000bf05270 */
[----:B------:R-:W-:Y:S02]  /*0220*/  ULDC.64 UR4, c[0x0][0x3b0] ;  /* 0x0000ec0000047ab9 */ /* 0x000fe40000000a00 */
[----:B------:R-:W-:Y:S02]  /*0230*/  UIMAD.WIDE.U32 UR10, UR6, UR4, URZ ;  /* 0x00000004060a72a5 */ /* 0x000fe4000f8e003f */
[----:B------:R-:W-:-:S05]  /*0240*/  UMOV UR15, UR6 ;  /* 0x00000006000f7c82 */ /* 0x000fca0008000000 */
[----:B------:R-:W-:-:S04]  /*0250*/  @UP0 USHF.R.U32.HI UR15, URZ, UR5, UR11 ;  /* 0x000000053f0f0299 */ /* 0x000fc8000801160b */
[----:B------:R-:W-:-:S04]  /*0260*/  UIMAD UR7, UR15, UR7, URZ ;  /* 0x000000070f0772a4 */ /* 0x000fc8000f8e023f */
.L_x_1491:
[----:B------:R-:W-:Y:S02]  /*0270*/  UIADD3 UR9, UR6, -UR7, URZ ;  /* 0x8000000706097290 */ /* 0x000fe4000fffe03f */
[----:B------:R-:W-:Y:S02]  /*0280*/  ULDC.64 UR4, c[0x0][0x3a8] ;  /* 0x0000ea0000047ab9 */ /* 0x000fe40000000a00 */
[----:B------:R-:W-:Y:S02]  /*0290*/  ULDC.64 UR6, c[0x0][0x3a0] ;  /* 0x0000e80000067ab9 */ /* 0x000fe40000000a00 */
[----:B------:R-:W-:Y:S02]  /*02a0*/  UISETP.NE.AND UP0, UPT, UR6, 0x1, UPT ;  /* 0x000000010600788c */ /* 0x000fe4000bf05270 */
[----:B------:R-:W-:-:S04]  /*02b0*/  UIMAD UR5, UR8, UR5, UR9 ;  /* 0x00000005080572a4 */ /* 0x000fc8000f8e0209 */
[----:B------:R-:W-:-:S03]  /*02c0*/  UIMAD.WIDE.U32 UR8, UR5, UR7, URZ ;  /* 0x00000007050872a5 */ /* 0x000fc6000f8e003f */
[----:B------:R-:W-:Y:S02]  /*02d0*/  UMOV UR14, UR5 ;  /* 0x00000005000e7c82 */ /* 0x000fe40008000000 */
[----:B------:R-:W-:-:S04]  /*02e0*/  @UP0 USHF.R.U32.HI UR14, URZ, UR4, UR9 ;  /* 0x000000043f0e0299 */ /* 0x000fc80008011609 */
[----:B------:R-:W-:-:S04]  /*02f0*/  UIADD3 UR13, -UR14, URZ, URZ ;  /* 0x0000003f0e0d7290 */ /* 0x000fc8000fffe13f */
[----:B------:R-:W-:Y:S01]  /*0300*/  UIMAD UR13, UR13, UR6, UR5 ;  /* 0x000000060d0d72a4 */ /* 0x000fe2000f8e0205 */
[----:B------:R-:W-:Y:S05]  /*0310*/  BRA `(.L_x_1492) ;  /* 0x0000025000007947 */ /* 0x000fea0003800000 */
.L_x_1489:
        /* <DEDUP_REMOVED lines=20> */
.L_x_1493:
[----:B------:R-:W-:Y:S02]  /*0460*/  ULDC UR7, c[0x0][0x3ac] ;  /* 0x0000eb0000077ab9 */ /* 0x000fe40000000800 */
[----:B------:R-:W-:Y:S02]  /*0470*/  UISETP.NE.AND UP0, UPT, UR7, 0x1, UPT ;  /* 0x000000010700788c */ /* 0x000fe4000bf05270 */
[----:B------:R-:W-:Y:S02]  /*0480*/  ULDC.64 UR4, c[0x0][0x3b0] ;  /* 0x0000ec0000047ab9 */ /* 0x000fe40000000a00 */
[----:B------:R-:W-:Y:S02]  /*0490*/  UIMAD.WIDE.U32 UR10, UR6, UR4, URZ ;  /* 0x00000004060a72a5 */ /* 0x000fe4000f8e003f */
[----:B------:R-:W-:-:S05]  /*04a0*/  UMOV UR15, UR6 ;  /* 0x00000006000f7c82 */ /* 0x000fca0008000000 */
[----:B------:R-:W-:-:S04]  /*04b0*/  @UP0 USHF.R.U32.HI UR15, URZ, UR5, UR11 ;  /* 0x000000053f0f0299 */ /* 0x000fc8000801160b */
[----:B------:R-:W-:-:S04]  /*04c0*/  UIMAD UR7, UR15, UR7, URZ ;  /* 0x000000070f0772a4 */ /* 0x000fc8000f8e023f */
.L_x_1494:
        /* <DEDUP_REMOVED lines=9> */
[----:B------:R-:W-:Y:S02]  /*0560*/  UIMAD UR13, UR13, UR6, UR5 ;  /* 0x000000060d0d72a4 */ /* 0x000fe4000f8e0205 */
.L_x_1492:
[----:B------:R-:W-:-:S13]  /*0570*/  ISETP.LE.AND P0, PT, RZ, UR14, PT ;  /* 0x0000000eff007c0c */ /* 0x000fda000bf03270 */
[----:B------:R-:W-:Y:S05]  /*0580*/  @!P0 EXIT ;  /* 0x000000000000894d */ /* 0x000fea0003800000 */
[----:B------:R-:W-:Y:S01]  /*0590*/  USHF.L.U32 UR10, UR15, 0x7, URZ ;  /* 0x000000070f0a7899 */ /* 0x000fe2000800063f */
        /* <DEDUP_REMOVED lines=8> */
[----:B------:R-:W-:Y:S01]  /*0620*/  IMAD.MOV.U32 R130, RZ, RZ, RZ ;  /* 0x000000ffff827224 */ /* 0x000fe200078e00ff */
[----:B------:R-:W-:Y:S01]  /*0630*/  UIADD3 UR5, UR5, -UR4, URZ ;  /* 0x8000000405057290 */ /* 0x000fe2000fffe03f */
[----:B------:R-:W-:Y:S01]  /*0640*/  IMAD.MOV.U32 R128, RZ, RZ, RZ ;  /* 0x000000ffff807224 */ /* 0x000fe200078e00ff */
[----:B------:R-:W-:Y:S01]  /*0650*/  UIADD3 UR6, UR6, 0x7f, URZ ;  /* 0x0000007f06067890 */ /* 0x000fe2000fffe03f */
[----:B------:R-:W-:Y:S01]  /*0660*/  MOV R13, RZ ;  /* 0x000000ff000d7202 */ /* 0x000fe20000000f00 */
[----:B------:R-:W-:Y:S01]  /*0670*/  USHF.R.S32.HI UR4, URZ, 0x1f, UR5 ;  /* 0x0000001f3f047899 */ /* 0x000fe20008011405 */
[----:B------:R-:W-:Y:S01]  /*0680*/  IMAD.MOV.U32 R122, RZ, RZ, RZ ;  /* 0x000000ffff7a7224 */ /* 0x000fe200078e00ff */
[----:B------:R-:W-:Y:S01]  /*0690*/  ULDC.64 UR16, c[0x0][0x118] ;  /* 0x0000460000107ab9 */ /* 0x000fe20000000a00 */
[----:B------:R-:W-:Y:S01]  /*06a0*/  MOV R15, RZ ;  /* 0x000000ff000f7202 */ /* 0x000fe20000000f00 */
[----:B------:R-:W-:Y:S01]  /*06b0*/  ULEA.HI UR11, UR4, UR5, URZ, 0x7 ;  /* 0x00000005040b7291 */ /* 0x000fe2000f8f383f */
[----:B------:R-:W-:Y:S01]  /*06c0*/  IMAD.MOV.U32 R120, RZ, RZ, RZ ;  /* 0x000000ffff787224 */ /* 0x000fe200078e00ff */
[----:B------:R-:W-:Y:S01]  /*06d0*/  USHF.R.S32.HI UR4, URZ, 0x1f, UR6 ;  /* 0x0000001f3f047899 */ /* 0x000fe20008011406 */
[----:B------:R-:W-:Y:S01]  /*06e0*/  CS2R R16, SRZ ;  /* 0x0000000000107805 */ /* 0x000fe2000001ff00 */
[----:B------:R-:W-:Y:S01]  /*06f0*/  USHF.R.S32.HI UR11, URZ, 0x7, UR11 ;  /* 0x000000073f0b7899 */ /* 0x000fe2000801140b */
[----:B------:R-:W-:Y:S01]  /*0700*/  MOV R118, RZ ;  /* 0x000000ff00767202 */ /* 0x000fe20000000f00 */
[----:B------:R-:W-:Y:S01]  /*0710*/  ULEA.HI UR4, UR4, UR6, URZ, 0x7 ;  /* 0x0000000604047291 */ /* 0x000fe2000f8f383f */
[----:B------:R-:W-:Y:S01]  /*0720*/  CS2R R116, SRZ ;  /* 0x0000000000747805 */ /* 0x000fe2000001ff00 */
[----:B------:R-:W-:Y:S01]  /*0730*/  UISETP.LT.AND UP0, UPT, URZ, UR11, UPT ;  /* 0x0000000b3f00728c */ /* 0x000fe2000bf01270 */
[----:B------:R-:W-:Y:S01]  /*0740*/  CS2R R110, SRZ ;  /* 0x00000000006e7805 */ /* 0x000fe2000001ff00 */
[----:B------:R-:W-:Y:S01]  /*0750*/  USHF.R.S32.HI UR12, URZ, 0x7, UR4 ;  /* 0x000000073f0c7899 */ /* 0x000fe20008011404 */
[----:B------:R-:W-:Y:S01]  /*0760*/  CS2R R108, SRZ ;  /* 0x00000000006c7805 */ /* 0x000fe2000001ff00 */
[----:B------:R-:W-:Y:S01]  /*0770*/  USEL UR11, URZ, UR11, !UP0 ;  /* 0x0000000b3f0b7287 */ /* 0x000fe2000c000000 */
[----:B------:R-:W-:Y:S01]  /*0780*/  IMAD.MOV.U32 R114, RZ, RZ, RZ ;  /* 0x000000ffff727224 */ /* 0x000fe200078e00ff */
[----:B------:R-:W-:Y:S01]  /*0790*/  CS2R R18, SRZ ;  /* 0x0000000000127805 */ /* 0x000fe2000001ff00 */
[----:B------:R-:W-:Y:S01]  /*07a0*/  MOV R112, RZ ;  /* 0x000000ff00707202 */ /* 0x000fe20000000f00 */
[----:B------:R-:W-:Y:S01]  /*07b0*/  UISETP.GT.AND UP0, UPT, UR12, UR11, UPT ;  /* 0x0000000b0c00728c */ /* 0x000fe2000bf04270 */
[----:B------:R-:W-:Y:S01]  /*07c0*/  IMAD.MOV.U32 R106, RZ, RZ, RZ ;  /* 0x000000ffff6a7224 */ /* 0x000fe200078e00ff */
[----:B------:R-:W-:Y:S01]  /*07d0*/  CS2R R20, SRZ ;  /* 0x0000000000147805 */ /* 0x000fe2000001ff00 */
[----:B------:R-:W-:Y:S01]  /*07e0*/  MOV R104, RZ ;  /* 0x000000ff00687202 */ /* 0x000fe20000000f00 */
[----:B------:R-:W-:Y:S01]  /*07f0*/  IMAD.MOV.U32 R102, RZ, RZ, RZ ;  /* 0x000000ffff667224 */ /* 0x000fe200078e00ff */
[----:B------:R-:W-:Y:S01]  /*0800*/  MOV R22, RZ ;  /* 0x000000ff00167202 */ /* 0x000fe20000000f00 */
[----:B------:R-:W-:Y:S01]  /*0810*/  IMAD.MOV.U32 R100, RZ, RZ, RZ ;  /* 0x000000ffff647224 */ /* 0x000fe200078e00ff */
        /* <DEDUP_REMOVED lines=18> */
[----:B------:R-:W-:Y:S01]  /*0940*/  USHF.R.S32.HI UR19, URZ, 0x1f, UR13 ;  /* 0x0000001f3f137899 */ /* 0x000fe2000801140d */
[----:B------:R-:W-:Y:S01]  /*0950*/  IMAD.SHL.U32 R22, R26, 0x4, RZ ;  /* 0x000000041a167824 */ /* 0x000fe200078e00ff */
[----:B------:R-:W-:Y:S01]  /*0960*/  ULDC.64 UR4, c[0x0][0x270] ;  /* 0x00009c0000047ab9 */ /* 0x000fe20000000a00 */
[----:B------:R-:W-:Y:S01]  /*0970*/  SHF.R.S32.HI R24, RZ, 0x1f, R26 ;  /* 0x0000001fff187819 */ /* 0x000fe2000001141a */
[----:B------:R-:W-:Y:S01]  /*0980*/  UIMAD UR4, UR19, UR4, URZ ;  /* 0x00000004130472a4 */ /* 0x000fe2000f8e023f */
[----:B------:R-:W-:Y:S01]  /*0990*/  IMAD.U32 R2, RZ, RZ, UR13 ;  /* 0x0000000dff027e24 */ /* 0x000fe2000f8e00ff */
[----:B------:R-:W-:Y:S01]  /*09a0*/  ULDC.64 UR6, c[0x0][0x248] ;  /* 0x0000920000067ab9 */ /* 0x000fe20000000a00 */
[-C--:B------:R-:W-:Y:S01]  /*09b0*/  LEA.HI R4, R24, R26.reuse, RZ, 0x3 ;  /* 0x0000001a18047211 */ /* 0x080fe200078f18ff */
[----:B------:R-:W-:Y:S01]  /*09c0*/  UIMAD UR9, UR13, UR5, UR4 ;  /* 0x000000050d0972a4 */ /* 0x000fe2000f8e0204 */
[----:B------:R-:W-:Y:S01]  /*09d0*/  SHF.R.S32.HI R23, RZ, 0x1f, R22 ;  /* 0x0000001fff177819 */ /* 0x000fe20000011416 */
[----:B------:R-:W-:Y:S01]  /*09e0*/  ULDC UR8, c[0x0][0x198] ;  /* 0x0000660000087ab9 */ /* 0x000fe20000000800 */
[----:B------:R-:W-:Y:S01]  /*09f0*/  SHF.R.S32.HI R28, RZ, 0x3, R4 ;  /* 0x00000003ff1c7819 */ /* 0x000fe20000011404 */
[----:B------:R-:W-:Y:S01]  /*0a00*/  UISETP.NE.AND UP0, UPT, UR6, 0x1, UPT ;  /* 0x000000010600788c */ /* 0x000fe2000bf05270 */
[----:B------:R-:W-:Y:S01]  /*0a10*/  LOP3.LUT R4, R4, 0xfffffff8, RZ, 0xc0, !PT ;  /* 0xfffffff804047812 */ /* 0x000fe200078ec0ff */
[----:B------:R-:W-:Y:S01]  /*0a20*/  ULDC.64 UR4, c[0x0][0x180] ;  /* 0x0000600000047ab9 */ /* 0x000fe20000000a00 */
[----:B------:R-:W-:Y:S01]  /*0a30*/  IMAD.WIDE.U32 R2, R2, c[0x0][0x270], R22 ;  /* 0x00009c0002027a25 */ /* 0x000fe200078e0016 */
[----:B------:R-:W-:Y:S01]  /*0a40*/  UIADD3 UR8, -UR10, UR8, URZ ;  /* 0x000000080a087290 */ /* 0x000fe2000fffe13f */
[----:B------:R-:W-:Y:S01]  /*0a50*/  SHF.R.S32.HI R29, RZ, 0x1f, R28 ;  /* 0x0000001fff1d7819 */ /* 0x000fe2000001141c */
[----:B------:R-:W-:Y:S01]  /*0a60*/  UIMAD UR4, UR19, UR4, URZ ;  /* 0x00000004130472a4 */ /* 0x000fe2000f8e023f */
[----:B------:R-:W-:Y:S01]  /*0a70*/  IMAD.IADD R25, R26, 0x1, -R4 ;  /* 0x000000011a197824 */ /* 0x000fe200078e0a04 */
[----:B------:R-:W-:Y:S01]  /*0a80*/  UIMAD.WIDE.U32 UR6, UR13, UR7, URZ ;  /* 0x000000070d0672a5 */ /* 0x000fe2000f8e003f */
[----:B------:R-:W-:Y:S01]  /*0a90*/  IADD3 R3, R3, UR9, RZ ;  /* 0x0000000903037c10 */ /* 0x000fe2000fffe0ff */
[----:B------:R-:W-:Y:S01]  /*0aa0*/  UMOV UR9, UR13 ;  /* 0x0000000d00097c82 */ /* 0x000fe20008000000 */
[----:B------:R-:W-:Y:S01]  /*0ab0*/  IADD3 R0, -R28, UR8, RZ ;  /* 0x000000081c007c10 */ /* 0x000fe2000fffe1ff */
[----:B------:R-:W-:Y:S01]  /*0ac0*/  UIMAD UR8, UR13, UR5, UR4 ;  /* 0x000000050d0872a4 */ /* 0x000fe2000f8e0204 */
[----:B------:R-:W-:Y:S01]  /*0ad0*/  IMAD.SHL.U32 R8, R25, 0x8, RZ ;  /* 0x0000000819087824 */ /* 0x000fe200078e00ff */
[----:B------:R-:W-:Y:S01]  /*0ae0*/  UMOV UR21, 0x6 ;  /* 0x0000000600157882 */ /* 0x000fe20000000000 */
[C---:B------:R-:W-:Y:S01]  /*0af0*/  ISETP.GE.AND P5, PT, R0.reuse, 0x1, PT ;  /* 0x000000010000780c */ /* 0x040fe20003fa6270 */
[----:B------:R-:W-:Y:S01]  /*0b00*/  ULDC UR4, c[0x0][0x250] ;  /* 0x0000940000047ab9 */ /* 0x000fe20000000800 */
[C---:B------:R-:W-:Y:S01]  /*0b10*/  ISETP.GE.AND P3, PT, R0.reuse, 0x21, PT ;  /* 0x000000210000780c */ /* 0x040fe20003f66270 */
[----:B------:R-:W-:Y:S01]  /*0b20*/  @UP0 USHF.R.U32.HI UR9, URZ, UR4, UR7 ;  /* 0x000000043f090299 */ /* 0x000fe20008011607 */
[C---:B------:R-:W-:Y:S01]  /*0b30*/  ISETP.GE.AND P2, PT, R0.reuse, 0x41, PT ;  /* 0x000000410000780c */ /* 0x040fe20003f46270 */
[----:B------:R-:W-:Y:S01]  /*0b40*/  IMAD.U32 R6, RZ, RZ, UR14 ;  /* 0x0000000eff067e24 */ /* 0x000fe2000f8e00ff */
[----:B------:R-:W-:Y:S01]  /*0b50*/  ISETP.GE.AND P1, PT, R0, 0x61, PT ;  /* 0x000000610000780c */ /* 0x000fe20003f26270 */
[----:B------:R-:W-:Y:S01]  /*0b60*/  USHF.R.S32.HI UR18, URZ, 0x1f, UR9 ;  /* 0x0000001f3f127899 */ /* 0x000fe20008011409 */
[----:B------:R-:W-:Y:S01]  /*0b70*/  IMAD.SHL.U32 R0, R28, 0x40, RZ ;  /* 0x000000401c007824 */ /* 0x000fe200078e00ff */
[----:B------:R-:W-:Y:S01]  /*0b80*/  ULDC.64 UR4, c[0x0][0x1b0] ;  /* 0x00006c0000047ab9 */ /* 0x000fe20000000a00 */
[----:B------:R-:W-:Y:S01]  /*0b90*/  SHF.R.S32.HI R9, RZ, 0x1f, R8 ;  /* 0x0000001fff097819 */ /* 0x000fe20000011408 */
[----:B------:R-:W-:Y:S01]  /*0ba0*/  ULDC.64 UR6, c[0x0][0x1e0] ;  /* 0x0000780000067ab9 */ /* 0x000fe20000000a00 */
[----:B------:R-:W-:Y:S01]  /*0bb0*/  IMAD.U32 R10, RZ, RZ, UR9 ;  /* 0x00000009ff0a7e24 */ /* 0x000fe2000f8e00ff */
[----:B------:R-:W-:Y:S01]  /*0bc0*/  UIMAD UR4, UR18, UR4, URZ ;  /* 0x00000004120472a4 */ /* 0x000fe2000f8e023f */
[----:B------:R-:W-:Y:S01]  /*0bd0*/  LOP3.LUT R0, R0, 0x1c0, RZ, 0xc0, !PT ;  /* 0x000001c000007812 */ /* 0x000fe200078ec0ff */
[----:B------:R-:W-:Y:S01]  /*0be0*/  UIMAD UR6, UR18, UR6, URZ ;  /* 0x00000006120672a4 */ /* 0x000fe2000f8e023f */
[----:B------:R-:W-:Y:S01]  /*0bf0*/  IMAD.WIDE.U32 R30, R6, c[0x0][0x278], R2 ;  /* 0x00009e00061e7a25 */ /* 0x000fe200078e0002 */
[----:B------:R-:W-:Y:S01]  /*0c00*/  USHF.R.S32.HI UR18, URZ, 0x1f, UR14 ;  /* 0x0000001f3f127899 */ /* 0x000fe2000801140e */
[----:B------:R-:W-:Y:S01]  /*0c10*/  LOP3.LUT R5, R0, 0x38, R8, 0xf8, !PT ;  /* 0x0000003800057812 */ /* 0x000fe200078ef808 */
[----:B------:R-:W-:Y:S01]  /*0c20*/  UIMAD UR7, UR9, UR7, UR6 ;  /* 0x00000007090772a4 */ /* 0x000fe2000f8e0206 */
[----:B------:R-:W-:Y:S01]  /*0c30*/  SHF.R.U32.HI R4, RZ, 0x3, R0 ;  /* 0x00000003ff047819 */ /* 0x000fe20000011600 */
[----:B------:R-:W-:Y:S01]  /*0c40*/  UIMAD UR6, UR9, UR5, UR4 ;  /* 0x00000005090672a4 */ /* 0x000fe2000f8e0204 */
[----:B------:R-:W-:Y:S01]  /*0c50*/  LEA.HI R0, R24, R26, RZ, 0x6 ;  /* 0x0000001a18007211 */ /* 0x000fe200078f30ff */
[----:B------:R-:W-:Y:S01]  /*0c60*/  IMAD.U32 R6, RZ, RZ, UR13 ;  /* 0x0000000dff067e24 */ /* 0x000fe2000f8e00ff */
[----:B------:R-:W-:Y:S01]  /*0c70*/  ULDC.64 UR4, c[0x0][0x210] ;  /* 0x0000840000047ab9 */ /* 0x000fe20000000a00 */
[--C-:B------:R-:W-:Y:S01]  /*0c80*/  IMAD.WIDE.U32 R2, R10, c[0x0][0x1e0], R8.reuse ;  /* 0x000078000a027a25 */ /* 0x100fe200078e0008 */
[----:B------:R-:W-:Y:S01]  /*0c90*/  UIMAD UR4, UR19, UR4, URZ ;  /* 0x00000004130472a4 */ /* 0x000fe2000f8e023f */
[----:B------:R-:W-:Y:S01]  /*0ca0*/  LOP3.LUT R4, R5, R4, RZ, 0x3c, !PT ;  /* 0x0000000405047212 */ /* 0x000fe200078e3cff */
[----:B------:R-:W-:Y:S01]  /*0cb0*/  USHF.R.S32.HI UR20, URZ, 0x1f, UR11 ;  /* 0x0000001f3f147899 */ /* 0x000fe2000801140b */
[----:B------:R-:W-:Y:S01]  /*0cc0*/  IMAD.SHL.U32 R0, R0, 0x8, RZ ;  /* 0x0000000800007824 */ /* 0x000fe200078e00ff */
[----:B------:R-:W-:Y:S01]  /*0cd0*/  UIMAD UR9, UR13, UR5, UR4 ;  /* 0x000000050d0972a4 */ /* 0x000fe2000f8e0204 */
[----:B------:R-:W-:Y:S01]  /*0ce0*/  IMAD.WIDE.U32 R6, R6, c[0x0][0x180], R8 ;  /* 0x0000600006067a25 */ /* 0x000fe200078e0008 */
[----:B------:R-:W-:Y:S01]  /*0cf0*/  IADD3 R5, R3, UR7, RZ ;  /* 0x0000000703057c10 */ /* 0x000fe2000fffe0ff */
[----:B------:R-:W-:Y:S01]  /*0d00*/  ULDC.64 UR4, c[0x0][0x1e8] ;  /* 0x00007a0000047ab9 */ /* 0x000fe20000000a00 */
[----:B------:R-:W-:Y:S01]  /*0d10*/  LOP3.LUT R20, R4, 0xfffffe00, R0, 0xf8, !PT ;  /* 0xfffffe0004147812 */ /* 0x000fe200078ef800 */
[----:B------:R-:W-:Y:S01]  /*0d20*/  IMAD.WIDE.U32 R10, R10, c[0x0][0x1b0], R8 ;  /* 0x00006c000a0a7a25 */ /* 0x000fe200078e0008 */
[----:B------:R-:W-:Y:S01]  /*0d30*/  UIMAD UR4, UR18, UR4, URZ ;  /* 0x00000004120472a4 */ /* 0x000fe2000f8e023f */
[----:B------:R-:W-:Y:S01]  /*0d40*/  IADD3 R7, R7, UR8, RZ ;  /* 0x0000000807077c10 */ /* 0x000fe2000fffe0ff */
[----:B------:R-:W-:Y:S01]  /*0d50*/  STL.64 [R1+0x8], R28 ;  /* 0x0000081c01007387 */ /* 0x000fe20000100a00 */
[----:B------:R-:W-:Y:S01]  /*0d60*/  IMAD.U32 R12, RZ, RZ, UR13 ;  /* 0x0000000dff0c7e24 */ /* 0x000fe2000f8e00ff */
[----:B------:R-:W-:Y:S01]  /*0d70*/  UIMAD UR8, UR14, UR5, UR4 ;  /* 0x000000050e0872a4 */ /* 0x000fe2000f8e0204 */
[----:B------:R-:W-:Y:S01]  /*0d80*/  IMAD.MOV.U32 R4, RZ, RZ, R2 ;  /* 0x000000ffff047224 */ /* 0x000fe200078e0002 */
[----:B------:R-:W-:Y:S01]  /*0d90*/  IADD3 R3, R11, UR6, RZ ;  /* 0x000000060b037c10 */ /* 0x000fe2000fffe0ff */
[----:B------:R-:W-:Y:S01]  /*0da0*/  IMAD.U32 R0, RZ, RZ, UR14 ;  /* 0x0000000eff007e24 */ /* 0x000fe2000f8e00ff */
[----:B------:R-:W-:Y:S01]  /*0db0*/  ULDC.64 UR6, c[0x0][0x188] ;  /* 0x0000620000067ab9 */ /* 0x000fe20000000a00 */
[----:B------:R-:W-:Y:S01]  /*0dc0*/  IMAD.U32 R16, RZ, RZ, UR15 ;  /* 0x0000000fff107e24 */ /* 0x000fe2000f8e00ff */
[----:B------:R-:W-:Y:S01]  /*0dd0*/  ULDC.64 UR4, c[0x0][0x1b8] ;  /* 0x00006e0000047ab9 */ /* 0x000fe20000000a00 */
[----:B------:R-:W-:Y:S01]  /*0de0*/  IMAD.WIDE.U32 R12, R12, c[0x0][0x210], R8 ;  /* 0x000084000c0c7a25 */ /* 0x000fe200078e0008 */
[----:B------:R-:W-:Y:S01]  /*0df0*/  UIMAD UR6, UR18, UR6, URZ ;  /* 0x00000006120672a4 */ /* 0x000fe2000f8e023f */
[----:B------:R-:W-:Y:S01]  /*0e00*/  ISETP.GE.OR P6, PT, R8, c[0x0][0x1cc], !P5 ;  /* 0x0000730008007a0c */ /* 0x000fe20006fc6670 */
[----:B------:R-:W-:Y:S01]  /*0e10*/  UIMAD UR4, UR18, UR4, URZ ;  /* 0x00000004120472a4 */ /* 0x000fe2000f8e023f */
[----:B------:R-:W-:Y:S01]  /*0e20*/  IMAD.WIDE.U32 R4, R0, c[0x0][0x1e8], R4 ;  /* 0x00007a0000047a25 */ /* 0x000fe200078e0004 */
[----:B------:R-:W-:Y:S01]  /*0e30*/  UIMAD UR6, UR14, UR7, UR6 ;  /* 0x000000070e0672a4 */ /* 0x000fe2000f8e0206 */
[----:B------:R-:W-:Y:S01]  /*0e40*/  ISETP.GE.OR P4, PT, R8, c[0x0][0x1cc], !P3 ;  /* 0x0000730008007a0c */ /* 0x000fe20005f86670 */
[----:B------:R-:W-:Y:S01]  /*0e50*/  UIMAD UR7, UR14, UR5, UR4 ;  /* 0x000000050e0772a4 */ /* 0x000fe2000f8e0204 */
[----:B------:R-:W-:Y:S01]  /*0e60*/  IMAD.MOV.U32 R2, RZ, RZ, R10 ;  /* 0x000000ffff027224 */ /* 0x000fe200078e000a */
[----:B------:R-:W-:Y:S01]  /*0e70*/  IADD3 R5, R5, UR8, RZ ;  /* 0x0000000805057c10 */ /* 0x000fe2000fffe0ff */
[----:B------:R-:W-:Y:S01]  /*0e80*/  IMAD.U32 R9, RZ, RZ, UR14 ;  /* 0x0000000eff097e24 */ /* 0x000fe2000f8e00ff */
[----:B------:R-:W-:Y:S01]  /*0e90*/  ULDC.64 UR4, c[0x0][0x1d8] ;  /* 0x0000760000047ab9 */ /* 0x000fe20000000a00 */
[----:B------:R-:W-:Y:S01]  /*0ea0*/  IMAD.WIDE R16, R16, 0x80, R28 ;  /* 0x0000008010107825 */ /* 0x000fe200078e021c */
[----:B------:R-:W-:Y:S01]  /*0eb0*/  USHF.L.U32 UR23, UR4, 0x6, URZ ;  /* 0x0000000604177899 */ /* 0x000fe2000800063f */
[----:B------:R-:W-:Y:S01]  /*0ec0*/  IADD3 R19, R13, UR9, RZ ;  /* 0x000000090d137c10 */ /* 0x000fe2000fffe0ff */
[----:B------:R-:W-:Y:S01]  /*0ed0*/  USHF.L.U64.HI UR24, UR4, UR21, UR5 ;  /* 0x0000001504187299 */ /* 0x000fe20008010205 */
[----:B------:R-:W-:Y:S01]  /*0ee0*/  IMAD.WIDE.U32 R6, R9, c[0x0][0x188], R6 ;  /* 0x0000620009067a25 */ /* 0x000fe200078e0006 */
[----:B------:R-:W-:Y:S01]  /*0ef0*/  ULDC.64 UR8, c[0x0][0x1a8] ;  /* 0x00006a0000087ab9 */ /* 0x000fe20000000a00 */
[----:B------:R-:W-:Y:S01]  /*0f00*/  ISETP.GE.OR P5, PT, R8, c[0x0][0x19c], !P5 ;  /* 0x0000670008007a0c */ /* 0x000fe20006fa6670 */
[----:B------:R-:W-:Y:S01]  /*0f10*/  ULDC.64 UR4, c[0x0][0x178] ;  /* 0x00005e0000047ab9 */ /* 0x000fe20000000a00 */
[----:B------:R-:W-:Y:S01]  /*0f20*/  IMAD.WIDE.U32 R2, R0, c[0x0][0x1b8], R2 ;  /* 0x00006e0000027a25 */ /* 0x000fe200078e0002 */
[----:B------:R-:W-:Y:S01]  /*0f30*/  IADD3 R15, R7, UR6, RZ ;  /* 0x00000006070f7c10 */ /* 0x000fe2000fffe0ff */
[----:B------:R-:W-:Y:S01]  /*0f40*/  UIMAD UR22, UR20, UR4, URZ ;  /* 0x00000004141672a4 */ /* 0x000fe2000f8e023f */
[----:B------:R1:W-:Y:S01]  /*0f50*/  STL.64 [R1+0x40], R30 ;  /* 0x0000401e01007387 */ /* 0x0003e20000100a00 */
[----:B------:R-:W-:Y:S01]  /*0f60*/  IMAD R0, R17, c[0x0][0x1d8], RZ ;  /* 0x0000760011007a24 */ /* 0x000fe200078e02ff */
[----:B------:R-:W-:Y:S01]  /*0f70*/  IADD3 R3, R3, UR7, RZ ;  /* 0x0000000703037c10 */ /* 0x000fe2000fffe0ff */
[----:B------:R-:W-:Y:S01]  /*0f80*/  IMAD.MOV.U32 R14, RZ, RZ, R6 ;  /* 0x000000ffff0e7224 */ /* 0x000fe200078e0006 */
[----:B------:R-:W-:Y:S01]  /*0f90*/  UIMAD.WIDE.U32 UR26, UR11, UR4, URZ ;  /* 0x000000040b1a72a5 */ /* 0x000fe2000f8e003f */
[C---:B------:R-:W-:Y:S01]  /*0fa0*/  IMAD R6, R16.reuse, c[0x0][0x1dc], R0 ;  /* 0x0000770010067a24 */ /* 0x040fe200078e0200 */
[----:B------:R-:W-:Y:S01]  /*0fb0*/  UIMAD UR22, UR11, UR5, UR22 ;  /* 0x000000050b1672a4 */ /* 0x000fe2000f8e0216 */
[----:B------:R-:W-:Y:S01]  /*0fc0*/  IMAD.WIDE.U32 R10, R16, c[0x0][0x1d8], R4 ;  /* 0x00007600100a7a25 */ /* 0x000fe200078e0004 */
[----:B------:R-:W-:Y:S01]  /*0fd0*/  ULDC.64 UR6, c[0x0][0x278] ;  /* 0x00009e0000067ab9 */ /* 0x000fe20000000a00 */
[----:B------:R-:W-:Y:S01]  /*0fe0*/  ISETP.GE.OR P3, PT, R8, c[0x0][0x19c], !P3 ;  /* 0x0000670008007a0c */ /* 0x000fe20005f66670 */
[----:B------:R-:W-:Y:S01]  /*0ff0*/  UIADD3 UR22, UR27, UR22, URZ ;  /* 0x000000161b167290 */ /* 0x000fe2000fffe03f */
[----:B------:R-:W-:Y:S01]  /*1000*/  IMAD.IADD R7, R11, 0x1, R6 ;  /* 0x000000010b077824 */ /* 0x000fe200078e0206 */
[----:B------:R-:W-:Y:S01]  /*1010*/  LEA R6, P0, R10, c[0x0][0x1c0], 0x1 ;  /* 0x000070000a067a11 */ /* 0x000fe200078008ff */
[----:B------:R-:W-:Y:S01]  /*1020*/  IMAD R0, R17, c[0x0][0x1a8], RZ ;  /* 0x00006a0011007a24 */ /* 0x000fe200078e02ff */
[----:B------:R-:W-:Y:S01]  /*1030*/  UIMAD UR6, UR18, UR6, URZ ;  /* 0x00000006120672a4 */ /* 0x000fe2000f8e023f */
[----:B------:R-:W-:Y:S01]  /*1040*/  IMAD.WIDE.U32 R4, R16, c[0x0][0x1a8], R2 ;  /* 0x00006a0010047a25 */ /* 0x000fe200078e0002 */
[----:B------:R-:W-:Y:S01]  /*1050*/  LEA.HI.X R7, R10, c[0x0][0x1c4], R7, 0x1, P0 ;  /* 0x000071000a077a11 */ /* 0x000fe200000f0c07 */
[----:B------:R-:W-:Y:S01]  /*1060*/  USHF.L.U32 UR25, UR8, 0x6, URZ ;  /* 0x0000000608197899 */ /* 0x000fe2000800063f */
[----:B------:R-:W-:Y:S01]  /*1070*/  IADD3 R2, P0, R6, UR23, RZ ;  /* 0x0000001706027c10 */ /* 0x000fe2000ff1e0ff */
[----:B------:R-:W-:-:S02]  /*1080*/  IMAD R0, R16, c[0x0][0x1ac], R0 ;  /* 0x00006b0010007a24 */ /* 0x000fc400078e0200 */
[----:B------:R-:W-:Y:S01]  /*1090*/  IMAD.MOV.U32 R18, RZ, RZ, R12 ;  /* 0x000000ffff127224 */ /* 0x000fe200078e000c */
[----:B------:R-:W-:Y:S01]  /*10a0*/  IADD3.X R3, R7, UR24, RZ, P0, !PT ;  /* 0x0000001807037c10 */ /* 0x000fe200087fe4ff */
[----:B------:R-:W-:Y:S01]  /*10b0*/  IMAD.IADD R0, R5, 0x1, R0 ;  /* 0x0000000105007824 */ /* 0x000fe200078e0200 */
[----:B------:R-:W-:Y:S01]  /*10c0*/  LEA R12, P0, R4, c[0x0][0x190], 0x1 ;  /* 0x00006400040c7a11 */ /* 0x000fe200078008ff */
[----:B------:R-:W-:Y:S02]  /*10d0*/  IMAD.SHL.U32 R16, R20, 0x2, RZ ;  /* 0x0000000214107824 */ /* 0x000fe400078e00ff */
[----:B------:R-:W-:Y:S01]  /*10e0*/  IMAD.WIDE.U32 R34, R28, c[0x0][0x178], R14 ;  /* 0x00005e001c227a25 */ /* 0x000fe200078e000e */
[----:B------:R-:W-:Y:S02]  /*10f0*/  LEA.HI.X R13, R4, c[0x0][0x194], R0, 0x1, P0 ;  /* 0x00006500040d7a11 */ /* 0x000fe400000f0c00 */
[----:B------:R-:W-:Y:S01]  /*1100*/  @!PT LDS RZ, [RZ] ;  /* 0x00000000fffff984 */ /* 0x000fe20000000800 */
[----:B------:R-:W-:Y:S01]  /*1110*/  @!PT LDS RZ, [RZ] ;  /* 0x00000000fffff984 */ /* 0x000fe20000000800 */
[----:B------:R-:W-:Y:S01]  /*1120*/  @!PT LDS RZ, [RZ] ;  /* 0x00000000fffff984 */ /* 0x000fe20000000800 */
[----:B------:R2:W-:Y:S01]  /*1130*/  LDGSTS.E.BYPASS.LTC128B.128 [R16+0x4080], [R6.64], !P6 ;  /* 0x0408000006107fae */ /* 0x0005e2000f101d50 */
[----:B------:R-:W-:Y:S01]  /*1140*/  IMAD R0, R29, c[0x0][0x178], RZ ;  /* 0x00005e001d007a24 */ /* 0x000fe200078e02ff */
[----:B------:R-:W-:Y:S01]  /*1150*/  ISETP.GE.OR P0, PT, R8, c[0x0][0x1cc], !P2 ;  /* 0x0000730008007a0c */ /* 0x000fe20005706670 */
[----:B------:R-:W-:Y:S01]  /*1160*/  IMAD.U32 R4, RZ, RZ, UR26 ;  /* 0x0000001aff047e24 */ /* 0x000fe2000f8e00ff */
[----:B------:R3:W-:Y:S01]  /*1170*/  LDGSTS.E.BYPASS.LTC128B.128 [R16+0x5080], [R2.64], !P4 ;  /* 0x0508000002107fae */ /* 0x0007e2000e101d50 */
[----:B------:R-:W-:Y:S01]  /*1180*/  IMAD R0, R28, c[0x0][0x17c], R0 ;  /* 0x00005f001c007a24 */ /* 0x000fe200078e0200 */
[----:B------:R-:W-:Y:S01]  /*1190*/  ISETP.GE.OR P2, PT, R8, c[0x0][0x19c], !P2 ;  /* 0x0000670008007a0c */ /* 0x000fe20005746670 */
[----:B------:R-:W-:Y:S01]  /*11a0*/  IMAD.U32 R5, RZ, RZ, UR27 ;  /* 0x0000001bff057e24 */ /* 0x000fe2000f8e00ff */
[----:B------:R-:W-:Y:S01]  /*11b0*/  STL.64 [R1+0x38], R34 ;  /* 0x0000382201007387 */ /* 0x000fe20000100a00 */
[----:B------:R-:W-:Y:S01]  /*11c0*/  IMAD.U32 R5, RZ, RZ, UR22 ;  /* 0x00000016ff057e24 */ /* 0x000fe2000f8e00ff */
[----:B------:R-:W-:Y:S01]  /*11d0*/  USHF.L.U64.HI UR22, UR8, UR21, UR9 ;  /* 0x0000001508167299 */ /* 0x000fe20008010209 */
[----:B------:R-:W-:Y:S01]  /*11e0*/  IMAD.IADD R21, R35, 0x1, R0 ;  /* 0x0000000123157824 */ /* 0x000fe200078e0200 */
[C---:B------:R-:W-:Y:S01]  /*11f0*/  LEA R0, P4, R4.reuse, R34, 0x7 ;  /* 0x0000002204007211 */ /* 0x040fe200078838ff */
[----:B------:R-:W-:Y:S01]  /*1200*/  UIMAD UR8, UR14, UR7, UR6 ;  /* 0x000000070e0872a4 */ /* 0x000fe2000f8e0206 */
[----:B------:R-:W-:Y:S01]  /*1210*/  IMAD.U32 R10, RZ, RZ, UR14 ;  /* 0x0000000eff0a7e24 */ /* 0x000fe2000f8e00ff */
[----:B------:R-:W-:Y:S01]  /*1220*/  USHF.L.U32 UR9, UR11, 0x7, URZ ;  /* 0x000000070b097899 */ /* 0x000fe2000800063f */
[----:B------:R-:W-:Y:S01]  /*1230*/  LEA.HI.X R5, R4, R21, R5, 0x7, P4 ;  /* 0x0000001504057211 */ /* 0x000fe200020f3c05 */
[----:B------:R-:W-:Y:S01]  /*1240*/  STL [R1+0x48], R21 ;  /* 0x0000481501007387 */ /* 0x000fe20000100800 */
[----:B------:R-:W-:Y:S01]  /*1250*/  ISETP.GT.AND P4, PT, R26, 0x1f, PT ;  /* 0x0000001f1a00780c */ /* 0x000fe20003f84270 */
[----:B------:R-:W-:Y:S01]  /*1260*/  ULDC.64 UR6, c[0x0][0x218] ;  /* 0x0000860000067ab9 */ /* 0x000fe20000000a00 */
[----:B------:R-:W-:Y:S01]  /*1270*/  IADD3 R14, R31, UR8, RZ ;  /* 0x000000081f0e7c10 */ /* 0x000fe2000fffe0ff */
[----:B------:R-:W-:Y:S01]  /*1280*/  UIMAD UR6, UR18, UR6, URZ ;  /* 0x00000006120672a4 */ /* 0x000fe2000f8e023f */
[----:B------:R-:W-:Y:S01]  /*1290*/  IMAD.WIDE.U32 R10, R10, c[0x0][0x218], R18 ;  /* 0x000086000a0a7a25 */ /* 0x000fe200078e0012 */
[----:B------:R-:W-:Y:S01]  /*12a0*/  USHF.L.U64.HI UR8, UR4, UR21, UR5 ;  /* 0x0000001504087299 */ /* 0x000fe20008010205 */
[----:B------:R-:W-:Y:S01]  /*12b0*/  LEA.HI R15, R24, R26, RZ, 0x4 ;  /* 0x0000001a180f7211 */ /* 0x000fe200078f20ff */
[----:B------:R4:W-:Y:S01]  /*12c0*/  STL [R1+0x34], R14 ;  /* 0x0000340e01007387 */ /* 0x0009e20000100800 */
[----:B------:R-:W-:Y:S01]  /*12d0*/  UIMAD UR7, UR14, UR7, UR6 ;  /* 0x000000070e0772a4 */ /* 0x000fe2000f8e0206 */
[----:B------:R-:W-:Y:S01]  /*12e0*/  IMAD.U32 R18, RZ, RZ, UR13 ;  /* 0x0000000dff127e24 */ /* 0x000fe2000f8e00ff */
[----:B---3--:R-:W-:-:S03]  /*12f0*/  IADD3 R2, P6, R2, UR23, RZ ;  /* 0x0000001702027c10 */ /* 0x008fc6000ffde0ff */
[----:B------:R-:W-:Y:S01]  /*1300*/  IMAD.WIDE.U32 R18, R18, c[0x0][0x288], R22 ;  /* 0x0000a20012127a25 */ /* 0x000fe200078e0016 */
[----:B------:R-:W-:Y:S01]  /*1310*/  IADD3 R11, R11, UR7, RZ ;  /* 0x000000070b0b7c10 */ /* 0x000fe2000fffe0ff */
[----:B------:R-:W-:Y:S01]  /*1320*/  ULDC.64 UR6, c[0x0][0x288] ;  /* 0x0000a20000067ab9 */ /* 0x000fe20000000a00 */
[----:B------:R-:W-:Y:S01]  /*1330*/  IADD3.X R3, R3, UR24, RZ, P6, !PT ;  /* 0x0000001803037c10 */ /* 0x000fe2000b7fe4ff */
[----:B------:R-:W-:Y:S02]  /*1340*/  UIMAD UR19, UR19, UR6, URZ ;  /* 0x00000006131372a4 */ /* 0x000fe4000f8e023f */
[----:B------:R-:W-:Y:S02]  /*1350*/  USHF.L.U32 UR6, UR4, 0x6, URZ ;  /* 0x0000000604067899 */ /* 0x000fe4000800063f */
[----:B------:R3:W-:Y:S01]  /*1360*/  LDGSTS.E.BYPASS.LTC128B.128 [R16+0x6080], [R2.64], !P0 ;  /* 0x0608000002107fae */ /* 0x0007e2000c101d50 */
[----:B--2---:R-:W-:Y:S01]  /*1370*/  LEA R6, P0, R0, c[0x0][0x160], 0x1 ;  /* 0x0000580000067a11 */ /* 0x004fe200078008ff */
[----:B------:R-:W-:-:S02]  /*1380*/  UIMAD UR7, UR13, UR7, UR19 ;  /* 0x000000070d0772a4 */ /* 0x000fc4000f8e0213 */
[----:B------:R-:W-:Y:S01]  /*1390*/  ULDC.64 UR4, c[0x0][0x208] ;  /* 0x0000820000047ab9 */ /* 0x000fe20000000a00 */
[----:B------:R-:W-:Y:S01]  /*13a0*/  LEA.HI.X R7, R0, c[0x0][0x164], R5, 0x1, P0 ;  /* 0x0000590000077a11 */ /* 0x000fe200000f0c05 */
[----:B------:R-:W-:Y:S01]  /*13b0*/  UMOV UR19, 0x7 ;  /* 0x0000000700137882 */ /* 0x000fe20000000000 */
[----:B------:R-:W-:Y:S01]  /*13c0*/  @!P4 IADD3 R0, P0, R30, UR9, RZ ;  /* 0x000000091e00cc10 */ /* 0x000fe2000ff1e0ff */
[----:B------:R-:W-:Y:S01]  /*13d0*/  USHF.L.U64.HI UR19, UR4, UR19, UR5 ;  /* 0x0000001304137299 */ /* 0x000fe20008010205 */
[----:B-1----:R-:W-:Y:S01]  /*13e0*/  IMAD.WIDE.U32 R30, R28, c[0x0][0x208], R10 ;  /* 0x000082001c1e7a25 */ /* 0x002fe200078e000a */
[----:B------:R-:W-:Y:S02]  /*13f0*/  IADD3 R9, R19, UR7, RZ ;  /* 0x0000000713097c10 */ /* 0x000fe4000fffe0ff */
[----:B------:R-:W-:Y:S01]  /*1400*/  UIMAD UR5, UR19, UR11, URZ ;  /* 0x0000000b130572a4 */ /* 0x000fe2000f8e023f */
[----:B------:R-:W-:Y:S01]  /*1410*/  IMAD.MOV.U32 R32, RZ, RZ, R30 ;  /* 0x000000ffff207224 */ /* 0x000fe200078e001e */
[----:B------:R1:W-:Y:S01]  /*1420*/  STL.64 [R1+0x28], R30 ;  /* 0x0000281e01007387 */ /* 0x0003e20000100a00 */
[----:B---3--:R-:W-:Y:S01]  /*1430*/  IADD3 R2, P6, R2, UR23, RZ ;  /* 0x0000001702027c10 */ /* 0x008fe2000ffde0ff */
[----:B------:R-:W-:-:S03]  /*1440*/  USHF.R.S32.HI UR23, URZ, 0x1f, UR9 ;  /* 0x0000001f3f177899 */ /* 0x000fc60008011409 */
[----:B------:R-:W-:Y:S02]  /*1450*/  IADD3.X R3, R3, UR24, RZ, P6, !PT ;  /* 0x0000001803037c10 */ /* 0x000fe4000b7fe4ff */
[----:B------:R-:W-:Y:S02]  /*1460*/  ISETP.GE.OR P6, PT, R8, c[0x0][0x1cc], !P1 ;  /* 0x0000730008007a0c */ /* 0x000fe40004fc6670 */
[----:B------:R-:W-:Y:S01]  /*1470*/  @!P4 IADD3.X R4, R14, UR23, RZ, P0, !PT ;  /* 0x000000170e04cc10 */ /* 0x000fe200087fe4ff */
[----:B----4-:R-:W-:Y:S01]  /*1480*/  IMAD.U32 R14, RZ, RZ, UR9 ;  /* 0x00000009ff0e7e24 */ /* 0x010fe2000f8e00ff */
[----:B------:R-:W-:Y:S02]  /*1490*/  @!P4 LEA R20, P0, R0, c[0x0][0x258], 0x2 ;  /* 0x000096000014ca11 */ /* 0x000fe400078010ff */
[----:B------:R-:W-:Y:S02]  /*14a0*/  ISETP.GE.OR P1, PT, R8, c[0x0][0x19c], !P1 ;  /* 0x0000670008007a0c */ /* 0x000fe40004f26670 */
[----:B------:R-:W-:Y:S01]  /*14b0*/  @!P4 LEA.HI.X R21, R0, c[0x0][0x25c], R4, 0x2, P0 ;  /* 0x000097000015ca11 */ /* 0x000fe200000f1404 */
[----:B------:R-:W-:Y:S01]  /*14c0*/  IMAD R0, R29, c[0x0][0x208], RZ ;  /* 0x000082001d007a24 */ /* 0x000fe200078e02ff */
[----:B------:R-:W-:-:S02]  /*14d0*/  IADD3 R4, P0, R12, UR25, RZ ;  /* 0x000000190c047c10 */ /* 0x000fc4000ff1e0ff */
[C---:B------:R-:W-:Y:S01]  /*14e0*/  IADD3 R14, -R28.reuse, c[0x0][0x168], -R14 ;  /* 0x00005a001c0e7a10 */ /* 0x040fe20007ffe90e */
[----:B------:R2:W-:Y:S01]  /*14f0*/  LDGSTS.E.BYPASS.LTC128B.128 [R16+0x7080], [R2.64], !P6 ;  /* 0x0708000002107fae */ /* 0x0005e2000f101d50 */
[----:B------:R-:W-:Y:S01]  /*1500*/  IADD3.X R5, R13, UR22, RZ, P0, !PT ;  /* 0x000000160d057c10 */ /* 0x000fe200087fe4ff */
[----:B------:R-:W-:Y:S01]  /*1510*/  IMAD R0, R28, c[0x0][0x20c], R0 ;  /* 0x000083001c007a24 */ /* 0x000fe200078e0200 */
[C---:B------:R-:W-:Y:S01]  /*1520*/  ISETP.GE.AND P6, PT, R8.reuse, c[0x0][0x16c], PT ;  /* 0x00005b0008007a0c */ /* 0x040fe20003fc6270 */
[----:B------:R3:W-:Y:S01]  /*1530*/  LDGSTS.E.BYPASS.LTC128B.128 [R16+0x80], [R12.64], !P5 ;  /* 0x000800000c107fae */ /* 0x0007e2000e901d50 */
[----:B------:R-:W-:Y:S01]  /*1540*/  ISETP.GE.AND P5, PT, R8, c[0x0][0x1fc], PT ;  /* 0x00007f0008007a0c */ /* 0x000fe20003fa6270 */
[----:B------:R-:W-:Y:S02]  /*1550*/  IMAD.IADD R33, R31, 0x1, R0 ;  /* 0x000000011f217824 */ /* 0x000fe400078e0200 */
[----:B------:R4:W-:Y:S01]  /*1560*/  LDGSTS.E.BYPASS.LTC128B.128 [R16+0x1080], [R4.64], !P3 ;  /* 0x0108000004107fae */ /* 0x0009e2000d901d50 */
[----:B------:R-:W-:Y:S01]  /*1570*/  ISETP.LT.OR P3, PT, R14, 0x1, P6 ;  /* 0x000000010e00780c */ /* 0x000fe20003761670 */
[----:B------:R-:W-:-:S02]  /*1580*/  IMAD.MOV.U32 R8, RZ, RZ, R18 ;  /* 0x000000ffff087224 */ /* 0x000fc400078e0012 */
[----:B------:R1:W-:Y:S01]  /*1590*/  STL.64 [R1+0x18], R32 ;  /* 0x0000182001007387 */ /* 0x0003e20000100a00 */
[----:B--2---:R-:W-:-:S04]  /*15a0*/  IADD3 R2, P0, R4, UR25, RZ ;  /* 0x0000001904027c10 */ /* 0x004fc8000ff1e0ff */
[----:B------:R-:W-:Y:S02]  /*15b0*/  IADD3.X R3, R5, UR22, RZ, P0, !PT ;  /* 0x0000001605037c10 */ /* 0x000fe400087fe4ff */
[----:B---3--:R-:W-:-:S03]  /*15c0*/  IADD3 R12, P0, R2, UR25, RZ ;  /* 0x00000019020c7c10 */ /* 0x008fc6000ff1e0ff */
[----:B------:R2:W-:Y:S01]  /*15d0*/  LDGSTS.E.BYPASS.LTC128B.128 [R16+0x2080], [R2.64], !P2 ;  /* 0x0208000002107fae */ /* 0x0005e2000d101d50 */
[----:B------:R-:W-:Y:S01]  /*15e0*/  IADD3.X R13, R3, UR22, RZ, P0, !PT ;  /* 0x00000016030d7c10 */ /* 0x000fe200087fe4ff */
[----:B------:R-:W-:Y:S01]  /*15f0*/  USHF.L.U32 UR22, UR4, 0x7, URZ ;  /* 0x0000000704167899 */ /* 0x000fe2000800063f */
[----:B------:R-:W-:-:S03]  /*1600*/  ISETP.LT.OR P2, PT, R14, 0x41, P6 ;  /* 0x000000410e00780c */ /* 0x000fc60003741670 */
[----:B------:R3:W-:Y:S01]  /*1610*/  LDGSTS.E.BYPASS.LTC128B.128 [R16+0x3080], [R12.64], !P1 ;  /* 0x030800000c107fae */ /* 0x0007e2000c901d50 */
[----:B------:R-:W-:Y:S01]  /*1620*/  UIMAD UR5, UR20, UR22, UR5 ;  /* 0x00000016140572a4 */ /* 0x000fe2000f8e0205 */
[----:B------:R-:W-:Y:S01]  /*1630*/  IMAD.U32 R22, RZ, RZ, UR22 ;  /* 0x00000016ff167e24 */ /* 0x000fe2000f8e00ff */
[----:B------:R-:W-:Y:S01]  /*1640*/  ISETP.LT.OR P1, PT, R14, 0x61, P6 ;  /* 0x000000610e00780c */ /* 0x000fe20003721670 */
[----:B------:R-:W0:Y:S02]  /*1650*/  LDGDEPBAR ;  /* 0x00000000000079af */ /* 0x000e240000000000 */
[----:B------:R-:W-:Y:S02]  /*1660*/  IMAD.WIDE.U32 R10, R22, UR11, R32 ;  /* 0x0000000b160a7c25 */ /* 0x000fe4000f8e0020 */
[----:B------:R5:W-:Y:S01]  /*1670*/  LDGSTS.E.BYPASS.LTC128B.128 [R16+0x8080], [R6.64], !P3 ;  /* 0x0808000006107fae */ /* 0x000be2000d901d50 */
[----:B------:R-:W-:Y:S02]  /*1680*/  ISETP.LT.OR P3, PT, R14, 0x21, P6 ;  /* 0x000000210e00780c */ /* 0x000fe40003761670 */
[----:B------:R-:W-:Y:S01]  /*1690*/  IADD3 R0, R11, UR5, RZ ;  /* 0x000000050b007c10 */ /* 0x000fe2000fffe0ff */
[----:B------:R-:W-:-:S02]  /*16a0*/  ULDC UR5, c[0x0][0x20c] ;  /* 0x0000830000057ab9 */ /* 0x000fc40000000800 */
[----:B------:R-:W-:Y:S01]  /*16b0*/  USHF.L.U64.HI UR21, UR4, UR21, UR5 ;  /* 0x0000001504157299 */ /* 0x000fe20008010205 */
[----:B--2---:R-:W-:-:S04]  /*16c0*/  SHF.R.S32.HI R3, RZ, 0x4, R15 ;  /* 0x00000004ff037819 */ /* 0x004fc8000001140f */
[----:B------:R-:W-:-:S04]  /*16d0*/  LEA.HI R2, R15, R3, RZ, 0x1 ;  /* 0x000000030f027211 */ /* 0x000fc800078f08ff */
[----:B------:R-:W-:-:S05]  /*16e0*/  LOP3.LUT R17, R2, 0xfffffffe, RZ, 0xc0, !PT ;  /* 0xfffffffe02117812 */ /* 0x000fca00078ec0ff */
[----:B------:R-:W-:Y:S01]  /*16f0*/  IMAD.IADD R17, R3, 0x1, -R17 ;  /* 0x0000000103117824 */ /* 0x000fe200078e0a11 */
[----:B-----5:R-:W-:-:S04]  /*1700*/  IADD3 R6, P0, R6, UR6, RZ ;  /* 0x0000000606067c10 */ /* 0x020fc8000ff1e0ff */
[----:B------:R-:W-:Y:S02]  /*1710*/  IADD3.X R7, R7, UR8, RZ, P0, !PT ;  /* 0x0000000807077c10 */ /* 0x000fe400087fe4ff */
[----:B----4-:R-:W-:-:S03]  /*1720*/  IADD3 R4, P0, R6, UR6, RZ ;  /* 0x0000000606047c10 */ /* 0x010fc6000ff1e0ff */
[----:B------:R2:W-:Y:S01]  /*1730*/  LDGSTS.E.BYPASS.LTC128B.128 [R16+0x9080], [R6.64], !P3 ;  /* 0x0908000006107fae */ /* 0x0005e2000d901d50 */
[----:B------:R-:W-:Y:S02]  /*1740*/  IADD3.X R5, R7, UR8, RZ, P0, !PT ;  /* 0x0000000807057c10 */ /* 0x000fe400087fe4ff */
[----:B---3--:R-:W-:Y:S01]  /*1750*/  IADD3 R12, P0, R4, UR6, RZ ;  /* 0x00000006040c7c10 */ /* 0x008fe2000ff1e0ff */
[----:B------:R-:W-:Y:S01]  /*1760*/  USHF.L.U32 UR6, UR4, 0x6, URZ ;  /* 0x0000000604067899 */ /* 0x000fe2000800063f */
[----:B------:R-:W-:Y:S01]  /*1770*/  ISETP.LT.OR P3, PT, R14, 0x41, P5 ;  /* 0x000000410e00780c */ /* 0x000fe20002f61670 */
[----:B------:R3:W-:Y:S01]  /*1780*/  LDGSTS.E.BYPASS.LTC128B.128 [R16+0xa080], [R4.64], !P2 ;  /* 0x0a08000004107fae */ /* 0x0007e2000d101d50 */
[----:B------:R-:W-:Y:S01]  /*1790*/  IADD3.X R13, R5, UR8, RZ, P0, !PT ;  /* 0x00000008050d7c10 */ /* 0x000fe200087fe4ff */
[----:B------:R-:W-:Y:S01]  /*17a0*/  ULDC.64 UR4, c[0x0][0x290] ;  /* 0x0000a40000047ab9 */ /* 0x000fe20000000a00 */
[----:B------:R-:W-:Y:S01]  /*17b0*/  LEA R2, P0, R10, c[0x0][0x1f0], 0x1 ;  /* 0x00007c000a027a11 */ /* 0x000fe200078008ff */
[----:B------:R-:W-:Y:S01]  /*17c0*/  UIMAD UR4, UR18, UR4, URZ ;  /* 0x00000004120472a4 */ /* 0x000fe2000f8e023f */
[----:B------:R-:W-:Y:S01]  /*17d0*/  ISETP.LT.OR P2, PT, R14, 0x61, P5 ;  /* 0x000000610e00780c */ /* 0x000fe20002f41670 */
[----:B------:R4:W-:Y:S01]  /*17e0*/  LDGSTS.E.BYPASS.LTC128B.128 [R16+0xb080], [R12.64], !P1 ;  /* 0x0b0800000c107fae */ /* 0x0009e2000c901d50 */
[----:B------:R-:W-:Y:S01]  /*17f0*/  LEA.HI.X R3, R10, c[0x0][0x1f4], R0, 0x1, P0 ;  /* 0x00007d000a037a11 */ /* 0x000fe200000f0c00 */
[----:B------:R-:W-:Y:S01]  /*1800*/  IMAD.U32 R0, RZ, RZ, UR14 ;  /* 0x0000000eff007e24 */ /* 0x000fe2000f8e00ff */
[C---:B------:R-:W-:Y:S01]  /*1810*/  ISETP.LT.OR P0, PT, R14.reuse, 0x1, P5 ;  /* 0x000000010e00780c */ /* 0x040fe20002f01670 */
[----:B------:R-:W-:Y:S01]  /*1820*/  UIMAD UR4, UR14, UR5, UR4 ;  /* 0x000000050e0472a4 */ /* 0x000fe2000f8e0204 */
[----:B------:R-:W-:Y:S01]  /*1830*/  ISETP.LT.OR P1, PT, R14, 0x21, P5 ;  /* 0x000000210e00780c */ /* 0x000fe20002f21670 */
[----:B-1----:R-:W-:Y:S01]  /*1840*/  IMAD.WIDE.U32 R30, R0, c[0x0][0x290], R8 ;  /* 0x0000a400001e7a25 */ /* 0x002fe200078e0008 */
[----:B------:R-:W-:-:S04]  /*1850*/  LOP3.LUT R0, R15, 0xfffffff0, RZ, 0xc0, !PT ;  /* 0xfffffff00f007812 */ /* 0x000fc800078ec0ff */
[----:B------:R-:W-:Y:S01]  /*1860*/  IADD3 R23, R31, UR4, RZ ;  /* 0x000000041f177c10 */ /* 0x000fe2000fffe0ff */
[----:B------:R-:W-:Y:S01]  /*1870*/  UIADD3 UR4, UR11, 0x1, URZ ;  /* 0x000000010b047890 */ /* 0x000fe2000fffe03f */
[----:B------:R1:W-:Y:S01]  /*1880*/  STL.64 [R1+0x20], R30 ;  /* 0x0000201e01007387 */ /* 0x0003e20000100a00 */
[C---:B--2---:R-:W-:Y:S02]  /*1890*/  IMAD.IADD R7, R26.reuse, 0x1, -R0 ;  /* 0x000000011a077824 */ /* 0x044fe400078e0a00 */
[----:B------:R-:W-:Y:S01]  /*18a0*/  UISETP.GE.AND UP0, UPT, UR4, UR12, UPT ;  /* 0x0000000c0400728c */ /* 0x000fe2000bf06270 */
[----:B------:R1:W-:Y:S02]  /*18b0*/  STL [R1+0x30], R23 ;  /* 0x0000301701007387 */ /* 0x0003e40000100800 */
[----:B------:R-:W-:Y:S01]  /*18c0*/  SHF.R.S32.HI R0, RZ, 0x1f, R7 ;  /* 0x0000001fff007819 */ /* 0x000fe20000011407 */
[----:B---3--:R-:W-:-:S03]  /*18d0*/  @!P4 IMAD.SHL.U32 R4, R26, 0x10, RZ ;  /* 0x000000101a04c824 */ /* 0x008fc600078e00ff */
[----:B------:R-:W-:Y:S02]  /*18e0*/  LEA.HI R11, R0, R7, RZ, 0x3 ;  /* 0x00000007000b7211 */ /* 0x000fe400078f18ff */
[----:B------:R2:W-:Y:S01]  /*18f0*/  @!P4 LDGSTS.E.BYPASS.LTC128B.128 [R4+0x18080], [R20.64] ;  /* 0x180800001404cfae */ /* 0x0005e2000b901d50 */
[----:B----4-:R-:W-:Y:S02]  /*1900*/  LEA.HI R12, R24, R26, RZ, 0x5 ;  /* 0x0000001a180c7211 */ /* 0x010fe400078f28ff */
[----:B------:R-:W-:Y:S01]  /*1910*/  LOP3.LUT R9, R11, 0xfffffff8, RZ, 0xc0, !PT ;  /* 0xfffffff80b097812 */ /* 0x000fe200078ec0ff */
[----:B------:R-:W0:Y:S01]  /*1920*/  LDGDEPBAR ;  /* 0x00000000000079af */ /* 0x000e220000000000 */
[----:B------:R-:W-:-:S03]  /*1930*/  SHF.R.S32.HI R5, RZ, 0x5, R12 ;  /* 0x00000005ff057819 */ /* 0x000fc6000001140c */
[----:B------:R3:W-:Y:S01]  /*1940*/  LDGSTS.E.BYPASS.LTC128B.128 [R16+0x10080], [R2.64], !P0 ;  /* 0x1008000002107fae */ /* 0x0007e2000c101d50 */
[----:B--2---:R-:W-:-:S04]  /*1950*/  SHF.R.S32.HI R4, RZ, 0x1f, R12 ;  /* 0x0000001fff047819 */ /* 0x004fc8000001140c */
[----:B------:R-:W-:Y:S02]  /*1960*/  LEA.HI R4, R4, R5, RZ, 0x2 ;  /* 0x0000000504047211 */ /* 0x000fe400078f10ff */
[----:B---3--:R-:W-:Y:S02]  /*1970*/  IADD3 R2, P0, R2, UR6, RZ ;  /* 0x0000000602027c10 */ /* 0x008fe4000ff1e0ff */
[----:B------:R-:W-:Y:S02]  /*1980*/  LOP3.LUT R0, R4, 0xfffffffc, RZ, 0xc0, !PT ;  /* 0xfffffffc04007812 */ /* 0x000fe400078ec0ff */
[----:B------:R-:W-:Y:S02]  /*1990*/  IADD3.X R3, R3, UR21, RZ, P0, !PT ;  /* 0x0000001503037c10 */ /* 0x000fe400087fe4ff */
[----:B------:R-:W-:Y:S01]  /*19a0*/  IADD3 R8, P0, R30, UR9, RZ ;  /* 0x000000091e087c10 */ /* 0x000fe2000ff1e0ff */
[----:B------:R-:W-:Y:S02]  /*19b0*/  IMAD.IADD R13, R5, 0x1, -R0 ;  /* 0x00000001050d7824 */ /* 0x000fe400078e0a00 */
[----:B------:R2:W-:Y:S01]  /*19c0*/  LDGSTS.E.BYPASS.LTC128B.128 [R16+0x11080], [R2.64], !P1 ;  /* 0x1108000002107fae */ /* 0x0005e2000c901d50 */
[----:B------:R-:W-:Y:S01]  /*19d0*/  IADD3.X R10, R23, UR23, RZ, P0, !PT ;  /* 0x00000017170a7c10 */ /* 0x000fe200087fe4ff */
[----:B------:R-:W-:Y:S01]  /*19e0*/  IMAD.IADD R0, R7, 0x1, -R9 ;  /* 0x0000000107007824 */ /* 0x000fe200078e0a09 */
[----:B------:R-:W-:-:S04]  /*19f0*/  LEA R4, P0, R8, c[0x0][0x280], 0x2 ;  /* 0x0000a00008047a11 */ /* 0x000fc800078010ff */
[----:B------:R-:W-:Y:S02]  /*1a00*/  LEA.HI.X R5, R8, c[0x0][0x284], R10, 0x2, P0 ;  /* 0x0000a10008057a11 */ /* 0x000fe400000f140a */
[----:B------:R-:W-:Y:S02]  /*1a10*/  LEA.HI R8, R24, R26, RZ, 0x7 ;  /* 0x0000001a18087211 */ /* 0x000fe400078f38ff */
[----:B------:R-:W-:Y:S02]  /*1a20*/  PLOP3.LUT P0, PT, PT, PT, UP0, 0x80, 0x0 ;  /* 0x000000000000781c */ /* 0x000fe40003f0f008 */
[----:B------:R-:W-:Y:S02]  /*1a30*/  SHF.R.S32.HI R201, RZ, 0x7, R8 ;  /* 0x00000007ffc97819 */ /* 0x000fe40000011408 */
[----:B--2---:R-:W-:-:S04]  /*1a40*/  IADD3 R2, P1, R2, UR6, RZ ;  /* 0x0000000602027c10 */ /* 0x004fc8000ff3e0ff */
[----:B------:R-:W-:Y:S02]  /*1a50*/  IADD3.X R3, R3, UR21, RZ, P1, !PT ;  /* 0x0000001503037c10 */ /* 0x000fe40008ffe4ff */
[----:B------:R-:W-:-:S03]  /*1a60*/  IADD3 R6, P1, R2, UR6, RZ ;  /* 0x0000000602067c10 */ /* 0x000fc6000ff3e0ff */
[----:B------:R2:W-:Y:S01]  /*1a70*/  LDGSTS.E.BYPASS.LTC128B.128 [R16+0x12080], [R2.64], !P3 ;  /* 0x1208000002107fae */ /* 0x0005e2000d901d50 */
[----:B------:R-:W-:-:S05]  /*1a80*/  IADD3.X R7, R3, UR21, RZ, P1, !PT ;  /* 0x0000001503077c10 */ /* 0x000fca0008ffe4ff */
[----:B------:R3:W-:Y:S01]  /*1a90*/  LDGSTS.E.BYPASS.LTC128B.128 [R16+0x13080], [R6.64], !P2 ;  /* 0x1308000006107fae */ /* 0x0007e2000d101d50 */
[----:B--2---:R-:W-:Y:S02]  /*1aa0*/  @!P4 IMAD.SHL.U32 R3, R26, 0x10, RZ ;  /* 0x000000101a03c824 */ /* 0x004fe400078e00ff */
[----:B------:R-:W-:-:S03]  /*1ab0*/  IMAD.SHL.U32 R2, R201, 0x8, RZ ;  /* 0x00000008c9027824 */ /* 0x000fc600078e00ff */
[----:B------:R2:W-:Y:S01]  /*1ac0*/  @!P4 LDGSTS.E.BYPASS.LTC128B.128 [R3+0x18480], [R4.64] ;  /* 0x184800000403cfae */ /* 0x0005e2000b901d50 */
[----:B---3--:R-:W-:Y:S01]  /*1ad0*/  IMAD.SHL.U32 R6, R11, 0x40, RZ ;  /* 0x000000400b067824 */ /* 0x008fe200078e00ff */
[----:B------:R-:W-:Y:S01]  /*1ae0*/  LOP3.LUT R14, R2, 0x8, RZ, 0xc0, !PT ;  /* 0x00000008020e7812 */ /* 0x000fe200078ec0ff */
[----:B------:R-:W-:Y:S01]  /*1af0*/  IMAD.SHL.U32 R2, R17, 0x10, RZ ;  /* 0x0000001011027824 */ /* 0x000fe200078e00ff */
[----:B------:R-:W0:Y:S04]  /*1b00*/  LDGDEPBAR ;  /* 0x00000000000079af */ /* 0x000e280000000000 */
[----:B------:R-:W-:Y:S01]  /*1b10*/  LOP3.LUT R2, R14, 0x10, R2, 0xf8, !PT ;  /* 0x000000100e027812 */ /* 0x000fe200078ef802 */
[----:B------:R-:W0:Y:S01]  /*1b20*/  LDGDEPBAR ;  /* 0x00000000000079af */ /* 0x000e220000000000 */
[----:B--2---:R-:W-:-:S02]  /*1b30*/  IMAD.SHL.U32 R4, R0, 0x40, RZ ;  /* 0x0000004000047824 */ /* 0x004fc400078e00ff */
        /* <DEDUP_REMOVED lines=47> */
.L_x_1497:
[----:B--2---:R-:W-:Y:S05]  /*1e30*/  BSYNC B0 ;  /* 0x0000000000007941 */ /* 0x004fea0003800000 */
.L_x_1496:
[C---:B-1----:R-:W-:Y:S01]  /*1e40*/  IMAD.SHL.U32 R4, R25.reuse, 0x40, RZ ;  /* 0x0000004019047824 */ /* 0x042fe200078e00ff */
[----:B------:R-:W-:Y:S01]  /*1e50*/  R2P PR, R25, 0x6 ;  /* 0x0000000619007804 */ /* 0x000fe20000000000 */
[----:B------:R-:W-:Y:S01]  /*1e60*/  IMAD.SHL.U32 R3, R28, 0x8, RZ ;  /* 0x000000081c037824 */ /* 0x000fe200078e00ff */
[----:B------:R-:W-:Y:S01]  /*1e70*/  LOP3.LUT P3, RZ, R0, 0x2, RZ, 0xc0, !PT ;  /* 0x0000000200ff7812 */ /* 0x000fe2000786c0ff */
[----:B------:R-:W-:Y:S01]  /*1e80*/  IMAD.SHL.U32 R8, R13, 0x10, RZ ;  /* 0x000000100d087824 */ /* 0x000fe200078e00ff */
[----:B------:R-:W-:Y:S01]  /*1e90*/  LOP3.LUT R6, R4, 0x1c0, RZ, 0xc0, !PT ;  /* 0x000001c004067812 */ /* 0x000fe200078ec0ff */
[----:B------:R-:W-:Y:S01]  /*1ea0*/  IMAD.MOV.U32 R206, RZ, RZ, 0x20 ;  /* 0x00000020ffce7424 */ /* 0x000fe200078e00ff */
[----:B------:R-:W-:Y:S01]  /*1eb0*/  LOP3.LUT R3, R3, 0x8, RZ, 0xc0, !PT ;  /* 0x0000000803037812 */ /* 0x000fe200078ec0ff */
[----:B------:R-:W-:Y:S01]  /*1ec0*/  IMAD.MOV.U32 R223, RZ, RZ, 0x40 ;  /* 0x00000040ffdf7424 */ /* 0x000fe200078e00ff */
[----:B------:R-:W-:Y:S01]  /*1ed0*/  SHF.R.U32.HI R5, RZ, 0x3, R6 ;  /* 0x00000003ff057819 */ /* 0x000fe20000011606 */
[----:B------:R-:W0:Y:S01]  /*1ee0*/  LDGDEPBAR ;  /* 0x00000000000079af */ /* 0x000e220000000000 */
[----:B------:R-:W-:Y:S01]  /*1ef0*/  LOP3.LUT R4, R6, 0x30, R8, 0xf8, !PT ;  /* 0x0000003006047812 */ /* 0x000fe200078ef808 */
[----:B------:R-:W-:Y:S01]  /*1f00*/  CS2R R126, SRZ ;  /* 0x00000000007e7805 */ /* 0x000fe2000001ff00 */
[----:B------:R-:W-:Y:S01]  /*1f10*/  LOP3.LUT P0, RZ, R0, 0x4, RZ, 0xc0, !PT ;  /* 0x0000000400ff7812 */ /* 0x000fe2000780c0ff */
[----:B------:R-:W-:Y:S01]  /*1f20*/  CS2R R124, SRZ ;  /* 0x00000000007c7805 */ /* 0x000fe2000001ff00 */
[----:B------:R-:W-:Y:S01]  /*1f30*/  LEA.HI R0, R24, R26, RZ, 0x2 ;  /* 0x0000001a18007211 */ /* 0x000fe200078f10ff */
[----:B------:R-:W-:Y:S01]  /*1f40*/  CS2R R130, SRZ ;  /* 0x0000000000827805 */ /* 0x000fe2000001ff00 */
[C---:B------:R-:W-:Y:S01]  /*1f50*/  LOP3.LUT R9, R5.reuse, R3, R6, 0x1e, !PT ;  /* 0x0000000305097212 */ /* 0x040fe200078e1e06 */
[----:B------:R-:W-:Y:S01]  /*1f60*/  CS2R R128, SRZ ;  /* 0x0000000000807805 */ /* 0x000fe2000001ff00 */
[----:B------:R-:W-:Y:S01]  /*1f70*/  LOP3.LUT R200, R5, R4, R3, 0x1e, !PT ;  /* 0x0000000405c87212 */ /* 0x000fe200078e1e03 */
[----:B------:R-:W-:Y:S01]  /*1f80*/  CS2R R122, SRZ ;  /* 0x00000000007a7805 */ /* 0x000fe2000001ff00 */
[----:B------:R-:W-:Y:S01]  /*1f90*/  LEA.HI R3, R201, R201, RZ, 0x1 ;  /* 0x000000c9c9037211 */ /* 0x000fe200078f08ff */
[----:B------:R-:W-:Y:S01]  /*1fa0*/  CS2R R120, SRZ ;  /* 0x0000000000787805 */ /* 0x000fe2000001ff00 */
[----:B------:R-:W-:Y:S01]  /*1fb0*/  SHF.R.S32.HI R4, RZ, 0x2, R0 ;  /* 0x00000002ff047819 */ /* 0x000fe20000011400 */
[----:B------:R-:W-:Y:S01]  /*1fc0*/  IMAD R200, R17, 0x200, R200 ;  /* 0x0000020011c87824 */ /* 0x000fe200078e02c8 */
[----:B------:R-:W-:Y:S01]  /*1fd0*/  SHF.R.S32.HI R6, RZ, 0x1f, R0 ;  /* 0x0000001fff067819 */ /* 0x000fe20000011400 */
[----:B------:R-:W-:Y:S01]  /*1fe0*/  CS2R R118, SRZ ;  /* 0x0000000000767805 */ /* 0x000fe2000001ff00 */
[----:B------:R-:W-:Y:S01]  /*1ff0*/  LOP3.LUT R5, R0, 0x3ffffffc, RZ, 0xc0, !PT ;  /* 0x3ffffffc00057812 */ /* 0x000fe200078ec0ff */
[----:B------:R-:W-:Y:S01]  /*2000*/  CS2R R116, SRZ ;  /* 0x0000000000747805 */ /* 0x000fe2000001ff00 */
[----:B------:R-:W-:Y:S01]  /*2010*/  LOP3.LUT R7, R12, 0xffffffe0, RZ, 0xc0, !PT ;  /* 0xffffffe00c077812 */ /* 0x000fe200078ec0ff */
[----:B------:R-:W-:Y:S01]  /*2020*/  CS2R R110, SRZ ;  /* 0x00000000006e7805 */ /* 0x000fe2000001ff00 */
[----:B------:R-:W-:Y:S01]  /*2030*/  LOP3.LUT R0, R3, 0x1ffffffe, RZ, 0xc0, !PT ;  /* 0x1ffffffe03007812 */ /* 0x000fe200078ec0ff */
[----:B------:R-:W-:Y:S01]  /*2040*/  IMAD.IADD R5, R26, 0x1, -R5 ;  /* 0x000000011a057824 */ /* 0x000fe200078e0a05 */
[----:B------:R-:W-:Y:S01]  /*2050*/  LEA.HI R3, R6, R4, RZ, 0x3 ;  /* 0x0000000406037211 */ /* 0x000fe200078f18ff */
[----:B------:R-:W-:Y:S01]  /*2060*/  IMAD.IADD R7, R26, 0x1, -R7 ;  /* 0x000000011a077824 */ /* 0x000fe200078e0a07 */
[----:B------:R-:W-:Y:S01]  /*2070*/  SHF.R.S32.HI R27, RZ, 0x1f, R26 ;  /* 0x0000001fff1b7819 */ /* 0x000fe2000001141a */
[----:B------:R-:W-:Y:S01]  /*2080*/  IMAD.IADD R6, R201, 0x1, -R0 ;  /* 0x00000001c9067824 */ /* 0x000fe200078e0a00 */
[----:B------:R-:W-:Y:S01]  /*2090*/  LOP3.LUT R0, R3, 0xfffffff8, RZ, 0xc0, !PT ;  /* 0xfffffff803007812 */ /* 0x000fe200078ec0ff */
[----:B------:R-:W-:Y:S01]  /*20a0*/  IMAD R5, R5, 0x2, R2 ;  /* 0x0000000205057824 */ /* 0x000fe200078e0202 */
[----:B------:R-:W-:Y:S01]  /*20b0*/  SHF.R.S32.HI R3, RZ, 0x1f, R7 ;  /* 0x0000001fff037819 */ /* 0x000fe20000011407 */
[----:B------:R-:W-:Y:S01]  /*20c0*/  IMAD R201, R17, 0x2, R201 ;  /* 0x0000000211c97824 */ /* 0x000fe200078e02c9 */
[----:B------:R-:W-:Y:S01]  /*20d0*/  SEL R203, R206, 0xffffffe0, !P1 ;  /* 0xffffffe0cecb7807 */ /* 0x000fe20004800000 */
[----:B------:R-:W-:Y:S01]  /*20e0*/  IMAD.IADD R4, R4, 0x1, -R0 ;  /* 0x0000000104047824 */ /* 0x000fe200078e0a00 */
[----:B------:R-:W-:Y:S01]  /*20f0*/  LEA.HI R0, R3, R7, RZ, 0x2 ;  /* 0x0000000703007211 */ /* 0x000fe200078f10ff */
[----:B------:R-:W-:Y:S01]  /*2100*/  IMAD.U32 R201, R201, 0x200, R9 ;  /* 0x00000200c9c97824 */ /* 0x000fe200078e0009 */
[----:B------:R-:W-:Y:S01]  /*2110*/  SEL R202, R223, 0xffffffc0, !P2 ;  /* 0xffffffc0dfca7807 */ /* 0x000fe20005000000 */
[----:B------:R-:W-:Y:S01]  /*2120*/  IMAD.SHL.U32 R3, R4, 0x40, RZ ;  /* 0x0000004004037824 */ /* 0x000fe200078e00ff */
[C---:B------:R-:W-:Y:S01]  /*2130*/  LOP3.LUT R2, R0.reuse, 0x7ffffffc, RZ, 0xc0, !PT ;  /* 0x7ffffffc00027812 */ /* 0x040fe200078ec0ff */
[----:B------:R-:W-:Y:S01]  /*2140*/  IMAD.SHL.U32 R201, R201, 0x2, RZ ;  /* 0x00000002c9c97824 */ /* 0x000fe200078e00ff */
[----:B------:R-:W-:Y:S01]  /*2150*/  LEA.HI.SX32 R8, R0, R8, 0x1e ;  /* 0x0000000800087211 */ /* 0x000fe200078ff2ff */
[----:B------:R-:W-:Y:S01]  /*2160*/  CS2R R108, SRZ ;  /* 0x00000000006c7805 */ /* 0x000fe2000001ff00 */
[----:B------:R-:W-:Y:S01]  /*2170*/  LOP3.LUT R0, R3, 0x1c0, RZ, 0xc0, !PT ;  /* 0x000001c003007812 */ /* 0x000fe200078ec0ff */
[----:B------:R-:W-:Y:S01]  /*2180*/  IMAD.IADD R3, R7, 0x1, -R2 ;  /* 0x0000000107037824 */ /* 0x000fe200078e0a02 */
[----:B------:R-:W-:Y:S01]  /*2190*/  R2P PR, R4, 0x6 ;  /* 0x0000000604007804 */ /* 0x000fe20000000000 */
[----:B------:R1:W-:Y:S01]  /*21a0*/  STL [R1+0x14], R8 ;  /* 0x0000140801007387 */ /* 0x0003e20000100800 */
[----:B------:R-:W-:Y:S01]  /*21b0*/  SHF.R.U32.HI R2, RZ, 0x3, R0 ;  /* 0x00000003ff027819 */ /* 0x000fe20000011600 */
[----:B------:R-:W-:Y:S01]  /*21c0*/  IMAD R3, R6, 0x4, R3 ;  /* 0x0000000406037824 */ /* 0x000fe200078e0203 */
[----:B------:R-:W-:Y:S01]  /*21d0*/  SEL R180, R223, 0xffffffc0, !P0 ;  /* 0xffffffc0dfb47807 */ /* 0x000fe20004000000 */
[C---:B------:R-:W-:Y:S01]  /*21e0*/  IMAD.IADD R202, R201.reuse, 0x1, R202 ;  /* 0x00000001c9ca7824 */ /* 0x040fe200078e02ca */
        /* <DEDUP_REMOVED lines=11> */
[----:B------:R-:W-:Y:S01]  /*22a0*/  IMAD.SHL.U32 R0, R3, 0x2, RZ ;  /* 0x0000000203007824 */ /* 0x000fe200078e00ff */
[----:B------:R-:W-:Y:S01]  /*22b0*/  CS2R R94, SRZ ;  /* 0x00000000005e7805 */ /* 0x000fe2000001ff00 */
[----:B------:R-:W-:Y:S01]  /*22c0*/  CS2R R92, SRZ ;  /* 0x00000000005c7805 */ /* 0x000fe2000001ff00 */
[C---:B------:R-:W-:Y:S01]  /*22d0*/  IADD3 R222, R221.reuse, 0x20, RZ ;  /* 0x00000020ddde7810 */ /* 0x040fe20007ffe0ff */
[C---:B------:R-:W-:Y:S01]  /*22e0*/  IMAD.IADD R224, R221.reuse, 0x1, R223 ;  /* 0x00000001dde07824 */ /* 0x040fe200078e02df */
[----:B------:R1:W-:Y:S01]  /*22f0*/  STL [R1+0x10], R0 ;  /* 0x0000100001007387 */ /* 0x0003e20000100800 */
[----:B------:R-:W-:Y:S01]  /*2300*/  @P1 IADD3 R222, R221, -0x20, RZ ;  /* 0xffffffe0ddde1810 */ /* 0x000fe20007ffe0ff */
        /* <DEDUP_REMOVED lines=17> */
[----:B------:R-:W-:Y:S01]  /*2420*/  ULDC UR9, c[0x0][0x198] ;  /* 0x0000660000097ab9 */ /* 0x000fe20000000800 */
[----:B------:R-:W-:Y:S01]  /*2430*/  IMAD.IADD R203, R203, 0x1, R202 ;  /* 0x00000001cbcb7824 */ /* 0x000fe200078e02ca */
[----:B------:R-:W-:Y:S01]  /*2440*/  UMOV UR23, URZ ;  /* 0x0000003f00177c82 */ /* 0x000fe20008000000 */
[----:B------:R-:W-:Y:S01]  /*2450*/  IMAD.IADD R223, R223, 0x1, R222 ;  /* 0x00000001dfdf7824 */ /* 0x000fe200078e02de */
[----:B------:R-:W-:-:S02]  /*2460*/  UMOV UR22, 0x1 ;  /* 0x0000000100167882 */ /* 0x000fc40000000000 */
[----:B------:R-:W-:Y:S02]  /*2470*/  UMOV UR5, URZ ;  /* 0x0000003f00057c82 */ /* 0x000fe40008000000 */
[----:B------:R-:W-:Y:S02]  /*2480*/  UMOV UR20, 0xffffff80 ;  /* 0xffffff8000147882 */ /* 0x000fe40000000000 */
[----:B------:R-:W-:Y:S02]  /*2490*/  UIADD3 UR19, -UR10, UR9, URZ ;  /* 0x000000090a137290 */ /* 0x000fe4000fffe13f */
[----:B-1----:R-:W-:Y:S02]  /*24a0*/  ULDC UR18, c[0x0][0x168] ;  /* 0x00005a0000127ab9 */ /* 0x002fe40000000800 */
.L_x_1500:
        /* <DEDUP_REMOVED lines=16> */
[----:B------:R-:W3:Y:S05]  /*25b0*/  LDSM.16.M88.4 R48, [R201+0x2080] ;  /* 0x00208000c930783b */ /* 0x000eea0000000200 */
[----:B------:R-:W3:Y:S05]  /*25c0*/  LDSM.16.M88.4 R132, [R201+0x3080] ;  /* 0x00308000c984783b */ /* 0x000eea0000000200 */
[----:B------:R-:W-:Y:S05]  /*25d0*/  LDSM.16.M88.4 R140, [R204+0x80] ;  /* 0x00008000cc8c783b */ /* 0x000fea0000000200 */
[----:B------:R-:W3:Y:S05]  /*25e0*/  LDSM.16.M88.4 R136, [R184+0x8080] ;  /* 0x00808000b888783b */ /* 0x000eea0000000200 */
[----:B------:R-:W3:Y:S01]  /*25f0*/  LDSM.16.M88.4 R144, [R184+0xa080] ;  /* 0x00a08000b890783b */ /* 0x000ee20000000200 */
[-C--:B-1----:R-:W-:Y:S04]  /*2600*/  HMMA.16816.F32.BF16 R4, R64, R16.reuse, RZ ;  /* 0x000000104004723c */ /* 0x082fe800000418ff */
[----:B------:R-:W1:Y:S05]  /*2610*/  LDSM.16.M88.4 R148, [R204+0x1080] ;  /* 0x00108000cc94783b */ /* 0x000e6a0000000200 */
[----:B------:R-:W4:Y:S01]  /*2620*/  LDL R213, [R1+0x14] ;  /* 0x0000140001d57983 */ /* 0x000f220000100800 */
        /* <DEDUP_REMOVED lines=12> */
[-C--:B------:R-:W-:Y:S01]  /*26f0*/  HMMA.16816.F32.BF16 R28, R60, R34.reuse, RZ ;  /* 0x000000223c1c723c */ /* 0x080fe200000418ff */
[----:B------:R2:W5:Y:S07]  /*2700*/  LDL.64 R236, [R1] ;  /* 0x0000000001ec7983 */ /* 0x00056e0000100a00 */
        /* <DEDUP_REMOVED lines=8> */
[----:B------:R-:W-:Y:S01]  /*2790*/  HMMA.16816.F32.BF16 R64, R64, R134, RZ ;  /* 0x000000864040723c */ /* 0x000fe200000418ff */
[----:B------:R-:W3:Y:S07]  /*27a0*/  LDSM.16.M88.4 R132, [R204+0x2080] ;  /* 0x00208000cc84783b */ /* 0x000eee0000000200 */
[-C--:B------:R-:W-:Y:S08]  /*27b0*/  HMMA.16816.F32.BF16 R4, R136, R140.reuse, R4 ;  /* 0x0000008c8804723c */ /* 0x080ff00000041804 */
[C---:B------:R-:W-:Y:S08]  /*27c0*/  HMMA.16816.F32.BF16 R8, R144.reuse, R140, R8 ;  /* 0x0000008c9008723c */ /* 0x040ff00000041808 */
[-C--:B------:R-:W-:Y:S08]  /*27d0*/  HMMA.16816.F32.BF16 R12, R144, R142.reuse, R12 ;  /* 0x0000008e900c723c */ /* 0x080ff0000004180c */
[C---:B------:R-:W-:Y:S01]  /*27e0*/  HMMA.16816.F32.BF16 R16, R136.reuse, R142, R16 ;  /* 0x0000008e8810723c */ /* 0x040fe20000041810 */
[----:B------:R-:W2:Y:S07]  /*27f0*/  LDSM.16.M88.4 R140, [R202+0x1080] ;  /* 0x00108000ca8c783b */ /* 0x000eae0000000200 */
[-C--:B-1----:R-:W-:Y:S08]  /*2800*/  HMMA.16816.F32.BF16 R20, R136, R148.reuse, R20 ;  /* 0x000000948814723c */ /* 0x082ff00000041814 */
[C---:B------:R-:W-:Y:S08]  /*2810*/  HMMA.16816.F32.BF16 R24, R144.reuse, R148, R24 ;  /* 0x000000949018723c */ /* 0x040ff00000041818 */
[-C--:B------:R-:W-:Y:S08]  /*2820*/  HMMA.16816.F32.BF16 R28, R144, R150.reuse, R28 ;  /* 0x00000096901c723c */ /* 0x080ff0000004181c */
[C---:B------:R-:W-:Y:S01]  /*2830*/  HMMA.16816.F32.BF16 R32, R136.reuse, R150, R32 ;  /* 0x000000968820723c */ /* 0x040fe20000041820 */
[----:B------:R-:W1:Y:S05]  /*2840*/  LDSM.16.M88.4 R148, [R180+0x8080] ;  /* 0x00808000b494783b */ /* 0x000e6a0000000200 */
[----:B------:R-:W1:Y:S02]  /*2850*/  LDSM.16.M88.4 R180, [R180+0xa080] ;  /* 0x00a08000b4b4783b */ /* 0x000e640000000200 */
        /* <DEDUP_REMOVED lines=14> */
[-C--:B--2---:R-:W-:Y:S08]  /*2940*/  HMMA.16816.F32.BF16 R20, R156, R140.reuse, R20 ;  /* 0x0000008c9c14723c */ /* 0x084ff00000041814 */
[C---:B------:R-:W-:Y:S08]  /*2950*/  HMMA.16816.F32.BF16 R24, R164.reuse, R140, R24 ;  /* 0x0000008ca418723c */ /* 0x040ff00000041818 */
[-C--:B------:R-:W-:Y:S04]  /*2960*/  HMMA.16816.F32.BF16 R28, R164, R142.reuse, R28 ;  /* 0x0000008ea41c723c */ /* 0x080fe8000004181c */
[----:B----4-:R-:W-:Y:S04]  /*2970*/  LEA R3, R3, R213, 0x7 ;  /* 0x000000d503037211 */ /* 0x010fe800078e38ff */
[C---:B------:R-:W-:Y:S01]  /*2980*/  HMMA.16816.F32.BF16 R32, R156.reuse, R142, R32 ;  /* 0x0000008e9c20723c */ /* 0x040fe20000041820 */
[----:B------:R-:W2:Y:S03]  /*2990*/  LDSM.16.M88.4 R140, [R203+0x3080] ;  /* 0x00308000cb8c783b */ /* 0x000ea60000000200 */
        /* <DEDUP_REMOVED lines=18> */
[C---:B------:R-:W-:Y:S03]  /*2ac0*/  HMMA.16816.F32.BF16 R8, R180.reuse, R176, R8 ;  /* 0x000000b0b408723c */ /* 0x040fe60000041808 */
[----:B------:R4:W1:Y:S05]  /*2ad0*/  LDSM.16.M88.4 R144, [R0+0x10080] ;  /* 0x010080000090783b */ /* 0x00086a0000000200 */
[-C--:B------:R-:W-:Y:S01]  /*2ae0*/  HMMA.16816.F32.BF16 R12, R180, R178.reuse, R12 ;  /* 0x000000b2b40c723c */ /* 0x080fe2000004180c */
[----:B------:R4:W1:Y:S05]  /*2af0*/  LDSM.16.M88.4 R156, [R0+0x12080] ;  /* 0x01208000009c783b */ /* 0x00086a0000000200 */
[----:B------:R4:W1:Y:S02]  /*2b00*/  LDSM.16.M88.4 R152, [R201+0x4080] ;  /* 0x00408000c998783b */ /* 0x0008640000000200 */
[C---:B------:R-:W-:Y:S03]  /*2b10*/  HMMA.16816.F32.BF16 R16, R148.reuse, R178, R16 ;  /* 0x000000b29410723c */ /* 0x040fe60000041810 */
[----:B------:R4:W1:Y:S05]  /*2b20*/  LDSM.16.M88.4 R160, [R201+0x5080] ;  /* 0x00508000c9a0783b */ /* 0x00086a0000000200 */
[-C--:B---3--:R-:W-:Y:S01]  /*2b30*/  HMMA.16816.F32.BF16 R20, R148, R132.reuse, R20 ;  /* 0x000000849414723c */ /* 0x088fe20000041814 */
[----:B------:R4:W3:Y:S05]  /*2b40*/  LDSM.16.M88.4 R164, [R201+0x6080] ;  /* 0x00608000c9a4783b */ /* 0x0008ea0000000200 */
        /* <DEDUP_REMOVED lines=12> */
[-C--:B--2---:R-:W-:Y:S08]  /*2c10*/  HMMA.16816.F32.BF16 R52, R148, R140.reuse, R52 ;  /* 0x0000008c9434723c */ /* 0x084ff00000041834 */
[C---:B------:R-:W-:Y:S08]  /*2c20*/  HMMA.16816.F32.BF16 R56, R180.reuse, R140, R56 ;  /* 0x0000008cb438723c */ /* 0x040ff00000041838 */
[-C--:B------:R-:W-:Y:S08]  /*2c30*/  HMMA.16816.F32.BF16 R60, R180, R142.reuse, R60 ;  /* 0x0000008eb43c723c */ /* 0x080ff0000004183c */
[----:B------:R-:W-:Y:S01]  /*2c40*/  HMMA.16816.F32.BF16 R64, R148, R142, R64 ;  /* 0x0000008e9440723c */ /* 0x000fe20000041840 */
[----:B------:R-:W-:-:S07]  /*2c50*/  @P1 BRA `(.L_x_1498) ;  /* 0x0000034000001947 */ /* 0x000fce0003800000 */
[----:B-1-34-:R-:W2:Y:S01]  /*2c60*/  LDL.64 R226, [R1+0x40] ;  /* 0x0000400001e27983 */ /* 0x01aea20000100a00 */
[----:B------:R-:W-:Y:S01]  /*2c70*/  ULDC.64 UR6, c[0x0][0x178] ;  /* 0x00005e0000067ab9 */ /* 0x000fe20000000a00 */
[----:B------:R-:W-:Y:S01]  /*2c80*/  IMAD.U32 R132, RZ, RZ, UR11 ;  /* 0x0000000bff847e24 */ /* 0x000fe2000f8e00ff */
[----:B------:R-:W-:Y:S01]  /*2c90*/  UIMAD.WIDE.U32 UR26, UR25, UR6, URZ ;  /* 0x00000006191a72a5 */ /* 0x000fe2000f8e003f */
[----:B------:R-:W3:Y:S01]  /*2ca0*/  LDL.64 R228, [R1+0x8] ;  /* 0x0000080001e47983 */ /* 0x000ee20000100a00 */
[----:B------:R-:W-:Y:S02]  /*2cb0*/  USHF.R.S32.HI UR4, URZ, 0x1f, UR25 ;  /* 0x0000001f3f047899 */ /* 0x000fe40008011419 */
[----:B------:R-:W-:Y:S01]  /*2cc0*/  @!P4 LEA R132, R132, 0x80, 0x7 ;  /* 0x000000808484c811 */ /* 0x000fe200078e38ff */
[----:B------:R-:W4:Y:S01]  /*2cd0*/  LDL R218, [R1+0x34] ;  /* 0x0000340001da7983 */ /* 0x000f220000100800 */
[----:B------:R-:W-:Y:S01]  /*2ce0*/  UIMAD UR4, UR4, UR6, URZ ;  /* 0x00000006040472a4 */ /* 0x000fe2000f8e023f */
[----:B------:R-:W-:Y:S01]  /*2cf0*/  IMAD.U32 R133, RZ, RZ, UR26 ;  /* 0x0000001aff857e24 */ /* 0x000fe2000f8e00ff */
[----:B------:R-:W-:Y:S01]  /*2d00*/  UIMAD UR24, UR25, UR20, UR18 ;  /* 0x00000014191872a4 */ /* 0x000fe2000f8e0212 */
[----:B------:R-:W4:Y:S01]  /*2d10*/  LDL.64 R216, [R1+0x38] ;  /* 0x0000380001d87983 */ /* 0x000f220000100a00 */
[----:B------:R-:W-:Y:S01]  /*2d20*/  UIMAD UR4, UR25, UR7, UR4 ;  /* 0x00000007190472a4 */ /* 0x000fe2000f8e0204 */
[----:B------:R-:W-:Y:S01]  /*2d30*/  IMAD.U32 R135, RZ, RZ, UR26 ;  /* 0x0000001aff877e24 */ /* 0x000fe2000f8e00ff */
[----:B------:R-:W-:Y:S01]  /*2d40*/  USHF.L.U32 UR6, UR6, 0x6, URZ ;  /* 0x0000000606067899 */ /* 0x000fe2000800063f */
[----:B------:R-:W4:Y:S01]  /*2d50*/  LDL R215, [R1+0x48] ;  /* 0x0000480001d77983 */ /* 0x000f220000100800 */
[----:B------:R-:W-:Y:S03]  /*2d60*/  UIADD3 UR4, UR27, UR4, URZ ;  /* 0x000000041b047290 */ /* 0x000fe6000fffe03f */
[----:B------:R-:W4:Y:S01]  /*2d70*/  LDL R214, [R1+0x50] ;  /* 0x0000500001d67983 */ /* 0x000f220000100800 */
[----:B--2---:R-:W-:Y:S02]  /*2d80*/  @!P4 IADD3 R3, P1, R132, R226, RZ ;  /* 0x000000e28403c210 */ /* 0x004fe40007f3e0ff */
[----:B---3--:R-:W-:Y:S02]  /*2d90*/  IADD3 R136, -R228, UR24, RZ ;  /* 0x00000018e4887c10 */ /* 0x008fe4000fffe1ff */
[----:B------:R-:W-:Y:S02]  /*2da0*/  @!P4 LEA R138, P2, R3, c[0x0][0x258], 0x2 ;  /* 0x00009600038aca11 */ /* 0x000fe400078410ff */
[----:B----4-:R-:W-:Y:S02]  /*2db0*/  @!P4 LEA.HI.X.SX32 R134, R132, R218, 0x1, P1 ;  /* 0x000000da8486c211 */ /* 0x010fe400008f0eff */
[----:B------:R-:W-:Y:S02]  /*2dc0*/  ISETP.LT.OR P3, PT, R136, 0x1, P6 ;  /* 0x000000018800780c */ /* 0x000fe40003761670 */
[----:B------:R-:W-:Y:S01]  /*2dd0*/  LEA R132, P1, R133, R216, 0x7 ;  /* 0x000000d885847211 */ /* 0x000fe200078238ff */
[----:B------:R-:W-:Y:S01]  /*2de0*/  IMAD.U32 R133, RZ, RZ, UR4 ;  /* 0x00000004ff857e24 */ /* 0x000fe2000f8e00ff */
[----:B------:R-:W-:Y:S01]  /*2df0*/  @!P4 LEA.HI.X R139, R3, c[0x0][0x25c], R134, 0x2, P2 ;  /* 0x00009700038bca11 */ /* 0x000fe200010f1486 */
[----:B------:R-:W-:Y:S01]  /*2e00*/  IMAD.U32 R3, RZ, RZ, UR22 ;  /* 0x00000016ff037e24 */ /* 0x000fe2000f8e00ff */
[----:B------:R-:W-:Y:S02]  /*2e10*/  LEA R134, P2, R132, c[0x0][0x160], 0x1 ;  /* 0x0000580084867a11 */ /* 0x000fe400078408ff */
[----:B------:R-:W-:Y:S02]  /*2e20*/  LEA.HI.X R133, R135, R215, R133, 0x7, P1 ;  /* 0x000000d787857211 */ /* 0x000fe400008f3c85 */
[----:B------:R-:W-:Y:S01]  /*2e30*/  ISETP.LT.OR P1, PT, R136, 0x21, P6 ;  /* 0x000000218800780c */ /* 0x000fe20003721670 */
[----:B------:R-:W-:Y:S01]  /*2e40*/  IMAD R3, R3, 0x4000, R214 ;  /* 0x0000400003037824 */ /* 0x000fe200078e02d6 */
[----:B------:R-:W-:Y:S02]  /*2e50*/  LEA.HI.X R135, R132, c[0x0][0x164], R133, 0x1, P2 ;  /* 0x0000590084877a11 */ /* 0x000fe400010f0c85 */
[----:B------:R-:W-:Y:S03]  /*2e60*/  IADD3 R132, P2, R134, UR6, RZ ;  /* 0x0000000686847c10 */ /* 0x000fe6000ff5e0ff */
[----:B------:R-:W-:Y:S01]  /*2e70*/  @!PT LDS RZ, [RZ] ;  /* 0x00000000fffff984 */ /* 0x000fe20000000800 */
[----:B------:R-:W-:Y:S01]  /*2e80*/  @!PT LDS RZ, [RZ] ;  /* 0x00000000fffff984 */ /* 0x000fe20000000800 */
[----:B------:R-:W-:Y:S01]  /*2e90*/  @!PT LDS RZ, [RZ] ;  /* 0x00000000fffff984 */ /* 0x000fe20000000800 */
[----:B------:R1:W-:Y:S01]  /*2ea0*/  LDGSTS.E.BYPASS.LTC128B.128 [R3], [R134.64], !P3 ;  /* 0x0000000086037fae */ /* 0x0003e2000d901d50 */
[----:B------:R-:W-:Y:S02]  /*2eb0*/  IADD3.X R133, R135, UR8, RZ, P2, !PT ;  /* 0x0000000887857c10 */ /* 0x000fe400097fe4ff */
[C---:B------:R-:W-:Y:S02]  /*2ec0*/  ISETP.LT.OR P3, PT, R136.reuse, 0x41, P6 ;  /* 0x000000418800780c */ /* 0x040fe40003761670 */
[----:B------:R-:W-:Y:S01]  /*2ed0*/  ISETP.LT.OR P2, PT, R136, 0x61, P6 ;  /* 0x000000618800780c */ /* 0x000fe20003741670 */
[----:B------:R2:W-:Y:S01]  /*2ee0*/  LDGSTS.E.BYPASS.LTC128B.128 [R3+0x1000], [R132.64], !P1 ;  /* 0x0100000084037fae */ /* 0x0005e2000c901d50 */
[----:B------:R-:W-:Y:S02]  /*2ef0*/  IMAD.U32 R136, RZ, RZ, UR22 ;  /* 0x00000016ff887e24 */ /* 0x000fe4000f8e00ff */
[----:B-1---5:R-:W-:Y:S04]  /*2f00*/  IMAD.SHL.U32 R135, R236, 0x4, RZ ;  /* 0x00000004ec877824 */ /* 0x022fe800078e00ff */
        /* <DEDUP_REMOVED lines=9> */
.L_x_1498:
[----:B-1-34-:R-:W2:Y:S01]  /*2fa0*/  LDL R132, [R1+0x10] ;  /* 0x0000100001847983 */ /* 0x01aea20000100800 */
[----:B------:R-:W-:Y:S02]  /*2fb0*/  ULEA UR6, UR11, 0x1, 0x7 ;  /* 0x000000010b067891 */ /* 0x000fe4000f8e383f */
[----:B------:R-:W-:Y:S01]  /*2fc0*/  USHF.L.U32 UR4, UR5, 0xd, URZ ;  /* 0x0000000d05047899 */ /* 0x000fe2000800063f */
[----:B------:R-:W0:Y:S01]  /*2fd0*/  LDGDEPBAR ;  /* 0x00000000000079af */ /* 0x000e220000000000 */
[----:B------:R-:W-:Y:S02]  /*2fe0*/  UIADD3 UR6, UR6, UR9, -UR10 ;  /* 0x0000000906067290 */ /* 0x000fe4000fffe80a */
[----:B------:R-:W-:Y:S04]  /*2ff0*/  UIADD3 UR24, UR11, 0x2, URZ ;  /* 0x000000020b187890 */ /* 0x000fe8000fffe03f */
[----:B------:R-:W-:Y:S01]  /*3000*/  IMAD.U32 R3, RZ, RZ, UR6 ;  /* 0x00000006ff037e24 */ /* 0x000fe2000f8e00ff */
[----:B------:R-:W-:Y:S04]  /*3010*/  UISETP.GE.AND UP0, UPT, UR24, UR12, UPT ;  /* 0x0000000c1800728c */ /* 0x000fe8000bf06270 */
[----:B------:R-:W-:Y:S05]  /*3020*/  IADD3 R3, R213, -c[0x0][0x168], R3 ;  /* 0x80005a00d5037a10 */ /* 0x000fea0007ffe003 */
[----:B--2---:R-:W-:Y:S01]  /*3030*/  IMAD.IADD R134, R3, 0x1, -R132 ;  /* 0x0000000103867824 */ /* 0x004fe200078e0a84 */
[----:B------:R-:W-:Y:S04]  /*3040*/  IADD3 R133, -R132, UR19, RZ ;  /* 0x0000001384857c10 */ /* 0x000fe8000fffe1ff */
[----:B------:R-:W-:Y:S02]  /*3050*/  IMNMX R3, R133, R134, PT ;  /* 0x0000008685037217 */ /* 0x000fe40003800200 */
[----:B------:R-:W-:Y:S02]  /*3060*/  IADD3 R132, R134, 0x8, RZ ;  /* 0x0000000886847810 */ /* 0x000fe40007ffe0ff */
[----:B------:R-:W-:Y:S02]  /*3070*/  ISETP.GT.AND P2, PT, R3, RZ, PT ;  /* 0x000000ff0300720c */ /* 0x000fe40003f44270 */
[----:B------:R-:W-:Y:S02]  /*3080*/  IMNMX R132, R133, R132, PT ;  /* 0x0000008485847217 */ /* 0x000fe40003800200 */
[----:B------:R-:W-:Y:S02]  /*3090*/  ISETP.GT.AND P1, PT, R3, 0x1, PT ;  /* 0x000000010300780c */ /* 0x000fe40003f24270 */
[----:B------:R-:W-:Y:S02]  /*30a0*/  FSEL R226, R4, -INF , P2 ;  /* 0xff80000004e27808 */ /* 0x000fe40001000000 */
[----:B------:R-:W-:Y:S02]  /*30b0*/  ISETP.GT.AND P2, PT, R132, 0x1, PT ;  /* 0x000000018400780c */ /* 0x000fe40003f44270 */
[----:B------:R-:W-:Y:S01]  /*30c0*/  FSEL R220, R5, -INF , P1 ;  /* 0xff80000005dc7808 */ /* 0x000fe20000800000 */
[--C-:B------:R-:W-:Y:S01]  /*30d0*/  FFMA.FTZ R226, R226, c[0x0][0x29c], -R208.reuse ;  /* 0x0000a700e2e27a23 */ /* 0x100fe200000108d0 */
[----:B------:R-:W-:Y:S02]  /*30e0*/  ISETP.GT.AND P1, PT, R3, 0x10, PT ;  /* 0x000000100300780c */ /* 0x000fe40003f24270 */
[----:B------:R-:W-:Y:S01]  /*30f0*/  FSEL R228, R7, -INF , P2 ;  /* 0xff80000007e47808 */ /* 0x000fe20001000000 */
[--C-:B------:R-:W-:Y:S01]  /*3100*/  FFMA.FTZ R220, R220, c[0x0][0x29c], -R208.reuse ;  /* 0x0000a700dcdc7a23 */ /* 0x100fe200000108d0 */
[----:B------:R-:W-:Y:S02]  /*3110*/  FSEL R218, R16, -INF , P1 ;  /* 0xff80000010da7808 */ /* 0x000fe40000800000 */
[----:B------:R-:W-:Y:S01]  /*3120*/  ISETP.GT.AND P1, PT, R132, 0x11, PT ;  /* 0x000000118400780c */ /* 0x000fe20003f24270 */
[--C-:B------:R-:W-:Y:S01]  /*3130*/  FFMA.FTZ R228, R228, c[0x0][0x29c], -R209.reuse ;  /* 0x0000a700e4e47a23 */ /* 0x100fe200000108d1 */
[----:B------:R-:W-:Y:S01]  /*3140*/  ISETP.GT.AND P2, PT, R3, 0x11, PT ;  /* 0x000000110300780c */ /* 0x000fe20003f44270 */
[--C-:B------:R-:W-:Y:S01]  /*3150*/  FFMA.FTZ R218, R218, c[0x0][0x29c], -R208.reuse ;  /* 0x0000a700dada7a23 */ /* 0x100fe200000108d0 */
[----:B------:R-:W-:Y:S02]  /*3160*/  ISETP.GT.AND P3, PT, R132, RZ, PT ;  /* 0x000000ff8400720c */ /* 0x000fe40003f64270 */
[----:B------:R-:W-:Y:S02]  /*3170*/  FSEL R216, R17, -INF , P2 ;  /* 0xff80000011d87808 */ /* 0x000fe40001000000 */
[----:B------:R-:W-:Y:S02]  /*3180*/  FSEL R225, R19, -INF , P1 ;  /* 0xff80000013e17808 */ /* 0x000fe40000800000 */
[C---:B------:R-:W-:Y:S01]  /*3190*/  ISETP.GT.AND P2, PT, R3.reuse, 0x20, PT ;  /* 0x000000200300780c */ /* 0x040fe20003f44270 */
[--C-:B------:R-:W-:Y:S01]  /*31a0*/  FFMA.FTZ R216, R216, c[0x0][0x29c], -R208.reuse ;  /* 0x0000a700d8d87a23 */ /* 0x100fe200000108d0 */
[----:B------:R-:W-:Y:S01]  /*31b0*/  ISETP.GT.AND P1, PT, R3, 0x21, PT ;  /* 0x000000210300780c */ /* 0x000fe20003f24270 */
[--C-:B------:R-:W-:Y:S01]  /*31c0*/  FFMA.FTZ R225, R225, c[0x0][0x29c], -R209.reuse ;  /* 0x0000a700e1e17a23 */ /* 0x100fe200000108d1 */
[----:B------:R-:W-:Y:S02]  /*31d0*/  FSEL R229, R6, -INF , P3 ;  /* 0xff80000006e57808 */ /* 0x000fe40001800000 */
[-C--:B------:R-:W-:Y:S03]  /*31e0*/  HMMA.16816.F32.BF16 R4, R144, R152.reuse, RZ ;  /* 0x000000989004723c */ /* 0x080fe600000418ff */
[----:B------:R-:W-:Y:S01]  /*31f0*/  ISETP.GT.AND P3, PT, R132, 0x10, PT ;  /* 0x000000108400780c */ /* 0x000fe20003f64270 */
[--C-:B------:R-:W-:Y:S01]  /*3200*/  FFMA.FTZ R229, R229, c[0x0][0x29c], -R209.reuse ;  /* 0x0000a700e5e57a23 */ /* 0x100fe200000108d1 */
[----:B------:R-:W-:Y:S02]  /*3210*/  FSEL R214, R20, -INF , P2 ;  /* 0xff80000014d67808 */ /* 0x000fe40001000000 */
[----:B------:R-:W-:Y:S02]  /*3220*/  ISETP.GT.AND P2, PT, R132, 0x21, PT ;  /* 0x000000218400780c */ /* 0x000fe40003f44270 */
[----:B------:R-:W-:Y:S02]  /*3230*/  FSEL R183, R21, -INF , P1 ;  /* 0xff80000015b77808 */ /* 0x000fe40000800000 */
[----:B------:R-:W-:Y:S01]  /*3240*/  ISETP.GT.AND P1, PT, R3, 0x30, PT ;  /* 0x000000300300780c */ /* 0x000fe20003f24270 */
[--C-:B------:R-:W-:Y:S01]  /*3250*/  FFMA.FTZ R214, R214, c[0x0][0x29c], -R208.reuse ;  /* 0x0000a700d6d67a23 */ /* 0x100fe200000108d0 */
[----:B------:R-:W-:Y:S01]  /*3260*/  FSEL R227, R18, -INF , P3 ;  /* 0xff80000012e37808 */ /* 0x000fe20001800000 */
[--C-:B------:R-:W-:Y:S01]  /*3270*/  FFMA.FTZ R183, R183, c[0x0][0x29c], -R208.reuse ;  /* 0x0000a700b7b77a23 */ /* 0x100fe200000108d0 */
[----:B------:R-:W-:Y:S02]  /*3280*/  ISETP.GT.AND P3, PT, R132, 0x20, PT ;  /* 0x000000208400780c */ /* 0x000fe40003f64270 */
        /* <DEDUP_REMOVED lines=12> */
[----:B------:R-:W-:Y:S02]  /*3350*/  FSEL R213, R35, -INF , P1 ;  /* 0xff80000023d57808 */ /* 0x000fe40000800000 */
[----:B------:R-:W-:Y:S02]  /*3360*/  ISETP.GT.AND P1, PT, R3, 0x41, PT ;  /* 0x000000410300780c */ /* 0x000fe40003f24270 */
[----:B------:R-:W-:Y:S01]  /*3370*/  FSEL R149, R36, -INF , P2 ;  /* 0xff80000024957808 */ /* 0x000fe20001000000 */
[--C-:B------:R-:W-:Y:S01]  /*3380*/  FFMA.FTZ R213, R213, c[0x0][0x29c], -R209.reuse ;  /* 0x0000a700d5d57a23 */ /* 0x100fe200000108d1 */
[----:B------:R-:W-:Y:S02]  /*3390*/  ISETP.GT.AND P2, PT, R132, 0x41, PT ;  /* 0x000000418400780c */ /* 0x000fe40003f44270 */
[----:B------:R-:W-:Y:S02]  /*33a0*/  FSEL R143, R37, -INF , P1 ;  /* 0xff800000258f7808 */ /* 0x000fe40000800000 */
[----:B------:R-:W-:Y:S02]  /*33b0*/  FSEL R215, R34, -INF , P3 ;  /* 0xff80000022d77808 */ /* 0x000fe40001800000 */
[----:B------:R-:W-:Y:S02]  /*33c0*/  ISETP.GT.AND P3, PT, R132, 0x40, PT ;  /* 0x000000408400780c */ /* 0x000fe40003f64270 */
[----:B------:R-:W-:Y:S01]  /*33d0*/  ISETP.GT.AND P1, PT, R3, 0x50, PT ;  /* 0x000000500300780c */ /* 0x000fe20003f24270 */
[--C-:B------:R-:W-:Y:S01]  /*33e0*/  FFMA.FTZ R215, R215, c[0x0][0x29c], -R209.reuse ;  /* 0x0000a700d7d77a23 */ /* 0x100fe200000108d1 */
[----:B------:R-:W-:Y:S02]  /*33f0*/  FSEL R182, R38, -INF , P3 ;  /* 0xff80000026b67808 */ /* 0x000fe40001800000 */
[----:B------:R-:W-:Y:S02]  /*3400*/  FSEL R142, R48, -INF , P1 ;  /* 0xff800000308e7808 */ /* 0x000fe40000800000 */
[C---:B------:R-:W-:Y:S02]  /*3410*/  ISETP.GT.AND P1, PT, R132.reuse, 0x51, PT ;  /* 0x000000518400780c */ /* 0x040fe40003f24270 */
[----:B------:R-:W-:Y:S02]  /*3420*/  FSEL R180, R39, -INF , P2 ;  /* 0xff80000027b47808 */ /* 0x000fe40001000000 */
[----:B------:R-:W-:Y:S02]  /*3430*/  ISETP.GT.AND P2, PT, R132, 0x50, PT ;  /* 0x000000508400780c */ /* 0x000fe40003f44270 */
[----:B------:R-:W-:Y:S01]  /*3440*/  ISETP.GT.AND P3, PT, R3, 0x51, PT ;  /* 0x000000510300780c */ /* 0x000fe20003f64270 */
[--C-:B------:R-:W-:Y:S01]  /*3450*/  FFMA.FTZ R233, R180, c[0x0][0x29c], -R209.reuse ;  /* 0x0000a700b4e97a23 */ /* 0x100fe200000108d1 */
[----:B------:R-:W-:Y:S02]  /*3460*/  FSEL R150, R50, -INF , P2 ;  /* 0xff80000032967808 */ /* 0x000fe40001000000 */
[----:B------:R-:W-:Y:S02]  /*3470*/  FSEL R148, R51, -INF , P1 ;  /* 0xff80000033947808 */ /* 0x000fe40000800000 */
[----:B------:R-:W-:Y:S01]  /*3480*/  FSEL R140, R49, -INF , P3 ;  /* 0xff800000318c7808 */ /* 0x000fe20001800000 */
[--C-:B------:R-:W-:Y:S01]  /*3490*/  FFMA.FTZ R234, R150, c[0x0][0x29c], -R209.reuse ;  /* 0x0000a70096ea7a23 */ /* 0x100fe200000108d1 */
[----:B------:R-:W-:Y:S01]  /*34a0*/  ISETP.GT.AND P1, PT, R132, 0x60, PT ;  /* 0x000000608400780c */ /* 0x000fe20003f24270 */
[--C-:B------:R-:W-:Y:S01]  /*34b0*/  FFMA.FTZ R243, R148, c[0x0][0x29c], -R209.reuse ;  /* 0x0000a70094f37a23 */ /* 0x100fe200000108d1 */
[----:B------:R-:W-:Y:S02]  /*34c0*/  IADD3 R32, R134, 0x40, RZ ;  /* 0x0000004086207810 */ /* 0x000fe40007ffe0ff */
[C---:B------:R-:W-:Y:S02]  /*34d0*/  ISETP.GT.AND P2, PT, R3.reuse, 0x60, PT ;  /* 0x000000600300780c */ /* 0x040fe40003f44270 */
[----:B------:R-:W-:Y:S02]  /*34e0*/  ISETP.GT.AND P3, PT, R3, 0x61, PT ;  /* 0x000000610300780c */ /* 0x000fe40003f64270 */
[----:B------:R-:W-:Y:S02]  /*34f0*/  FSEL R39, R52, -INF , P2 ;  /* 0xff80000034277808 */ /* 0x000fe40001000000 */
[----:B------:R-:W-:Y:S02]  /*3500*/  FSEL R35, R53, -INF , P3 ;  /* 0xff80000035237808 */ /* 0x000fe40001800000 */
[----:B------:R-:W-:Y:S01]  /*3510*/  ISETP.GT.AND P3, PT, R132, 0x61, PT ;  /* 0x000000618400780c */ /* 0x000fe20003f64270 */
[--C-:B------:R-:W-:Y:S01]  /*3520*/  FFMA.FTZ R232, R39, c[0x0][0x29c], -R208.reuse ;  /* 0x0000a70027e87a23 */ /* 0x100fe200000108d0 */
[----:B------:R-:W-:Y:S01]  /*3530*/  FSEL R141, R54, -INF , P1 ;  /* 0xff800000368d7808 */ /* 0x000fe20000800000 */
[--C-:B------:R-:W-:Y:S01]  /*3540*/  FFMA.FTZ R231, R35, c[0x0][0x29c], -R208.reuse ;  /* 0x0000a70023e77a23 */ /* 0x100fe200000108d0 */
[----:B------:R-:W-:Y:S02]  /*3550*/  IMNMX R32, R133, R32, PT ;  /* 0x0000002085207217 */ /* 0x000fe40003800200 */
[----:B------:R-:W-:Y:S01]  /*3560*/  IADD3 R134, R134, 0x48, RZ ;  /* 0x0000004886867810 */ /* 0x000fe20007ffe0ff */
[--C-:B------:R-:W-:Y:S01]  /*3570*/  FFMA.FTZ R246, R141, c[0x0][0x29c], -R209.reuse ;  /* 0x0000a7008df67a23 */ /* 0x100fe200000108d1 */
[C---:B------:R-:W-:Y:S02]  /*3580*/  ISETP.GT.AND P2, PT, R3.reuse, 0x70, PT ;  /* 0x000000700300780c */ /* 0x040fe40003f44270 */
[----:B------:R-:W-:Y:S02]  /*3590*/  ISETP.GT.AND P1, PT, R3, 0x71, PT ;  /* 0x000000710300780c */ /* 0x000fe40003f24270 */
[----:B------:R-:W-:Y:S02]  /*35a0*/  IMNMX R3, R133, R134, PT ;  /* 0x0000008685037217 */ /* 0x000fe40003800200 */
[----:B------:R-:W-:Y:S02]  /*35b0*/  FSEL R38, R55, -INF , P3 ;  /* 0xff80000037267808 */ /* 0x000fe40001800000 */
[----:B------:R-:W-:Y:S02]  /*35c0*/  ISETP.GT.AND P3, PT, R132, 0x70, PT ;  /* 0x000000708400780c */ /* 0x000fe40003f64270 */
[----:B------:R-:W-:Y:S01]  /*35d0*/  FSEL R34, R64, -INF , P2 ;  /* 0xff80000040227808 */ /* 0x000fe20001000000 */
[--C-:B------:R-:W-:Y:S01]  /*35e0*/  FFMA.FTZ R245, R38, c[0x0][0x29c], -R209.reuse ;  /* 0x0000a70026f57a23 */ /* 0x100fe200000108d1 */
[----:B------:R-:W-:Y:S02]  /*35f0*/  ISETP.GT.AND P2, PT, R132, 0x71, PT ;  /* 0x000000718400780c */ /* 0x000fe40003f44270 */
[----:B------:R-:W-:Y:S01]  /*3600*/  FSEL R33, R65, -INF , P1 ;  /* 0xff80000041217808 */ /* 0x000fe20000800000 */
[----:B------:R-:W-:Y:S01]  /*3610*/  FFMA.FTZ R230, R34, c[0x0][0x29c], -R208 ;  /* 0x0000a70022e67a23 */ /* 0x000fe200000108d0 */
[----:B------:R-:W-:Y:S02]  /*3620*/  ISETP.GT.AND P1, PT, R32, RZ, PT ;  /* 0x000000ff2000720c */ /* 0x000fe40003f24270 */
[----:B------:R-:W-:Y:S02]  /*3630*/  FSEL R37, R66, -INF , P3 ;  /* 0xff80000042257808 */ /* 0x000fe40001800000 */
[----:B------:R-:W-:Y:S02]  /*3640*/  FSEL R36, R67, -INF , P2 ;  /* 0xff80000043247808 */ /* 0x000fe40001000000 */
[----:B------:R-:W-:Y:S01]  /*3650*/  ISETP.GT.AND P3, PT, R32, 0x1, PT ;  /* 0x000000012000780c */ /* 0x000fe20003f64270 */
[----:B------:R-:W-:Y:S01]  /*3660*/  FFMA.FTZ R244, R37, c[0x0][0x29c], -R209 ;  /* 0x0000a70025f47a23 */ /* 0x000fe200000108d1 */
[C---:B------:R-:W-:Y:S02]  /*3670*/  ISETP.GT.AND P2, PT, R3.reuse, RZ, PT ;  /* 0x000000ff0300720c */ /* 0x040fe40003f44270 */
[----:B------:R-:W-:Y:S02]  /*3680*/  FSEL R135, R8, -INF , P1 ;  /* 0xff80000008877808 */ /* 0x000fe40000800000 */
[----:B------:R-:W-:Y:S02]  /*3690*/  ISETP.GT.AND P1, PT, R3, 0x1, PT ;  /* 0x000000010300780c */ /* 0x000fe40003f24270 */
[----:B------:R-:W-:Y:S01]  /*36a0*/  FSEL R139, R10, -INF , P2 ;  /* 0xff8000000a8b7808 */ /* 0x000fe20001000000 */
[--C-:B------:R-:W-:Y:S01]  /*36b0*/  FFMA.FTZ R242, R135, c[0x0][0x29c], -R210.reuse ;  /* 0x0000a70087f27a23 */ /* 0x100fe200000108d2 */
[----:B------:R-:W-:Y:S01]  /*36c0*/  FSEL R134, R9, -INF , P3 ;  /* 0xff80000009867808 */ /* 0x000fe20001800000 */
[----:B-----5:R-:W-:Y:S01]  /*36d0*/  IMAD.MOV.U32 R135, RZ, RZ, R237 ;  /* 0x000000ffff877224 */ /* 0x020fe200078e00ed */
[----:B------:R-:W-:Y:S02]  /*36e0*/  FSEL R137, R11, -INF , P1 ;  /* 0xff8000000b897808 */ /* 0x000fe40000800000 */
[C---:B------:R-:W-:Y:S02]  /*36f0*/  HMMA.16816.F32.BF16 R8, R156.reuse, R152, RZ ;  /* 0x000000989c08723c */ /* 0x040fe400000418ff */
[----:B------:R-:W-:Y:S01]  /*3700*/  ISETP.GT.AND P1, PT, R32, 0x10, PT ;  /* 0x000000102000780c */ /* 0x000fe20003f24270 */
[----:B------:R-:W-:Y:S01]  /*3710*/  FFMA.FTZ R241, R134, c[0x0][0x29c], -R210 ;  /* 0x0000a70086f17a23 */ /* 0x000fe200000108d2 */
[----:B------:R-:W-:Y:S01]  /*3720*/  ISETP.GT.AND P3, PT, R32, 0x11, PT ;  /* 0x000000112000780c */ /* 0x000fe20003f64270 */
[--C-:B------:R-:W-:Y:S01]  /*3730*/  FFMA.FTZ R137, R137, c[0x0][0x29c], -R211.reuse ;  /* 0x0000a70089897a23 */ /* 0x100fe200000108d3 */
[----:B------:R-:W-:Y:S01]  /*3740*/  FSEL R133, R12, -INF , P1 ;  /* 0xff8000000c857808 */ /* 0x000fe20000800000 */
[--C-:B------:R-:W-:Y:S01]  /*3750*/  FFMA.FTZ R152, R149, c[0x0][0x29c], -R208.reuse ;  /* 0x0000a70095987a23 */ /* 0x100fe200000108d0 */
[----:B------:R-:W-:Y:S01]  /*3760*/  ISETP.GT.AND P2, PT, R3, 0x10, PT ;  /* 0x000000100300780c */ /* 0x000fe20003f44270 */
[----:B------:R-:W-:Y:S01]  /*3770*/  FFMA.FTZ R153, R143, c[0x0][0x29c], -R208 ;  /* 0x0000a7008f997a23 */ /* 0x000fe200000108d0 */
[----:B------:R-:W-:Y:S02]  /*3780*/  ISETP.GT.AND P1, PT, R3, 0x11, PT ;  /* 0x000000110300780c */ /* 0x000fe40003f24270 */
[----:B------:R-:W-:Y:S01]  /*3790*/  FSEL R138, R14, -INF , P2 ;  /* 0xff8000000e8a7808 */ /* 0x000fe20001000000 */
[--C-:B------:R-:W-:Y:S01]  /*37a0*/  FFMA.FTZ R240, R133, c[0x0][0x29c], -R210.reuse ;  /* 0x0000a70085f07a23 */ /* 0x100fe200000108d2 */
[----:B------:R-:W-:Y:S02]  /*37b0*/  FSEL R67, R13, -INF , P3 ;  /* 0xff8000000d437808 */ /* 0x000fe40001800000 */
[----:B------:R-:W-:Y:S02]  /*37c0*/  FSEL R136, R15, -INF , P1 ;  /* 0xff8000000f887808 */ /* 0x000fe40000800000 */
[-C--:B------:R-:W-:Y:S01]  /*37d0*/  HMMA.16816.F32.BF16 R12, R156, R154.reuse, RZ ;  /* 0x0000009a9c0c723c */ /* 0x080fe200000418ff */
[----:B------:R-:W-:Y:S01]  /*37e0*/  ISETP.GT.AND P1, PT, R32, 0x20, PT ;  /* 0x000000202000780c */ /* 0x000fe20003f24270 */
[--C-:B------:R-:W-:Y:S01]  /*37f0*/  FFMA.FTZ R239, R67, c[0x0][0x29c], -R210.reuse ;  /* 0x0000a70043ef7a23 */ /* 0x100fe200000108d2 */
[----:B------:R-:W-:Y:S01]  /*3800*/  MOV R134, R236 ;  /* 0x000000ec00867202 */ /* 0x000fe20000000f00 */
[--C-:B------:R-:W-:Y:S01]  /*3810*/  FFMA.FTZ R136, R136, c[0x0][0x29c], -R211.reuse ;  /* 0x0000a70088887a23 */ /* 0x100fe200000108d3 */
[----:B------:R-:W-:Y:S02]  /*3820*/  FSEL R55, R24, -INF , P1 ;  /* 0xff80000018377808 */ /* 0x000fe40000800000 */
[C---:B------:R-:W-:Y:S01]  /*3830*/  ISETP.GT.AND P1, PT, R3.reuse, 0x21, PT ;  /* 0x000000210300780c */ /* 0x040fe20003f24270 */
[C---:B------:R-:W-:Y:S02]  /*3840*/  HMMA.16816.F32.BF16 R16, R144.reuse, R154, RZ ;  /* 0x0000009a9010723c */ /* 0x040fe400000418ff */
[----:B------:R-:W-:Y:S02]  /*3850*/  ISETP.GT.AND P2, PT, R3, 0x20, PT ;  /* 0x000000200300780c */ /* 0x000fe40003f44270 */
[----:B------:R-:W-:Y:S01]  /*3860*/  FSEL R66, R27, -INF , P1 ;  /* 0xff8000001b427808 */ /* 0x000fe20000800000 */
[--C-:B------:R-:W-:Y:S01]  /*3870*/  FFMA.FTZ R238, R55, c[0x0][0x29c], -R210.reuse ;  /* 0x0000a70037ee7a23 */ /* 0x100fe200000108d2 */
[----:B------:R-:W-:Y:S02]  /*3880*/  ISETP.GT.AND P1, PT, R32, 0x30, PT ;  /* 0x000000302000780c */ /* 0x000fe40003f24270 */
[-C--:B------:R-:W-:Y:S01]  /*3890*/  HMMA.16816.F32.BF16 R20, R144, R160.reuse, RZ ;  /* 0x000000a09014723c */ /* 0x080fe200000418ff */
[----:B------:R-:W-:Y:S02]  /*38a0*/  FSEL R132, R26, -INF , P2 ;  /* 0xff8000001a847808 */ /* 0x000fe40001000000 */
[----:B------:R-:W-:Y:S02]  /*38b0*/  ISETP.GT.AND P3, PT, R32, 0x21, PT ;  /* 0x000000212000780c */ /* 0x000fe40003f64270 */
[----:B------:R-:W-:Y:S01]  /*38c0*/  FSEL R50, R28, -INF , P1 ;  /* 0xff8000001c327808 */ /* 0x000fe20000800000 */
[--C-:B------:R-:W-:Y:S01]  /*38d0*/  FFMA.FTZ R155, R132, c[0x0][0x29c], -R211.reuse ;  /* 0x0000a700849b7a23 */ /* 0x100fe200000108d3 */
[C---:B------:R-:W-:Y:S02]  /*38e0*/  ISETP.GT.AND P1, PT, R3.reuse, 0x31, PT ;  /* 0x000000310300780c */ /* 0x040fe40003f24270 */
[----:B------:R-:W-:Y:S03]  /*38f0*/  ISETP.GT.AND P2, PT, R3, 0x30, PT ;  /* 0x000000300300780c */ /* 0x000fe60003f44270 */
[----:B------:R-:W-:Y:S01]  /*3900*/  FSEL R64, R31, -INF , P1 ;  /* 0xff8000001f407808 */ /* 0x000fe20000800000 */
[--C-:B------:R-:W-:Y:S01]  /*3910*/  FFMA.FTZ R236, R50, c[0x0][0x29c], -R210.reuse ;  /* 0x0000a70032ec7a23 */ /* 0x100fe200000108d2 */
[----:B------:R-:W-:Y:S02]  /*3920*/  ISETP.GT.AND P1, PT, R32, 0x40, PT ;  /* 0x000000402000780c */ /* 0x000fe40003f24270 */
[----:B------:R-:W-:Y:S01]  /*3930*/  FSEL R51, R25, -INF , P3 ;  /* 0xff80000019337808 */ /* 0x000fe20001800000 */
[--C-:B------:R-:W-:Y:S01]  /*3940*/  FFMA.FTZ R64, R64, c[0x0][0x29c], -R211.reuse ;  /* 0x0000a70040407a23 */ /* 0x100fe200000108d3 */
[C---:B------:R-:W-:Y:S02]  /*3950*/  HMMA.16816.F32.BF16 R24, R156.reuse, R160, RZ ;  /* 0x000000a09c18723c */ /* 0x040fe400000418ff */
[----:B------:R-:W-:Y:S01]  /*3960*/  FSEL R40, R40, -INF , P1 ;  /* 0xff80000028287808 */ /* 0x000fe20000800000 */
[----:B------:R-:W-:Y:S01]  /*3970*/  FFMA.FTZ R237, R51, c[0x0][0x29c], -R210 ;  /* 0x0000a70033ed7a23 */ /* 0x000fe200000108d2 */
[C---:B------:R-:W-:Y:S02]  /*3980*/  ISETP.GT.AND P1, PT, R3.reuse, 0x41, PT ;  /* 0x000000410300780c */ /* 0x040fe40003f24270 */
[----:B------:R-:W-:Y:S01]  /*3990*/  ISETP.GT.AND P3, PT, R32, 0x31, PT ;  /* 0x000000312000780c */ /* 0x000fe20003f64270 */
[--C-:B------:R-:W-:Y:S01]  /*39a0*/  FFMA.FTZ R161, R142, c[0x0][0x29c], -R208.reuse ;  /* 0x0000a7008ea17a23 */ /* 0x100fe200000108d0 */
[----:B------:R-:W-:Y:S01]  /*39b0*/  FSEL R65, R30, -INF , P2 ;  /* 0xff8000001e417808 */ /* 0x000fe20001000000 */
[----:B------:R-:W-:Y:S01]  /*39c0*/  FFMA.FTZ R160, R140, c[0x0][0x29c], -R208 ;  /* 0x0000a7008ca07a23 */ /* 0x000fe200000108d0 */
[----:B------:R-:W-:Y:S02]  /*39d0*/  ISETP.GT.AND P2, PT, R3, 0x40, PT ;  /* 0x000000400300780c */ /* 0x000fe40003f44270 */
[----:B------:R-:W-:Y:S01]  /*39e0*/  FSEL R54, R43, -INF , P1 ;  /* 0xff8000002b367808 */ /* 0x000fe20000800000 */
[--C-:B------:R-:W-:Y:S01]  /*39f0*/  FFMA.FTZ R247, R40, c[0x0][0x29c], -R210.reuse ;  /* 0x0000a70028f77a23 */ /* 0x100fe200000108d2 */
[----:B------:R-:W-:Y:S01]  /*3a00*/  ISETP.GT.AND P1, PT, R32, 0x50, PT ;  /* 0x000000502000780c */ /* 0x000fe20003f24270 */
[--C-:B------:R-:W-:Y:S01]  /*3a10*/  FFMA.FTZ R140, R65, c[0x0][0x29c], -R211.reuse ;  /* 0x0000a700418c7a23 */ /* 0x100fe200000108d3 */
[----:B------:R-:W-:Y:S01]  /*3a20*/  FSEL R48, R29, -INF , P3 ;  /* 0xff8000001d307808 */ /* 0x000fe20001800000 */
[--C-:B------:R-:W-:Y:S01]  /*3a30*/  FFMA.FTZ R149, R54, c[0x0][0x29c], -R211.reuse ;  /* 0x0000a70036957a23 */ /* 0x100fe200000108d3 */
[-C--:B------:R-:W-:Y:S01]  /*3a40*/  HMMA.16816.F32.BF16 R28, R156, R162.reuse, RZ ;  /* 0x000000a29c1c723c */ /* 0x080fe200000418ff */
[----:B------:R-:W-:Y:S01]  /*3a50*/  ISETP.GT.AND P3, PT, R32, 0x41, PT ;  /* 0x000000412000780c */ /* 0x000fe20003f64270 */
[----:B------:R-:W-:Y:S01]  /*3a60*/  MUFU.EX2 R161, R161 ;  /* 0x000000a100a17308 */ /* 0x000fe20000000800 */
[----:B------:R-:W-:Y:S01]  /*3a70*/  FSEL R49, R42, -INF , P2 ;  /* 0xff8000002a317808 */ /* 0x000fe20001000000 */
[--C-:B------:R-:W-:Y:S01]  /*3a80*/  FFMA.FTZ R235, R48, c[0x0][0x29c], -R210.reuse ;  /* 0x0000a70030eb7a23 */ /* 0x100fe200000108d2 */
[----:B------:R-:W-:Y:S02]  /*3a90*/  ISETP.GT.AND P2, PT, R3, 0x50, PT ;  /* 0x000000500300780c */ /* 0x000fe40003f44270 */
[----:B------:R-:W-:Y:S01]  /*3aa0*/  FSEL R44, R44, -INF , P1 ;  /* 0xff8000002c2c7808 */ /* 0x000fe20000800000 */
[--C-:B------:R-:W-:Y:S01]  /*3ab0*/  FFMA.FTZ R154, R49, c[0x0][0x29c], -R211.reuse ;  /* 0x0000a700319a7a23 */ /* 0x100fe200000108d3 */
[----:B------:R-:W-:Y:S03]  /*3ac0*/  ISETP.GT.AND P1, PT, R3, 0x51, PT ;  /* 0x000000510300780c */ /* 0x000fe60003f24270 */
[----:B------:R-:W-:Y:S01]  /*3ad0*/  FSEL R53, R46, -INF , P2 ;  /* 0xff8000002e357808 */ /* 0x000fe20001000000 */
[--C-:B------:R-:W-:Y:S01]  /*3ae0*/  FFMA.FTZ R249, R44, c[0x0][0x29c], -R210.reuse ;  /* 0x0000a7002cf97a23 */ /* 0x100fe200000108d2 */
[----:B------:R-:W-:Y:S02]  /*3af0*/  FSEL R52, R47, -INF , P1 ;  /* 0xff8000002f347808 */ /* 0x000fe40000800000 */
[C---:B------:R-:W-:Y:S02]  /*3b00*/  ISETP.GT.AND P2, PT, R32.reuse, 0x60, PT ;  /* 0x000000602000780c */ /* 0x040fe40003f44270 */
[----:B------:R-:W-:Y:S01]  /*3b10*/  ISETP.GT.AND P1, PT, R32, 0x61, PT ;  /* 0x000000612000780c */ /* 0x000fe20003f24270 */
[--C-:B------:R-:W-:Y:S01]  /*3b20*/  FFMA.FTZ R180, R52, c[0x0][0x29c], -R211.reuse ;  /* 0x0000a70034b47a23 */ /* 0x100fe200000108d3 */
[----:B------:R-:W-:Y:S02]  /*3b30*/  FSEL R41, R41, -INF , P3 ;  /* 0xff80000029297808 */ /* 0x000fe40001800000 */
[----:B------:R-:W-:Y:S02]  /*3b40*/  ISETP.GT.AND P3, PT, R32, 0x51, PT ;  /* 0x000000512000780c */ /* 0x000fe40003f64270 */
[----:B------:R-:W-:Y:S01]  /*3b50*/  FSEL R56, R56, -INF , P2 ;  /* 0xff80000038387808 */ /* 0x000fe20001000000 */
[--C-:B------:R-:W-:Y:S01]  /*3b60*/  FFMA.FTZ R248, R41, c[0x0][0x29c], -R210.reuse ;  /* 0x0000a70029f87a23 */ /* 0x100fe200000108d2 */
[----:B------:R-:W-:Y:S02]  /*3b70*/  FSEL R45, R45, -INF , P3 ;  /* 0xff8000002d2d7808 */ /* 0x000fe40001800000 */
[C---:B------:R-:W-:Y:S01]  /*3b80*/  ISETP.GT.AND P3, PT, R3.reuse, 0x60, PT ;  /* 0x000000600300780c */ /* 0x040fe20003f64270 */
[--C-:B------:R-:W-:Y:S01]  /*3b90*/  FFMA.FTZ R251, R56, c[0x0][0x29c], -R210.reuse ;  /* 0x0000a70038fb7a23 */ /* 0x100fe200000108d2 */
[----:B------:R-:W-:Y:S01]  /*3ba0*/  ISETP.GT.AND P2, PT, R3, 0x61, PT ;  /* 0x000000610300780c */ /* 0x000fe20003f44270 */
[--C-:B------:R-:W-:Y:S01]  /*3bb0*/  FFMA.FTZ R250, R45, c[0x0][0x29c], -R210.reuse ;  /* 0x0000a7002dfa7a23 */ /* 0x100fe200000108d2 */
        /* <DEDUP_REMOVED lines=8> */
[C---:B------:R-:W-:Y:S01]  /*3c40*/  ISETP.GT.AND P2, PT, R3.reuse, 0x70, PT ;  /* 0x000000700300780c */ /* 0x040fe20003f44270 */
[----:B------:R-:W-:Y:S01]  /*3c50*/  FFMA.FTZ R143, R60, c[0x0][0x29c], -R210 ;  /* 0x0000a7003c8f7a23 */ /* 0x000fe200000108d2 */
[----:B------:R-:W-:Y:S01]  /*3c60*/  ISETP.GT.AND P1, PT, R3, 0x71, PT ;  /* 0x000000710300780c */ /* 0x000fe20003f24270 */
[--C-:B------:R-:W-:Y:S01]  /*3c70*/  FFMA.FTZ R3, R151, c[0x0][0x29c], -R208.reuse ;  /* 0x0000a70097037a23 */ /* 0x100fe200000108d0 */
[----:B------:R-:W-:Y:S01]  /*3c80*/  FSEL R62, R62, -INF , P2 ;  /* 0xff8000003e3e7808 */ /* 0x000fe20001000000 */
[----:B------:R-:W-:Y:S01]  /*3c90*/  FFMA.FTZ R208, R33, c[0x0][0x29c], -R208 ;  /* 0x0000a70021d07a23 */ /* 0x000fe200000108d0 */
[----:B------:R-:W-:Y:S01]  /*3ca0*/  FSEL R61, R61, -INF , P3 ;  /* 0xff8000003d3d7808 */ /* 0x000fe20001800000 */
[C---:B------:R-:W-:Y:S02]  /*3cb0*/  HMMA.16816.F32.BF16 R32, R144.reuse, R162, RZ ;  /* 0x000000a29020723c */ /* 0x040fe400000418ff */
[--C-:B------:R-:W-:Y:S01]  /*3cc0*/  FFMA.FTZ R151, R53, c[0x0][0x29c], -R211.reuse ;  /* 0x0000a70035977a23 */ /* 0x100fe200000108d3 */
[----:B------:R-:W-:Y:S01]  /*3cd0*/  FSEL R63, R63, -INF , P1 ;  /* 0xff8000003f3f7808 */ /* 0x000fe20000800000 */
[----:B------:R-:W-:Y:S01]  /*3ce0*/  FFMA.FTZ R141, R62, c[0x0][0x29c], -R211 ;  /* 0x0000a7003e8d7a23 */ /* 0x000fe200000108d3 */
[----:B------:R-:W-:Y:S01]  /*3cf0*/  MUFU.EX2 R3, R3 ;  /* 0x0000000300037308 */ /* 0x000fe20000000800 */
[----:B------:R-:W-:Y:S01]  /*3d00*/  FFMA.FTZ R210, R61, c[0x0][0x29c], -R210 ;  /* 0x0000a7003dd27a23 */ /* 0x000fe200000108d2 */
[----:B------:R-:W-:Y:S01]  /*3d10*/  PLOP3.LUT P1, PT, PT, PT, UP0, 0x80, 0x0 ;  /* 0x000000000000781c */ /* 0x000fe20003f2f008 */
[--C-:B------:R-:W-:Y:S04]  /*3d20*/  FFMA.FTZ R162, R182, c[0x0][0x29c], -R209.reuse ;  /* 0x0000a700b6a27a23 */ /* 0x100fe800000108d1 */
[----:B------:R-:W-:Y:S02]  /*3d30*/  FFMA.FTZ R209, R36, c[0x0][0x29c], -R209 ;  /* 0x0000a70024d17a23 */ /* 0x000fe400000108d1 */
[-C--:B------:R-:W-:Y:S01]  /*3d40*/  HMMA.16816.F32.BF16 R36, R144, R164.reuse, RZ ;  /* 0x000000a49024723c */ /* 0x080fe200000418ff */
[--C-:B------:R-:W-:Y:S01]  /*3d50*/  FFMA.FTZ R163, R138, c[0x0][0x29c], -R211.reuse ;  /* 0x0000a7008aa37a23 */ /* 0x100fe200000108d3 */
[----:B------:R-:W-:Y:S01]  /*3d60*/  MUFU.EX2 R208, R208 ;  /* 0x000000d000d07308 */ /* 0x000fe20000000800 */
[--C-:B------:R-:W-:Y:S05]  /*3d70*/  FFMA.FTZ R182, R59, c[0x0][0x29c], -R211.reuse ;  /* 0x0000a7003bb67a23 */ /* 0x100fea00000108d3 */
[C---:B------:R-:W-:Y:S04]  /*3d80*/  HMMA.16816.F32.BF16 R40, R156.reuse, R164, RZ ;  /* 0x000000a49c28723c */ /* 0x040fe800000418ff */
[----:B------:R-:W-:Y:S03]  /*3d90*/  MUFU.EX2 R209, R209 ;  /* 0x000000d100d17308 */ /* 0x000fe60000000800 */
[--C-:B------:R-:W-:Y:S01]  /*3da0*/  FFMA.FTZ R164, R139, c[0x0][0x29c], -R211.reuse ;  /* 0x0000a7008ba47a23 */ /* 0x100fe200000108d3 */
[-C--:B------:R-:W-:Y:S01]  /*3db0*/  HMMA.16816.F32.BF16 R44, R156, R166.reuse, RZ ;  /* 0x000000a69c2c723c */ /* 0x080fe200000418ff */
[--C-:B------:R-:W-:Y:S03]  /*3dc0*/  FFMA.FTZ R165, R66, c[0x0][0x29c], -R211.reuse ;  /* 0x0000a70042a57a23 */ /* 0x100fe600000108d3 */
[----:B------:R-:W-:Y:S02]  /*3dd0*/  FFMA.FTZ R211, R63, c[0x0][0x29c], -R211 ;  /* 0x0000a7003fd37a23 */ /* 0x000fe400000108d3 */
[----:B------:R-:W-:Y:S02]  /*3de0*/  MUFU.EX2 R210, R210 ;  /* 0x000000d200d27308 */ /* 0x000fe40000000800 */
[C---:B------:R-:W-:Y:S07]  /*3df0*/  HMMA.16816.F32.BF16 R48, R144.reuse, R166, RZ ;  /* 0x000000a69030723c */ /* 0x040fee00000418ff */
[----:B------:R-:W-:Y:S01]  /*3e00*/  IMAD.MOV.U32 R167, RZ, RZ, R143 ;  /* 0x000000ffffa77224 */ /* 0x000fe200078e008f */
[-C--:B------:R-:W-:Y:S01]  /*3e10*/  HMMA.16816.F32.BF16 R52, R144, R168.reuse, RZ ;  /* 0x000000a89034723c */ /* 0x080fe200000418ff */
[----:B------:R1:W-:Y:S07]  /*3e20*/  MUFU.EX2 R166, R220 ;  /* 0x000000dc00a67308 */ /* 0x0003ee0000000800 */
[C---:B------:R-:W-:Y:S03]  /*3e30*/  HMMA.16816.F32.BF16 R56, R156.reuse, R168, RZ ;  /* 0x000000a89c38723c */ /* 0x040fe600000418ff */
[----:B------:R-:W-:Y:S04]  /*3e40*/  MUFU.EX2 R211, R211 ;  /* 0x000000d300d37308 */ /* 0x000fe80000000800 */
[----:B------:R-:W-:Y:S01]  /*3e50*/  MOV R169, R149 ;  /* 0x0000009500a97202 */ /* 0x000fe20000000f00 */
[-C--:B------:R-:W-:Y:S01]  /*3e60*/  HMMA.16816.F32.BF16 R60, R156, R170.reuse, RZ ;  /* 0x000000aa9c3c723c */ /* 0x080fe200000418ff */
[----:B------:R-:W-:Y:S06]  /*3e70*/  IMAD.MOV.U32 R168, RZ, RZ, R136 ;  /* 0x000000ffffa87224 */ /* 0x000fec00078e0088 */
[----:B------:R-:W-:Y:S01]  /*3e80*/  IMAD.MOV.U32 R159, RZ, RZ, R64 ;  /* 0x000000ffff9f7224 */ /* 0x000fe200078e0040 */
[----:B------:R-:W-:Y:S01]  /*3e90*/  MOV R158, R141 ;  /* 0x0000008d009e7202 */ /* 0x000fe20000000f00 */
[----:B------:R-:W-:Y:S01]  /*3ea0*/  HMMA.16816.F32.BF16 R64, R144, R170, RZ ;  /* 0x000000aa9040723c */ /* 0x000fe200000418ff */
[----:B------:R-:W-:Y:S02]  /*3eb0*/  LDSM.16.M88.4 R144, [R202+0x5080] ;  /* 0x00508000ca90783b */ /* 0x000fe40000000200 */
[----:B------:R-:W-:Y:S02]  /*3ec0*/  IMAD.MOV.U32 R156, RZ, RZ, R134 ;  /* 0x000000ffff9c7224 */ /* 0x000fe400078e0086 */
[----:B------:R-:W-:Y:S02]  /*3ed0*/  IMAD.MOV.U32 R157, RZ, RZ, R135 ;  /* 0x000000ffff9d7224 */ /* 0x000fe400078e0087 */
[----:B------:R-:W-:Y:S01]  /*3ee0*/  MOV R170, R140 ;  /* 0x0000008c00aa7202 */ /* 0x000fe20000000f00 */
[-C--:B------:R-:W-:Y:S01]  /*3ef0*/  HMMA.16816.F32.BF16 R4, R172, R176.reuse, R4 ;  /* 0x000000b0ac04723c */ /* 0x080fe20000041804 */
[----:B------:R-:W-:Y:S04]  /*3f00*/  LDSM.16.M88.4 R132, [R2+0x10080] ;  /* 0x010080000284783b */ /* 0x000fe80000000200 */
[----:B------:R-:W-:Y:S03]  /*3f10*/  IMAD.MOV.U32 R171, RZ, RZ, R142 ;  /* 0x000000ffffab7224 */ /* 0x000fe600078e008e */
[C---:B------:R-:W-:Y:S01]  /*3f20*/  HMMA.16816.F32.BF16 R8, R184.reuse, R176, R8 ;  /* 0x000000b0b808723c */ /* 0x040fe20000041808 */
[----:B------:R2:W-:Y:S03]  /*3f30*/  LDSM.16.M88.4 R140, [R2+0x12080] ;  /* 0x01208000028c783b */ /* 0x0005e60000000200 */
[----:B-1----:R-:W-:Y:S02]  /*3f40*/  MOV R220, R171 ;  /* 0x000000ab00dc7202 */ /* 0x002fe40000000f00 */
[----:B------:R-:W-:Y:S01]  /*3f50*/  MUFU.EX2 R171, R234 ;  /* 0x000000ea00ab7308 */ /* 0x000fe20000000800 */
[----:B------:R-:W-:Y:S01]  /*3f60*/  MOV R177, R137 ;  /* 0x0000008900b17202 */ /* 0x000fe20000000f00 */
[-C--:B------:R-:W-:Y:S01]  /*3f70*/  HMMA.16816.F32.BF16 R12, R184, R178.reuse, R12 ;  /* 0x000000b2b80c723c */ /* 0x080fe2000004180c */
[----:B------:R-:W1:Y:S03]  /*3f80*/  LDSM.16.M88.4 R136, [R202+0x4080] ;  /* 0x00408000ca88783b */ /* 0x000e660000000200 */
[----:B------:R-:W-:Y:S04]  /*3f90*/  IMAD.MOV.U32 R176, RZ, RZ, R151 ;  /* 0x000000ffffb07224 */ /* 0x000fe800078e0097 */
[C---:B------:R-:W-:Y:S01]  /*3fa0*/  HMMA.16816.F32.BF16 R16, R172.reuse, R178, R16 ;  /* 0x000000b2ac10723c */ /* 0x040fe20000041810 */
[----:B------:R-:W3:Y:S01]  /*3fb0*/  LDSM.16.M88.4 R148, [R202+0x6080] ;  /* 0x00608000ca94783b */ /* 0x000ee20000000200 */
[----:B------:R-:W-:Y:S06]  /*3fc0*/  MUFU.EX2 R179, R181 ;  /* 0x000000b500b37308 */ /* 0x000fec0000000800 */
[-C--:B------:R-:W-:Y:S04]  /*3fd0*/  HMMA.16816.F32.BF16 R20, R172, R188.reuse, R20 ;  /* 0x000000bcac14723c */ /* 0x080fe80000041814 */
[----:B--2---:R2:W4:Y:S04]  /*3fe0*/  MUFU.EX2 R2, R226 ;  /* 0x000000e200027308 */ /* 0x0045280000000800 */
[C---:B------:R-:W-:Y:S06]  /*3ff0*/  HMMA.16816.F32.BF16 R24, R184.reuse, R188, R24 ;  /* 0x000000bcb818723c */ /* 0x040fec0000041818 */
[----:B------:R-:W-:Y:S01]  /*4000*/  MUFU.EX2 R181, R242 ;  /* 0x000000f200b57308 */ /* 0x000fe20000000800 */
[----:B------:R-:W-:Y:S01]  /*4010*/  MOV R188, R177 ;  /* 0x000000b100bc7202 */ /* 0x000fe20000000f00 */
[-C--:B------:R-:W-:Y:S04]  /*4020*/  HMMA.16816.F32.BF16 R28, R184, R190.reuse, R28 ;  /* 0x000000beb81c723c */ /* 0x080fe8000004181c */
[----:B------:R-:W-:Y:S04]  /*4030*/  MOV R177, R154 ;  /* 0x0000009a00b17202 */ /* 0x000fe80000000f00 */
[C---:B------:R-:W-:Y:S01]  /*4040*/  HMMA.16816.F32.BF16 R32, R172.reuse, R190, R32 ;  /* 0x000000beac20723c */ /* 0x040fe20000041820 */
[----:B------:R-:W-:Y:S03]  /*4050*/  MUFU.EX2 R178, R218 ;  /* 0x000000da00b27308 */ /* 0x000fe60000000800 */
[----:B--2---:R-:W-:Y:S03]  /*4060*/  IMAD.MOV.U32 R226, RZ, RZ, R182 ;  /* 0x000000ffffe27224 */ /* 0x004fe600078e00b6 */
[----:B------:R-:W-:Y:S01]  /*4070*/  MOV R190, R165 ;  /* 0x000000a500be7202 */ /* 0x000fe20000000f00 */
[-C--:B------:R-:W-:Y:S03]  /*4080*/  HMMA.16816.F32.BF16 R36, R172, R192.reuse, R36 ;  /* 0x000000c0ac24723c */ /* 0x080fe60000041824 */
[----:B------:R2:W-:Y:S05]  /*4090*/  MUFU.EX2 R182, R216 ;  /* 0x000000d800b67308 */ /* 0x0005ea0000000800 */
[C---:B------:R-:W-:Y:S05]  /*40a0*/  HMMA.16816.F32.BF16 R40, R184.reuse, R192, R40 ;  /* 0x000000c0b828723c */ /* 0x040fea0000041828 */
[----:B------:R1:W-:Y:S02]  /*40b0*/  MUFU.EX2 R165, R228 ;  /* 0x000000e400a57308 */ /* 0x0003e40000000800 */
[----:B------:R-:W-:Y:S01]  /*40c0*/  IMAD.MOV.U32 R193, RZ, RZ, R157 ;  /* 0x000000ffffc17224 */ /* 0x000fe200078e009d */
[-C--:B------:R-:W-:Y:S04]  /*40d0*/  HMMA.16816.F32.BF16 R44, R184, R194.reuse, R44 ;  /* 0x000000c2b82c723c */ /* 0x080fe8000004182c */
[----:B------:R-:W-:Y:S03]  /*40e0*/  IMAD.MOV.U32 R192, RZ, RZ, R156 ;  /* 0x000000ffffc07224 */ /* 0x000fe600078e009c */
[----:B------:R3:W-:Y:S01]  /*40f0*/  MUFU.EX2 R157, R232 ;  /* 0x000000e8009d7308 */ /* 0x0007e20000000800 */
[C---:B------:R-:W-:Y:S04]  /*4100*/  HMMA.16816.F32.BF16 R48, R172.reuse, R194, R48 ;  /* 0x000000c2ac30723c */ /* 0x040fe80000041830 */
[----:B--2---:R-:W-:Y:S02]  /*4110*/  IMAD.MOV.U32 R216, RZ, RZ, R176 ;  /* 0x000000ffffd87224 */ /* 0x004fe400078e00b0 */
[----:B------:R-:W-:Y:S01]  /*4120*/  IMAD.MOV.U32 R176, RZ, RZ, R155 ;  /* 0x000000ffffb07224 */ /* 0x000fe200078e009b */
[----:B------:R-:W-:Y:S01]  /*4130*/  MOV R195, R158 ;  /* 0x0000009e00c37202 */ /* 0x000fe20000000f00 */
[-C--:B------:R-:W-:Y:S01]  /*4140*/  HMMA.16816.F32.BF16 R52, R172, R196.reuse, R52 ;  /* 0x000000c4ac34723c */ /* 0x080fe20000041834 */
[----:B------:R-:W2:Y:S03]  /*4150*/  MUFU.EX2 R156, R160 ;  /* 0x000000a0009c7308 */ /* 0x000ea60000000800 */
[----:B------:R-:W-:Y:S02]  /*4160*/  IMAD.MOV.U32 R194, RZ, RZ, R159 ;  /* 0x000000ffffc27224 */ /* 0x000fe400078e009f */
[----:B-1----:R-:W-:Y:S02]  /*4170*/  IMAD.MOV.U32 R228, RZ, RZ, R170 ;  /* 0x000000ffffe47224 */ /* 0x002fe400078e00aa */
[C---:B------:R-:W-:Y:S03]  /*4180*/  HMMA.16816.F32.BF16 R56, R184.reuse, R196, R56 ;  /* 0x000000c4b838723c */ /* 0x040fe60000041838 */
[----:B------:R-:W-:Y:S01]  /*4190*/  MUFU.EX2 R159, R153 ;  /* 0x00000099009f7308 */ /* 0x000fe20000000800 */
[----:B---3--:R-:W-:Y:S04]  /*41a0*/  IMAD.MOV.U32 R232, RZ, RZ, R177 ;  /* 0x000000ffffe87224 */ /* 0x008fe800078e00b1 */
[-C--:B------:R-:W-:Y:S04]  /*41b0*/  HMMA.16816.F32.BF16 R60, R184, R198.reuse, R60 ;  /* 0x000000c6b83c723c */ /* 0x080fe8000004183c */
[----:B------:R-:W-:Y:S01]  /*41c0*/  IMAD.MOV.U32 R196, RZ, RZ, R180 ;  /* 0x000000ffffc47224 */ /* 0x000fe200078e00b4 */
[----:B------:R1:W-:Y:S01]  /*41d0*/  MUFU.EX2 R177, R217 ;  /* 0x000000d900b17308 */ /* 0x0003e20000000800 */
[----:B------:R-:W-:Y:S02]  /*41e0*/  IMAD.MOV.U32 R180, RZ, RZ, 0x40 ;  /* 0x00000040ffb47424 */ /* 0x000fe400078e00ff */
[----:B------:R-:W-:Y:S04]  /*41f0*/  HMMA.16816.F32.BF16 R64, R172, R198, R64 ;  /* 0x000000c6ac40723c */ /* 0x000fe80000041840 */
[----:B------:R-:W-:Y:S01]  /*4200*/  IMAD.MOV.U32 R187, RZ, RZ, R163 ;  /* 0x000000ffffbb7224 */ /* 0x000fe200078e00a3 */
[----:B------:R-:W-:Y:S01]  /*4210*/  SEL R180, R180, 0xffffffc0, !P0 ;  /* 0xffffffc0b4b47807 */ /* 0x000fe20004000000 */
[----:B------:R-:W-:Y:S01]  /*4220*/  IMAD.MOV.U32 R197, RZ, RZ, R164 ;  /* 0x000000ffffc57224 */ /* 0x000fe200078e00a4 */
[----:B------:R3:W-:Y:S01]  /*4230*/  MUFU.EX2 R163, R152 ;  /* 0x0000009800a37308 */ /* 0x0007e20000000800 */
[-C--:B------:R-:W-:Y:S05]  /*4240*/  HMMA.16816.F32.BF16 R4, R132, R136.reuse, R4 ;  /* 0x000000888404723c */ /* 0x080fea0000041804 */
[----:B------:R-:W-:Y:S01]  /*4250*/  MOV R218, R196 ;  /* 0x000000c400da7202 */ /* 0x000fe20000000f00 */
[----:B------:R-:W-:Y:S02]  /*4260*/  IMAD.MOV.U32 R199, RZ, RZ, R195 ;  /* 0x000000ffffc77224 */ /* 0x000fe400078e00c3 */
[C---:B------:R-:W-:Y:S01]  /*4270*/  HMMA.16816.F32.BF16 R8, R140.reuse, R136, R8 ;  /* 0x000000888c08723c */ /* 0x040fe20000041808 */
[----:B------:R2:W-:Y:S03]  /*4280*/  MUFU.EX2 R164, R229 ;  /* 0x000000e500a47308 */ /* 0x0005e60000000800 */
[----:B-1----:R-:W-:Y:S04]  /*4290*/  IMAD.MOV.U32 R217, RZ, RZ, R187 ;  /* 0x000000ffffd97224 */ /* 0x002fe800078e00bb */
[-C--:B------:R-:W-:Y:S03]  /*42a0*/  HMMA.16816.F32.BF16 R12, R140, R138.reuse, R12 ;  /* 0x0000008a8c0c723c */ /* 0x080fe6000004180c */
[----:B------:R1:W-:Y:S01]  /*42b0*/  MUFU.EX2 R174, R227 ;  /* 0x000000e300ae7308 */ /* 0x0003e20000000800 */
[----:B---3--:R-:W-:Y:S04]  /*42c0*/  LDSM.16.M88.4 R152, [R203+0x4080] ;  /* 0x00408000cb98783b */ /* 0x008fe80000000200 */
[C---:B------:R-:W-:Y:S05]  /*42d0*/  HMMA.16816.F32.BF16 R16, R132.reuse, R138, R16 ;  /* 0x0000008a8410723c */ /* 0x040fea0000041810 */
[----:B------:R3:W-:Y:S01]  /*42e0*/  MUFU.EX2 R175, R225 ;  /* 0x000000e100af7308 */ /* 0x0007e20000000800 */
[----:B------:R-:W4:Y:S02]  /*42f0*/  LDSM.16.M88.4 R136, [R202+0x7080] ;  /* 0x00708000ca88783b */ /* 0x000f240000000200 */
[-C--:B------:R-:W-:Y:S04]  /*4300*/  HMMA.16816.F32.BF16 R20, R132, R144.reuse, R20 ;  /* 0x000000908414723c */ /* 0x080fe80000041814 */
[----:B--2---:R-:W-:Y:S03]  /*4310*/  MOV R229, R194 ;  /* 0x000000c200e57202 */ /* 0x004fe60000000f00 */
[----:B------:R2:W-:Y:S01]  /*4320*/  MUFU.EX2 R187, R215 ;  /* 0x000000d700bb7308 */ /* 0x0005e20000000800 */
[C---:B------:R-:W-:Y:S04]  /*4330*/  HMMA.16816.F32.BF16 R24, R140.reuse, R144, R24 ;  /* 0x000000908c18723c */ /* 0x040fe80000041818 */
[----:B-1----:R-:W-:Y:S04]  /*4340*/  IMAD.MOV.U32 R227, RZ, RZ, R190 ;  /* 0x000000ffffe37224 */ /* 0x002fe800078e00be */
[-C--:B------:R-:W-:Y:S01]  /*4350*/  HMMA.16816.F32.BF16 R28, R140, R146.reuse, R28 ;  /* 0x000000928c1c723c */ /* 0x080fe2000004181c */
[----:B------:R1:W-:Y:S03]  /*4360*/  MUFU.EX2 R190, R213 ;  /* 0x000000d500be7308 */ /* 0x0003e60000000800 */
[----:B---3--:R-:W-:Y:S04]  /*4370*/  MOV R225, R176 ;  /* 0x000000b000e17202 */ /* 0x008fe80000000f00 */
[C---:B------:R-:W-:Y:S03]  /*4380*/  HMMA.16816.F32.BF16 R32, R132.reuse, R146, R32 ;  /* 0x000000928420723c */ /* 0x040fe60000041820 */
[----:B------:R3:W-:Y:S01]  /*4390*/  MUFU.EX2 R160, R230 ;  /* 0x000000e600a07308 */ /* 0x0007e20000000800 */
[----:B--2---:R-:W-:Y:S04]  /*43a0*/  MOV R215, R188 ;  /* 0x000000bc00d77202 */ /* 0x004fe80000000f00 */
[-C--:B------:R-:W-:Y:S05]  /*43b0*/  HMMA.16816.F32.BF16 R36, R132, R148.reuse, R36 ;  /* 0x000000948424723c */ /* 0x080fea0000041824 */
[----:B------:R2:W-:Y:S03]  /*43c0*/  MUFU.EX2 R176, R219 ;  /* 0x000000db00b07308 */ /* 0x0005e60000000800 */
[C---:B------:R-:W-:Y:S04]  /*43d0*/  HMMA.16816.F32.BF16 R40, R140.reuse, R148, R40 ;  /* 0x000000948c28723c */ /* 0x040fe80000041828 */
[----:B-1----:R-:W-:Y:S03]  /*43e0*/  IMAD.MOV.U32 R213, RZ, RZ, R197 ;  /* 0x000000ffffd57224 */ /* 0x002fe600078e00c5 */
[----:B------:R-:W-:Y:S01]  /*43f0*/  IADD3 R148, R180, R0, R206 ;  /* 0x00000000b4947210 */ /* 0x000fe20007ffe0ce */
[-C--:B------:R-:W-:Y:S01]  /*4400*/  HMMA.16816.F32.BF16 R44, R140, R150.reuse, R44 ;  /* 0x000000968c2c723c */ /* 0x080fe2000004182c */
[----:B------:R-:W-:Y:S01]  /*4410*/  LDS R0, [R212+0x18480] ;  /* 0x01848000d4007984 */ /* 0x000fe20000000800 */
[----:B------:R1:W1:Y:S02]  /*4420*/  MUFU.EX2 R158, R231 ;  /* 0x000000e7009e7308 */ /* 0x0002640000000800 */
[----:B---3--:R-:W-:Y:S01]  /*4430*/  MOV R230, R192 ;  /* 0x000000c000e67202 */ /* 0x008fe20000000f00 */
[----:B------:R-:W3:Y:S03]  /*4440*/  LDSM.16.M88.4 R144, [R148+0x10080] ;  /* 0x010080009490783b */ /* 0x000ee60000000200 */
[C---:B------:R-:W-:Y:S04]  /*4450*/  HMMA.16816.F32.BF16 R48, R132.reuse, R150, R48 ;  /* 0x000000968430723c */ /* 0x040fe80000041830 */
[----:B------:R-:W-:Y:S01]  /*4460*/  MUFU.EX2 R185, R241 ;  /* 0x000000f100b97308 */ /* 0x000fe20000000800 */
[----:B------:R-:W3:Y:S01]  /*4470*/  LDSM.16.M88.4 R148, [R148+0x12080] ;  /* 0x012080009494783b */ /* 0x000ee20000000200 */
[----:B--2---:R-:W-:Y:S02]  /*4480*/  IMAD.MOV.U32 R219, RZ, RZ, R168 ;  /* 0x000000ffffdb7224 */ /* 0x004fe400078e00a8 */
[-C--:B----4-:R-:W-:Y:S06]  /*4490*/  HMMA.16816.F32.BF16 R52, R132, R136.reuse, R52 ;  /* 0x000000888434723c */ /* 0x090fec0000041834 */
[----:B------:R-:W-:Y:S02]  /*44a0*/  MUFU.EX2 R186, R240 ;  /* 0x000000f000ba7308 */ /* 0x000fe40000000800 */
[C---:B------:R-:W-:Y:S04]  /*44b0*/  HMMA.16816.F32.BF16 R56, R140.reuse, R136, R56 ;  /* 0x000000888c38723c */ /* 0x040fe80000041838 */
[----:B-1----:R-:W-:Y:S04]  /*44c0*/  IMAD.MOV.U32 R231, RZ, RZ, R193 ;  /* 0x000000ffffe77224 */ /* 0x002fe800078e00c1 */
[-C--:B------:R-:W-:Y:S01]  /*44d0*/  HMMA.16816.F32.BF16 R60, R140, R138.reuse, R60 ;  /* 0x0000008a8c3c723c */ /* 0x080fe2000004183c */
[----:B------:R-:W1:Y:S01]  /*44e0*/  LDSM.16.M88.4 R140, [R203+0x5080] ;  /* 0x00508000cb8c783b */ /* 0x000e620000000200 */
[----:B------:R-:W2:Y:S06]  /*44f0*/  MUFU.EX2 R188, R239 ;  /* 0x000000ef00bc7308 */ /* 0x000eac0000000800 */
[----:B------:R-:W-:Y:S01]  /*4500*/  HMMA.16816.F32.BF16 R64, R132, R138, R64 ;  /* 0x0000008a8440723c */ /* 0x000fe20000041840 */
[----:B------:R-:W4:Y:S03]  /*4510*/  LDSM.16.M88.4 R132, [R203+0x6080] ;  /* 0x00608000cb84783b */ /* 0x000f260000000200 */
[----:B------:R-:W-:Y:S04]  /*4520*/  MUFU.EX2 R197, R236 ;  /* 0x000000ec00c57308 */ /* 0x000fe80000000800 */
[-C--:B---3--:R-:W-:Y:S01]  /*4530*/  HMMA.16816.F32.BF16 R4, R144, R152.reuse, R4 ;  /* 0x000000989004723c */ /* 0x088fe20000041804 */
[----:B------:R-:W3:Y:S05]  /*4540*/  LDSM.16.M88.4 R136, [R203+0x7080] ;  /* 0x00708000cb88783b */ /* 0x000eea0000000200 */
[----:B------:R-:W-:Y:S02]  /*4550*/  MUFU.EX2 R198, R235 ;  /* 0x000000eb00c67308 */ /* 0x000fe40000000800 */
[C---:B------:R-:W-:Y:S08]  /*4560*/  HMMA.16816.F32.BF16 R8, R148.reuse, R152, R8 ;  /* 0x000000989408723c */ /* 0x040ff00000041808 */
[-C--:B------:R-:W-:Y:S01]  /*4570*/  HMMA.16816.F32.BF16 R12, R148, R154.reuse, R12 ;  /* 0x0000009a940c723c */ /* 0x080fe2000004180c */
[----:B------:R2:W2:Y:S07]  /*4580*/  MUFU.EX2 R189, R214 ;  /* 0x000000d600bd7308 */ /* 0x0004ae0000000800 */
[C---:B------:R-:W-:Y:S03]  /*4590*/  HMMA.16816.F32.BF16 R16, R144.reuse, R154, R16 ;  /* 0x0000009a9010723c */ /* 0x040fe60000041810 */
[----:B------:R-:W3:Y:S01]  /*45a0*/  MUFU.EX2 R191, R183 ;  /* 0x000000b700bf7308 */ /* 0x000ee20000000800 */
[--C-:B------:R-:W-:Y:S02]  /*45b0*/  FADD.FTZ R4, R4, -R0.reuse ;  /* 0x8000000004047221 */ /* 0x100fe40000010000 */
[--C-:B------:R-:W-:Y:S01]  /*45c0*/  FADD.FTZ R5, R5, -R0.reuse ;  /* 0x8000000005057221 */ /* 0x100fe20000010000 */
[C---:B------:R-:W-:Y:S01]  /*45d0*/  F2FP.BF16.PACK_AB R154, R166.reuse, R2 ;  /* 0x00000002a69a723e */ /* 0x040fe200000010ff */
[-C--:B-1----:R-:W-:Y:S04]  /*45e0*/  HMMA.16816.F32.BF16 R20, R144, R140.reuse, R20 ;  /* 0x0000008c9014723c */ /* 0x082fe80000041814 */
[----:B------:R-:W-:Y:S01]  /*45f0*/  FMUL.FTZ R5, R166, R5 ;  /* 0x00000005a6057220 */ /* 0x000fe20000410000 */
[----:B------:R1:W-:Y:S03]  /*4600*/  MUFU.EX2 R184, R233 ;  /* 0x000000e900b87308 */ /* 0x0003e60000000800 */
[C---:B------:R-:W-:Y:S04]  /*4610*/  HMMA.16816.F32.BF16 R24, R148.reuse, R140, R24 ;  /* 0x0000008c9418723c */ /* 0x040fe80000041818 */
[----:B--2---:R-:W-:Y:S03]  /*4620*/  MOV R214, R169 ;  /* 0x000000a900d67202 */ /* 0x004fe60000000f00 */
[----:B------:R-:W-:Y:S01]  /*4630*/  MUFU.EX2 R194, R238 ;  /* 0x000000ee00c27308 */ /* 0x000fe20000000800 */
[-C--:B------:R-:W-:Y:S04]  /*4640*/  HMMA.16816.F32.BF16 R28, R148, R142.reuse, R28 ;  /* 0x0000008e941c723c */ /* 0x080fe8000004181c */
[--C-:B------:R-:W-:Y:S01]  /*4650*/  FADD.FTZ R16, R16, -R0.reuse ;  /* 0x8000000010107221 */ /* 0x100fe20000010000 */
[----:B------:R-:W-:Y:S01]  /*4660*/  F2FP.BF16.PACK_AB R141, R156, R161 ;  /* 0x000000a19c8d723e */ /* 0x000fe200000010ff */
[--C-:B------:R-:W-:Y:S01]  /*4670*/  FADD.FTZ R17, R17, -R0.reuse ;  /* 0x8000000011117221 */ /* 0x100fe20000010000 */
[----:B------:R-:W-:Y:S01]  /*4680*/  F2FP.BF16.PACK_AB R140, R158, R157 ;  /* 0x0000009d9e8c723e */ /* 0x000fe200000010ff */
[C---:B------:R-:W-:Y:S01]  /*4690*/  HMMA.16816.F32.BF16 R32, R144.reuse, R142, R32 ;  /* 0x0000008e9020723c */ /* 0x040fe20000041820 */
[----:B------:R-:W-:Y:S03]  /*46a0*/  MUFU.EX2 R143, R215 ;  /* 0x000000d7008f7308 */ /* 0x000fe60000000800 */
[--C-:B------:R-:W-:Y:S02]  /*46b0*/  FADD.FTZ R20, R20, -R0.reuse ;  /* 0x8000000014147221 */ /* 0x100fe40000010000 */
[--C-:B------:R-:W-:Y:S02]  /*46c0*/  FADD.FTZ R21, R21, -R0.reuse ;  /* 0x8000000015157221 */ /* 0x100fe40000010000 */
[-C--:B----4-:R-:W-:Y:S03]  /*46d0*/  HMMA.16816.F32.BF16 R36, R144, R132.reuse, R36 ;  /* 0x000000849024723c */ /* 0x090fe60000041824 */
[----:B------:R-:W-:Y:S01]  /*46e0*/  MUFU.EX2 R142, R217 ;  /* 0x000000d9008e7308 */ /* 0x000fe20000000800 */
[----:B------:R-:W-:Y:S02]  /*46f0*/  FMUL.FTZ R16, R178, R16 ;  /* 0x00000010b2107220 */ /* 0x000fe40000410000 */
[----:B------:R-:W-:Y:S02]  /*4700*/  FMUL.FTZ R17, R182, R17 ;  /* 0x00000011b6117220 */ /* 0x000fe40000410000 */
[C---:B------:R-:W-:Y:S04]  /*4710*/  HMMA.16816.F32.BF16 R40, R148.reuse, R132, R40 ;  /* 0x000000849428723c */ /* 0x040fe80000041828 */
[----:B------:R-:W-:Y:S01]  /*4720*/  F2FP.BF16.PACK_AB R155, R17, R16 ;  /* 0x00000010119b723e */ /* 0x000fe200000010ff */
[----:B------:R-:W-:Y:S01]  /*4730*/  MUFU.EX2 R196, R237 ;  /* 0x000000ed00c47308 */ /* 0x000fe20000000800 */
[----:B------:R-:W-:Y:S01]  /*4740*/  F2FP.BF16.PACK_AB R16, R188, R186 ;  /* 0x000000babc10723e */ /* 0x000fe200000010ff */
[----:B------:R-:W-:Y:S01]  /*4750*/  FMUL.FTZ R132, R2, R4 ;  /* 0x0000000402847220 */ /* 0x000fe20000410000 */
[-C--:B------:R-:W-:Y:S01]  /*4760*/  HMMA.16816.F32.BF16 R44, R148, R134.reuse, R44 ;  /* 0x00000086942c723c */ /* 0x080fe2000004182c */
[----:B------:R-:W2:Y:S03]  /*4770*/  LDS R2, [R212+0x184a0] ;  /* 0x0184a000d4027984 */ /* 0x000ea60000000800 */
[--C-:B------:R-:W-:Y:S01]  /*4780*/  FADD.FTZ R33, R33, -R0.reuse ;  /* 0x8000000021217221 */ /* 0x100fe20000010000 */
[----:B------:R-:W-:Y:S01]  /*4790*/  F2FP.BF16.PACK_AB R153, R5, R132 ;  /* 0x000000840599723e */ /* 0x000fe200000010ff */
[--C-:B------:R-:W-:Y:S01]  /*47a0*/  FADD.FTZ R32, R32, -R0.reuse ;  /* 0x8000000020207221 */ /* 0x100fe20000010000 */
[----:B------:R-:W-:Y:S01]  /*47b0*/  MUFU.EX2 R133, R227 ;  /* 0x000000e300857308 */ /* 0x000fe20000000800 */
[C---:B------:R-:W-:Y:S04]  /*47c0*/  HMMA.16816.F32.BF16 R48, R144.reuse, R134, R48 ;  /* 0x000000869030723c */ /* 0x040fe80000041830 */
[--C-:B------:R-:W-:Y:S02]  /*47d0*/  FADD.FTZ R4, R36, -R0.reuse ;  /* 0x8000000024047221 */ /* 0x100fe40000010000 */
[----:B------:R-:W-:Y:S02]  /*47e0*/  FMUL.FTZ R33, R3, R33 ;  /* 0x0000002103217220 */ /* 0x000fe40000410000 */
[-C--:B---3--:R-:W-:Y:S01]  /*47f0*/  HMMA.16816.F32.BF16 R52, R144, R136.reuse, R52 ;  /* 0x000000889034723c */ /* 0x088fe20000041834 */
[----:B------:R-:W3:Y:S03]  /*4800*/  MUFU.EX2 R193, R162 ;  /* 0x000000a200c17308 */ /* 0x000ee60000000800 */
[----:B------:R-:W-:Y:S02]  /*4810*/  FMUL.FTZ R4, R163, R4 ;  /* 0x00000004a3047220 */ /* 0x000fe40000410000 */
[----:B------:R-:W-:Y:S02]  /*4820*/  FMUL.FTZ R32, R179, R32 ;  /* 0x00000020b3207220 */ /* 0x000fe40000410000 */
[C---:B------:R-:W-:Y:S03]  /*4830*/  HMMA.16816.F32.BF16 R56, R148.reuse, R136, R56 ;  /* 0x000000889438723c */ /* 0x040fe60000041838 */
[----:B------:R-:W-:Y:S01]  /*4840*/  MUFU.EX2 R136, R225 ;  /* 0x000000e100887308 */ /* 0x000fe20000000800 */
[----:B-1----:R-:W-:Y:S02]  /*4850*/  IMAD.MOV.U32 R233, RZ, RZ, R167 ;  /* 0x000000ffffe97224 */ /* 0x002fe400078e00a7 */
[----:B------:R-:W-:Y:S01]  /*4860*/  FMUL.FTZ R20, R189, R20 ;  /* 0x00000014bd147220 */ /* 0x000fe20000410000 */
[----:B------:R-:W-:Y:S01]  /*4870*/  F2FP.BF16.PACK_AB R137, R208, R160 ;  /* 0x000000a0d089723e */ /* 0x000fe200000010ff */
[-C--:B------:R-:W-:Y:S04]  /*4880*/  HMMA.16816.F32.BF16 R60, R148, R138.reuse, R60 ;  /* 0x0000008a943c723c */ /* 0x080fe8000004183c */
[--C-:B------:R-:W-:Y:S01]  /*4890*/  FADD.FTZ R48, R48, -R0.reuse ;  /* 0x8000000030307221 */ /* 0x100fe20000010000 */
[----:B------:R-:W1:Y:S01]  /*48a0*/  MUFU.EX2 R148, R213 ;  /* 0x000000d500947308 */ /* 0x000e620000000800 */
[--C-:B------:R-:W-:Y:S01]  /*48b0*/  FADD.FTZ R49, R49, -R0.reuse ;  /* 0x8000000031317221 */ /* 0x100fe20000010000 */
[----:B------:R-:W-:Y:S01]  /*48c0*/  F2FP.BF16.PACK_AB R149, R182, R178 ;  /* 0x000000b2b695723e */ /* 0x000fe200000010ff */
[----:B------:R-:W-:Y:S04]  /*48d0*/  HMMA.16816.F32.BF16 R64, R144, R138, R64 ;  /* 0x0000008a9040723c */ /* 0x000fe80000041840 */
[--C-:B------:R-:W-:Y:S02]  /*48e0*/  FADD.FTZ R52, R52, -R0.reuse ;  /* 0x8000000034347221 */ /* 0x100fe40000010000 */
[--C-:B------:R-:W-:Y:S01]  /*48f0*/  FADD.FTZ R53, R53, -R0.reuse ;  /* 0x8000000035357221 */ /* 0x100fe20000010000 */
[----:B------:R-:W-:Y:S01]  /*4900*/  F2FP.BF16.PACK_AB R145, R3, R179 ;  /* 0x000000b30391723e */ /* 0x000fe200000010ff */
[----:B------:R-:W-:Y:S01]  /*4910*/  FADD.FTZ R3, R37, -R0 ;  /* 0x8000000025037221 */ /* 0x000fe20000010000 */
[----:B------:R-:W-:Y:S03]  /*4920*/  MUFU.EX2 R139, R219 ;  /* 0x000000db008b7308 */ /* 0x000fe60000000800 */
[C---:B------:R-:W-:Y:S01]  /*4930*/  FMUL.FTZ R3, R159.reuse, R3 ;  /* 0x000000039f037220 */ /* 0x040fe20000410000 */
[----:B------:R-:W-:Y:S01]  /*4940*/  F2FP.BF16.PACK_AB R144, R159, R163 ;  /* 0x000000a39f90723e */ /* 0x000fe200000010ff */
[--C-:B--2---:R-:W-:Y:S01]  /*4950*/  FADD.FTZ R22, R22, -R2.reuse ;  /* 0x8000000216167221 */ /* 0x104fe20000010000 */
[----:B------:R-:W-:Y:S01]  /*4960*/  F2FP.BF16.PACK_AB R163, R33, R32 ;  /* 0x0000002021a3723e */ /* 0x000fe200000010ff */
[--C-:B------:R-:W-:Y:S01]  /*4970*/  FADD.FTZ R23, R23, -R2.reuse ;  /* 0x8000000217177221 */ /* 0x100fe20000010000 */
[----:B------:R-:W-:Y:S01]  /*4980*/  F2FP.BF16.PACK_AB R166, R3, R4 ;  /* 0x0000000403a6723e */ /* 0x000fe200000010ff */
[--C-:B------:R-:W-:Y:S01]  /*4990*/  FADD.FTZ R3, R6, -R2.reuse ;  /* 0x8000000206037221 */ /* 0x100fe20000010000 */
[----:B------:R-:W-:Y:S01]  /*49a0*/  F2FP.BF16.PACK_AB R147, R191, R189 ;  /* 0x000000bdbf93723e */ /* 0x000fe200000010ff */
[----:B------:R-:W-:Y:S01]  /*49b0*/  FADD.FTZ R34, R34, -R2 ;  /* 0x8000000222227221 */ /* 0x000fe20000010000 */
[----:B------:R-:W-:Y:S01]  /*49c0*/  MUFU.EX2 R167, R243 ;  /* 0x000000f300a77308 */ /* 0x000fe20000000800 */
[----:B------:R-:W-:Y:S02]  /*49d0*/  FMUL.FTZ R3, R164, R3 ;  /* 0x00000003a4037220 */ /* 0x000fe40000410000 */
[--C-:B------:R-:W-:Y:S01]  /*49e0*/  FADD.FTZ R4, R65, -R0.reuse ;  /* 0x8000000041047221 */ /* 0x100fe20000010000 */
[----:B------:R-:W-:Y:S01]  /*49f0*/  F2FP.BF16.PACK_AB R65, R165, R164 ;  /* 0x000000a4a541723e */ /* 0x000fe200000010ff */
[----:B------:R-:W-:Y:S02]  /*4a00*/  FADD.FTZ R5, R64, -R0 ;  /* 0x8000000040057221 */ /* 0x000fe40000010000 */
[--C-:B------:R-:W-:Y:S02]  /*4a10*/  FADD.FTZ R0, R7, -R2.reuse ;  /* 0x8000000207007221 */ /* 0x100fe40000010000 */
[----:B------:R-:W-:Y:S01]  /*4a20*/  FMUL.FTZ R5, R160, R5 ;  /* 0x00000005a0057220 */ /* 0x000fe20000410000 */
[----:B------:R-:W-:Y:S01]  /*4a30*/  MUFU.EX2 R64, R228 ;  /* 0x000000e400407308 */ /* 0x000fe20000000800 */
[----:B------:R-:W-:Y:S02]  /*4a40*/  FMUL.FTZ R0, R165, R0 ;  /* 0x00000000a5007220 */ /* 0x000fe40000410000 */
[----:B------:R-:W-:Y:S02]  /*4a50*/  FMUL.FTZ R4, R208, R4 ;  /* 0x00000004d0047220 */ /* 0x000fe40000410000 */
[--C-:B------:R-:W-:Y:S01]  /*4a60*/  FADD.FTZ R38, R38, -R2.reuse ;  /* 0x8000000226267221 */ /* 0x100fe20000010000 */
[----:B------:R-:W-:Y:S01]  /*4a70*/  F2FP.BF16.PACK_AB R138, R0, R3 ;  /* 0x00000003008a723e */ /* 0x000fe200000010ff */
[--C-:B------:R-:W-:Y:S01]  /*4a80*/  FADD.FTZ R3, R19, -R2.reuse ;  /* 0x8000000213037221 */ /* 0x100fe20000010000 */
[----:B------:R-:W2:Y:S01]  /*4a90*/  LDS R0, [R212+0x18580] ;  /* 0x01858000d4007984 */ /* 0x000ea20000000800 */
[----:B------:R-:W-:Y:S01]  /*4aa0*/  F2FP.BF16.PACK_AB R151, R4, R5 ;  /* 0x000000050497723e */ /* 0x000fe200000010ff */
[--C-:B------:R-:W-:Y:S01]  /*4ab0*/  FADD.FTZ R4, R18, -R2.reuse ;  /* 0x8000000212047221 */ /* 0x100fe20000010000 */
[----:B------:R-:W-:Y:S01]  /*4ac0*/  MUFU.EX2 R37, R232 ;  /* 0x000000e800257308 */ /* 0x000fe20000000800 */
[----:B------:R-:W-:Y:S02]  /*4ad0*/  FMUL.FTZ R3, R175, R3 ;  /* 0x00000003af037220 */ /* 0x000fe40000410000 */
[----:B------:R-:W-:Y:S02]  /*4ae0*/  FMUL.FTZ R4, R174, R4 ;  /* 0x00000004ae047220 */ /* 0x000fe40000410000 */
[--C-:B------:R-:W-:Y:S02]  /*4af0*/  FADD.FTZ R39, R39, -R2.reuse ;  /* 0x8000000227277221 */ /* 0x100fe40000010000 */
[--C-:B------:R-:W-:Y:S01]  /*4b00*/  FADD.FTZ R50, R50, -R2.reuse ;  /* 0x8000000232327221 */ /* 0x100fe20000010000 */
[----:B------:R-:W-:Y:S01]  /*4b10*/  F2FP.BF16.PACK_AB R135, R3, R4 ;  /* 0x000000040387723e */ /* 0x000fe200000010ff */
[--C-:B------:R-:W-:Y:S01]  /*4b20*/  FADD.FTZ R3, R35, -R2.reuse ;  /* 0x8000000223037221 */ /* 0x100fe20000010000 */
[----:B------:R-:W-:Y:S01]  /*4b30*/  MUFU.EX2 R36, R214 ;  /* 0x000000d600247308 */ /* 0x000fe20000000800 */
[--C-:B------:R-:W-:Y:S01]  /*4b40*/  FADD.FTZ R51, R51, -R2.reuse ;  /* 0x8000000233337221 */ /* 0x100fe20000010000 */
[----:B---3--:R-:W-:Y:S01]  /*4b50*/  F2FP.BF16.PACK_AB R35, R184, R193 ;  /* 0x000000c1b823723e */ /* 0x008fe200000010ff */
[--C-:B------:R-:W-:Y:S02]  /*4b60*/  FADD.FTZ R54, R54, -R2.reuse ;  /* 0x8000000236367221 */ /* 0x100fe40000010000 */
[--C-:B------:R-:W-:Y:S02]  /*4b70*/  FADD.FTZ R55, R55, -R2.reuse ;  /* 0x8000000237377221 */ /* 0x100fe40000010000 */
[--C-:B------:R-:W-:Y:S02]  /*4b80*/  FADD.FTZ R66, R66, -R2.reuse ;  /* 0x8000000242427221 */ /* 0x100fe40000010000 */
[----:B------:R-:W-:Y:S01]  /*4b90*/  FADD.FTZ R67, R67, -R2 ;  /* 0x8000000243437221 */ /* 0x000fe20000010000 */
[----:B------:R-:W-:Y:S01]  /*4ba0*/  MUFU.EX2 R195, R247 ;  /* 0x000000f700c37308 */ /* 0x000fe20000000800 */
[----:B------:R-:W-:Y:S02]  /*4bb0*/  FMUL.FTZ R52, R157, R52 ;  /* 0x000000349d347220 */ /* 0x000fe40000410000 */
[----:B------:R-:W-:Y:S02]  /*4bc0*/  FMUL.FTZ R53, R158, R53 ;  /* 0x000000359e357220 */ /* 0x000fe40000410000 */
[----:B------:R-:W-:Y:S02]  /*4bd0*/  FMUL.FTZ R34, R187, R34 ;  /* 0x00000022bb227220 */ /* 0x000fe40000410000 */
[----:B------:R-:W-:Y:S01]  /*4be0*/  FMUL.FTZ R3, R190, R3 ;  /* 0x00000003be037220 */ /* 0x000fe20000410000 */
[----:B------:R-:W-:Y:S01]  /*4bf0*/  F2FP.BF16.PACK_AB R152, R53, R52 ;  /* 0x000000343598723e */ /* 0x000fe200000010ff */
[----:B------:R-:W-:Y:S01]  /*4c00*/  FMUL.FTZ R48, R161, R48 ;  /* 0x00000030a1307220 */ /* 0x000fe20000410000 */
[----:B------:R-:W-:Y:S01]  /*4c10*/  F2FP.BF16.PACK_AB R52, R175, R174 ;  /* 0x000000aeaf34723e */ /* 0x000fe200000010ff */
[----:B------:R-:W-:Y:S01]  /*4c20*/  MUFU.EX2 R53, R229 ;  /* 0x000000e500357308 */ /* 0x000fe20000000800 */
[----:B------:R-:W-:Y:S01]  /*4c30*/  F2FP.BF16.PACK_AB R134, R3, R34 ;  /* 0x000000220386723e */ /* 0x000fe200000010ff */
[----:B------:R-:W-:Y:S01]  /*4c40*/  FMUL.FTZ R49, R156, R49 ;  /* 0x000000319c317220 */ /* 0x000fe20000410000 */
[----:B-1----:R-:W-:Y:S01]  /*4c50*/  F2FP.BF16.PACK_AB R3, R143, R148 ;  /* 0x000000948f03723e */ /* 0x002fe200000010ff */
[----:B------:R-:W-:Y:S02]  /*4c60*/  FMUL.FTZ R22, R176, R22 ;  /* 0x00000016b0167220 */ /* 0x000fe40000410000 */
[--C-:B--2---:R-:W-:Y:S01]  /*4c70*/  FADD.FTZ R8, R8, -R0.reuse ;  /* 0x8000000008087221 */ /* 0x104fe20000010000 */
        /* <DEDUP_REMOVED lines=8> */
[----:B------:R-:W1:Y:S01]  /*4d00*/  MUFU.EX2 R192, R248 ;  /* 0x000000f800c07308 */ /* 0x000e620000000800 */
        /* <DEDUP_REMOVED lines=12> */
[----:B------:R-:W-:Y:S02]  /*4dd0*/  FADD.FTZ R61, R61, -R0 ;  /* 0x800000003d3d7221 */ /* 0x000fe40000010000 */
[----:B------:R-:W2:Y:S01]  /*4de0*/  LDS R0, [R212+0x185a0] ;  /* 0x0185a000d4007984 */ /* 0x000ea20000000800 */
[----:B------:R-:W-:Y:S01]  /*4df0*/  FMUL.FTZ R8, R181, R8 ;  /* 0x00000008b5087220 */ /* 0x000fe20000410000 */
[----:B-1----:R-:W-:Y:S01]  /*4e00*/  F2FP.BF16.PACK_AB R7, R192, R195 ;  /* 0x000000c3c007723e */ /* 0x002fe200000010ff */
[----:B------:R-:W-:Y:S01]  /*4e10*/  FMUL.FTZ R2, R185, R2 ;  /* 0x00000002b9027220 */ /* 0x000fe20000410000 */
[----:B------:R-:W-:Y:S01]  /*4e20*/  STS [R221], R154 ;  /* 0x0000009add007388 */ /* 0x000fe20000000800 */
[----:B------:R-:W-:Y:S02]  /*4e30*/  FMUL.FTZ R12, R186, R12 ;  /* 0x0000000cba0c7220 */ /* 0x000fe40000410000 */
[----:B------:R-:W-:Y:S01]  /*4e40*/  FMUL.FTZ R13, R188, R13 ;  /* 0x0000000dbc0d7220 */ /* 0x000fe20000410000 */
[----:B------:R-:W-:Y:S01]  /*4e50*/  STS [R221+0x400], R65 ;  /* 0x00040041dd007388 */ /* 0x000fe20000000800 */
[----:B------:R-:W-:Y:S01]  /*4e60*/  F2FP.BF16.PACK_AB R33, R2, R8 ;  /* 0x000000080221723e */ /* 0x000fe200000010ff */
[----:B------:R-:W-:Y:S01]  /*4e70*/  FMUL.FTZ R2, R197, R28 ;  /* 0x0000001cc5027220 */ /* 0x000fe20000410000 */
[C---:B------:R-:W-:Y:S01]  /*4e80*/  F2FP.BF16.PACK_AB R8, R198.reuse, R197 ;  /* 0x000000c5c608723e */ /* 0x040fe200000010ff */
[----:B------:R-:W-:Y:S01]  /*4e90*/  STS [R222], R149 ;  /* 0x00000095de007388 */ /* 0x000fe20000000800 */
[----:B------:R-:W-:Y:S01]  /*4ea0*/  F2FP.BF16.PACK_AB R32, R13, R12 ;  /* 0x0000000c0d20723e */ /* 0x000fe200000010ff */
[----:B------:R-:W-:Y:S01]  /*4eb0*/  FMUL.FTZ R12, R198, R29 ;  /* 0x0000001dc60c7220 */ /* 0x000fe20000410000 */
[----:B------:R-:W-:Y:S01]  /*4ec0*/  F2FP.BF16.PACK_AB R13, R196, R194 ;  /* 0x000000c2c40d723e */ /* 0x000fe200000010ff */
[----:B------:R-:W-:Y:S01]  /*4ed0*/  STS [R222+0x400], R52 ;  /* 0x00040034de007388 */ /* 0x000fe20000000800 */
[----:B------:R-:W-:Y:S01]  /*4ee0*/  MUFU.EX2 R17, R226 ;  /* 0x000000e200117308 */ /* 0x000fe20000000800 */
[----:B------:R-:W-:Y:S01]  /*4ef0*/  FMUL.FTZ R39, R184, R39 ;  /* 0x00000027b8277220 */ /* 0x000fe20000410000 */
[----:B------:R-:W-:Y:S01]  /*4f00*/  F2FP.BF16.PACK_AB R12, R12, R2 ;  /* 0x000000020c0c723e */ /* 0x000fe200000010ff */
[----:B------:R-:W-:Y:S01]  /*4f10*/  STS [R221+0x2000], R9 ;  /* 0x00200009dd007388 */ /* 0x000fe20000000800 */
[----:B------:R-:W-:Y:S01]  /*4f20*/  F2FP.BF16.PACK_AB R2, R139, R142 ;  /* 0x0000008e8b02723e */ /* 0x000fe200000010ff */
[----:B------:R-:W-:Y:S02]  /*4f30*/  FMUL.FTZ R40, R195, R40 ;  /* 0x00000028c3287220 */ /* 0x000fe40000410000 */
[----:B------:R1:W-:Y:S01]  /*4f40*/  STS [R221+0x2400], R3 ;  /* 0x00240003dd007388 */ /* 0x0003e20000000800 */
[----:B------:R-:W-:Y:S02]  /*4f50*/  FMUL.FTZ R51, R167, R51 ;  /* 0x00000033a7337220 */ /* 0x000fe40000410000 */
[----:B------:R-:W-:Y:S01]  /*4f60*/  FMUL.FTZ R23, R177, R23 ;  /* 0x00000017b1177220 */ /* 0x000fe20000410000 */
[----:B------:R3:W-:Y:S01]  /*4f70*/  STS [R222+0x2400], R2 ;  /* 0x00240002de007388 */ /* 0x0007e20000000800 */
[----:B------:R-:W4:Y:S01]  /*4f80*/  MUFU.EX2 R183, R249 ;  /* 0x000000f900b77308 */ /* 0x000f220000000800 */
[----:B------:R-:W-:Y:S02]  /*4f90*/  FMUL.FTZ R21, R191, R21 ;  /* 0x00000015bf157220 */ /* 0x000fe40000410000 */
[----:B------:R-:W-:Y:S01]  /*4fa0*/  STS [R222+0x2000], R16 ;  /* 0x00200010de007388 */ /* 0x000fe20000000800 */
[----:B------:R-:W-:Y:S01]  /*4fb0*/  F2FP.BF16.PACK_AB R132, R23, R22 ;  /* 0x000000161784723e */ /* 0x000fe200000010ff */
[----:B------:R-:W-:Y:S01]  /*4fc0*/  FMUL.FTZ R23, R192, R41 ;  /* 0x00000029c0177220 */ /* 0x000fe20000410000 */
[----:B------:R-:W-:Y:S01]  /*4fd0*/  F2FP.BF16.PACK_AB R22, R167, R171 ;  /* 0x000000aba716723e */ /* 0x000fe200000010ff */
[----:B------:R-:W-:Y:S01]  /*4fe0*/  STS [R224], R147 ;  /* 0x00000093e0007388 */ /* 0x000fe20000000800 */
[----:B------:R-:W-:Y:S01]  /*4ff0*/  F2FP.BF16.PACK_AB R159, R21, R20 ;  /* 0x00000014159f723e */ /* 0x000fe200000010ff */
[----:B------:R-:W-:Y:S01]  /*5000*/  FMUL.FTZ R24, R194, R24 ;  /* 0x00000018c2187220 */ /* 0x000fe20000410000 */
[----:B------:R-:W-:Y:S01]  /*5010*/  F2FP.BF16.PACK_AB R23, R23, R40 ;  /* 0x000000281717723e */ /* 0x000fe200000010ff */
[----:B------:R-:W-:Y:S01]  /*5020*/  STS [R224+0x400], R49 ;  /* 0x00040031e0007388 */ /* 0x000fe20000000800 */
[--C-:B--2---:R-:W-:Y:S01]  /*5030*/  FADD.FTZ R11, R11, -R0.reuse ;  /* 0x800000000b0b7221 */ /* 0x104fe20000010000 */
[----:B------:R-:W2:Y:S01]  /*5040*/  MUFU.EX2 R172, R250 ;  /* 0x000000fa00ac7308 */ /* 0x000ea20000000800 */
[--C-:B------:R-:W-:Y:S01]  /*5050*/  FADD.FTZ R15, R15, -R0.reuse ;  /* 0x800000000f0f7221 */ /* 0x100fe20000010000 */
[----:B------:R-:W-:Y:S01]  /*5060*/  STS [R223], R145 ;  /* 0x00000091df007388 */ /* 0x000fe20000000800 */
[--C-:B------:R-:W-:Y:S02]  /*5070*/  FADD.FTZ R31, R31, -R0.reuse ;  /* 0x800000001f1f7221 */ /* 0x100fe40000010000 */
[--C-:B------:R-:W-:Y:S01]  /*5080*/  FADD.FTZ R10, R10, -R0.reuse ;  /* 0x800000000a0a7221 */ /* 0x100fe20000010000 */
[----:B------:R-:W-:Y:S01]  /*5090*/  STS [R223+0x400], R48 ;  /* 0x00040030df007388 */ /* 0x000fe20000000800 */
[----:B-1----:R-:W-:Y:S01]  /*50a0*/  F2FP.BF16.PACK_AB R3, R133, R136 ;  /* 0x000000888503723e */ /* 0x002fe200000010ff */
[--C-:B------:R-:W-:Y:S02]  /*50b0*/  FADD.FTZ R26, R26, -R0.reuse ;  /* 0x800000001a1a7221 */ /* 0x100fe40000010000 */
[----:B------:R-:W-:Y:S01]  /*50c0*/  STS [R224+0x2000], R13 ;  /* 0x0020000de0007388 */ /* 0x000fe20000000800 */
[----:B---3--:R-:W-:Y:S01]  /*50d0*/  F2FP.BF16.PACK_AB R2, R53, R64 ;  /* 0x000000403502723e */ /* 0x008fe200000010ff */
[----:B------:R-:W-:Y:S01]  /*50e0*/  FMUL.FTZ R10, R148, R10 ;  /* 0x0000000a940a7220 */ /* 0x000fe20000410000 */
[----:B------:R-:W-:Y:S01]  /*50f0*/  MUFU.EX2 R168, R246 ;  /* 0x000000f600a87308 */ /* 0x000fe20000000800 */
[----:B------:R1:W-:Y:S01]  /*5100*/  STS [R224+0x2400], R3 ;  /* 0x00240003e0007388 */ /* 0x0003e20000000800 */
[----:B------:R-:W-:Y:S02]  /*5110*/  FMUL.FTZ R26, R136, R26 ;  /* 0x0000001a881a7220 */ /* 0x000fe40000410000 */
[----:B----4-:R-:W-:Y:S01]  /*5120*/  FMUL.FTZ R44, R183, R44 ;  /* 0x0000002cb72c7220 */ /* 0x010fe20000410000 */
[----:B------:R3:W-:Y:S01]  /*5130*/  STS [R223+0x2400], R2 ;  /* 0x00240002df007388 */ /* 0x0007e20000000800 */
[----:B------:R-:W-:Y:S02]  /*5140*/  FMUL.FTZ R25, R196, R25 ;  /* 0x00000019c4197220 */ /* 0x000fe40000410000 */
[--C-:B------:R-:W-:Y:S01]  /*5150*/  FADD.FTZ R30, R30, -R0.reuse ;  /* 0x800000001e1e7221 */ /* 0x100fe20000010000 */
[----:B------:R-:W-:Y:S01]  /*5160*/  STS [R223+0x2000], R8 ;  /* 0x00200008df007388 */ /* 0x000fe20000000800 */
[----:B------:R-:W4:Y:S01]  /*5170*/  MUFU.EX2 R169, R245 ;  /* 0x000000f500a97308 */ /* 0x000f220000000800 */
[----:B--2---:R-:W-:Y:S01]  /*5180*/  F2FP.BF16.PACK_AB R6, R172, R183 ;  /* 0x000000b7ac06723e */ /* 0x004fe200000010ff */
[----:B------:R-:W-:Y:S01]  /*5190*/  FMUL.FTZ R30, R64, R30 ;  /* 0x0000001e401e7220 */ /* 0x000fe20000410000 */
[----:B------:R-:W-:Y:S01]  /*51a0*/  STS [R221+0x4000], R144 ;  /* 0x00400090dd007388 */ /* 0x000fe20000000800 */
[----:B------:R-:W-:Y:S01]  /*51b0*/  F2FP.BF16.PACK_AB R28, R25, R24 ;  /* 0x00000018191c723e */ /* 0x000fe200000010ff */
[----:B------:R-:W-:Y:S02]  /*51c0*/  FMUL.FTZ R24, R172, R45 ;  /* 0x0000002dac187220 */ /* 0x000fe40000410000 */
[----:B------:R-:W-:Y:S01]  /*51d0*/  STS [R221+0x4400], R35 ;  /* 0x00440023dd007388 */ /* 0x000fe20000000800 */
[----:B------:R-:W-:Y:S02]  /*51e0*/  FMUL.FTZ R38, R193, R38 ;  /* 0x00000026c1267220 */ /* 0x000fe40000410000 */
[----:B------:R-:W-:Y:S01]  /*51f0*/  F2FP.BF16.PACK_AB R24, R24, R44 ;  /* 0x0000002c1818723e */ /* 0x000fe200000010ff */
[----:B------:R-:W-:Y:S01]  /*5200*/  STS [R222+0x4000], R141 ;  /* 0x0040008dde007388 */ /* 0x000fe20000000800 */
[----:B------:R-:W2:Y:S01]  /*5210*/  MUFU.EX2 R173, R244 ;  /* 0x000000f400ad7308 */ /* 0x000ea20000000800 */
[----:B------:R-:W-:Y:S01]  /*5220*/  F2FP.BF16.PACK_AB R38, R39, R38 ;  /* 0x000000262726723e */ /* 0x000fe200000010ff */
[--C-:B------:R-:W-:Y:S01]  /*5230*/  FADD.FTZ R42, R42, -R0.reuse ;  /* 0x800000002a2a7221 */ /* 0x100fe20000010000 */
[----:B------:R-:W-:Y:S01]  /*5240*/  STS [R222+0x4400], R22 ;  /* 0x00440016de007388 */ /* 0x000fe20000000800 */
[----:B-1----:R-:W-:Y:S01]  /*5250*/  F2FP.BF16.PACK_AB R3, R36, R37 ;  /* 0x000000252403723e */ /* 0x002fe200000010ff */
[----:B------:R-:W-:Y:S02]  /*5260*/  FMUL.FTZ R50, R171, R50 ;  /* 0x00000032ab327220 */ /* 0x000fe40000410000 */
[----:B------:R-:W-:Y:S01]  /*5270*/  STS [R221+0x6000], R7 ;  /* 0x00600007dd007388 */ /* 0x000fe20000000800 */
[----:B---3--:R-:W-:Y:S01]  /*5280*/  F2FP.BF16.PACK_AB R2, R19, R34 ;  /* 0x000000221302723e */ /* 0x008fe200000010ff */
[----:B------:R-:W-:Y:S01]  /*5290*/  FMUL.FTZ R42, R37, R42 ;  /* 0x0000002a252a7220 */ /* 0x000fe20000410000 */
[----:B------:R-:W1:Y:S01]  /*52a0*/  MUFU.EX2 R18, R220 ;  /* 0x000000dc00127308 */ /* 0x000e620000000800 */
[----:B------:R3:W-:Y:S01]  /*52b0*/  STS [R221+0x6400], R3 ;  /* 0x00640003dd007388 */ /* 0x0007e20000000800 */
[----:B----4-:R-:W-:Y:S01]  /*52c0*/  F2FP.BF16.PACK_AB R21, R169, R168 ;  /* 0x000000a8a915723e */ /* 0x010fe200000010ff */
[--C-:B------:R-:W-:Y:S01]  /*52d0*/  FADD.FTZ R46, R46, -R0.reuse ;  /* 0x800000002e2e7221 */ /* 0x100fe20000010000 */
[----:B------:R-:W-:Y:S01]  /*52e0*/  F2FP.BF16.PACK_AB R50, R51, R50 ;  /* 0x000000323332723e */ /* 0x000fe200000010ff */
[----:B------:R1:W-:Y:S01]  /*52f0*/  STS [R222+0x6400], R2 ;  /* 0x00640002de007388 */ /* 0x0003e20000000800 */
[----:B------:R-:W-:Y:S02]  /*5300*/  FMUL.FTZ R55, R169, R55 ;  /* 0x00000037a9377220 */ /* 0x000fe40000410000 */
[----:B------:R-:W-:Y:S01]  /*5310*/  FMUL.FTZ R46, R34, R46 ;  /* 0x0000002e222e7220 */ /* 0x000fe20000410000 */
[----:B------:R-:W-:Y:S01]  /*5320*/  STS [R222+0x6000], R6 ;  /* 0x00600006de007388 */ /* 0x000fe20000000800 */
[----:B------:R-:W4:Y:S01]  /*5330*/  MUFU.EX2 R170, R251 ;  /* 0x000000fb00aa7308 */ /* 0x000f220000000800 */
[----:B------:R-:W-:Y:S02]  /*5340*/  FMUL.FTZ R54, R168, R54 ;  /* 0x00000036a8367220 */ /* 0x000fe40000410000 */
[----:B------:R4:W-:Y:S01]  /*5350*/  STS [R224+0x4000], R140 ;  /* 0x0040008ce0007388 */ /* 0x0009e20000000800 */
[----:B--2---:R-:W-:Y:S01]  /*5360*/  F2FP.BF16.PACK_AB R20, R209, R173 ;  /* 0x000000add114723e */ /* 0x004fe200000010ff */
[--C-:B------:R-:W-:Y:S01]  /*5370*/  FADD.FTZ R58, R58, -R0.reuse ;  /* 0x800000003a3a7221 */ /* 0x100fe20000010000 */
[----:B------:R-:W-:Y:S01]  /*5380*/  F2FP.BF16.PACK_AB R54, R55, R54 ;  /* 0x000000363736723e */ /* 0x000fe200000010ff */
[----:B------:R-:W-:Y:S01]  /*5390*/  STS [R224+0x4400], R21 ;  /* 0x00440015e0007388 */ /* 0x000fe20000000800 */
[----:B------:R-:W-:Y:S02]  /*53a0*/  FMUL.FTZ R66, R173, R66 ;  /* 0x00000042ad427220 */ /* 0x000fe40000410000 */
[----:B------:R-:W2:Y:S01]  /*53b0*/  MUFU.EX2 R162, R252 ;  /* 0x000000fc00a27308 */ /* 0x000ea20000000800 */
[----:B------:R-:W-:Y:S01]  /*53c0*/  STS [R223+0x4000], R137 ;  /* 0x00400089df007388 */ /* 0x000fe20000000800 */
[----:B------:R-:W-:Y:S02]  /*53d0*/  FMUL.FTZ R67, R209, R67 ;  /* 0x00000043d1437220 */ /* 0x000fe40000410000 */
[--C-:B------:R-:W-:Y:S01]  /*53e0*/  FADD.FTZ R62, R62, -R0.reuse ;  /* 0x800000003e3e7221 */ /* 0x100fe20000010000 */
[----:B------:R-:W-:Y:S01]  /*53f0*/  STS [R223+0x4400], R20 ;  /* 0x00440014df007388 */ /* 0x000fe20000000800 */
[--C-:B---3--:R-:W-:Y:S01]  /*5400*/  FADD.FTZ R3, R14, -R0.reuse ;  /* 0x800000000e037221 */ /* 0x108fe20000010000 */
[----:B------:R-:W-:Y:S01]  /*5410*/  F2FP.BF16.PACK_AB R66, R67, R66 ;  /* 0x000000424342723e */ /* 0x000fe200000010ff */
[--C-:B------:R-:W-:Y:S01]  /*5420*/  FADD.FTZ R63, R63, -R0.reuse ;  /* 0x800000003f3f7221 */ /* 0x100fe20000010000 */
[----:B-1----:R-:W-:Y:S01]  /*5430*/  F2FP.BF16.PACK_AB R2, R17, R18 ;  /* 0x000000121102723e */ /* 0x002fe200000010ff */
[----:B------:R-:W1:Y:S01]  /*5440*/  MUFU.EX2 R146, R233 ;  /* 0x000000e900927308 */ /* 0x000e620000000800 */
[----:B------:R-:W-:Y:S02]  /*5450*/  FMUL.FTZ R3, R142, R3 ;  /* 0x000000038e037220 */ /* 0x000fe40000410000 */
[----:B------:R-:W-:Y:S01]  /*5460*/  FMUL.FTZ R18, R18, R58 ;  /* 0x0000003a12127220 */ /* 0x000fe20000410000 */
[----:B------:R3:W-:Y:S01]  /*5470*/  STS [R224+0x6400], R2 ;  /* 0x00640002e0007388 */ /* 0x0007e20000000800 */
[----:B----4-:R-:W-:Y:S02]  /*5480*/  FMUL.FTZ R56, R170, R56 ;  /* 0x00000038aa387220 */ /* 0x010fe40000410000 */
[----:B------:R-:W-:Y:S01]  /*5490*/  FMUL.FTZ R61, R210, R61 ;  /* 0x0000003dd23d7220 */ /* 0x000fe20000410000 */
[----:B------:R-:W-:Y:S02]  /*54a0*/  SHF.L.U32 R140, R207, 0x1, RZ ;  /* 0x00000001cf8c7819 */ /* 0x000fe400000006ff */
[----:B------:R-:W3:Y:S01]  /*54b0*/  MUFU.EX2 R9, R199 ;  /* 0x000000c700097308 */ /* 0x000ee20000000800 */
[C---:B--2---:R-:W-:Y:S01]  /*54c0*/  F2FP.BF16.PACK_AB R4, R162.reuse, R170 ;  /* 0x000000aaa204723e */ /* 0x044fe200000010ff */
[----:B------:R-:W-:Y:S04]  /*54d0*/  FMUL.FTZ R25, R162, R57 ;  /* 0x00000039a2197220 */ /* 0x000fe80000410000 */
[----:B------:R2:W-:Y:S01]  /*54e0*/  STS [R224+0x6000], R4 ;  /* 0x00600004e0007388 */ /* 0x0005e20000000800 */
[----:B------:R-:W-:Y:S02]  /*54f0*/  F2FP.BF16.PACK_AB R25, R25, R56 ;  /* 0x000000381919723e */ /* 0x000fe400000010ff */
[----:B-1----:R-:W-:Y:S01]  /*5500*/  F2FP.BF16.PACK_AB R5, R210, R146 ;  /* 0x00000092d205723e */ /* 0x002fe200000010ff */
[----:B------:R-:W-:Y:S04]  /*5510*/  FMUL.FTZ R60, R146, R60 ;  /* 0x0000003c923c7220 */ /* 0x000fe80000410000 */
[----:B------:R1:W-:Y:S01]  /*5520*/  STS [R223+0x6000], R5 ;  /* 0x00600005df007388 */ /* 0x0003e20000000800 */
[----:B------:R-:W-:Y:S02]  /*5530*/  F2FP.BF16.PACK_AB R61, R61, R60 ;  /* 0x0000003c3d3d723e */ /* 0x000fe400000010ff */
[----:B---3--:R-:W-:Y:S01]  /*5540*/  F2FP.BF16.PACK_AB R2, R211, R9 ;  /* 0x00000009d302723e */ /* 0x008fe200000010ff */
[----:B------:R-:W-:Y:S02]  /*5550*/  FMUL.FTZ R9, R9, R62 ;  /* 0x0000003e09097220 */ /* 0x000fe40000410000 */
[----:B------:R-:W-:Y:S02]  /*5560*/  FMUL.FTZ R211, R211, R63 ;  /* 0x0000003fd3d37220 */ /* 0x000fe40000410000 */
[----:B------:R3:W-:Y:S04]  /*5570*/  STS [R223+0x6400], R2 ;  /* 0x00640002df007388 */ /* 0x0007e80000000800 */
[----:B------:R-:W-:Y:S01]  /*5580*/  BAR.SYNC.DEFER_BLOCKING 0x0 ;  /* 0x0000000000007b1d */ /* 0x000fe20000010000 */
[----:B--2---:R-:W-:Y:S01]  /*5590*/  FMUL.FTZ R4, R143, R11 ;  /* 0x0000000b8f047220 */ /* 0x004fe20000410000 */
[----:B------:R-:W-:Y:S04]  /*55a0*/  MOV R143, 0x20 ;  /* 0x00000020008f7802 */ /* 0x000fe80000000f00 */
[----:B------:R-:W-:Y:S02]  /*55b0*/  F2FP.BF16.PACK_AB R4, R4, R10 ;  /* 0x0000000a0404723e */ /* 0x000fe400000010ff */
[----:B------:R-:W-:Y:S01]  /*55c0*/  SEL R143, R143, 0xffffffe0, !P0 ;  /* 0xffffffe08f8f7807 */ /* 0x000fe20004000000 */
[----:B-1----:R-:W-:Y:S05]  /*55d0*/  FMUL.FTZ R5, R53, R31 ;  /* 0x0000001f35057220 */ /* 0x002fea0000410000 */
[----:B------:R-:W-:Y:S01]  /*55e0*/  F2FP.BF16.PACK_AB R5, R5, R30 ;  /* 0x0000001e0505723e */ /* 0x000fe200000010ff */
[----:B---3--:R-:W-:Y:S01]  /*55f0*/  FMUL.FTZ R2, R139, R15 ;  /* 0x0000000f8b027220 */ /* 0x008fe20000410000 */
[----:B------:R-:W-:Y:S04]  /*5600*/  STS [R221+0x8000], R153 ;  /* 0x00800099dd007388 */ /* 0x000fe80000000800 */
[----:B------:R-:W-:Y:S01]  /*5610*/  F2FP.BF16.PACK_AB R2, R2, R3 ;  /* 0x000000030202723e */ /* 0x000fe200000010ff */
[--C-:B------:R-:W-:Y:S01]  /*5620*/  FADD.FTZ R3, R27, -R0.reuse ;  /* 0x800000001b037221 */ /* 0x100fe20000010000 */
[----:B------:R-:W-:Y:S03]  /*5630*/  STS [R221+0x8400], R138 ;  /* 0x0084008add007388 */ /* 0x000fe60000000800 */
[----:B------:R-:W-:Y:S01]  /*5640*/  FMUL.FTZ R3, R133, R3 ;  /* 0x0000000385037220 */ /* 0x000fe20000410000 */
[----:B------:R-:W-:Y:S04]  /*5650*/  STS [R222+0x8000], R155 ;  /* 0x0080009bde007388 */ /* 0x000fe80000000800 */
[----:B------:R-:W-:Y:S01]  /*5660*/  STS [R222+0x8400], R135 ;  /* 0x00840087de007388 */ /* 0x000fe20000000800 */
[----:B------:R-:W-:Y:S03]  /*5670*/  F2FP.BF16.PACK_AB R3, R3, R26 ;  /* 0x0000001a0303723e */ /* 0x000fe600000010ff */
[----:B------:R-:W-:Y:S04]  /*5680*/  STS [R221+0xa000], R33 ;  /* 0x00a00021dd007388 */ /* 0x000fe80000000800 */
[----:B------:R1:W-:Y:S04]  /*5690*/  STS [R221+0xa400], R4 ;  /* 0x00a40004dd007388 */ /* 0x0003e80000000800 */
[----:B------:R2:W-:Y:S04]  /*56a0*/  STS [R222+0xa400], R2 ;  /* 0x00a40002de007388 */ /* 0x0005e80000000800 */
[----:B------:R-:W-:Y:S04]  /*56b0*/  STS [R222+0xa000], R32 ;  /* 0x00a00020de007388 */ /* 0x000fe80000000800 */
[----:B------:R-:W-:Y:S04]  /*56c0*/  STS [R224+0x8000], R159 ;  /* 0x0080009fe0007388 */ /* 0x000fe80000000800 */
[----:B------:R-:W-:Y:S04]  /*56d0*/  STS [R224+0x8400], R132 ;  /* 0x00840084e0007388 */ /* 0x000fe80000000800 */
[----:B------:R-:W-:Y:S04]  /*56e0*/  STS [R223+0x8000], R163 ;  /* 0x008000a3df007388 */ /* 0x000fe80000000800 */
[----:B------:R-:W-:Y:S01]  /*56f0*/  STS [R223+0x8400], R134 ;  /* 0x00840086df007388 */ /* 0x000fe20000000800 */
[--C-:B-1----:R-:W-:Y:S03]  /*5700*/  FADD.FTZ R4, R47, -R0.reuse ;  /* 0x800000002f047221 */ /* 0x102fe60000010000 */
[----:B------:R-:W-:Y:S01]  /*5710*/  STS [R224+0xa000], R28 ;  /* 0x00a0001ce0007388 */ /* 0x000fe20000000800 */
[--C-:B--2---:R-:W-:Y:S02]  /*5720*/  FADD.FTZ R2, R43, -R0.reuse ;  /* 0x800000002b027221 */ /* 0x104fe40000010000 */
[----:B------:R-:W-:Y:S01]  /*5730*/  FMUL.FTZ R4, R19, R4 ;  /* 0x0000000413047220 */ /* 0x000fe20000410000 */
[----:B------:R1:W-:Y:S01]  /*5740*/  STS [R224+0xa400], R3 ;  /* 0x00a40003e0007388 */ /* 0x0003e20000000800 */
[----:B------:R-:W-:Y:S03]  /*5750*/  FMUL.FTZ R2, R36, R2 ;  /* 0x0000000224027220 */ /* 0x000fe60000410000 */
[----:B------:R-:W-:Y:S01]  /*5760*/  STS [R223+0xa000], R12 ;  /* 0x00a0000cdf007388 */ /* 0x000fe20000000800 */
[----:B------:R-:W-:Y:S02]  /*5770*/  F2FP.BF16.PACK_AB R4, R4, R46 ;  /* 0x0000002e0404723e */ /* 0x000fe400000010ff */
[----:B------:R-:W-:Y:S01]  /*5780*/  F2FP.BF16.PACK_AB R2, R2, R42 ;  /* 0x0000002a0202723e */ /* 0x000fe200000010ff */
[----:B------:R-:W-:Y:S04]  /*5790*/  STS [R223+0xa400], R5 ;  /* 0x00a40005df007388 */ /* 0x000fe80000000800 */
[----:B------:R-:W-:Y:S04]  /*57a0*/  STS [R221+0xc000], R166 ;  /* 0x00c000a6dd007388 */ /* 0x000fe80000000800 */
[----:B------:R-:W-:Y:S04]  /*57b0*/  STS [R221+0xc400], R38 ;  /* 0x00c40026dd007388 */ /* 0x000fe80000000800 */
[----:B------:R-:W-:Y:S04]  /*57c0*/  STS [R222+0xc000], R150 ;  /* 0x00c00096de007388 */ /* 0x000fe80000000800 */
[----:B------:R-:W-:Y:S01]  /*57d0*/  STS [R222+0xc400], R50 ;  /* 0x00c40032de007388 */ /* 0x000fe20000000800 */
[----:B-1----:R-:W-:Y:S01]  /*57e0*/  FADD.FTZ R3, R59, -R0 ;  /* 0x800000003b037221 */ /* 0x002fe20000010000 */
[----:B------:R-:W-:Y:S02]  /*57f0*/  IADD3 R0, R205, UR4, RZ ;  /* 0x00000004cd007c10 */ /* 0x000fe4000fffe0ff */
[----:B------:R1:W-:Y:S01]  /*5800*/  STS [R221+0xe400], R2 ;  /* 0x00e40002dd007388 */ /* 0x0003e20000000800 */
[----:B------:R-:W-:Y:S01]  /*5810*/  FMUL.FTZ R3, R17, R3 ;  /* 0x0000000311037220 */ /* 0x000fe20000410000 */
[----:B------:R-:W-:Y:S02]  /*5820*/  SHF.L.U32 R0, R0, 0x1, RZ ;  /* 0x0000000100007819 */ /* 0x000fe400000006ff */
[----:B------:R-:W-:Y:S02]  /*5830*/  STS [R221+0xe000], R23 ;  /* 0x00e00017dd007388 */ /* 0x000fe40000000800 */
[----:B------:R-:W-:Y:S02]  /*5840*/  F2FP.BF16.PACK_AB R3, R3, R18 ;  /* 0x000000120303723e */ /* 0x000fe400000010ff */
        /* <DEDUP_REMOVED lines=13> */
[----:B-1----:R-:W-:Y:S07]  /*5920*/  IMAD.SHL.U32 R3, R205, 0x2, RZ ;  /* 0x00000002cd037824 */ /* 0x002fee00078e00ff */
[----:B------:R-:W1:Y:S01]  /*5930*/  LDSM.16.MT88.4 R12, [R200+0x1c880] ;  /* 0x01c88000c80c783b */ /* 0x000e620000004200 */
[----:B--2---:R-:W-:Y:S07]  /*5940*/  IMAD.IADD R2, R180, 0x1, R0 ;  /* 0x00000001b4027824 */ /* 0x004fee00078e0200 */
        /* <DEDUP_REMOVED lines=10> */
[----:B------:R-:W1:Y:S01]  /*59f0*/  LDSM.16.MT88.4 R40, [R0+0x11080] ;  /* 0x011080000028783b */ /* 0x000e620000004200 */
        /* <DEDUP_REMOVED lines=53> */
[----:B------:R-:W2:Y:S07]  /*5d50*/  LDSM.16.MT88.4 R24, [R2+0x13080] ;  /* 0x013080000218783b */ /* 0x000eae0000004200 */
        /* <DEDUP_REMOVED lines=19> */
[----:B--2---:R-:W-:Y:S04]  /*5e90*/  IMAD.SHL.U32 R2, R205, 0x2, RZ ;  /* 0x00000002cd027824 */ /* 0x004fe800078e00ff */
[-C--:B------:R-:W-:Y:S01]  /*5ea0*/  HMMA.16816.F32.BF16 R84, R28, R24.reuse, R84 ;  /* 0x000000181c54723c */ /* 0x080fe20000041854 */
        /* <DEDUP_REMOVED lines=22> */
[----:B------:R-:W-:Y:S02]  /*6010*/  ULDC.64 UR6, c[0x0][0x208] ;  /* 0x0000820000067ab9 */ /* 0x000fe40000000a00 */
[----:B------:R-:W-:Y:S01]  /*6020*/  USHF.L.U32 UR26, UR24, 0x7, URZ ;  /* 0x00000007181a7899 */ /* 0x000fe2000800063f */
[----:B------:R-:W3:Y:S01]  /*6030*/  LDL.64 R164, [R1+0x20] ;  /* 0x0000200001a47983 */ /* 0x000ee20000100a00 */
[----:B------:R-:W-:Y:S02]  /*6040*/  USHF.R.S32.HI UR25, URZ, 0x1f, UR24 ;  /* 0x0000001f3f197899 */ /* 0x000fe40008011418 */
[----:B------:R-:W-:Y:S01]  /*6050*/  UIMAD.WIDE.U32 UR28, UR24, UR6, URZ ;  /* 0x00000006181c72a5 */ /* 0x000fe2000f8e003f */
[----:B------:R-:W4:Y:S01]  /*6060*/  LDL R57, [R1+0x30] ;  /* 0x0000300001397983 */ /* 0x000f220000100800 */
[----:B------:R-:W-:Y:S01]  /*6070*/  UIMAD UR25, UR25, UR6, URZ ;  /* 0x00000006191972a4 */ /* 0x000fe2000f8e023f */
[----:B------:R-:W-:Y:S01]  /*6080*/  IMAD.U32 R5, RZ, RZ, UR26 ;  /* 0x0000001aff057e24 */ /* 0x000fe2000f8e00ff */
[----:B------:R-:W-:Y:S01]  /*6090*/  USHF.L.U32 UR6, UR6, 0x6, URZ ;  /* 0x0000000606067899 */ /* 0x000fe2000800063f */
[----:B------:R-:W5:Y:S01]  /*60a0*/  LDL.64 R160, [R1+0x28] ;  /* 0x0000280001a07983 */ /* 0x000f620000100a00 */
[----:B------:R-:W-:Y:S01]  /*60b0*/  UIMAD UR25, UR24, UR7, UR25 ;  /* 0x00000007181972a4 */ /* 0x000fe2000f8e0219 */
[----:B------:R-:W-:Y:S02]  /*60c0*/  IMAD.U32 R8, RZ, RZ, UR28 ;  /* 0x0000001cff087e24 */ /* 0x000fe4000f8e00ff */
[----:B------:R-:W5:Y:S01]  /*60d0*/  LDL.64 R156, [R1+0x18] ;  /* 0x00001800019c7983 */ /* 0x000f620000100a00 */
[----:B------:R-:W-:Y:S01]  /*60e0*/  UIADD3 UR25, UR29, UR25, URZ ;  /* 0x000000191d197290 */ /* 0x000fe2000fffe03f */
[----:B------:R-:W-:Y:S02]  /*60f0*/  IMAD.U32 R9, RZ, RZ, UR29 ;  /* 0x0000001dff097e24 */ /* 0x000fe4000f8e00ff */
[----:B------:R-:W5:Y:S03]  /*6100*/  LDL R56, [R1+0x4c] ;  /* 0x00004c0001387983 */ /* 0x000f660000100800 */
[----:B------:R-:W-:Y:S01]  /*6110*/  IMAD.U32 R6, RZ, RZ, UR25 ;  /* 0x00000019ff067e24 */ /* 0x000fe2000f8e00ff */
[----:B--2---:R-:W-:Y:S02]  /*6120*/  IADD3 R9, -R228, c[0x0][0x168], -R5 ;  /* 0x00005a00e4097a10 */ /* 0x004fe40007ffe905 */
[----:B---3--:R-:W-:Y:S02]  /*6130*/  IADD3 R4, P1, R164, UR26, RZ ;  /* 0x0000001aa4047c10 */ /* 0x008fe4000ff3e0ff */
[----:B------:R-:W-:Y:S02]  /*6140*/  ISETP.LT.OR P3, PT, R9, 0x1, P5 ;  /* 0x000000010900780c */ /* 0x000fe40002f61670 */
[----:B----4-:R-:W-:Y:S02]  /*6150*/  LEA.HI.X.SX32 R7, R5, R57, 0x1, P1 ;  /* 0x0000003905077211 */ /* 0x010fe400008f0eff */
[----:B------:R-:W-:Y:S02]  /*6160*/  LEA R10, P2, R4, c[0x0][0x280], 0x2 ;  /* 0x0000a000040a7a11 */ /* 0x000fe400078410ff */
[----:B-----5:R-:W-:Y:S02]  /*6170*/  LEA R5, P1, R8, R160, 0x7 ;  /* 0x000000a008057211 */ /* 0x020fe400078238ff */
[----:B------:R-:W-:Y:S02]  /*6180*/  LEA.HI.X R11, R4, c[0x0][0x284], R7, 0x2, P2 ;  /* 0x0000a100040b7a11 */ /* 0x000fe400010f1407 */
[----:B------:R-:W-:Y:S01]  /*6190*/  LEA.HI.X R4, R8, R157, R6, 0x7, P1 ;  /* 0x0000009d08047211 */ /* 0x000fe200008f3c06 */
[----:B------:R-:W-:Y:S01]  /*61a0*/  IMAD.U32 R8, RZ, RZ, UR23 ;  /* 0x00000017ff087e24 */ /* 0x000fe2000f8e00ff */
[----:B------:R-:W-:Y:S02]  /*61b0*/  LEA R6, P2, R5, c[0x0][0x1f0], 0x1 ;  /* 0x00007c0005067a11 */ /* 0x000fe400078408ff */
        /* <DEDUP_REMOVED lines=13> */
[----:B--2---:R-:W-:Y:S04]  /*6290*/  IMAD.SHL.U32 R7, R230, 0x4, RZ ;  /* 0x00000004e6077824 */ /* 0x004fe800078e00ff */
[----:B------:R-:W-:Y:S01]  /*62a0*/  @!P4 IMAD R9, R9, 0x80, R7 ;  /* 0x000000800909c824 */ /* 0x000fe200078e0207 */
[----:B---3--:R-:W-:Y:S03]  /*62b0*/  IADD3 R4, P1, R4, UR6, RZ ;  /* 0x0000000604047c10 */ /* 0x008fe6000ff3e0ff */
[----:B------:R-:W-:Y:S01]  /*62c0*/  @!P4 IMAD.SHL.U32 R9, R9, 0x4, RZ ;  /* 0x000000040909c824 */ /* 0x000fe200078e00ff */
[----:B------:R-:W-:Y:S02]  /*62d0*/  IADD3.X R5, R5, UR21, RZ, P1, !PT ;  /* 0x0000001505057c10 */ /* 0x000fe40008ffe4ff */
[----:B------:R-:W-:Y:S03]  /*62e0*/  IADD3 R6, P1, R4, UR6, RZ ;  /* 0x0000000604067c10 */ /* 0x000fe6000ff3e0ff */
[----:B------:R2:W-:Y:S01]  /*62f0*/  LDGSTS.E.BYPASS.LTC128B.128 [R8+0x2000], [R4.64], !P3 ;  /* 0x0200000004087fae */ /* 0x0005e2000d901d50 */
[----:B------:R-:W-:Y:S05]  /*6300*/  IADD3.X R7, R5, UR21, RZ, P1, !PT ;  /* 0x0000001505077c10 */ /* 0x000fea0008ffe4ff */
[----:B------:R2:W-:Y:S04]  /*6310*/  LDGSTS.E.BYPASS.LTC128B.128 [R8+0x3000], [R6.64], !P2 ;  /* 0x0300000006087fae */ /* 0x0005e8000d101d50 */
[----:B------:R2:W-:Y:S02]  /*6320*/  @!P4 LDGSTS.E.BYPASS.LTC128B.128 [R9+0x18480], [R10.64] ;  /* 0x184800000a09cfae */ /* 0x0005e4000b901d50 */
.L_x_1499:
[-C--:B-12-4-:R-:W-:Y:S01]  /*6330*/  HMMA.16816.F32.BF16 R4, R32, R24.reuse, RZ ;  /* 0x000000182004723c */ /* 0x096fe200000418ff */
[----:B------:R-:W-:Y:S01]  /*6340*/  LDSM.16.MT88.4 R60, [R3+0x1080] ;  /* 0x00108000033c783b */ /* 0x000fe20000004200 */
[----:B------:R-:W-:Y:S02]  /*6350*/  ULDC.64 UR6, c[0x0][0x238] ;  /* 0x00008e0000067ab9 */ /* 0x000fe40000000a00 */
[C---:B------:R-:W-:Y:S01]  /*6360*/  IMAD.IADD R142, R180.reuse, 0x1, R140 ;  /* 0x00000001b48e7824 */ /* 0x040fe200078e028c */
[----:B------:R-:W-:Y:S01]  /*6370*/  USHF.R.S32.HI UR25, URZ, 0x1f, UR13 ;  /* 0x0000001f3f197899 */ /* 0x000fe2000801140d */
[----:B------:R-:W-:Y:S01]  /*6380*/  LDSM.16.MT88.4 R132, [R2+0x1080] ;  /* 0x001080000284783b */ /* 0x000fe20000004200 */
[----:B------:R-:W-:Y:S01]  /*6390*/  IMAD.IADD R141, R180, 0x1, R0 ;  /* 0x00000001b48d7824 */ /* 0x000fe200078e0200 */
[C---:B------:R-:W-:Y:S01]  /*63a0*/  HMMA.16816.F32.BF16 R8, R28.reuse, R24, RZ ;  /* 0x000000181c08723c */ /* 0x040fe200000418ff */
[----:B------:R-:W-:Y:S02]  /*63b0*/  UIMAD UR25, UR25, UR6, URZ ;  /* 0x00000006191972a4 */ /* 0x000fe4000f8e023f */
[----:B------:R-:W1:Y:S01]  /*63c0*/  LDSM.16.M88.4 R56, [R142+0x20880] ;  /* 0x020880008e38783b */ /* 0x000e620000000200 */
[----:B------:R-:W-:Y:S02]  /*63d0*/  USHF.R.S32.HI UR24, URZ, 0x1f, UR14 ;  /* 0x0000001f3f187899 */ /* 0x000fe4000801140e */
[----:B------:R-:W-:Y:S02]  /*63e0*/  UIMAD UR25, UR13, UR7, UR25 ;  /* 0x000000070d1972a4 */ /* 0x000fe4000f8e0219 */
[-C--:B------:R-:W-:Y:S01]  /*63f0*/  HMMA.16816.F32.BF16 R12, R28, R26.reuse, RZ ;  /* 0x0000001a1c0c723c */ /* 0x080fe200000418ff */
[----:B------:R-:W2:Y:S01]  /*6400*/  LDSM.16.M88.4 R64, [R142+0x22880] ;  /* 0x022880008e40783b */ /* 0x000ea20000000200 */
[----:B------:R-:W-:Y:S02]  /*6410*/  ULDC.64 UR6, c[0x0][0x240] ;  /* 0x0000900000067ab9 */ /* 0x000fe40000000a00 */
[----:B------:R-:W-:Y:S02]  /*6420*/  UIMAD UR6, UR24, UR6, URZ ;  /* 0x00000006180672a4 */ /* 0x000fe4000f8e023f */
[----:B------:R-:W-:Y:S01]  /*6430*/  LDSM.16.MT88.4 R136, [R2+0x1880] ;  /* 0x001880000288783b */ /* 0x000fe20000004200 */
[----:B------:R-:W-:Y:S01]  /*6440*/  USHF.L.U32 UR24, UR11, 0xd, URZ ;  /* 0x0000000d0b187899 */ /* 0x000fe2000800063f */
[C---:B------:R-:W-:Y:S01]  /*6450*/  HMMA.16816.F32.BF16 R16, R32.reuse, R26, RZ ;  /* 0x0000001a2010723c */ /* 0x040fe200000418ff */
[----:B------:R-:W-:Y:S02]  /*6460*/  UIMAD UR6, UR14, UR7, UR6 ;  /* 0x000000070e0672a4 */ /* 0x000fe4000f8e0206 */
[----:B------:R-:W0:Y:S01]  /*6470*/  LDGDEPBAR ;  /* 0x00000000000079af */ /* 0x000e220000000000 */
[----:B------:R-:W-:Y:S02]  /*6480*/  USHF.R.S32.HI UR7, URZ, 0x1f, UR24 ;  /* 0x0000001f3f077899 */ /* 0x000fe40008011418 */
[----:B------:R-:W-:Y:S02]  /*6490*/  UIADD3 UR11, UR11, 0x1, URZ ;  /* 0x000000010b0b7890 */ /* 0x000fe4000fffe03f */
[-C--:B------:R-:W-:Y:S01]  /*64a0*/  HMMA.16816.F32.BF16 R20, R32, R36.reuse, RZ ;  /* 0x000000242014723c */ /* 0x080fe200000418ff */
[----:B------:R-:W-:Y:S02]  /*64b0*/  UISETP.GE.AND UP3, UPT, UR5, 0x1, UPT ;  /* 0x000000010500788c */ /* 0x000fe4000bf66270 */
[----:B------:R-:W-:Y:S02]  /*64c0*/  UISETP.GE.AND UP0, UPT, UR11, UR12, UPT ;  /* 0x0000000c0b00728c */ /* 0x000fe4000bf06270 */
[----:B------:R-:W-:Y:S02]  /*64d0*/  UISETP.GE.AND UP2, UPT, UR22, 0x1, UPT ;  /* 0x000000011600788c */ /* 0x000fe4000bf46270 */
[----:B------:R-:W-:Y:S01]  /*64e0*/  UISETP.GE.AND UP1, UPT, UR23, 0x1, UPT ;  /* 0x000000011700788c */ /* 0x000fe2000bf26270 */
[C---:B------:R-:W-:Y:S08]  /*64f0*/  HMMA.16816.F32.BF16 R24, R28.reuse, R36, RZ ;  /* 0x000000241c18723c */ /* 0x040ff000000418ff */
[-C--:B------:R-:W-:Y:S08]  /*6500*/  HMMA.16816.F32.BF16 R28, R28, R38.reuse, RZ ;  /* 0x000000261c1c723c */ /* 0x080ff000000418ff */
[----:B------:R-:W-:Y:S01]  /*6510*/  HMMA.16816.F32.BF16 R32, R32, R38, RZ ;  /* 0x000000262020723c */ /* 0x000fe200000418ff */
[----:B------:R-:W-:Y:S07]  /*6520*/  LDSM.16.M88.4 R36, [R141+0x20880] ;  /* 0x020880008d24783b */ /* 0x000fee0000000200 */
[-C--:B------:R-:W-:Y:S08]  /*6530*/  HMMA.16816.F32.BF16 R4, R40, R44.reuse, R4 ;  /* 0x0000002c2804723c */ /* 0x080ff00000041804 */
[C---:B------:R-:W-:Y:S08]  /*6540*/  HMMA.16816.F32.BF16 R8, R48.reuse, R44, R8 ;  /* 0x0000002c3008723c */ /* 0x040ff00000041808 */
[-C--:B------:R-:W-:Y:S08]  /*6550*/  HMMA.16816.F32.BF16 R12, R48, R46.reuse, R12 ;  /* 0x0000002e300c723c */ /* 0x080ff0000004180c */
[C---:B------:R-:W-:Y:S01]  /*6560*/  HMMA.16816.F32.BF16 R16, R40.reuse, R46, R16 ;  /* 0x0000002e2810723c */ /* 0x040fe20000041810 */
[----:B------:R-:W3:Y:S07]  /*6570*/  LDSM.16.MT88.4 R44, [R3+0x1880] ;  /* 0x00188000032c783b */ /* 0x000eee0000004200 */
[-C--:B------:R-:W-:Y:S08]  /*6580*/  HMMA.16816.F32.BF16 R20, R40, R52.reuse, R20 ;  /* 0x000000342814723c */ /* 0x080ff00000041814 */
[C---:B------:R-:W-:Y:S08]  /*6590*/  HMMA.16816.F32.BF16 R24, R48.reuse, R52, R24 ;  /* 0x000000343018723c */ /* 0x040ff00000041818 */
[-C--:B------:R-:W-:Y:S01]  /*65a0*/  HMMA.16816.F32.BF16 R28, R48, R54.reuse, R28 ;  /* 0x00000036301c723c */ /* 0x080fe2000004181c */
[----:B------:R-:W4:Y:S07]  /*65b0*/  LDSM.16.M88.4 R48, [R141+0x22880] ;  /* 0x022880008d30783b */ /* 0x000f2e0000000200 */
[----:B------:R-:W-:Y:S01]  /*65c0*/  HMMA.16816.F32.BF16 R32, R40, R54, R32 ;  /* 0x000000362820723c */ /* 0x000fe20000041820 */
[----:B------:R-:W-:Y:S05]  /*65d0*/  LDSM.16.M88.4 R40, [R140+0x24880] ;  /* 0x024880008c28783b */ /* 0x000fea0000000200 */
[----:B------:R-:W5:Y:S02]  /*65e0*/  LDSM.16.MT88.4 R52, [R3+0x2080] ;  /* 0x002080000334783b */ /* 0x000f640000004200 */
[-C--:B-1----:R-:W-:Y:S08]  /*65f0*/  HMMA.16816.F32.BF16 R4, R56, R60.reuse, R4 ;  /* 0x0000003c3804723c */ /* 0x082ff00000041804 */
[C---:B--2---:R-:W-:Y:S08]  /*6600*/  HMMA.16816.F32.BF16 R8, R64.reuse, R60, R8 ;  /* 0x0000003c4008723c */ /* 0x044ff00000041808 */
[-C--:B------:R-:W-:Y:S08]  /*6610*/  HMMA.16816.F32.BF16 R12, R64, R62.reuse, R12 ;  /* 0x0000003e400c723c */ /* 0x080ff0000004180c */
[C---:B------:R-:W-:Y:S01]  /*6620*/  HMMA.16816.F32.BF16 R16, R56.reuse, R62, R16 ;  /* 0x0000003e3810723c */ /* 0x040fe20000041810 */
[----:B------:R-:W1:Y:S07]  /*6630*/  LDSM.16.M88.4 R60, [R140+0x26880] ;  /* 0x026880008c3c783b */ /* 0x000e6e0000000200 */
[-C--:B------:R-:W-:Y:S08]  /*6640*/  HMMA.16816.F32.BF16 R20, R56, R132.reuse, R20 ;  /* 0x000000843814723c */ /* 0x080ff00000041814 */
[C---:B------:R-:W-:Y:S08]  /*6650*/  HMMA.16816.F32.BF16 R24, R64.reuse, R132, R24 ;  /* 0x000000844018723c */ /* 0x040ff00000041818 */
[-C--:B------:R-:W-:Y:S01]  /*6660*/  HMMA.16816.F32.BF16 R28, R64, R134.reuse, R28 ;  /* 0x00000086401c723c */ /* 0x080fe2000004181c */
[----:B------:R-:W2:Y:S07]  /*6670*/  LDSM.16.MT88.4 R64, [R2+0x2080] ;  /* 0x002080000240783b */ /* 0x000eae0000004200 */
[----:B------:R-:W-:Y:S01]  /*6680*/  HMMA.16816.F32.BF16 R32, R56, R134, R32 ;  /* 0x000000863820723c */ /* 0x000fe20000041820 */
[----:B------:R-:W-:Y:S05]  /*6690*/  LDSM.16.M88.4 R56, [R0+0x26880] ;  /* 0x026880000038783b */ /* 0x000fea0000000200 */
[----:B------:R-:W-:Y:S02]  /*66a0*/  LDSM.16.MT88.4 R132, [R2+0x2880] ;  /* 0x002880000284783b */ /* 0x000fe40000004200 */
[-C--:B---3--:R-:W-:Y:S08]  /*66b0*/  HMMA.16816.F32.BF16 R4, R36, R44.reuse, R4 ;  /* 0x0000002c2404723c */ /* 0x088ff00000041804 */
[C---:B----4-:R-:W-:Y:S08]  /*66c0*/  HMMA.16816.F32.BF16 R8, R48.reuse, R44, R8 ;  /* 0x0000002c3008723c */ /* 0x050ff00000041808 */
[-C--:B------:R-:W-:Y:S08]  /*66d0*/  HMMA.16816.F32.BF16 R12, R48, R46.reuse, R12 ;  /* 0x0000002e300c723c */ /* 0x080ff0000004180c */
[C---:B------:R-:W-:Y:S01]  /*66e0*/  HMMA.16816.F32.BF16 R16, R36.reuse, R46, R16 ;  /* 0x0000002e2410723c */ /* 0x040fe20000041810 */
[----:B------:R3:W-:Y:S07]  /*66f0*/  LDSM.16.M88.4 R44, [R0+0x24880] ;  /* 0x02488000002c783b */ /* 0x0007ee0000000200 */
[-C--:B------:R-:W-:Y:S08]  /*6700*/  HMMA.16816.F32.BF16 R20, R36, R136.reuse, R20 ;  /* 0x000000882414723c */ /* 0x080ff00000041814 */
[C---:B------:R-:W-:Y:S08]  /*6710*/  HMMA.16816.F32.BF16 R24, R48.reuse, R136, R24 ;  /* 0x000000883018723c */ /* 0x040ff00000041818 */
[-C--:B------:R-:W-:Y:S01]  /*6720*/  HMMA.16816.F32.BF16 R28, R48, R138.reuse, R28 ;  /* 0x0000008a301c723c */ /* 0x080fe2000004181c */
[----:B------:R-:W4:Y:S03]  /*6730*/  LDSM.16.MT88.4 R48, [R3+0x2880] ;  /* 0x002880000330783b */ /* 0x000f260000004200 */
[----:B---3--:R-:W-:Y:S04]  /*6740*/  IMAD.IADD R0, R206, 0x1, R142 ;  /* 0x00000001ce007824 */ /* 0x008fe800078e028e */
[----:B------:R-:W-:Y:S01]  /*6750*/  HMMA.16816.F32.BF16 R32, R36, R138, R32 ;  /* 0x0000008a2420723c */ /* 0x000fe20000041820 */
[----:B------:R-:W-:Y:S07]  /*6760*/  LDSM.16.M88.4 R36, [R142+0x24880] ;  /* 0x024880008e24783b */ /* 0x000fee0000000200 */
[-C--:B-----5:R-:W-:Y:S08]  /*6770*/  HMMA.16816.F32.BF16 R4, R40, R52.reuse, R4 ;  /* 0x000000342804723c */ /* 0x0a0ff00000041804 */
[C---:B-1----:R-:W-:Y:S08]  /*6780*/  HMMA.16816.F32.BF16 R8, R60.reuse, R52, R8 ;  /* 0x000000343c08723c */ /* 0x042ff00000041808 */
[-C--:B------:R-:W-:Y:S08]  /*6790*/  HMMA.16816.F32.BF16 R12, R60, R54.reuse, R12 ;  /* 0x000000363c0c723c */ /* 0x080ff0000004180c */
[C---:B------:R-:W-:Y:S01]  /*67a0*/  HMMA.16816.F32.BF16 R16, R40.reuse, R54, R16 ;  /* 0x000000362810723c */ /* 0x040fe20000041810 */
[----:B------:R-:W1:Y:S07]  /*67b0*/  LDSM.16.MT88.4 R52, [R3+0x3080] ;  /* 0x003080000334783b */ /* 0x000e6e0000004200 */
[-C--:B--2---:R-:W-:Y:S08]  /*67c0*/  HMMA.16816.F32.BF16 R20, R40, R64.reuse, R20 ;  /* 0x000000402814723c */ /* 0x084ff00000041814 */
[C---:B------:R-:W-:Y:S08]  /*67d0*/  HMMA.16816.F32.BF16 R24, R60.reuse, R64, R24 ;  /* 0x000000403c18723c */ /* 0x040ff00000041818 */
[-C--:B------:R-:W-:Y:S01]  /*67e0*/  HMMA.16816.F32.BF16 R28, R60, R66.reuse, R28 ;  /* 0x000000423c1c723c */ /* 0x080fe2000004181c */
[----:B------:R-:W2:Y:S07]  /*67f0*/  LDSM.16.M88.4 R60, [R142+0x26880] ;  /* 0x026880008e3c783b */ /* 0x000eae0000000200 */
[----:B------:R-:W-:Y:S01]  /*6800*/  HMMA.16816.F32.BF16 R32, R40, R66, R32 ;  /* 0x000000422820723c */ /* 0x000fe20000041820 */
[----:B------:R-:W3:Y:S05]  /*6810*/  LDSM.16.MT88.4 R40, [R2+0x3080] ;  /* 0x003080000228783b */ /* 0x000eea0000004200 */
[----:B------:R-:W-:Y:S02]  /*6820*/  LDSM.16.MT88.4 R64, [R3+0x3880] ;  /* 0x003880000340783b */ /* 0x000fe40000004200 */
[-C--:B----4-:R-:W-:Y:S08]  /*6830*/  HMMA.16816.F32.BF16 R4, R44, R48.reuse, R4 ;  /* 0x000000302c04723c */ /* 0x090ff00000041804 */
[C---:B------:R-:W-:Y:S08]  /*6840*/  HMMA.16816.F32.BF16 R8, R56.reuse, R48, R8 ;  /* 0x000000303808723c */ /* 0x040ff00000041808 */
[-C--:B------:R-:W-:Y:S08]  /*6850*/  HMMA.16816.F32.BF16 R12, R56, R50.reuse, R12 ;  /* 0x00000032380c723c */ /* 0x080ff0000004180c */
[C---:B------:R-:W-:Y:S01]  /*6860*/  HMMA.16816.F32.BF16 R16, R44.reuse, R50, R16 ;  /* 0x000000322c10723c */ /* 0x040fe20000041810 */
[----:B------:R-:W4:Y:S07]  /*6870*/  LDSM.16.M88.4 R48, [R141+0x24880] ;  /* 0x024880008d30783b */ /* 0x000f2e0000000200 */
[-C--:B------:R-:W-:Y:S08]  /*6880*/  HMMA.16816.F32.BF16 R20, R44, R132.reuse, R20 ;  /* 0x000000842c14723c */ /* 0x080ff00000041814 */
[C---:B------:R-:W-:Y:S08]  /*6890*/  HMMA.16816.F32.BF16 R24, R56.reuse, R132, R24 ;  /* 0x000000843818723c */ /* 0x040ff00000041818 */
[-C--:B------:R-:W-:Y:S01]  /*68a0*/  HMMA.16816.F32.BF16 R28, R56, R134.reuse, R28 ;  /* 0x00000086381c723c */ /* 0x080fe2000004181c */
[----:B------:R5:W3:Y:S07]  /*68b0*/  LDSM.16.M88.4 R56, [R0+0x26880] ;  /* 0x026880000038783b */ /* 0x000aee0000000200 */
[----:B------:R-:W-:Y:S01]  /*68c0*/  HMMA.16816.F32.BF16 R32, R44, R134, R32 ;  /* 0x000000862c20723c */ /* 0x000fe20000041820 */
[----:B------:R4:W3:Y:S07]  /*68d0*/  LDSM.16.MT88.4 R44, [R2+0x3880] ;  /* 0x00388000022c783b */ /* 0x0008ee0000004200 */
[-C--:B-1----:R-:W-:Y:S08]  /*68e0*/  HMMA.16816.F32.BF16 R4, R36, R52.reuse, R4 ;  /* 0x000000342404723c */ /* 0x082ff00000041804 */
[C---:B--2---:R-:W-:Y:S01]  /*68f0*/  HMMA.16816.F32.BF16 R8, R60.reuse, R52, R8 ;  /* 0x000000343c08723c */ /* 0x044fe20000041808 */
[----:B-----5:R-:W-:Y:S07]  /*6900*/  MOV R0, UR14 ;  /* 0x0000000e00007c02 */ /* 0x020fee0008000f00 */
[-C--:B------:R-:W-:Y:S01]  /*6910*/  HMMA.16816.F32.BF16 R12, R60, R54.reuse, R12 ;  /* 0x000000363c0c723c */ /* 0x080fe2000004180c */
[----:B----4-:R-:W-:Y:S04]  /*6920*/  IMAD.U32 R2, RZ, RZ, UR13 ;  /* 0x0000000dff027e24 */ /* 0x010fe8000f8e00ff */
[----:B------:R-:W-:Y:S03]  /*6930*/  IMAD.WIDE.U32 R2, R2, c[0x0][0x238], R230 ;  /* 0x00008e0002027a25 */ /* 0x000fe600078e00e6 */
[C---:B------:R-:W-:Y:S04]  /*6940*/  HMMA.16816.F32.BF16 R16, R36.reuse, R54, R16 ;  /* 0x000000362410723c */ /* 0x040fe80000041810 */
[----:B------:R-:W-:Y:S04]  /*6950*/  IADD3 R3, R3, UR25, RZ ;  /* 0x0000001903037c10 */ /* 0x000fe8000fffe0ff */
[-C--:B---3--:R-:W-:Y:S04]  /*6960*/  HMMA.16816.F32.BF16 R20, R36, R40.reuse, R20 ;  /* 0x000000282414723c */ /* 0x088fe80000041814 */
[----:B------:R-:W-:Y:S04]  /*6970*/  IMAD.WIDE.U32 R2, R0, c[0x0][0x240], R2 ;  /* 0x0000900000027a25 */ /* 0x000fe800078e0002 */
[C---:B------:R-:W-:Y:S04]  /*6980*/  HMMA.16816.F32.BF16 R24, R60.reuse, R40, R24 ;  /* 0x000000283c18723c */ /* 0x040fe80000041818 */
[----:B------:R-:W-:Y:S01]  /*6990*/  IADD3 R0, P1, R2, UR24, RZ ;  /* 0x0000001802007c10 */ /* 0x000fe2000ff3e0ff */
[----:B------:R-:W-:Y:S03]  /*69a0*/  UIADD3 UR24, UR5, 0x1, URZ ;  /* 0x0000000105187890 */ /* 0x000fe6000fffe03f */
[-C--:B------:R-:W-:Y:S01]  /*69b0*/  HMMA.16816.F32.BF16 R28, R60, R42.reuse, R28 ;  /* 0x0000002a3c1c723c */ /* 0x080fe2000004181c */
[----:B------:R-:W-:Y:S07]  /*69c0*/  USEL UR5, UR24, URZ, !UP3 ;  /* 0x0000003f18057287 */ /* 0x000fee000d800000 */
[----:B------:R-:W-:Y:S07]  /*69d0*/  HMMA.16816.F32.BF16 R32, R36, R42, R32 ;  /* 0x0000002a2420723c */ /* 0x000fee0000041820 */
[----:B------:R-:W-:Y:S01]  /*69e0*/  IMAD.U32 R36, RZ, RZ, UR6 ;  /* 0x00000006ff247e24 */ /* 0x000fe2000f8e00ff */
[-C--:B------:R-:W-:Y:S01]  /*69f0*/  HMMA.16816.F32.BF16 R4, R48, R64.reuse, R4 ;  /* 0x000000403004723c */ /* 0x080fe20000041804 */
[----:B------:R-:W-:Y:S04]  /*6a00*/  UIADD3 UR6, UR23, 0x1, URZ ;  /* 0x0000000117067890 */ /* 0x000fe8000fffe03f */
[----:B------:R-:W-:Y:S01]  /*6a10*/  IADD3.X R2, R3, UR7, R36, P1, !PT ;  /* 0x0000000703027c10 */ /* 0x000fe20008ffe424 */
[----:B------:R-:W-:Y:S01]  /*6a20*/  UIADD3 UR7, UR22, 0x1, URZ ;  /* 0x0000000116077890 */ /* 0x000fe2000fffe03f */
[C---:B------:R-:W-:Y:S01]  /*6a30*/  LEA R36, P1, R0.reuse, c[0x0][0x220], 0x2 ;  /* 0x0000880000247a11 */ /* 0x040fe200078210ff */
[C---:B------:R-:W-:Y:S01]  /*6a40*/  HMMA.16816.F32.BF16 R8, R56.reuse, R64, R8 ;  /* 0x000000403808723c */ /* 0x040fe20000041808 */
[----:B------:R-:W-:Y:S02]  /*6a50*/  USEL UR23, UR6, URZ, !UP1 ;  /* 0x0000003f06177287 */ /* 0x000fe4000c800000 */
[----:B------:R-:W-:Y:S01]  /*6a60*/  USEL UR22, UR7, URZ, !UP2 ;  /* 0x0000003f07167287 */ /* 0x000fe2000d000000 */
[----:B------:R-:W-:Y:S02]  /*6a70*/  LEA.HI.X R37, R0, c[0x0][0x224], R2, 0x2, P1 ;  /* 0x0000890000257a11 */ /* 0x000fe400008f1402 */
[C---:B------:R-:W-:Y:S02]  /*6a80*/  IADD3 R0, R205.reuse, UR4, RZ ;  /* 0x00000004cd007c10 */ /* 0x040fe4000fffe0ff */
[-C--:B------:R-:W-:Y:S01]  /*6a90*/  HMMA.16816.F32.BF16 R12, R56, R66.reuse, R12 ;  /* 0x00000042380c723c */ /* 0x080fe2000004180c */
[----:B------:R-:W-:Y:S03]  /*6aa0*/  PLOP3.LUT P1, PT, PT, PT, UP0, 0x80, 0x0 ;  /* 0x000000000000781c */ /* 0x000fe60003f2f008 */
[----:B------:R-:W-:Y:S01]  /*6ab0*/  IMAD.SHL.U32 R0, R0, 0x2, RZ ;  /* 0x0000000200007824 */ /* 0x000fe200078e00ff */
[C-C-:B------:R-:W-:Y:S02]  /*6ac0*/  IADD3 R2, R205.reuse, UR4, R143.reuse ;  /* 0x00000004cd027c10 */ /* 0x140fe4000fffe08f */
[----:B------:R-:W-:Y:S01]  /*6ad0*/  RED.E.ADD.F32.FTZ.RN.STRONG.GPU [R36.64], R4 ;  /* 0x000000042400798e */ /* 0x000fe2000c10e790 */
[C---:B------:R-:W-:Y:S04]  /*6ae0*/  HMMA.16816.F32.BF16 R16, R48.reuse, R66, R16 ;  /* 0x000000423010723c */ /* 0x040fe80000041810 */
[----:B------:R-:W-:Y:S01]  /*6af0*/  RED.E.ADD.F32.FTZ.RN.STRONG.GPU [R36.64+0x400], R5 ;  /* 0x000400052400798e */ /* 0x000fe2000c10e790 */
[----:B------:R-:W-:Y:S03]  /*6b00*/  SHF.L.U32 R2, R2, 0x1, RZ ;  /* 0x0000000102027819 */ /* 0x000fe600000006ff */
        /* <DEDUP_REMOVED lines=166> */
.L_x_1495:
[----:B------:R-:W-:Y:S05]  /*7570*/  @P1 BRA `(.L_x_1501) ;  /* 0x0000112000001947 */ /* 0x000fea0003800000 */
[----:B------:R-:W2:Y:S01]  /*7580*/  LDL.LU.64 R24, [R1] ;  /* 0x0000000001187983 */ /* 0x000ea20000300a00 */
[----:B------:R-:W-:Y:S01]  /*7590*/  F2FP.BF16.PACK_AB R68, R69, R68 ;  /* 0x000000444544723e */ /* 0x000fe200000010ff */
[----:B------:R-:W-:Y:S01]  /*75a0*/  ULDC UR7, c[0x0][0x2f0] ;  /* 0x0000bc0000077ab9 */ /* 0x000fe20000000800 */
[----:B------:R-:W-:Y:S01]  /*75b0*/  F2FP.BF16.PACK_AB R70, R71, R70 ;  /* 0x000000464746723e */ /* 0x000fe200000010ff */
[----:B------:R-:W-:Y:S01]  /*75c0*/  UIADD3 UR8, -UR10, UR7, URZ ;  /* 0x000000070a087290 */ /* 0x000fe2000fffe13f */
[----:B------:R-:W-:Y:S01]  /*75d0*/  F2FP.BF16.PACK_AB R80, R81, R80 ;  /* 0x000000505150723e */ /* 0x000fe200000010ff */
[----:B------:R-:W-:Y:S01]  /*75e0*/  USHF.R.S32.HI UR6, URZ, 0x1f, UR13 ;  /* 0x0000001f3f067899 */ /* 0x000fe2000801140d */
[----:B------:R-:W-:Y:S01]  /*75f0*/  F2FP.BF16.PACK_AB R82, R83, R82 ;  /* 0x000000525352723e */ /* 0x000fe200000010ff */
[----:B------:R-:W-:Y:S01]  /*7600*/  UISETP.LT.AND UP0, UPT, UR8, 0x80, UPT ;  /* 0x000000800800788c */ /* 0x000fe2000bf01270 */
[----:B------:R-:W-:Y:S01]  /*7610*/  F2FP.BF16.PACK_AB R72, R73, R72 ;  /* 0x000000484948723e */ /* 0x000fe200000010ff */
[----:B------:R-:W-:Y:S01]  /*7620*/  ULDC.64 UR4, c[0x0][0x338] ;  /* 0x0000ce0000047ab9 */ /* 0x000fe20000000a00 */
[----:B------:R-:W-:Y:S01]  /*7630*/  F2FP.BF16.PACK_AB R74, R75, R74 ;  /* 0x0000004a4b4a723e */ /* 0x000fe200000010ff */
[----:B------:R-:W-:Y:S01]  /*7640*/  UIMAD UR4, UR6, UR4, URZ ;  /* 0x00000004060472a4 */ /* 0x000fe2000f8e023f */
[----:B------:R-:W-:Y:S01]  /*7650*/  F2FP.BF16.PACK_AB R76, R77, R76 ;  /* 0x0000004c4d4c723e */ /* 0x000fe200000010ff */
[----:B------:R-:W-:Y:S01]  /*7660*/  USEL UR8, UR8, 0x80, UP0 ;  /* 0x0000008008087887 */ /* 0x000fe20008000000 */
[----:B------:R-:W-:Y:S01]  /*7670*/  F2FP.BF16.PACK_AB R78, R79, R78 ;  /* 0x0000004e4f4e723e */ /* 0x000fe200000010ff */
[----:B------:R-:W-:Y:S01]  /*7680*/  UIMAD UR5, UR13, UR5, UR4 ;  /* 0x000000050d0572a4 */ /* 0x000fe2000f8e0204 */
[----:B------:R-:W-:Y:S01]  /*7690*/  F2FP.BF16.PACK_AB R84, R85, R84 ;  /* 0x000000545554723e */ /* 0x000fe200000010ff */
[----:B------:R-:W-:Y:S01]  /*76a0*/  USHF.R.S32.HI UR7, URZ, 0x1f, UR14 ;  /* 0x0000001f3f077899 */ /* 0x000fe2000801140e */
[----:B------:R-:W-:Y:S01]  /*76b0*/  F2FP.BF16.PACK_AB R86, R87, R86 ;  /* 0x000000565756723e */ /* 0x000fe200000010ff */
[----:B------:R-:W-:Y:S01]  /*76c0*/  BSSY B0, `(.L_x_1502) ;  /* 0x0000087000007945 */ /* 0x000fe20003800000 */
        /* <DEDUP_REMOVED lines=19> */
[----:B------:R-:W-:Y:S01]  /*7800*/  F2FP.BF16.PACK_AB R13, R13, R122 ;  /* 0x0000007a0d0d723e */ /* 0x000fe200000010ff */
[----:B------:R-:W-:Y:S01]  /*7810*/  BAR.SYNC.DEFER_BLOCKING 0x1, 0x100 ;  /* 0x0044000000007b1d */ /* 0x000fe20000010000 */
[----:B--2---:R-:W-:-:S04]  /*7820*/  SHF.R.S32.HI R9, RZ, 0x1f, R24 ;  /* 0x0000001fff097819 */ /* 0x004fc80000011418 */
[CC--:B------:R-:W-:Y:S02]  /*7830*/  LEA.HI R4, R9.reuse, R24.reuse, RZ, 0x2 ;  /* 0x0000001809047211 */ /* 0x0c0fe400078f10ff */
[----:B------:R-:W-:Y:S02]  /*7840*/  LEA.HI R0, R9, R24, RZ, 0x5 ;  /* 0x0000001809007211 */ /* 0x000fe400078f28ff */
[--C-:B------:R-:W-:Y:S02]  /*7850*/  SHF.R.S32.HI R5, RZ, 0x2, R4.reuse ;  /* 0x00000002ff057819 */ /* 0x100fe40000011404 */
[----:B------:R-:W-:Y:S02]  /*7860*/  SHF.R.S32.HI R2, RZ, 0x1f, R4 ;  /* 0x0000001fff027819 */ /* 0x000fe40000011404 */
[----:B------:R-:W-:Y:S02]  /*7870*/  SHF.R.S32.HI R6, RZ, 0x5, R0 ;  /* 0x00000005ff067819 */ /* 0x000fe40000011400 */
[----:B------:R-:W-:-:S02]  /*7880*/  LEA.HI R2, R2, R5, RZ, 0x3 ;  /* 0x0000000502027211 */ /* 0x000fc400078f18ff */
[----:B------:R-:W-:Y:S02]  /*7890*/  SHF.R.S32.HI R0, RZ, 0x1f, R0 ;  /* 0x0000001fff007819 */ /* 0x000fe40000011400 */
[----:B------:R-:W-:Y:S02]  /*78a0*/  LOP3.LUT R2, R2, 0xfffffff8, RZ, 0xc0, !PT ;  /* 0xfffffff802027812 */ /* 0x000fe400078ec0ff */
[----:B------:R-:W-:-:S03]  /*78b0*/  LEA.HI R0, R0, R6, RZ, 0x2 ;  /* 0x0000000600007211 */ /* 0x000fc600078f10ff */
[----:B------:R-:W-:Y:S01]  /*78c0*/  IMAD.IADD R7, R5, 0x1, -R2 ;  /* 0x0000000105077824 */ /* 0x000fe200078e0a02 */
[----:B------:R-:W-:Y:S02]  /*78d0*/  LOP3.LUT R3, R0, 0x1ffffc, RZ, 0xc0, !PT ;  /* 0x001ffffc00037812 */ /* 0x000fe400078ec0ff */
[----:B------:R-:W-:Y:S01]  /*78e0*/  LOP3.LUT R5, R4, 0x3ffffffc, RZ, 0xc0, !PT ;  /* 0x3ffffffc04057812 */ /* 0x000fe200078ec0ff */
[----:B------:R-:W-:Y:S01]  /*78f0*/  IMAD.SHL.U32 R4, R7, 0x40, RZ ;  /* 0x0000004007047824 */ /* 0x000fe200078e00ff */
[CC--:B------:R-:W-:Y:S01]  /*7900*/  LEA.HI R0, R9.reuse, R24.reuse, RZ, 0x3 ;  /* 0x0000001809007211 */ /* 0x0c0fe200078f18ff */
[----:B------:R-:W-:Y:S01]  /*7910*/  IMAD.IADD R8, R6, 0x1, -R3 ;  /* 0x0000000106087824 */ /* 0x000fe200078e0a03 */
[----:B------:R-:W-:Y:S02]  /*7920*/  LEA.HI R2, R9, R24, RZ, 0x7 ;  /* 0x0000001809027211 */ /* 0x000fe400078f38ff */
[----:B------:R-:W-:Y:S02]  /*7930*/  LOP3.LUT R3, R0, 0x1ffffff8, RZ, 0xc0, !PT ;  /* 0x1ffffff800037812 */ /* 0x000fe400078ec0ff */
[----:B------:R-:W-:-:S02]  /*7940*/  SHF.R.S32.HI R14, RZ, 0x3, R0 ;  /* 0x00000003ff0e7819 */ /* 0x000fc40000011400 */
[----:B------:R-:W-:Y:S01]  /*7950*/  SHF.R.U32.HI R6, RZ, 0x4, R2 ;  /* 0x00000004ff067819 */ /* 0x000fe20000011602 */
[----:B------:R-:W-:Y:S01]  /*7960*/  IMAD.IADD R2, R24, 0x1, -R3 ;  /* 0x0000000118027824 */ /* 0x000fe200078e0a03 */
[----:B------:R-:W-:Y:S01]  /*7970*/  LOP3.LUT R0, R4, 0x1c0, RZ, 0xc0, !PT ;  /* 0x000001c004007812 */ /* 0x000fe200078ec0ff */
[----:B------:R-:W-:Y:S01]  /*7980*/  IMAD.IADD R4, R24, 0x1, -R5 ;  /* 0x0000000118047824 */ /* 0x000fe200078e0a05 */
[----:B------:R-:W-:Y:S01]  /*7990*/  R2P PR, R7, 0x6 ;  /* 0x0000000607007804 */ /* 0x000fe20000000000 */
[----:B------:R-:W-:Y:S01]  /*79a0*/  IMAD.SHL.U32 R3, R14, 0x40, RZ ;  /* 0x000000400e037824 */ /* 0x000fe200078e00ff */
[----:B------:R-:W-:Y:S01]  /*79b0*/  LOP3.LUT R5, R0, 0x8, R6, 0xf8, !PT ;  /* 0x0000000800057812 */ /* 0x000fe200078ef806 */
[----:B------:R-:W-:Y:S01]  /*79c0*/  IMAD.SHL.U32 R12, R2, 0x8, RZ ;  /* 0x00000008020c7824 */ /* 0x000fe200078e00ff */
[----:B------:R-:W-:Y:S01]  /*79d0*/  SHF.R.U32.HI R0, RZ, 0x3, R0 ;  /* 0x00000003ff007819 */ /* 0x000fe20000011600 */
[----:B------:R-:W-:Y:S01]  /*79e0*/  IMAD R2, R8, 0x200, R4 ;  /* 0x0000020008027824 */ /* 0x000fe200078e0204 */
[----:B------:R-:W-:-:S02]  /*79f0*/  LOP3.LUT R23, R3, 0x1c0, RZ, 0xc0, !PT ;  /* 0x000001c003177812 */ /* 0x000fc400078ec0ff */
[----:B------:R-:W-:Y:S01]  /*7a00*/  LOP3.LUT R0, R5, R0, RZ, 0x3c, !PT ;  /* 0x0000000005007212 */ /* 0x000fe200078e3cff */
[----:B------:R-:W-:Y:S01]  /*7a10*/  IMAD.MOV.U32 R5, RZ, RZ, 0x20 ;  /* 0x00000020ff057424 */ /* 0x000fe200078e00ff */
[----:B------:R-:W-:Y:S02]  /*7a20*/  LEA.HI R6, R9, R24, RZ, 0x6 ;  /* 0x0000001809067211 */ /* 0x000fe400078f30ff */
[----:B------:R-:W-:Y:S01]  /*7a30*/  LOP3.LUT R3, R23, 0x38, R12, 0xf8, !PT ;  /* 0x0000003817037812 */ /* 0x000fe200078ef80c */
[----:B------:R-:W-:Y:S01]  /*7a40*/  IMAD.U32 R0, R2, 0x2, R0 ;  /* 0x0000000202007824 */ /* 0x000fe200078e0000 */
[----:B------:R-:W-:Y:S01]  /*7a50*/  SHF.R.U32.HI R4, RZ, 0x3, R23 ;  /* 0x00000003ff047819 */ /* 0x000fe20000011617 */
[----:B------:R-:W-:Y:S01]  /*7a60*/  IMAD.SHL.U32 R7, R6, 0x8, RZ ;  /* 0x0000000806077824 */ /* 0x000fe200078e00ff */
[----:B------:R-:W-:Y:S01]  /*7a70*/  F2FP.BF16.PACK_AB R6, R125, R124 ;  /* 0x0000007c7d06723e */ /* 0x000fe200000010ff */
[----:B------:R-:W-:Y:S01]  /*7a80*/  IMAD.SHL.U32 R0, R0, 0x2, RZ ;  /* 0x0000000200007824 */ /* 0x000fe200078e00ff */
[----:B------:R-:W-:-:S02]  /*7a90*/  LOP3.LUT R2, R3, R4, RZ, 0x3c, !PT ;  /* 0x0000000403027212 */ /* 0x000fc400078e3cff */
[----:B------:R-:W-:Y:S02]  /*7aa0*/  SEL R3, R5, 0xffffffe0, !P1 ;  /* 0xffffffe005037807 */ /* 0x000fe40004800000 */
[----:B------:R-:W-:Y:S01]  /*7ab0*/  LOP3.LUT R7, R2, 0x7ffffe00, R7, 0xf8, !PT ;  /* 0x7ffffe0002077812 */ /* 0x000fe200078ef807 */
[----:B------:R-:W-:Y:S01]  /*7ac0*/  STS [R0+0x4080], R68 ;  /* 0x0040804400007388 */ /* 0x000fe20000000800 */
[C---:B------:R-:W-:Y:S01]  /*7ad0*/  IADD3 R2, R0.reuse, 0x40, RZ ;  /* 0x0000004000027810 */ /* 0x040fe20007ffe0ff */
[C---:B------:R-:W-:Y:S01]  /*7ae0*/  IMAD.IADD R4, R0.reuse, 0x1, R3 ;  /* 0x0000000100047824 */ /* 0x040fe200078e0203 */
[----:B------:R-:W-:Y:S01]  /*7af0*/  @P2 IADD3 R2, R0, -0x40, RZ ;  /* 0xffffffc000022810 */ /* 0x000fe20007ffe0ff */
[----:B------:R-:W-:Y:S01]  /*7b00*/  STS [R0+0x4480], R70 ;  /* 0x0044804600007388 */ /* 0x000fe20000000800 */
[----:B------:R-:W-:Y:S02]  /*7b10*/  F2FP.BF16.PACK_AB R5, R127, R126 ;  /* 0x0000007e7f05723e */ /* 0x000fe400000010ff */
[----:B------:R-:W-:Y:S01]  /*7b20*/  ISETP.GE.AND P3, PT, R14, UR8, PT ;  /* 0x000000080e007c0c */ /* 0x000fe2000bf66270 */
[----:B------:R-:W-:Y:S01]  /*7b30*/  IMAD.IADD R3, R3, 0x1, R2 ;  /* 0x0000000103037824 */ /* 0x000fe200078e0202 */
[----:B------:R-:W-:Y:S02]  /*7b40*/  STS [R4+0x4080], R80 ;  /* 0x0040805004007388 */ /* 0x000fe40000000800 */
[----:B------:R-:W-:-:S02]  /*7b50*/  ISETP.GE.OR P0, PT, R12, c[0x0][0x324], P3 ;  /* 0x0000c9000c007a0c */ /* 0x000fc40001f06670 */
        /* <DEDUP_REMOVED lines=21> */
[----:B------:R-:W-:Y:S04]  /*7cb0*/  STS [R2+0x80], R117 ;  /* 0x0000807502007388 */ /* 0x000fe80000000800 */
[----:B------:R-:W-:Y:S04]  /*7cc0*/  STS [R2+0x480], R16 ;  /* 0x0004801002007388 */ /* 0x000fe80000000800 */
[----:B------:R-:W-:Y:S04]  /*7cd0*/  STS [R3+0x80], R11 ;  /* 0x0000800b03007388 */ /* 0x000fe80000000800 */
[----:B------:R-:W-:Y:S01]  /*7ce0*/  STS [R3+0x480], R10 ;  /* 0x0004800a03007388 */ /* 0x000fe20000000800 */
[----:B-1----:R-:W-:-:S03]  /*7cf0*/  IMAD.SHL.U32 R0, R7, 0x2, RZ ;  /* 0x0000000207007824 */ /* 0x002fc600078e00ff */
[----:B------:R1:W-:Y:S04]  /*7d00*/  STS [R2+0x2080], R15 ;  /* 0x0020800f02007388 */ /* 0x0003e80000000800 */
[----:B------:R3:W-:Y:S01]  /*7d10*/  STS [R2+0x2480], R13 ;  /* 0x0024800d02007388 */ /* 0x0007e20000000800 */
[----:B--2---:R-:W-:-:S03]  /*7d20*/  IMAD.U32 R4, RZ, RZ, UR15 ;  /* 0x0000000fff047e24 */ /* 0x004fc6000f8e00ff */
[----:B------:R2:W-:Y:S04]  /*7d30*/  STS [R3+0x2080], R6 ;  /* 0x0020800603007388 */ /* 0x0005e80000000800 */
[----:B------:R4:W-:Y:S04]  /*7d40*/  STS [R3+0x2480], R5 ;  /* 0x0024800503007388 */ /* 0x0009e80000000800 */
[----:B------:R-:W-:Y:S01]  /*7d50*/  BAR.SYNC.DEFER_BLOCKING 0x1, 0x100 ;  /* 0x0044000000007b1d */ /* 0x000fe20000010000 */
[----:B-1----:R-:W-:Y:S02]  /*7d60*/  SHF.R.S32.HI R15, RZ, 0x1f, R14 ;  /* 0x0000001fff0f7819 */ /* 0x002fe4000001140e */
[----:B---3--:R-:W-:Y:S01]  /*7d70*/  SHF.R.S32.HI R13, RZ, 0x1f, R12 ;  /* 0x0000001fff0d7819 */ /* 0x008fe2000001140c */
[----:B------:R-:W-:-:S02]  /*7d80*/  IMAD.U32 R2, RZ, RZ, UR13 ;  /* 0x0000000dff027e24 */ /* 0x000fc4000f8e00ff */
[----:B--2---:R-:W-:Y:S02]  /*7d90*/  IMAD.U32 R6, RZ, RZ, UR14 ;  /* 0x0000000eff067e24 */ /* 0x004fe4000f8e00ff */
[----:B----4-:R-:W-:Y:S01]  /*7da0*/  IMAD.WIDE.U32 R2, R2, c[0x0][0x338], R12 ;  /* 0x0000ce0002027a25 */ /* 0x010fe200078e000c */
[----:B------:R1:W2:Y:S04]  /*7db0*/  LDS.128 R20, [R0+0x5080] ;  /* 0x0050800000147984 */ /* 0x0002a80000000c00 */
[----:B------:R-:W-:Y:S01]  /*7dc0*/  IADD3 R3, R3, UR5, RZ ;  /* 0x0000000503037c10 */ /* 0x000fe2000fffe0ff */
[----:B------:R-:W-:Y:S01]  /*7dd0*/  ULDC.64 UR4, c[0x0][0x340] ;  /* 0x0000d00000047ab9 */ /* 0x000fe20000000a00 */
[----:B------:R1:W3:Y:S01]  /*7de0*/  LDS.128 R24, [R0+0x6080] ;  /* 0x0060800000187984 */ /* 0x0002e20000000c00 */
[----:B------:R-:W-:-:S02]  /*7df0*/  UIMAD UR4, UR7, UR4, URZ ;  /* 0x00000004070472a4 */ /* 0x000fc4000f8e023f */
[----:B------:R-:W-:Y:S01]  /*7e00*/  IMAD.WIDE.U32 R6, R6, c[0x0][0x340], R2 ;  /* 0x0000d00006067a25 */ /* 0x000fe200078e0002 */
[----:B------:R1:W4:Y:S01]  /*7e10*/  LDS.128 R28, [R0+0x7080] ;  /* 0x00708000001c7984 */ /* 0x0003220000000c00 */
[----:B------:R-:W-:Y:S02]  /*7e20*/  UIMAD UR4, UR14, UR5, UR4 ;  /* 0x000000050e0472a4 */ /* 0x000fe4000f8e0204 */
[----:B------:R-:W-:Y:S01]  /*7e30*/  IMAD.WIDE R2, R4, 0x80, R14 ;  /* 0x0000008004027825 */ /* 0x000fe200078e020e */
[----:B------:R1:W1:Y:S03]  /*7e40*/  LDS.128 R32, [R0+0x80] ;  /* 0x0000800000207984 */ /* 0x0002660000000c00 */
[----:B------:R-:W-:Y:S01]  /*7e50*/  IADD3 R5, R7, UR4, RZ ;  /* 0x0000000407057c10 */ /* 0x000fe2000fffe0ff */
        /* <DEDUP_REMOVED lines=13> */
.L_x_1503:
[----:B------:R-:W-:Y:S05]  /*7f30*/  BSYNC B0 ;  /* 0x0000000000007941 */ /* 0x000fea0003800000 */
.L_x_1502:
        /* <DEDUP_REMOVED lines=16> */
.L_x_1505:
[----:B------:R-:W-:Y:S05]  /*8040*/  BSYNC B0 ;  /* 0x0000000000007941 */ /* 0x000fea0003800000 */
.L_x_1504:
        /* <DEDUP_REMOVED lines=16> */
.L_x_1507:
[----:B------:R-:W-:Y:S05]  /*8150*/  BSYNC B0 ;  /* 0x0000000000007941 */ /* 0x000fea0003800000 */
.L_x_1506:
        /* <DEDUP_REMOVED lines=15> */
.L_x_1509:
[----:B------:R-:W-:Y:S05]  /*8250*/  BSYNC B0 ;  /* 0x0000000000007941 */ /* 0x000fea0003800000 */
.L_x_1508:
[----:B------:R-:W-:Y:S01]  /*8260*/  ULDC.64 UR4, c[0x0][0x308] ;  /* 0x0000c20000047ab9 */ /* 0x000fe20000000a00 */
[----:B------:R-:W-:Y:S01]  /*8270*/  IMAD.U32 R0, RZ, RZ, UR13 ;  /* 0x0000000dff007e24 */ /* 0x000fe2000f8e00ff */
[----:B------:R-:W-:Y:S01]  /*8280*/  UIMAD UR4, UR6, UR4, URZ ;  /* 0x00000004060472a4 */ /* 0x000fe2000f8e023f */
[----:B------:R-:W-:Y:S01]  /*8290*/  ISETP.GE.OR P3, PT, R12, c[0x0][0x2f4], P3 ;  /* 0x0000bd000c007a0c */ /* 0x000fe20001f66670 */
[----:B------:R-:W-:Y:S01]  /*82a0*/  BSSY B0, `(.L_x_1510) ;  /* 0x0000013000007945 */ /* 0x000fe20003800000 */
[----:B------:R-:W-:Y:S01]  /*82b0*/  IMAD.WIDE.U32 R6, R0, c[0x0][0x308], R12 ;  /* 0x0000c20000067a25 */ /* 0x000fe200078e000c */
[----:B------:R-:W-:Y:S01]  /*82c0*/  UIMAD UR13, UR13, UR5, UR4 ;  /* 0x000000050d0d72a4 */ /* 0x000fe2000f8e0204 */
[----:B------:R-:W-:Y:S02]  /*82d0*/  MOV R0, UR14 ;  /* 0x0000000e00007c02 */ /* 0x000fe40008000f00 */
[----:B------:R-:W-:Y:S02]  /*82e0*/  ULDC.64 UR4, c[0x0][0x310] ;  /* 0x0000c40000047ab9 */ /* 0x000fe40000000a00 */
[----:B------:R-:W-:Y:S01]  /*82f0*/  UIMAD UR4, UR7, UR4, URZ ;  /* 0x00000004070472a4 */ /* 0x000fe2000f8e023f */
[----:B------:R-:W-:-:S03]  /*8300*/  IADD3 R7, R7, UR13, RZ ;  /* 0x0000000d07077c10 */ /* 0x000fc6000fffe0ff */
[----:B------:R-:W-:Y:S02]  /*8310*/  UIMAD UR4, UR14, UR5, UR4 ;  /* 0x000000050e0472a4 */ /* 0x000fe4000f8e0204 */
[----:B------:R-:W-:-:S05]  /*8320*/  IMAD.WIDE.U32 R6, R0, c[0x0][0x310], R6 ;  /* 0x0000c40000067a25 */ /* 0x000fca00078e0006 */
[----:B----4-:R-:W-:Y:S01]  /*8330*/  IADD3 R5, R7, UR4, RZ ;  /* 0x0000000407057c10 */ /* 0x010fe2000fffe0ff */
        /* <DEDUP_REMOVED lines=9> */
.L_x_1511:
[----:B------:R-:W-:Y:S05]  /*83d0*/  BSYNC B0 ;  /* 0x0000000000007941 */ /* 0x000fea0003800000 */
.L_x_1510:
        /* <DEDUP_REMOVED lines=14> */
.L_x_1513:
[----:B------:R-:W-:Y:S05]  /*84c0*/  BSYNC B0 ;  /* 0x0000000000007941 */ /* 0x000fea0003800000 */
.L_x_1512:
        /* <DEDUP_REMOVED lines=14> */
.L_x_1515:
[----:B------:R-:W-:Y:S05]  /*85b0*/  BSYNC B0 ;  /* 0x0000000000007941 */ /* 0x000fea0003800000 */
.L_x_1514:
        /* <DEDUP_REMOVED lines=14> */
.L_x_1501:
[----:B------:R-:W2:Y:S01]  /*86a0*/  LDL.LU.64 R2, [R1] ;  /* 0x0000000001027983 */ /* 0x000ea20000300a00 */
[----:B------:R-:W-:Y:S01]  /*86b0*/  USHF.R.S32.HI UR6, URZ, 0x1f, UR13 ;  /* 0x0000001f3f067899 */ /* 0x000fe2000801140d */
[----:B------:R-:W-:Y:S01]  /*86c0*/  IMAD.U32 R6, RZ, RZ, UR14 ;  /* 0x0000000eff067e24 */ /* 0x000fe2000f8e00ff */
[----:B------:R-:W-:Y:S01]  /*86d0*/  ULDC.64 UR4, c[0x0][0x308] ;  /* 0x0000c20000047ab9 */ /* 0x000fe20000000a00 */
[----:B------:R-:W-:Y:S01]  /*86e0*/  BSSY B0, `(.L_x_1516) ;  /* 0x0000023000007945 */ /* 0x000fe20003800000 */
[----:B------:R-:W-:Y:S02]  /*86f0*/  UIMAD UR4, UR6, UR4, URZ ;  /* 0x00000004060472a4 */ /* 0x000fe4000f8e023f */
[----:B------:R-:W-:Y:S02]  /*8700*/  USHF.R.S32.HI UR7, URZ, 0x1f, UR14 ;  /* 0x0000001f3f077899 */ /* 0x000fe4000801140e */
[----:B------:R-:W-:-:S03]  /*8710*/  UIMAD UR5, UR13, UR5, UR4 ;  /* 0x000000050d0572a4 */ /* 0x000fc6000f8e0204 */
[----:B------:R-:W-:Y:S02]  /*8720*/  ULDC UR4, c[0x0][0x2f0] ;  /* 0x0000bc0000047ab9 */ /* 0x000fe40000000800 */
[----:B------:R-:W-:Y:S01]  /*8730*/  UIADD3 UR10, -UR10, UR4, URZ ;  /* 0x000000040a0a7290 */ /* 0x000fe2000fffe13f */
[----:B--2---:R-:W-:-:S04]  /*8740*/  SHF.R.S32.HI R0, RZ, 0x1f, R2 ;  /* 0x0000001fff007819 */ /* 0x004fc80000011402 */
[----:B------:R-:W-:-:S04]  /*8750*/  LEA.HI R8, R0, R2, RZ, 0x3 ;  /* 0x0000000200087211 */ /* 0x000fc800078f18ff */
[----:B------:R-:W-:Y:S02]  /*8760*/  LOP3.LUT R0, R8, 0x1ffffff8, RZ, 0xc0, !PT ;  /* 0x1ffffff808007812 */ /* 0x000fe400078ec0ff */
[----:B------:R-:W-:-:S03]  /*8770*/  SHF.R.S32.HI R8, RZ, 0x3, R8 ;  /* 0x00000003ff087819 */ /* 0x000fc60000011408 */
[----:B------:R-:W-:Y:S01]  /*8780*/  IMAD.IADD R0, R2, 0x1, -R0 ;  /* 0x0000000102007824 */ /* 0x000fe200078e0a00 */
[----:B------:R-:W-:Y:S01]  /*8790*/  ISETP.GE.AND P3, PT, R8, UR10, PT ;  /* 0x0000000a08007c0c */ /* 0x000fe2000bf66270 */
[----:B------:R-:W-:Y:S01]  /*87a0*/  IMAD.U32 R2, RZ, RZ, UR13 ;  /* 0x0000000dff027e24 */ /* 0x000fe2000f8e00ff */
[----:B------:R-:W-:Y:S01]  /*87b0*/  SHF.R.S32.HI R9, RZ, 0x1f, R8 ;  /* 0x0000001fff097819 */ /* 0x000fe20000011408 */
[----:B------:R-:W-:Y:S02]  /*87c0*/  IMAD.SHL.U32 R12, R0, 0x8, RZ ;  /* 0x00000008000c7824 */ /* 0x000fe400078e00ff */
[----:B------:R-:W-:-:S03]  /*87d0*/  IMAD.U32 R0, RZ, RZ, UR15 ;  /* 0x0000000fff007e24 */ /* 0x000fc6000f8e00ff */
[----:B------:R-:W-:Y:S02]  /*87e0*/  SHF.R.S32.HI R13, RZ, 0x1f, R12 ;  /* 0x0000001fff0d7819 */ /* 0x000fe4000001140c */
[----:B------:R-:W-:-:S03]  /*87f0*/  ISETP.GE.OR P0, PT, R12, c[0x0][0x2f4], P3 ;  /* 0x0000bd000c007a0c */ /* 0x000fc60001f06670 */
[----:B------:R-:W-:-:S05]  /*8800*/  IMAD.WIDE.U32 R2, R2, c[0x0][0x308], R12 ;  /* 0x0000c20002027a25 */ /* 0x000fca00078e000c */
[----:B------:R-:W-:Y:S01]  /*8810*/  IADD3 R3, R3, UR5, RZ ;  /* 0x0000000503037c10 */ /* 0x000fe2000fffe0ff */
[----:B------:R-:W-:Y:S02]  /*8820*/  ULDC.64 UR4, c[0x0][0x310] ;  /* 0x0000c40000047ab9 */ /* 0x000fe40000000a00 */
[----:B------:R-:W-:Y:S02]  /*8830*/  UIMAD UR4, UR7, UR4, URZ ;  /* 0x00000004070472a4 */ /* 0x000fe4000f8e023f */
[----:B------:R-:W-:Y:S02]  /*8840*/  IMAD.WIDE.U32 R6, R6, c[0x0][0x310], R2 ;  /* 0x0000c40006067a25 */ /* 0x000fe400078e0002 */
[----:B------:R-:W-:Y:S02]  /*8850*/  UIMAD UR4, UR14, UR5, UR4 ;  /* 0x000000050e0472a4 */ /* 0x000fe4000f8e0204 */
[----:B------:R-:W-:-:S04]  /*8860*/  IMAD.WIDE R2, R0, 0x80, R8 ;  /* 0x0000008000027825 */ /* 0x000fc800078e0208 */
        /* <DEDUP_REMOVED lines=10> */
.L_x_1517:
[----:B------:R-:W-:Y:S05]  /*8910*/  BSYNC B0 ;  /* 0x0000000000007941 */ /* 0x000fea0003800000 */
.L_x_1516:
        /* <DEDUP_REMOVED lines=16> */
.L_x_1519:
[----:B------:R-:W-:Y:S05]  /*8a20*/  BSYNC B0 ;  /* 0x0000000000007941 */ /* 0x000fea0003800000 */
.L_x_1518:
        /* <DEDUP_REMOVED lines=16> */
.L_x_1521:
[----:B------:R-:W-:Y:S05]  /*8b30*/  BSYNC B0 ;  /* 0x0000000000007941 */ /* 0x000fea0003800000 */
.L_x_1520:
        /* <DEDUP_REMOVED lines=15> */
.L_x_1523:
[----:B------:R-:W-:Y:S05]  /*8c30*/  BSYNC B0 ;  /* 0x0000000000007941 */ /* 0x000fea0003800000 */
.L_x_1522:
        /* <DEDUP_REMOVED lines=13> */
[----:B--2---:R-:W-:Y:S01]  /*8d10*/  IADD3 R5, R7, UR4, RZ ;  /* 0x0000000407057c10 */ /* 0x004fe2000fffe0ff */
        /* <DEDUP_REMOVED lines=9> */
.L_x_1525:
[----:B------:R-:W-:Y:S05]  /*8db0*/  BSYNC B0 ;  /* 0x0000000000007941 */ /* 0x000fea0003800000 */
.L_x_1524:
        /* <DEDUP_REMOVED lines=14> */
.L_x_1527:
[----:B------:R-:W-:Y:S05]  /*8ea0*/  BSYNC B0 ;  /* 0x0000000000007941 */ /* 0x000fea0003800000 */
.L_x_1526:
        /* <DEDUP_REMOVED lines=14> */
.L_x_1529:
[----:B------:R-:W-:Y:S05]  /*8f90*/  BSYNC B0 ;  /* 0x0000000000007941 */ /* 0x000fea0003800000 */
.L_x_1528:
        /* <DEDUP_REMOVED lines=13> */
.L_x_1530:
        /* <DEDUP_REMOVED lines=9> */
.L_x_1845:


//--------------------- .text._ZN7cutlass13device_kernelIN5flash19enable_sm80_to_sm89INS1_16FlashAttnBwdSm80INS1_25CollectiveMainloopBwdSm80ILi2ELi2EN4cute5tupleIJNS5_1CILi128EEES8_NS7_ILi64EEEEEENS_10bfloat16_tEfNS_4arch4Sm80ELb1ELb0ELb0ELb0ELb1ELb0ELb0ELb0ELi2ELi4ELi4ELi4ELb0EEENS1_21CollectiveEpilogueBwdISA_SB_SD_Li256ELb0ELb0ELi2EEENS1_25SingleTileBwdLPTSchedulerILb0ELi128ELb1EEEEEEEEEvNT_6ParamsE --------------------------
	.section	.text._ZN7cutlass13device_kernelIN5flash19enable_sm80_to_sm89INS1_16FlashAttnBwdSm80INS1_25CollectiveMainloopBwdSm80ILi2ELi2EN4cute5tupleIJNS5_1CILi128EEES8_NS7_ILi64EEEEEENS_10bfloat16_tEfNS_4arch4Sm80ELb1ELb0ELb0ELb0ELb1ELb0ELb0ELb0ELi2ELi4ELi4ELi4ELb0EEENS1_21CollectiveEpilogueBwdISA_SB_SD_Li256ELb0ELb0ELi2EEENS1_25SingleTileBwdLPTSchedulerILb0ELi128ELb1EEEEEEEEEvNT_6ParamsE,"ax",@progbits
	.sectioninfo	@"SHI_REGISTERS=255"
	.align	128
.text._ZN7cutlass13device_kernelIN5flash19enable_sm80_to_sm89INS1_16FlashAttnBwdSm80INS1_25CollectiveMainloopBwdSm80ILi2ELi2EN4cute5tupleIJNS5_1CILi128EEES8_NS7_ILi64EEEEEENS_10bfloat16_tEfNS_4arch4Sm80ELb1ELb0ELb0ELb0ELb1ELb0ELb0ELb0ELi2ELi4ELi4ELi4ELb0EEENS1_21CollectiveEpilogueBwdISA_SB_SD_Li256ELb0ELb0ELi2EEENS1_25SingleTileBwdLPTSchedulerILb0ELi128ELb1EEEEEEEEEvNT_6ParamsE:
        .type           _ZN7cutlass13device_kernelIN5flash19enable_sm80_to_sm89INS1_16FlashAttnBwdSm80INS1_25CollectiveMainloopBwdSm80ILi2ELi2EN4cute5tupleIJNS5_1CILi128EEES8_NS7_ILi64EEEEEENS_10bfloat16_tEfNS_4arch4Sm80ELb1ELb0ELb0ELb0ELb1ELb0ELb0ELb0ELi2ELi4ELi4ELi4ELb0EEENS1_21CollectiveEpilogueBwdISA_SB_SD_Li256ELb0ELb0ELi2EEENS1_25SingleTileBwdLPTSchedulerILb0ELi128ELb1EEEEEEEEEvNT_6ParamsE,@function
        .size           _ZN7cutlass13device_kernelIN5flash19enable_sm80_to_sm89INS1_16FlashAttnBwdSm80INS1_25CollectiveMainloopBwdSm80ILi2ELi2EN4cute5tupleIJNS5_1CILi128EEES8_NS7_ILi64EEEEEENS_10bfloat16_tEfNS_4arch4Sm80ELb1ELb0ELb0ELb0ELb1ELb0ELb0ELb0ELi2ELi4ELi4ELi4ELb0EEENS1_21CollectiveEpilogueBwdISA_SB_SD_Li256ELb0ELb0ELi2EEENS1_25SingleTileBwdLPTSchedulerILb0ELi128ELb1EEEEEEEEEvNT_6ParamsE,(.L_x_1846 - _ZN7cutlass13device_kernelIN5flash19enable_sm80_to_sm89INS1_16FlashAttnBwdSm80INS1_25CollectiveMainloopBwdSm80ILi2ELi2EN4cute5tupleIJNS5_1CILi128EEES8_NS7_ILi64EEEEEENS_10bfloat16_tEfNS_4arch4Sm80ELb1ELb0ELb0ELb0ELb1ELb0ELb0ELb0ELi2ELi4ELi4ELi4ELb0EEENS1_21CollectiveEpilogueBwdISA_SB_SD_Li256ELb0ELb0ELi2EEENS1_25SingleTileBwdLPTSchedulerILb0ELi128ELb1EEEEEEEEEvNT_6ParamsE)
        .other          _ZN7cutlass13device_kernelIN5flash19enable_sm80_to_sm89INS1_16FlashAttnBwdSm80INS1_25CollectiveMainloopBwdSm80ILi2ELi2EN4cute5tupleIJNS5_1CILi128EEES8_NS7_ILi64EEEEEENS_10bfloat16_tEfNS_4arch4Sm80ELb1ELb0ELb0ELb0ELb1ELb0ELb0ELb0ELi2ELi4ELi4ELi4ELb0EEENS1_21CollectiveEpilogueBwdISA_SB_SD_Li256ELb0ELb0ELi2EEENS1_25SingleTileBwdLPTSchedulerILb0ELi128ELb1EEEEEEEEEvNT_6ParamsE,@"STO_CUDA_ENTRY STV_DEFAULT"
_ZN7cutlass13device_kernelIN5flash19enable_sm80_to_sm89INS1_16FlashAttnBwdSm80INS1_25CollectiveMainloopBwdSm80ILi2ELi2EN4cute5tupleIJNS5_1CILi128EEES8_NS7_ILi64EEEEEENS_10bfloat16_tEfNS_4arch4Sm80ELb1ELb0ELb0ELb0ELb1ELb0ELb0ELb0ELi2ELi4ELi4ELi4ELb0EEENS1_21CollectiveEpilogueBwdISA_SB_SD_Li256ELb0ELb0ELi2EEENS1_25SingleTileBwdLPTSchedulerILb0ELi128ELb1EEEEEEEEEvNT_6ParamsE:
        /* <DEDUP_REMOVED lines=32> */
.L_x_1532:
[----:B------:R-:W-:Y:S02]  /*0200*/  ULDC UR9, c[0x0][0x3ac] ;  /* 0x0000eb0000097ab9 */ /* 0x000fe40000000800 */
[----:B------:R-:W-:Y:S02]  /*0210*/  UISETP.NE.AND UP0, UPT, UR9, 0x1, UPT ;  /* 0x000000010900788c */ /* 0x000fe4000bf05270 */
[----:B------:R-:W-:Y:S02]  /*0220*/  ULDC.64 UR4, c[0x0][0x3b0] ;  /* 0x0000ec0000047ab9 */ /* 0x000fe40000000a00 */
[----:B------:R-:W-:Y:S02]  /*0230*/  UIMAD.WIDE.U32 UR10, UR8, UR4, URZ ;  /* 0x00000004080a72a5 */ /* 0x000fe4000f8e003f */
[----:B------:R-:W-:-:S05]  /*0240*/  UMOV UR6, UR8 ;  /* 0x0000000800067c82 */ /* 0x000fca0008000000 */
[----:B------:R-:W-:-:S04]  /*0250*/  @UP0 USHF.R.U32.HI UR6, URZ, UR5, UR11 ;  /* 0x000000053f060299 */ /* 0x000fc8000801160b */
[----:B------:R-:W-:Y:S02]  /*0260*/  UIMAD UR9, UR6, UR9, URZ ;  /* 0x00000009060972a4 */ /* 0x000fe4000f8e023f */
.L_x_1533:
[----:B------:R-:W-:Y:S02]  /*0270*/  ULDC.64 UR14, c[0x0][0x3a0] ;  /* 0x0000e800000e7ab9 */ /* 0x000fe40000000a00 */
[----:B------:R-:W-:Y:S02]  /*0280*/  UIADD3 UR8, UR8, -UR9, URZ ;  /* 0x8000000908087290 */ /* 0x000fe4000fffe03f */
[----:B------:R-:W-:Y:S02]  /*0290*/  UISETP.NE.AND UP0, UPT, UR14, 0x1, UPT ;  /* 0x000000010e00788c */ /* 0x000fe4000bf05270 */
[----:B------:R-:W-:Y:S02]  /*02a0*/  ULDC.64 UR4, c[0x0][0x3a8] ;  /* 0x0000ea0000047ab9 */ /* 0x000fe40000000a00 */
[----:B------:R-:W-:Y:S02]  /*02b0*/  UIMAD UR5, UR7, UR5, UR8 ;  /* 0x00000005070572a4 */ /* 0x000fe4000f8e0208 */
[----:B------:R-:W-:-:S02]  /*02c0*/  ULOP3.LUT UR6, URZ, UR6, URZ, 0x33, !UPT ;  /* 0x000000063f067292 */ /* 0x000fc4000f8e333f */
[----:B------:R-:W-:Y:S02]  /*02d0*/  UIMAD.WIDE.U32 UR8, UR5, UR15, URZ ;  /* 0x0000000f050872a5 */ /* 0x000fe4000f8e003f */
[----:B------:R-:W-:Y:S02]  /*02e0*/  ULDC UR13, c[0x0][0x394] ;  /* 0x0000e500000d7ab9 */ /* 0x000fe40000000800 */
[----:B------:R-:W-:Y:S02]  /*02f0*/  UMOV UR15, UR5 ;  /* 0x00000005000f7c82 */ /* 0x000fe40008000000 */
[----:B------:R-:W-:Y:S02]  /*0300*/  @UP0 USHF.R.U32.HI UR15, URZ, UR4, UR9 ;  /* 0x000000043f0f0299 */ /* 0x000fe40008011609 */
[----:B------:R-:W-:Y:S02]  /*0310*/  UIADD3 UR13, UR6, UR13, URZ ;  /* 0x0000000d060d7290 */ /* 0x000fe4000fffe03f */
[----:B------:R-:W-:-:S04]  /*0320*/  UIADD3 UR4, -UR15, URZ, URZ ;  /* 0x0000003f0f047290 */ /* 0x000fc8000fffe13f */
[----:B------:R-:W-:Y:S01]  /*0330*/  UIMAD UR14, UR4, UR14, UR5 ;  /* 0x0000000e040e72a4 */ /* 0x000fe2000f8e0205 */
[----:B------:R-:W-:Y:S05]  /*0340*/  BRA `(.L_x_1534) ;  /* 0x0000028000007947 */ /* 0x000fea0003800000 */
.L_x_1531:
        /* <DEDUP_REMOVED lines=20> */
.L_x_1535:
[----:B------:R-:W-:Y:S02]  /*0490*/  ULDC UR9, c[0x0][0x3ac] ;  /* 0x0000eb0000097ab9 */ /* 0x000fe40000000800 */
[----:B------:R-:W-:Y:S02]  /*04a0*/  UISETP.NE.AND UP0, UPT, UR9, 0x1, UPT ;  /* 0x000000010900788c */ /* 0x000fe4000bf05270 */
[----:B------:R-:W-:Y:S02]  /*04b0*/  ULDC.64 UR4, c[0x0][0x3b0] ;  /* 0x0000ec0000047ab9 */ /* 0x000fe40000000a00 */
[----:B------:R-:W-:Y:S02]  /*04c0*/  UIMAD.WIDE.U32 UR10, UR8, UR4, URZ ;  /* 0x00000004080a72a5 */ /* 0x000fe4000f8e003f */
[----:B------:R-:W-:-:S05]  /*04d0*/  UMOV UR6, UR8 ;  /* 0x0000000800067c82 */ /* 0x000fca0008000000 */
[----:B------:R-:W-:-:S04]  /*04e0*/  @UP0 USHF.R.U32.HI UR6, URZ, UR5, UR11 ;  /* 0x000000053f060299 */ /* 0x000fc8000801160b */
[----:B------:R-:W-:Y:S02]  /*04f0*/  UIMAD UR9, UR6, UR9, URZ ;  /* 0x00000009060972a4 */ /* 0x000fe4000f8e023f */
.L_x_1536:
        /* <DEDUP_REMOVED lines=12> */
[----:B------:R-:W-:Y:S02]  /*05c0*/  UIMAD UR14, UR4, UR14, UR5 ;  /* 0x0000000e040e72a4 */ /* 0x000fe4000f8e0205 */
.L_x_1534:
        /* <DEDUP_REMOVED lines=396> */
.L_x_1539:
[----:B--2---:R-:W-:Y:S05]  /*1e90*/  BSYNC B0 ;  /* 0x0000000000007941 */ /* 0x004fea0003800000 */
.L_x_1538:
        /* <DEDUP_REMOVED lines=103> */
.L_x_1542:
        /* <DEDUP_REMOVED lines=175> */
.L_x_1540:
        /* <DEDUP_REMOVED lines=825> */
.L_x_1541:
        /* <DEDUP_REMOVED lines=292> */
.L_x_1537:
        /* <DEDUP_REMOVED lines=156> */
.L_x_1545:
[----:B------:R-:W-:Y:S05]  /*7f90*/  BSYNC B0 ;  /* 0x0000000000007941 */ /* 0x000fea0003800000 */
.L_x_1544:
        /* <DEDUP_REMOVED lines=16> */
.L_x_1547:
[----:B------:R-:W-:Y:S05]  /*80a0*/  BSYNC B0 ;  /* 0x0000000000007941 */ /* 0x000fea0003800000 */
.L_x_1546:
        /* <DEDUP_REMOVED lines=16> */
.L_x_1549:
[----:B------:R-:W-:Y:S05]  /*81b0*/  BSYNC B0 ;  /* 0x0000000000007941 */ /* 0x000fea0003800000 */
.L_x_1548:
        /* <DEDUP_REMOVED lines=15> */
.L_x_1551:
[----:B------:R-:W-:Y:S05]  /*82b0*/  BSYNC B0 ;  /* 0x0000000000007941 */ /* 0x000fea0003800000 */
.L_x_1550:
        /* <DEDUP_REMOVED lines=23> */
.L_x_1553:
[----:B------:R-:W-:Y:S05]  /*8430*/  BSYNC B0 ;  /* 0x0000000000007941 */ /* 0x000fea0003800000 */
.L_x_1552:
        /* <DEDUP_REMOVED lines=14> */
.L_x_1555:
[----:B------:R-:W-:Y:S05]  /*8520*/  BSYNC B0 ;  /* 0x0000000000007941 */ /* 0x000fea0003800000 */
.L_x_1554:
        /* <DEDUP_REMOVED lines=14> */
.L_x_1557:
[----:B------:R-:W-:Y:S05]  /*8610*/  BSYNC B0 ;  /* 0x0000000000007941 */ /* 0x000fea0003800000 */
.L_x_1556:
        /* <DEDUP_REMOVED lines=14> */
.L_x_1543:
        /* <DEDUP_REMOVED lines=39> */
.L_x_1559:
[----:B------:R-:W-:Y:S05]  /*8970*/  BSYNC B0 ;  /* 0x0000000000007941 */ /* 0x000fea0003800000 */
.L_x_1558:
        /* <DEDUP_REMOVED lines=16> */
.L_x_1561:
[----:B------:R-:W-:Y:S05]  /*8a80*/  BSYNC B0 ;  /* 0x0000000000007941 */ /* 0x000fea0003800000 */
.L_x_1560:
        /* <DEDUP_REMOVED lines=16> */
.L_x_1563:
[----:B------:R-:W-:Y:S05]  /*8b90*/  BSYNC B0 ;  /* 0x0000000000007941 */ /* 0x000fea0003800000 */
.L_x_1562:
        /* <DEDUP_REMOVED lines=15> */
.L_x_1565:
[----:B------:R-:W-:Y:S05]  /*8c90*/  BSYNC B0 ;  /* 0x0000000000007941 */ /* 0x000fea0003800000 */
.L_x_1564:
        /* <DEDUP_REMOVED lines=23> */
.L_x_1567:
[----:B------:R-:W-:Y:S05]  /*8e10*/  BSYNC B0 ;  /* 0x0000000000007941 */ /* 0x000fea0003800000 */
.L_x_1566:
        /* <DEDUP_REMOVED lines=14> */
.L_x_1569:
[----:B------:R-:W-:Y:S05]  /*8f00*/  BSYNC B0 ;  /* 0x0000000000007941 */ /* 0x000fea0003800000 */
.L_x_1568:
        /* <DEDUP_REMOVED lines=14> */
.L_x_1571:
[----:B------:R-:W-:Y:S05]  /*8ff0*/  BSYNC B0 ;  /* 0x0000000000007941 */ /* 0x000fea0003800000 */
.L_x_1570:
        /* <DEDUP_REMOVED lines=13> */
.L_x_1572:
        /* <DEDUP_REMOVED lines=11> */
.L_x_1846:


//--------------------- .text._ZN7cutlass13device_kernelIN5flash19enable_sm80_to_sm89INS1_16FlashAttnBwdSm80INS1_25CollectiveMainloopBwdSm80ILi2ELi2EN4cute5tupleIJNS5_1CILi128EEES8_NS7_ILi64EEEEEENS_10bfloat16_tEfNS_4arch4Sm80ELb1ELb0ELb0ELb0ELb0ELb0ELb0ELb0ELi2ELi4ELi4ELi4ELb0EEENS1_24CollectiveEpilogueBwdGQAISA_fSD_Li256ELb0ELb0EEENS1_25SingleTileBwdLPTSchedulerILb0ELi128ELb0EEEEEEEEEvNT_6ParamsE --------------------------
	.section	.text._ZN7cutlass13device_kernelIN5flash19enable_sm80_to_sm89INS1_16FlashAttnBwdSm80INS1_25CollectiveMainloopBwdSm80ILi2ELi2EN4cute5tupleIJNS5_1CILi128EEES8_NS7_ILi64EEEEEENS_10bfloat16_tEfNS_4arch4Sm80ELb1ELb0ELb0ELb0ELb0ELb0ELb0ELb0ELi2ELi4ELi4ELi4ELb0EEENS1_24CollectiveEpilogueBwdGQAISA_fSD_Li256ELb0ELb0EEENS1_25SingleTileBwdLPTSchedulerILb0ELi128ELb0EEEEEEEEEvNT_6ParamsE,"ax",@progbits
	.sectioninfo	@"SHI_REGISTERS=255"
	.align	128
.text._ZN7cutlass13device_kernelIN5flash19enable_sm80_to_sm89INS1_16FlashAttnBwdSm80INS1_25CollectiveMainloopBwdSm80ILi2ELi2EN4cute5tupleIJNS5_1CILi128EEES8_NS7_ILi64EEEEEENS_10bfloat16_tEfNS_4arch4Sm80ELb1ELb0ELb0ELb0ELb0ELb0ELb0ELb0ELi2ELi4ELi4ELi4ELb0EEENS1_24CollectiveEpilogueBwdGQAISA_fSD_Li256ELb0ELb0EEENS1_25SingleTileBwdLPTSchedulerILb0ELi128ELb0EEEEEEEEEvNT_6ParamsE:
        .type           _ZN7cutlass13device_kernelIN5flash19enable_sm80_to_sm89INS1_16FlashAttnBwdSm80INS1_25CollectiveMainloopBwdSm80ILi2ELi2EN4cute5tupleIJNS5_1CILi128EEES8_NS7_ILi64EEEEEENS_10bfloat16_tEfNS_4arch4Sm80ELb1ELb0ELb0ELb0ELb0ELb0ELb0ELb0ELi2ELi4ELi4ELi4ELb0EEENS1_24CollectiveEpilogueBwdGQAISA_fSD_Li256ELb0ELb0EEENS1_25SingleTileBwdLPTSchedulerILb0ELi128ELb0EEEEEEEEEvNT_6ParamsE,@function
        .size           _ZN7cutlass13device_kernelIN5flash19enable_sm80_to_sm89INS1_16FlashAttnBwdSm80INS1_25CollectiveMainloopBwdSm80ILi2ELi2EN4cute5tupleIJNS5_1CILi128EEES8_NS7_ILi64EEEEEENS_10bfloat16_tEfNS_4arch4Sm80ELb1ELb0ELb0ELb0ELb0ELb0ELb0ELb0ELi2ELi4ELi4ELi4ELb0EEENS1_24CollectiveEpilogueBwdGQAISA_fSD_Li256ELb0ELb0EEENS1_25SingleTileBwdLPTSchedulerILb0ELi128ELb0EEEEEEEEEvNT_6ParamsE,(.L_x_1847 - _ZN7cutlass13device_kernelIN5flash19enable_sm80_to_sm89INS1_16FlashAttnBwdSm80INS1_25CollectiveMainloopBwdSm80ILi2ELi2EN4cute5tupleIJNS5_1CILi128EEES8_NS7_ILi64EEEEEENS_10bfloat16_tEfNS_4arch4Sm80ELb1ELb0ELb0ELb0ELb0ELb0ELb0ELb0ELi2ELi4ELi4ELi4ELb0EEENS1_24CollectiveEpilogueBwdGQAISA_fSD_Li256ELb0ELb0EEENS1_25SingleTileBwdLPTSchedulerILb0ELi128ELb0EEEEEEEEEvNT_6ParamsE)
        .other          _ZN7cutlass13device_kernelIN5flash19enable_sm80_to_sm89INS1_16FlashAttnBwdSm80INS1_25CollectiveMainloopBwdSm80ILi2ELi2EN4cute5tupleIJNS5_1CILi128EEES8_NS7_ILi64EEEEEENS_10bfloat16_tEfNS_4arch4Sm80ELb1ELb0ELb0ELb0ELb0ELb0ELb0ELb0ELi2ELi4ELi4ELi4ELb0EEENS1_24CollectiveEpilogueBwdGQAISA_fSD_Li256ELb0ELb0EEENS1_25SingleTileBwdLPTSchedulerILb0ELi128ELb0EEEEEEEEEvNT_6ParamsE,@"STO_CUDA_ENTRY STV_DEFAULT"
_ZN7cutlass13device_kernelIN5flash19enable_sm80_to_sm89INS1_16FlashAttnBwdSm80INS1_25CollectiveMainloopBwdSm80ILi2ELi2EN4cute5tupleIJNS5_1CILi128EEES8_NS7_ILi64EEEEEENS_10bfloat16_tEfNS_4arch4Sm80ELb1ELb0ELb0ELb0ELb0ELb0ELb0ELb0ELi2ELi4ELi4ELi4ELb0EEENS1_24CollectiveEpilogueBwdGQAISA_fSD_Li256ELb0ELb0EEENS1_25SingleTileBwdLPTSchedulerILb0ELi128ELb0EEEEEEEEEvNT_6ParamsE:
[----:B------:R-:W-:-:S03]  /*0000*/  MOV R1, c[0x0][0x28] ;  /* 0x00000a0000017a02 */ /* 0x000fc60000000f00 */
[----:B------:R-:W1:Y:S01]  /*0010*/  S2R R2, SR_TID.X ;  /* 0x0000000000027919 */ /* 0x000e620000002100 */
[----:B------:R-:W-:Y:S01]  /*0020*/  IADD3 R1, R1, -0x68, RZ ;  /* 0xffffff9801017810 */ /* 0x000fe20007ffe0ff */
[----:B------:R-:W2:Y:S01]  /*0030*/  S2UR UR7, SR_CTAID.X ;  /* 0x00000000000779c3 */ /* 0x000ea20000002500 */
[----:B------:R-:W-:Y:S02]  /*0040*/  IMAD.MOV.U32 R27, RZ, RZ, R3 ;  /* 0x000000ffff1b7224 */ /* 0x000fe400078e0003 */
[--C-:B-1----:R-:W-:Y:S01]  /*0050*/  IMAD.MOV.U32 R26, RZ, RZ, R2.reuse ;  /* 0x000000ffff1a7224 */ /* 0x102fe200078e0002 */
[----:B------:R-:W-:Y:S01]  /*0060*/  STL [R1+0x10], R2 ;  /* 0x0000100201007387 */ /* 0x000fe20000100800 */
        /* <DEDUP_REMOVED lines=8> */
[----:B------:R-:W-:Y:S02]  /*00f0*/  UMOV UR6, UR7 ;  /* 0x0000000700067c82 */ /* 0x000fe40008000000 */
[----:B------:R-:W-:-:S05]  /*0100*/  ULDC UR5, c[0x0][0x3c8] ;  /* 0x0000f20000057ab9 */ /* 0x000fca0000000800 */
        /* <DEDUP_REMOVED lines=15> */
.L_x_1574:
[----:B------:R-:W-:Y:S02]  /*0200*/  ULDC UR8, c[0x0][0x3b4] ;  /* 0x0000ed0000087ab9 */ /* 0x000fe40000000800 */
[----:B------:R-:W-:Y:S02]  /*0210*/  UISETP.NE.AND UP0, UPT, UR8, 0x1, UPT ;  /* 0x000000010800788c */ /* 0x000fe4000bf05270 */
[----:B------:R-:W-:Y:S02]  /*0220*/  ULDC.64 UR4, c[0x0][0x3b8] ;  /* 0x0000ee0000047ab9 */ /* 0x000fe40000000a00 */
[----:B------:R-:W-:Y:S02]  /*0230*/  UIMAD.WIDE.U32 UR10, UR7, UR4, URZ ;  /* 0x00000004070a72a5 */ /* 0x000fe4000f8e003f */
[----:B------:R-:W-:-:S05]  /*0240*/  UMOV UR22, UR7 ;  /* 0x0000000700167c82 */ /* 0x000fca0008000000 */
[----:B------:R-:W-:-:S04]  /*0250*/  @UP0 USHF.R.U32.HI UR22, URZ, UR5, UR11 ;  /* 0x000000053f160299 */ /* 0x000fc8000801160b */
[----:B------:R-:W-:Y:S02]  /*0260*/  UIMAD UR8, UR22, UR8, URZ ;  /* 0x00000008160872a4 */ /* 0x000fe4000f8e023f */
.L_x_1575:
[----:B------:R-:W-:Y:S02]  /*0270*/  ULDC.64 UR20, c[0x0][0x3a8] ;  /* 0x0000ea0000147ab9 */ /* 0x000fe40000000a00 */
[----:B------:R-:W-:Y:S02]  /*0280*/  UIADD3 UR7, UR7, -UR8, URZ ;  /* 0x8000000807077290 */ /* 0x000fe4000fffe03f */
[----:B------:R-:W-:Y:S02]  /*0290*/  UISETP.NE.AND UP0, UPT, UR20, 0x1, UPT ;  /* 0x000000011400788c */ /* 0x000fe4000bf05270 */
[----:B------:R-:W-:Y:S02]  /*02a0*/  ULDC.64 UR4, c[0x0][0x3b0] ;  /* 0x0000ec0000047ab9 */ /* 0x000fe40000000a00 */
[----:B------:R-:W-:-:S04]  /*02b0*/  UIMAD UR5, UR6, UR5, UR7 ;  /* 0x00000005060572a4 */ /* 0x000fc8000f8e0207 */
[----:B------:R-:W-:-:S03]  /*02c0*/  UIMAD.WIDE.U32 UR6, UR5, UR21, URZ ;  /* 0x00000015050672a5 */ /* 0x000fc6000f8e003f */
[----:B------:R-:W-:Y:S02]  /*02d0*/  UMOV UR21, UR5 ;  /* 0x0000000500157c82 */ /* 0x000fe40008000000 */
[----:B------:R-:W-:-:S04]  /*02e0*/  @UP0 USHF.R.U32.HI UR21, URZ, UR4, UR7 ;  /* 0x000000043f150299 */ /* 0x000fc80008011607 */
[----:B------:R-:W-:-:S04]  /*02f0*/  UIADD3 UR4, -UR21, URZ, URZ ;  /* 0x0000003f15047290 */ /* 0x000fc8000fffe13f */
[----:B------:R-:W-:Y:S01]  /*0300*/  UIMAD UR20, UR4, UR20, UR5 ;  /* 0x00000014041472a4 */ /* 0x000fe2000f8e0205 */
[----:B------:R-:W-:Y:S05]  /*0310*/  BRA `(.L_x_1576) ;  /* 0x0000025000007947 */ /* 0x000fea0003800000 */
.L_x_1573:
        /* <DEDUP_REMOVED lines=20> */
.L_x_1577:
[----:B------:R-:W-:Y:S02]  /*0460*/  ULDC UR8, c[0x0][0x3b4] ;  /* 0x0000ed0000087ab9 */ /* 0x000fe40000000800 */
[----:B------:R-:W-:Y:S02]  /*0470*/  UISETP.NE.AND UP0, UPT, UR8, 0x1, UPT ;  /* 0x000000010800788c */ /* 0x000fe4000bf05270 */
[----:B------:R-:W-:Y:S02]  /*0480*/  ULDC.64 UR4, c[0x0][0x3b8] ;  /* 0x0000ee0000047ab9 */ /* 0x000fe40000000a00 */
[----:B------:R-:W-:Y:S02]  /*0490*/  UIMAD.WIDE.U32 UR10, UR7, UR4, URZ ;  /* 0x00000004070a72a5 */ /* 0x000fe4000f8e003f */
[----:B------:R-:W-:-:S05]  /*04a0*/  UMOV UR22, UR7 ;  /* 0x0000000700167c82 */ /* 0x000fca0008000000 */
[----:B------:R-:W-:-:S04]  /*04b0*/  @UP0 USHF.R.U32.HI UR22, URZ, UR5, UR11 ;  /* 0x000000053f160299 */ /* 0x000fc8000801160b */
[----:B------:R-:W-:Y:S02]  /*04c0*/  UIMAD UR8, UR22, UR8, URZ ;  /* 0x00000008160872a4 */ /* 0x000fe4000f8e023f */
.L_x_1578:
        /* <DEDUP_REMOVED lines=9> */
[----:B------:R-:W-:Y:S02]  /*0560*/  UIMAD UR20, UR4, UR20, UR5 ;  /* 0x00000014041472a4 */ /* 0x000fe4000f8e0205 */
.L_x_1576:
        /* <DEDUP_REMOVED lines=14> */
[----:B------:R-:W-:Y:S01]  /*0650*/  UIADD3 UR6, UR6, 0x7f, URZ ;  /* 0x0000007f06067890 */ /* 0x000fe2000fffe03f */
[----:B------:R-:W-:Y:S01]  /*0660*/  CS2R R184, SRZ ;  /* 0x0000000000b87805 */ /* 0x000fe2000001ff00 */
[----:B------:R-:W-:Y:S01]  /*0670*/  USHF.R.S32.HI UR4, URZ, 0x1f, UR5 ;  /* 0x0000001f3f047899 */ /* 0x000fe20008011405 */
[----:B------:R-:W-:Y:S01]  /*0680*/  CS2R R182, SRZ ;  /* 0x0000000000b67805 */ /* 0x000fe2000001ff00 */
[----:B------:R-:W-:Y:S01]  /*0690*/  ULDC.64 UR24, c[0x0][0x118] ;  /* 0x0000460000187ab9 */ /* 0x000fe20000000a00 */
[----:B------:R-:W-:Y:S01]  /*06a0*/  CS2R R180, SRZ ;  /* 0x0000000000b47805 */ /* 0x000fe2000001ff00 */
[----:B------:R-:W-:Y:S01]  /*06b0*/  ULEA.HI UR18, UR4, UR5, URZ, 0x7 ;  /* 0x0000000504127291 */ /* 0x000fe2000f8f383f */
[----:B------:R-:W-:Y:S01]  /*06c0*/  CS2R R174, SRZ ;  /* 0x0000000000ae7805 */ /* 0x000fe2000001ff00 */
[----:B------:R-:W-:Y:S01]  /*06d0*/  USHF.R.S32.HI UR4, URZ, 0x1f, UR6 ;  /* 0x0000001f3f047899 */ /* 0x000fe20008011406 */
[----:B------:R-:W-:Y:S01]  /*06e0*/  CS2R R172, SRZ ;  /* 0x0000000000ac7805 */ /* 0x000fe2000001ff00 */
[----:B------:R-:W-:Y:S01]  /*06f0*/  USHF.R.S32.HI UR18, URZ, 0x7, UR18 ;  /* 0x000000073f127899 */ /* 0x000fe20008011412 */
[----:B------:R-:W-:Y:S01]  /*0700*/  CS2R R178, SRZ ;  /* 0x0000000000b27805 */ /* 0x000fe2000001ff00 */
[----:B------:R-:W-:Y:S01]  /*0710*/  ULEA.HI UR4, UR4, UR6, URZ, 0x7 ;  /* 0x0000000604047291 */ /* 0x000fe2000f8f383f */
[----:B------:R-:W-:Y:S01]  /*0720*/  CS2R R176, SRZ ;  /* 0x0000000000b07805 */ /* 0x000fe2000001ff00 */
[----:B------:R-:W-:Y:S01]  /*0730*/  UISETP.LT.AND UP0, UPT, URZ, UR18, UPT ;  /* 0x000000123f00728c */ /* 0x000fe2000bf01270 */
[----:B------:R-:W-:Y:S01]  /*0740*/  CS2R R170, SRZ ;  /* 0x0000000000aa7805 */ /* 0x000fe2000001ff00 */
[----:B------:R-:W-:Y:S01]  /*0750*/  USHF.R.S32.HI UR19, URZ, 0x7, UR4 ;  /* 0x000000073f137899 */ /* 0x000fe20008011404 */
        /* <DEDUP_REMOVED lines=21> */
[----:B------:R-:W-:-:S03]  /*08b0*/  CS2R R132, SRZ ;  /* 0x0000000000847805 */ /* 0x000fc6000001ff00 */
[----:B------:R-:W-:Y:S05]  /*08c0*/  @!P0 BRA `(.L_x_1579) ;  /* 0x00006a1000008947 */ /* 0x000fea0003800000 */
[----:B------:R-:W-:Y:S01]  /*08d0*/  SHF.R.S32.HI R21, RZ, 0x1f, R26 ;  /* 0x0000001fff157819 */ /* 0x000fe2000001141a */
[----:B------:R-:W-:Y:S01]  /*08e0*/  ULDC UR23, c[0x0][0x198] ;  /* 0x0000660000177ab9 */ /* 0x000fe20000000800 */
[----:B------:R-:W-:Y:S01]  /*08f0*/  IMAD.SHL.U32 R30, R26, 0x4, RZ ;  /* 0x000000041a1e7824 */ /* 0x000fe200078e00ff */
[----:B------:R-:W-:Y:S01]  /*0900*/  UIADD3 UR23, -UR8, UR23, URZ ;  /* 0x0000001708177290 */ /* 0x000fe2000fffe13f */
[----:B------:R-:W-:Y:S01]  /*0910*/  LEA.HI R2, R21, R26, RZ, 0x3 ;  /* 0x0000001a15027211 */ /* 0x000fe200078f18ff */
[----:B------:R-:W-:Y:S01]  /*0920*/  ULDC.64 UR6, c[0x0][0x248] ;  /* 0x0000920000067ab9 */ /* 0x000fe20000000a00 */
[----:B------:R-:W-:Y:S01]  /*0930*/  IMAD.U32 R3, RZ, RZ, UR22 ;  /* 0x00000016ff037e24 */ /* 0x000fe2000f8e00ff */
[----:B------:R-:W-:Y:S01]  /*0940*/  USHF.R.S32.HI UR10, URZ, 0x1f, UR20 ;  /* 0x0000001f3f0a7899 */ /* 0x000fe20008011414 */
[----:B------:R-:W-:Y:S01]  /*0950*/  SHF.R.S32.HI R28, RZ, 0x3, R2 ;  /* 0x00000003ff1c7819 */ /* 0x000fe20000011402 */
[----:B------:R-:W-:Y:S01]  /*0960*/  UISETP.NE.AND UP0, UPT, UR6, 0x1, UPT ;  /* 0x000000010600788c */ /* 0x000fe2000bf05270 */
[----:B------:R-:W-:Y:S01]  /*0970*/  SHF.R.S32.HI R31, RZ, 0x1f, R30 ;  /* 0x0000001fff1f7819 */ /* 0x000fe2000001141e */
[----:B------:R-:W-:Y:S01]  /*0980*/  ULDC.64 UR4, c[0x0][0x270] ;  /* 0x00009c0000047ab9 */ /* 0x000fe20000000a00 */
[--C-:B------:R-:W-:Y:S01]  /*0990*/  SHF.R.S32.HI R29, RZ, 0x1f, R28.reuse ;  /* 0x0000001fff1d7819 */ /* 0x100fe2000001141c */
[----:B------:R-:W-:Y:S01]  /*09a0*/  UIMAD UR4, UR10, UR4, URZ ;  /* 0x000000040a0472a4 */ /* 0x000fe2000f8e023f */
[C---:B------:R-:W-:Y:S01]  /*09b0*/  IADD3 R0, -R28.reuse, UR23, RZ ;  /* 0x000000171c007c10 */ /* 0x040fe2000fffe1ff */
[----:B------:R-:W-:Y:S01]  /*09c0*/  UIMAD.WIDE.U32 UR12, UR20, UR7, URZ ;  /* 0x00000007140c72a5 */ /* 0x000fe2000f8e003f */
[----:B------:R-:W-:Y:S01]  /*09d0*/  IMAD.SHL.U32 R4, R28, 0x40, RZ ;  /* 0x000000401c047824 */ /* 0x000fe200078e00ff */
[----:B------:R-:W-:Y:S01]  /*09e0*/  UIMAD UR8, UR20, UR5, UR4 ;  /* 0x00000005140872a4 */ /* 0x000fe2000f8e0204 */
[----:B------:R-:W-:Y:S01]  /*09f0*/  IMAD.WIDE R16, R3, 0x80, R28 ;  /* 0x0000008003107825 */ /* 0x000fe200078e021c */
[C---:B------:R-:W-:Y:S01]  /*0a00*/  ISETP.GE.AND P5, PT, R0.reuse, 0x1, PT ;  /* 0x000000010000780c */ /* 0x040fe20003fa6270 */
[----:B------:R-:W-:Y:S01]  /*0a10*/  ULDC UR6, c[0x0][0x250] ;  /* 0x0000940000067ab9 */ /* 0x000fe20000000800 */
[C---:B------:R-:W-:Y:S01]  /*0a20*/  ISETP.GE.AND P3, PT, R0.reuse, 0x21, PT ;  /* 0x000000210000780c */ /* 0x040fe20003f66270 */
[----:B------:R-:W-:Y:S01]  /*0a30*/  IMAD.U32 R3, RZ, RZ, UR20 ;  /* 0x00000014ff037e24 */ /* 0x000fe2000f8e00ff */
[C---:B------:R-:W-:Y:S01]  /*0a40*/  ISETP.GE.AND P2, PT, R0.reuse, 0x41, PT ;  /* 0x000000410000780c */ /* 0x040fe20003f46270 */
[----:B------:R-:W-:Y:S01]  /*0a50*/  UMOV UR9, UR20 ;  /* 0x0000001400097c82 */ /* 0x000fe20008000000 */
[----:B------:R-:W-:Y:S01]  /*0a60*/  ISETP.GE.AND P1, PT, R0, 0x61, PT ;  /* 0x000000610000780c */ /* 0x000fe20003f26270 */
[----:B------:R-:W-:Y:S01]  /*0a70*/  @UP0 USHF.R.U32.HI UR9, URZ, UR6, UR13 ;  /* 0x000000063f090299 */ /* 0x000fe2000801160d */
[----:B------:R-:W-:Y:S01]  /*0a80*/  LOP3.LUT R0, R2, 0xfffffff8, RZ, 0xc0, !PT ;  /* 0xfffffff802007812 */ /* 0x000fe200078ec0ff */
[----:B------:R-:W-:Y:S01]  /*0a90*/  IMAD.WIDE.U32 R2, R3, c[0x0][0x270], R30 ;  /* 0x00009c0003027a25 */ /* 0x000fe200078e001e */
[----:B------:R-:W-:Y:S01]  /*0aa0*/  ULDC.64 UR6, c[0x0][0x180] ;  /* 0x0000600000067ab9 */ /* 0x000fe20000000a00 */
[----:B------:R-:W-:Y:S01]  /*0ab0*/  STL.64 [R1+0x8], R28 ;  /* 0x0000081c01007387 */ /* 0x000fe20000100a00 */
[----:B------:R-:W-:Y:S01]  /*0ac0*/  ULDC.64 UR4, c[0x0][0x1e0] ;  /* 0x0000780000047ab9 */ /* 0x000fe20000000a00 */
[----:B------:R-:W-:Y:S01]  /*0ad0*/  IMAD.IADD R24, R26, 0x1, -R0 ;  /* 0x000000011a187824 */ /* 0x000fe200078e0a00 */
[----:B------:R-:W-:Y:S01]  /*0ae0*/  IADD3 R3, R3, UR8, RZ ;  /* 0x0000000803037c10 */ /* 0x000fe2000fffe0ff */
[----:B------:R-:W-:Y:S01]  /*0af0*/  USHF.R.S32.HI UR8, URZ, 0x1f, UR9 ;  /* 0x0000001f3f087899 */ /* 0x000fe20008011409 */
[----:B------:R-:W-:Y:S01]  /*0b00*/  IMAD.U32 R5, RZ, RZ, UR21 ;  /* 0x00000015ff057e24 */ /* 0x000fe2000f8e00ff */
[----:B------:R-:W-:Y:S01]  /*0b10*/  UIMAD UR6, UR10, UR6, URZ ;  /* 0x000000060a0672a4 */ /* 0x000fe2000f8e023f */
[----:B------:R-:W-:Y:S01]  /*0b20*/  IMAD.SHL.U32 R8, R24, 0x8, RZ ;  /* 0x0000000818087824 */ /* 0x000fe200078e00ff */
[----:B------:R-:W-:Y:S01]  /*0b30*/  LOP3.LUT R0, R4, 0x1c0, RZ, 0xc0, !PT ;  /* 0x000001c004007812 */ /* 0x000fe200078ec0ff */
[----:B------:R-:W-:Y:S01]  /*0b40*/  UIMAD UR4, UR8, UR4, URZ ;  /* 0x00000004080472a4 */ /* 0x000fe2000f8e023f */
[----:B------:R-:W-:Y:S01]  /*0b50*/  IMAD.WIDE.U32 R34, R5, c[0x0][0x278], R2 ;  /* 0x00009e0005227a25 */ /* 0x000fe200078e0002 */
[----:B------:R-:W-:Y:S01]  /*0b60*/  UIMAD UR11, UR20, UR7, UR6 ;  /* 0x00000007140b72a4 */ /* 0x000fe2000f8e0206 */
[--C-:B------:R-:W-:Y:S01]  /*0b70*/  SHF.R.S32.HI R9, RZ, 0x1f, R8.reuse ;  /* 0x0000001fff097819 */ /* 0x100fe20000011408 */
[----:B------:R-:W-:Y:S01]  /*0b80*/  UIMAD UR12, UR9, UR5, UR4 ;  /* 0x00000005090c72a4 */ /* 0x000fe2000f8e0204 */
[----:B------:R-:W-:Y:S01]  /*0b90*/  IMAD.U32 R2, RZ, RZ, UR20 ;  /* 0x00000014ff027e24 */ /* 0x000fe2000f8e00ff */
[----:B------:R-:W-:Y:S01]  /*0ba0*/  LOP3.LUT R4, R0, 0x38, R8, 0xf8, !PT ;  /* 0x0000003800047812 */ /* 0x000fe200078ef808 */
[----:B------:R-:W-:Y:S01]  /*0bb0*/  ULDC.64 UR6, c[0x0][0x210] ;  /* 0x0000840000067ab9 */ /* 0x000fe20000000a00 */
[----:B------:R-:W-:Y:S01]  /*0bc0*/  SHF.R.U32.HI R0, RZ, 0x3, R0 ;  /* 0x00000003ff007819 */ /* 0x000fe20000011600 */
[--C-:B------:R-:W-:Y:S01]  /*0bd0*/  IMAD.WIDE.U32 R2, R2, c[0x0][0x180], R8.reuse ;  /* 0x0000600002027a25 */ /* 0x100fe200078e0008 */
[----:B------:R-:W-:Y:S01]  /*0be0*/  ULDC.64 UR4, c[0x0][0x1b0] ;  /* 0x00006c0000047ab9 */ /* 0x000fe20000000a00 */
[----:B------:R-:W-:Y:S01]  /*0bf0*/  ISETP.GE.OR P6, PT, R8, c[0x0][0x1cc], !P5 ;  /* 0x0000730008007a0c */ /* 0x000fe20006fc6670 */
[----:B------:R-:W-:Y:S01]  /*0c00*/  UIMAD UR6, UR10, UR6, URZ ;  /* 0x000000060a0672a4 */ /* 0x000fe2000f8e023f */
[----:B------:R-:W-:Y:S01]  /*0c10*/  LOP3.LUT R4, R4, R0, RZ, 0x3c, !PT ;  /* 0x0000000004047212 */ /* 0x000fe200078e3cff */
[----:B------:R-:W-:Y:S01]  /*0c20*/  IMAD.U32 R12, RZ, RZ, UR20 ;  /* 0x00000014ff0c7e24 */ /* 0x000fe2000f8e00ff */
[----:B------:R-:W-:Y:S01]  /*0c30*/  UIMAD UR8, UR8, UR4, URZ ;  /* 0x00000004080872a4 */ /* 0x000fe2000f8e023f */
[----:B------:R-:W-:Y:S01]  /*0c40*/  LEA.HI R0, R21, R26, RZ, 0x6 ;  /* 0x0000001a15007211 */ /* 0x000fe200078f30ff */
[----:B------:R-:W-:Y:S01]  /*0c50*/  IMAD.U32 R10, RZ, RZ, UR9 ;  /* 0x00000009ff0a7e24 */ /* 0x000fe2000f8e00ff */
[----:B------:R-:W-:Y:S01]  /*0c60*/  IADD3 R5, R3, UR11, RZ ;  /* 0x0000000b03057c10 */ /* 0x000fe2000fffe0ff */
[----:B------:R-:W-:Y:S01]  /*0c70*/  UIMAD UR6, UR20, UR7, UR6 ;  /* 0x00000007140672a4 */ /* 0x000fe2000f8e0206 */
[--C-:B------:R-:W-:Y:S01]  /*0c80*/  IMAD.WIDE.U32 R12, R12, c[0x0][0x210], R8.reuse ;  /* 0x000084000c0c7a25 */ /* 0x100fe200078e0008 */
[----:B------:R-:W-:Y:S01]  /*0c90*/  USHF.R.S32.HI UR11, URZ, 0x1f, UR21 ;  /* 0x0000001f3f0b7899 */ /* 0x000fe20008011415 */
[----:B------:R-:W-:Y:S01]  /*0ca0*/  ISETP.GE.OR P4, PT, R8, c[0x0][0x1cc], !P3 ;  /* 0x0000730008007a0c */ /* 0x000fe20005f86670 */
[----:B------:R-:W-:Y:S01]  /*0cb0*/  UIMAD UR8, UR9, UR5, UR8 ;  /* 0x00000005090872a4 */ /* 0x000fe2000f8e0208 */
[----:B------:R-:W-:Y:S01]  /*0cc0*/  IMAD.SHL.U32 R0, R0, 0x8, RZ ;  /* 0x0000000800007824 */ /* 0x000fe200078e00ff */
[----:B------:R-:W-:Y:S01]  /*0cd0*/  IADD3 R19, R13, UR6, RZ ;  /* 0x000000060d137c10 */ /* 0x000fe2000fffe0ff */
[----:B------:R-:W-:Y:S01]  /*0ce0*/  ULDC.64 UR4, c[0x0][0x188] ;  /* 0x0000620000047ab9 */ /* 0x000fe20000000a00 */
[----:B------:R-:W-:Y:S01]  /*0cf0*/  IMAD.WIDE.U32 R6, R10, c[0x0][0x1e0], R8 ;  /* 0x000078000a067a25 */ /* 0x000fe200078e0008 */
[----:B------:R-:W-:Y:S01]  /*0d00*/  UIMAD UR4, UR11, UR4, URZ ;  /* 0x000000040b0472a4 */ /* 0x000fe2000f8e023f */
[----:B------:R-:W-:Y:S01]  /*0d10*/  LOP3.LUT R20, R4, 0xfffffe00, R0, 0xf8, !PT ;  /* 0xfffffe0004147812 */ /* 0x000fe200078ef800 */
[----:B------:R-:W-:Y:S01]  /*0d20*/  ULDC.64 UR6, c[0x0][0x1e8] ;  /* 0x00007a0000067ab9 */ /* 0x000fe20000000a00 */
[----:B------:R-:W-:Y:S01]  /*0d30*/  IMAD.WIDE.U32 R10, R10, c[0x0][0x1b0], R8 ;  /* 0x00006c000a0a7a25 */ /* 0x000fe200078e0008 */
[----:B------:R-:W-:Y:S01]  /*0d40*/  IADD3 R3, R7, UR12, RZ ;  /* 0x0000000c07037c10 */ /* 0x000fe2000fffe0ff */
[----:B------:R-:W-:Y:S01]  /*0d50*/  UIMAD UR6, UR11, UR6, URZ ;  /* 0x000000060b0672a4 */ /* 0x000fe2000f8e023f */
[----:B------:R-:W-:Y:S01]  /*0d60*/  ISETP.GE.OR P5, PT, R8, c[0x0][0x19c], !P5 ;  /* 0x0000670008007a0c */ /* 0x000fe20006fa6670 */
[----:B------:R-:W-:Y:S01]  /*0d70*/  IMAD.MOV.U32 R4, RZ, RZ, R2 ;  /* 0x000000ffff047224 */ /* 0x000fe200078e0002 */
[----:B------:R-:W-:Y:S01]  /*0d80*/  IADD3 R7, R11, UR8, RZ ;  /* 0x000000080b077c10 */ /* 0x000fe2000fffe0ff */
[----:B------:R-:W-:Y:S01]  /*0d90*/  IMAD.U32 R9, RZ, RZ, UR21 ;  /* 0x00000015ff097e24 */ /* 0x000fe2000f8e00ff */
[----:B------:R-:W-:Y:S01]  /*0da0*/  UIMAD UR8, UR21, UR5, UR4 ;  /* 0x00000005150872a4 */ /* 0x000fe2000f8e0204 */
[----:B------:R-:W-:Y:S01]  /*0db0*/  IMAD.MOV.U32 R2, RZ, RZ, R6 ;  /* 0x000000ffff027224 */ /* 0x000fe200078e0006 */
[----:B------:R-:W-:Y:S01]  /*0dc0*/  UIMAD UR6, UR21, UR7, UR6 ;  /* 0x00000007150672a4 */ /* 0x000fe2000f8e0206 */
[----:B------:R-:W-:Y:S01]  /*0dd0*/  IMAD.U32 R0, RZ, RZ, UR21 ;  /* 0x00000015ff007e24 */ /* 0x000fe2000f8e00ff */
[----:B------:R-:W-:Y:S01]  /*0de0*/  ULDC.64 UR4, c[0x0][0x1b8] ;  /* 0x00006e0000047ab9 */ /* 0x000fe20000000a00 */
[----:B------:R-:W-:Y:S01]  /*0df0*/  IMAD.WIDE.U32 R4, R9, c[0x0][0x188], R4 ;  /* 0x0000620009047a25 */ /* 0x000fe200078e0004 */
[----:B------:R-:W-:Y:S01]  /*0e00*/  UIMAD UR4, UR11, UR4, URZ ;  /* 0x000000040b0472a4 */ /* 0x000fe2000f8e023f */
[----:B------:R1:W-:Y:S01]  /*0e10*/  STL.64 [R1+0x18], R30 ;  /* 0x0000181e01007387 */ /* 0x0003e20000100a00 */
[----:B------:R-:W-:Y:S01]  /*0e20*/  UMOV UR15, 0x6 ;  /* 0x00000006000f7882 */ /* 0x000fe20000000000 */
[----:B------:R-:W-:Y:S01]  /*0e30*/  IMAD.MOV.U32 R6, RZ, RZ, R10 ;  /* 0x000000ffff067224 */ /* 0x000fe200078e000a */
[----:B------:R-:W-:Y:S01]  /*0e40*/  UIMAD UR7, UR21, UR5, UR4 ;  /* 0x00000005150772a4 */ /* 0x000fe2000f8e0204 */
[----:B------:R-:W-:Y:S01]  /*0e50*/  IMAD.WIDE.U32 R2, R0, c[0x0][0x1e8], R2 ;  /* 0x00007a0000027a25 */ /* 0x000fe200078e0002 */
[----:B------:R-:W-:Y:S01]  /*0e60*/  IADD3 R15, R5, UR8, RZ ;  /* 0x00000008050f7c10 */ /* 0x000fe2000fffe0ff */
[----:B------:R-:W-:Y:S01]  /*0e70*/  ULDC.64 UR4, c[0x0][0x1d8] ;  /* 0x0000760000047ab9 */ /* 0x000fe20000000a00 */
[----:B------:R-:W-:Y:S01]  /*0e80*/  ISETP.GE.OR P3, PT, R8, c[0x0][0x19c], !P3 ;  /* 0x0000670008007a0c */ /* 0x000fe20005f66670 */
[----:B------:R-:W-:Y:S01]  /*0e90*/  IMAD.WIDE.U32 R6, R9, c[0x0][0x1b8], R6 ;  /* 0x00006e0009067a25 */ /* 0x000fe200078e0006 */
[----:B------:R-:W-:Y:S01]  /*0ea0*/  IADD3 R5, R3, UR6, RZ ;  /* 0x0000000603057c10 */ /* 0x000fe2000fffe0ff */
[----:B------:R-:W-:Y:S01]  /*0eb0*/  USHF.L.U32 UR13, UR4, 0x6, URZ ;  /* 0x00000006040d7899 */ /* 0x000fe2000800063f */
[----:B------:R-:W-:Y:S01]  /*0ec0*/  STL.64 [R1+0x50], R34 ;  /* 0x0000502201007387 */ /* 0x000fe20000100a00 */
[----:B------:R-:W-:Y:S01]  /*0ed0*/  IMAD.MOV.U32 R14, RZ, RZ, R4 ;  /* 0x000000ffff0e7224 */ /* 0x000fe200078e0004 */
[----:B------:R-:W-:Y:S01]  /*0ee0*/  IADD3 R3, R7, UR7, RZ ;  /* 0x0000000707037c10 */ /* 0x000fe2000fffe0ff */
[----:B------:R-:W-:Y:S01]  /*0ef0*/  IMAD R0, R17, c[0x0][0x1d8], RZ ;  /* 0x0000760011007a24 */ /* 0x000fe200078e02ff */
[----:B------:R-:W-:Y:S01]  /*0f00*/  USHF.L.U64.HI UR12, UR4, UR15, UR5 ;  /* 0x0000000f040c7299 */ /* 0x000fe20008010205 */
[----:B------:R-:W-:Y:S01]  /*0f10*/  IMAD.MOV.U32 R4, RZ, RZ, R2 ;  /* 0x000000ffff047224 */ /* 0x000fe200078e0002 */
[----:B------:R-:W-:Y:S01]  /*0f20*/  USHF.R.S32.HI UR14, URZ, 0x1f, UR18 ;  /* 0x0000001f3f0e7899 */ /* 0x000fe20008011412 */
[C---:B------:R-:W-:Y:S01]  /*0f30*/  IMAD R7, R16.reuse, c[0x0][0x1dc], R0 ;  /* 0x0000770010077a24 */ /* 0x040fe200078e0200 */
[----:B------:R-:W-:Y:S01]  /*0f40*/  ULDC.64 UR4, c[0x0][0x178] ;  /* 0x00005e0000047ab9 */ /* 0x000fe20000000a00 */
[----:B------:R-:W-:Y:S01]  /*0f50*/  IMAD.WIDE.U32 R10, R16, c[0x0][0x1d8], R4 ;  /* 0x00007600100a7a25 */ /* 0x000fe200078e0004 */
[----:B------:R-:W-:-:S02]  /*0f60*/  UIMAD UR16, UR14, UR4, URZ ;  /* 0x000000040e1072a4 */ /* 0x000fc4000f8e023f */
[----:B------:R-:W-:Y:S01]  /*0f70*/  UIMAD.WIDE.U32 UR26, UR18, UR4, URZ ;  /* 0x00000004121a72a5 */ /* 0x000fe2000f8e003f */
[----:B------:R-:W-:Y:S01]  /*0f80*/  IMAD.MOV.U32 R2, RZ, RZ, R6 ;  /* 0x000000ffff027224 */ /* 0x000fe200078e0006 */
[----:B------:R-:W-:Y:S01]  /*0f90*/  LEA R6, P0, R10, c[0x0][0x1c0], 0x1 ;  /* 0x000070000a067a11 */ /* 0x000fe200078008ff */
[----:B------:R-:W-:Y:S01]  /*0fa0*/  IMAD.IADD R7, R11, 0x1, R7 ;  /* 0x000000010b077824 */ /* 0x000fe200078e0207 */
[----:B------:R-:W-:Y:S01]  /*0fb0*/  UIMAD UR16, UR18, UR5, UR16 ;  /* 0x00000005121072a4 */ /* 0x000fe2000f8e0210 */
[----:B------:R-:W-:Y:S01]  /*0fc0*/  IMAD R0, R17, c[0x0][0x1a8], RZ ;  /* 0x00006a0011007a24 */ /* 0x000fe200078e02ff */
[----:B------:R-:W-:Y:S01]  /*0fd0*/  ULDC.64 UR6, c[0x0][0x278] ;  /* 0x00009e0000067ab9 */ /* 0x000fe20000000a00 */
[----:B------:R-:W-:Y:S01]  /*0fe0*/  IMAD.WIDE.U32 R4, R16, c[0x0][0x1a8], R2 ;  /* 0x00006a0010047a25 */ /* 0x000fe200078e0002 */
[----:B------:R-:W-:Y:S01]  /*0ff0*/  LEA.HI.X R7, R10, c[0x0][0x1c4], R7, 0x1, P0 ;  /* 0x000071000a077a11 */ /* 0x000fe200000f0c07 */
[----:B------:R-:W-:Y:S01]  /*1000*/  UIADD3 UR16, UR27, UR16, URZ ;  /* 0x000000101b107290 */ /* 0x000fe2000fffe03f */
[----:B------:R-:W-:Y:S01]  /*1010*/  IADD3 R2, P0, R6, UR13, RZ ;  /* 0x0000000d06027c10 */ /* 0x000fe2000ff1e0ff */
[----:B------:R-:W-:Y:S01]  /*1020*/  IMAD R0, R16, c[0x0][0x1ac], R0 ;  /* 0x00006b0010007a24 */ /* 0x000fe200078e0200 */
[----:B------:R-:W-:Y:S01]  /*1030*/  UIMAD UR6, UR11, UR6, URZ ;  /* 0x000000060b0672a4 */ /* 0x000fe2000f8e023f */
[----:B------:R-:W-:Y:S01]  /*1040*/  IMAD.MOV.U32 R18, RZ, RZ, R12 ;  /* 0x000000ffff127224 */ /* 0x000fe200078e000c */
[----:B------:R-:W-:Y:S01]  /*1050*/  IADD3.X R3, R7, UR12, RZ, P0, !PT ;  /* 0x0000000c07037c10 */ /* 0x000fe200087fe4ff */
[----:B------:R-:W-:Y:S01]  /*1060*/  IMAD.IADD R0, R5, 0x1, R0 ;  /* 0x0000000105007824 */ /* 0x000fe200078e0200 */
[----:B------:R-:W-:Y:S01]  /*1070*/  LEA R12, P0, R4, c[0x0][0x190], 0x1 ;  /* 0x00006400040c7a11 */ /* 0x000fe200078008ff */
[----:B------:R-:W-:Y:S01]  /*1080*/  IMAD.SHL.U32 R22, R20, 0x2, RZ ;  /* 0x0000000214167824 */ /* 0x000fe200078e00ff */
[----:B------:R-:W-:Y:S01]  /*1090*/  ULDC.64 UR8, c[0x0][0x1a8] ;  /* 0x00006a0000087ab9 */ /* 0x000fe20000000a00 */
[----:B------:R-:W-:Y:S01]  /*10a0*/  IMAD.WIDE.U32 R36, R28, c[0x0][0x178], R14 ;  /* 0x00005e001c247a25 */ /* 0x000fe200078e000e */
[----:B------:R-:W-:Y:S01]  /*10b0*/  LEA.HI.X R13, R4, c[0x0][0x194], R0, 0x1, P0 ;  /* 0x00006500040d7a11 */ /* 0x000fe200000f0c00 */
[----:B------:R-:W-:Y:S01]  /*10c0*/  USHF.L.U32 UR17, UR8, 0x6, URZ ;  /* 0x0000000608117899 */ /* 0x000fe2000800063f */
        /* <DEDUP_REMOVED lines=9> */
[----:B------:R-:W-:Y:S01]  /*1160*/  UIMAD UR26, UR21, UR7, UR6 ;  /* 0x00000007151a72a4 */ /* 0x000fe2000f8e0206 */
[----:B------:R-:W-:Y:S01]  /*1170*/  IMAD.U32 R5, RZ, RZ, UR27 ;  /* 0x0000001bff057e24 */ /* 0x000fe2000f8e00ff */
[----:B------:R-:W-:Y:S01]  /*1180*/  STL.64 [R1+0x40], R36 ;  /* 0x0000402401007387 */ /* 0x000fe20000100a00 */
[----:B------:R-:W-:Y:S01]  /*1190*/  IMAD.U32 R5, RZ, RZ, UR16 ;  /* 0x00000010ff057e24 */ /* 0x000fe2000f8e00ff */
[----:B------:R-:W-:Y:S01]  /*11a0*/  USHF.L.U64.HI UR16, UR8, UR15, UR9 ;  /* 0x0000000f08107299 */ /* 0x000fe20008010209 */
[----:B------:R-:W-:Y:S01]  /*11b0*/  IMAD.IADD R23, R37, 0x1, R0 ;  /* 0x0000000125177824 */ /* 0x000fe200078e0200 */
[C---:B------:R-:W-:Y:S01]  /*11c0*/  LEA R0, P4, R4.reuse, R36, 0x7 ;  /* 0x0000002404007211 */ /* 0x040fe200078838ff */
[----:B------:R-:W-:Y:S01]  /*11d0*/  USHF.L.U32 UR8, UR18, 0x7, URZ ;  /* 0x0000000712087899 */ /* 0x000fe2000800063f */
[----:B------:R-:W-:Y:S01]  /*11e0*/  IMAD.U32 R10, RZ, RZ, UR21 ;  /* 0x00000015ff0a7e24 */ /* 0x000fe2000f8e00ff */
[----:B------:R-:W-:Y:S01]  /*11f0*/  IADD3 R14, R35, UR26, RZ ;  /* 0x0000001a230e7c10 */ /* 0x000fe2000fffe0ff */
[----:B------:R-:W-:Y:S01]  /*1200*/  STL [R1+0x58], R23 ;  /* 0x0000581701007387 */ /* 0x000fe20000100800 */
[----:B------:R-:W-:Y:S01]  /*1210*/  LEA.HI.X R5, R4, R23, R5, 0x7, P4 ;  /* 0x0000001704057211 */ /* 0x000fe200020f3c05 */
[----:B------:R-:W-:Y:S01]  /*1220*/  USHF.R.S32.HI UR9, URZ, 0x1f, UR8 ;  /* 0x0000001f3f097899 */ /* 0x000fe20008011408 */
[----:B------:R-:W-:Y:S01]  /*1230*/  ISETP.GT.AND P4, PT, R26, 0x1f, PT ;  /* 0x0000001f1a00780c */ /* 0x000fe20003f84270 */
[----:B------:R-:W-:Y:S01]  /*1240*/  IMAD.WIDE.U32 R10, R10, c[0x0][0x218], R18 ;  /* 0x000086000a0a7a25 */ /* 0x000fe200078e0012 */
[----:B------:R4:W-:Y:S01]  /*1250*/  STL [R1+0x4c], R14 ;  /* 0x00004c0e01007387 */ /* 0x0009e20000100800 */
[----:B------:R-:W-:Y:S01]  /*1260*/  ULDC.64 UR6, c[0x0][0x218] ;  /* 0x0000860000067ab9 */ /* 0x000fe20000000a00 */
[----:B------:R-:W-:Y:S01]  /*1270*/  ISETP.GE.OR P2, PT, R8, c[0x0][0x19c], !P2 ;  /* 0x0000670008007a0c */ /* 0x000fe20005746670 */
[----:B------:R-:W-:Y:S01]  /*1280*/  UIMAD UR6, UR11, UR6, URZ ;  /* 0x000000060b0672a4 */ /* 0x000fe2000f8e023f */
[----:B------:R-:W-:Y:S01]  /*1290*/  IMAD.U32 R16, RZ, RZ, UR20 ;  /* 0x00000014ff107e24 */ /* 0x000fe2000f8e00ff */
[----:B------:R-:W-:-:S02]  /*12a0*/  LEA.HI R15, R21, R26, RZ, 0x4 ;  /* 0x0000001a150f7211 */ /* 0x000fc400078f20ff */
[----:B------:R-:W-:Y:S01]  /*12b0*/  UIMAD UR7, UR21, UR7, UR6 ;  /* 0x00000007150772a4 */ /* 0x000fe2000f8e0206 */
[----:B------:R-:W-:Y:S01]  /*12c0*/  IMAD.WIDE.U32 R16, R16, c[0x0][0x288], R30 ;  /* 0x0000a20010107a25 */ /* 0x000fe200078e001e */
[----:B---3--:R-:W-:-:S04]  /*12d0*/  IADD3 R2, P6, R2, UR13, RZ ;  /* 0x0000000d02027c10 */ /* 0x008fc8000ffde0ff */
[----:B------:R-:W-:Y:S01]  /*12e0*/  IADD3 R11, R11, UR7, RZ ;  /* 0x000000070b0b7c10 */ /* 0x000fe2000fffe0ff */
[----:B------:R-:W-:Y:S01]  /*12f0*/  ULDC.64 UR6, c[0x0][0x288] ;  /* 0x0000a20000067ab9 */ /* 0x000fe20000000a00 */
[----:B------:R-:W-:Y:S01]  /*1300*/  IADD3.X R3, R3, UR12, RZ, P6, !PT ;  /* 0x0000000c03037c10 */ /* 0x000fe2000b7fe4ff */
[----:B------:R-:W-:Y:S02]  /*1310*/  UIMAD UR6, UR10, UR6, URZ ;  /* 0x000000060a0672a4 */ /* 0x000fe4000f8e023f */
[----:B-1----:R-:W-:Y:S02]  /*1320*/  IMAD.WIDE.U32 R30, R28, c[0x0][0x208], R10 ;  /* 0x000082001c1e7a25 */ /* 0x002fe400078e000a */
[----:B------:R1:W-:Y:S01]  /*1330*/  LDGSTS.E.BYPASS.LTC128B.128 [R22+0x6080], [R2.64], !P0 ;  /* 0x0608000002167fae */ /* 0x0003e2000c101d58 */
[C---:B--2---:R-:W-:Y:S01]  /*1340*/  LEA R6, P0, R0.reuse, c[0x0][0x160], 0x1 ;  /* 0x0000580000067a11 */ /* 0x044fe200078008ff */
[----:B------:R-:W-:Y:S01]  /*1350*/  UIMAD UR26, UR20, UR7, UR6 ;  /* 0x00000007141a72a4 */ /* 0x000fe2000f8e0206 */
[----:B------:R-:W-:Y:S01]  /*1360*/  IMAD.MOV.U32 R32, RZ, RZ, R30 ;  /* 0x000000ffff207224 */ /* 0x000fe200078e001e */
[----:B------:R2:W-:Y:S01]  /*1370*/  STL.64 [R1+0x38], R30 ;  /* 0x0000381e01007387 */ /* 0x0005e20000100a00 */
[----:B------:R-:W-:Y:S01]  /*1380*/  LEA.HI.X R7, R0, c[0x0][0x164], R5, 0x1, P0 ;  /* 0x0000590000077a11 */ /* 0x000fe200000f0c05 */
[----:B------:R-:W-:Y:S01]  /*1390*/  UMOV UR6, 0x7 ;  /* 0x0000000700067882 */ /* 0x000fe20000000000 */
[----:B------:R-:W-:-:S02]  /*13a0*/  @!P4 IADD3 R0, P0, R34, UR8, RZ ;  /* 0x000000082200cc10 */ /* 0x000fc4000ff1e0ff */
[----:B------:R-:W-:Y:S02]  /*13b0*/  IADD3 R9, R17, UR26, RZ ;  /* 0x0000001a11097c10 */ /* 0x000fe4000fffe0ff */
[----:B------:R-:W-:Y:S01]  /*13c0*/  @!P4 IADD3.X R4, R14, UR9, RZ, P0, !PT ;  /* 0x000000090e04cc10 */ /* 0x000fe200087fe4ff */
[----:B----4-:R-:W-:Y:S01]  /*13d0*/  IMAD.U32 R14, RZ, RZ, UR8 ;  /* 0x00000008ff0e7e24 */ /* 0x010fe2000f8e00ff */
[----:B------:R-:W-:-:S04]  /*13e0*/  @!P4 LEA R18, P0, R0, c[0x0][0x258], 0x2 ;  /* 0x000096000012ca11 */ /* 0x000fc800078010ff */
[----:B------:R-:W-:Y:S01]  /*13f0*/  @!P4 LEA.HI.X R19, R0, c[0x0][0x25c], R4, 0x2, P0 ;  /* 0x000097000013ca11 */ /* 0x000fe200000f1404 */
[----:B------:R-:W-:Y:S01]  /*1400*/  IMAD R0, R29, c[0x0][0x208], RZ ;  /* 0x000082001d007a24 */ /* 0x000fe200078e02ff */
[----:B------:R-:W-:Y:S02]  /*1410*/  IADD3 R4, P0, R12, UR17, RZ ;  /* 0x000000110c047c10 */ /* 0x000fe4000ff1e0ff */
[C---:B------:R-:W-:Y:S01]  /*1420*/  IADD3 R14, -R28.reuse, c[0x0][0x168], -R14 ;  /* 0x00005a001c0e7a10 */ /* 0x040fe20007ffe90e */
[----:B------:R-:W-:Y:S01]  /*1430*/  IMAD R0, R28, c[0x0][0x20c], R0 ;  /* 0x000083001c007a24 */ /* 0x000fe200078e0200 */
[----:B------:R-:W-:-:S03]  /*1440*/  IADD3.X R5, R13, UR16, RZ, P0, !PT ;  /* 0x000000100d057c10 */ /* 0x000fc600087fe4ff */
[----:B------:R-:W-:Y:S01]  /*1450*/  IMAD.IADD R33, R31, 0x1, R0 ;  /* 0x000000011f217824 */ /* 0x000fe200078e0200 */
[----:B-1----:R-:W-:Y:S01]  /*1460*/  IADD3 R2, P6, R2, UR13, RZ ;  /* 0x0000000d02027c10 */ /* 0x002fe2000ffde0ff */
[----:B------:R-:W-:-:S03]  /*1470*/  USHF.L.U32 UR13, UR4, 0x6, URZ ;  /* 0x00000006040d7899 */ /* 0x000fc6000800063f */
[----:B------:R-:W-:Y:S01]  /*1480*/  IADD3.X R3, R3, UR12, RZ, P6, !PT ;  /* 0x0000000c03037c10 */ /* 0x000fe2000b7fe4ff */
[----:B------:R-:W-:Y:S01]  /*1490*/  USHF.L.U64.HI UR12, UR4, UR15, UR5 ;  /* 0x0000000f040c7299 */ /* 0x000fe20008010205 */
[C---:B------:R-:W-:Y:S01]  /*14a0*/  ISETP.GE.OR P6, PT, R8.reuse, c[0x0][0x1cc], !P1 ;  /* 0x0000730008007a0c */ /* 0x040fe20004fc6670 */
[----:B------:R1:W-:Y:S01]  /*14b0*/  STL.64 [R1+0x28], R32 ;  /* 0x0000282001007387 */ /* 0x0003e20000100a00 */
[----:B------:R-:W-:Y:S01]  /*14c0*/  ISETP.GE.OR P1, PT, R8, c[0x0][0x19c], !P1 ;  /* 0x0000670008007a0c */ /* 0x000fe20004f26670 */
[----:B------:R-:W-:Y:S02]  /*14d0*/  ULDC.64 UR4, c[0x0][0x208] ;  /* 0x0000820000047ab9 */ /* 0x000fe40000000a00 */
[----:B------:R-:W-:Y:S02]  /*14e0*/  USHF.L.U32 UR7, UR4, 0x7, URZ ;  /* 0x0000000704077899 */ /* 0x000fe4000800063f */
[----:B------:R-:W-:-:S04]  /*14f0*/  USHF.L.U64.HI UR6, UR4, UR6, UR5 ;  /* 0x0000000604067299 */ /* 0x000fc80008010205 */
[----:B------:R-:W-:Y:S01]  /*1500*/  UIMAD UR5, UR6, UR18, URZ ;  /* 0x00000012060572a4 */ /* 0x000fe2000f8e023f */
[----:B------:R-:W-:Y:S01]  /*1510*/  IMAD.U32 R23, RZ, RZ, UR7 ;  /* 0x00000007ff177e24 */ /* 0x000fe2000f8e00ff */
[----:B------:R3:W-:Y:S01]  /*1520*/  LDGSTS.E.BYPASS.LTC128B.128 [R22+0x7080], [R2.64], !P6 ;  /* 0x0708000002167fae */ /* 0x0007e2000f101d58 */
[C---:B------:R-:W-:Y:S01]  /*1530*/  ISETP.GE.AND P6, PT, R8.reuse, c[0x0][0x16c], PT ;  /* 0x00005b0008007a0c */ /* 0x040fe20003fc6270 */
[----:B------:R-:W-:Y:S01]  /*1540*/  UIMAD UR5, UR14, UR7, UR5 ;  /* 0x000000070e0572a4 */ /* 0x000fe2000f8e0205 */
[----:B------:R-:W-:Y:S01]  /*1550*/  IMAD.WIDE.U32 R10, R23, UR18, R32 ;  /* 0x00000012170a7c25 */ /* 0x000fe2000f8e0020 */
[----:B------:R4:W-:Y:S01]  /*1560*/  LDGSTS.E.BYPASS.LTC128B.128 [R22+0x80], [R12.64], !P5 ;  /* 0x000800000c167fae */ /* 0x0009e2000e901d58 */
[----:B------:R-:W-:Y:S01]  /*1570*/  ISETP.GE.AND P5, PT, R8, c[0x0][0x1fc], PT ;  /* 0x00007f0008007a0c */ /* 0x000fe20003fa6270 */
[----:B------:R-:W-:Y:S01]  /*1580*/  ULDC UR14, c[0x0][0x20c] ;  /* 0x00008300000e7ab9 */ /* 0x000fe20000000800 */
[----:B------:R-:W-:Y:S01]  /*1590*/  IMAD.MOV.U32 R8, RZ, RZ, R16 ;  /* 0x000000ffff087224 */ /* 0x000fe200078e0010 */
[----:B------:R5:W-:Y:S01]  /*15a0*/  LDGSTS.E.BYPASS.LTC128B.128 [R22+0x1080], [R4.64], !P3 ;  /* 0x0108000004167fae */ /* 0x000be2000d901d58 */
[----:B------:R-:W-:Y:S01]  /*15b0*/  ISETP.LT.OR P3, PT, R14, 0x1, P6 ;  /* 0x000000010e00780c */ /* 0x000fe20003761670 */
[----:B------:R-:W-:Y:S01]  /*15c0*/  USHF.L.U64.HI UR14, UR4, UR15, UR14 ;  /* 0x0000000f040e7299 */ /* 0x000fe2000801020e */
[----:B------:R-:W-:Y:S01]  /*15d0*/  IADD3 R0, R11, UR5, RZ ;  /* 0x000000050b007c10 */ /* 0x000fe2000fffe0ff */
[----:B------:R-:W-:-:S03]  /*15e0*/  USHF.L.U32 UR15, UR4, 0x6, URZ ;  /* 0x00000006040f7899 */ /* 0x000fc6000800063f */
[----:B------:R-:W-:Y:S02]  /*15f0*/  ULDC.64 UR4, c[0x0][0x290] ;  /* 0x0000a40000047ab9 */ /* 0x000fe40000000a00 */
[----:B------:R-:W-:-:S04]  /*1600*/  UIMAD UR4, UR11, UR4, URZ ;  /* 0x000000040b0472a4 */ /* 0x000fc8000f8e023f */
[----:B------:R-:W-:Y:S01]  /*1610*/  UIMAD UR4, UR21, UR5, UR4 ;  /* 0x00000005150472a4 */ /* 0x000fe2000f8e0204 */
[----:B---3--:R-:W-:-:S04]  /*1620*/  IADD3 R2, P0, R4, UR17, RZ ;  /* 0x0000001104027c10 */ /* 0x008fc8000ff1e0ff */
[----:B------:R-:W-:Y:S02]  /*1630*/  IADD3.X R3, R5, UR16, RZ, P0, !PT ;  /* 0x0000001005037c10 */ /* 0x000fe400087fe4ff */
[----:B----4-:R-:W-:-:S03]  /*1640*/  IADD3 R12, P0, R2, UR17, RZ ;  /* 0x00000011020c7c10 */ /* 0x010fc6000ff1e0ff */
[----:B------:R3:W-:Y:S01]  /*1650*/  LDGSTS.E.BYPASS.LTC128B.128 [R22+0x2080], [R2.64], !P2 ;  /* 0x0208000002167fae */ /* 0x0007e2000d101d58 */
[----:B------:R-:W-:Y:S02]  /*1660*/  IADD3.X R13, R3, UR16, RZ, P0, !PT ;  /* 0x00000010030d7c10 */ /* 0x000fe400087fe4ff */
[----:B------:R-:W-:-:S03]  /*1670*/  ISETP.LT.OR P2, PT, R14, 0x41, P6 ;  /* 0x000000410e00780c */ /* 0x000fc60003741670 */
[----:B------:R4:W-:Y:S01]  /*1680*/  LDGSTS.E.BYPASS.LTC128B.128 [R22+0x3080], [R12.64], !P1 ;  /* 0x030800000c167fae */ /* 0x0009e2000c901d58 */
[----:B------:R-:W-:-:S03]  /*1690*/  ISETP.LT.OR P1, PT, R14, 0x61, P6 ;  /* 0x000000610e00780c */ /* 0x000fc60003721670 */
[----:B------:R-:W0:Y:S04]  /*16a0*/  LDGDEPBAR ;  /* 0x00000000000079af */ /* 0x000e280000000000 */
[----:B------:R1:W-:Y:S01]  /*16b0*/  LDGSTS.E.BYPASS.LTC128B.128 [R22+0x8080], [R6.64], !P3 ;  /* 0x0808000006167fae */ /* 0x0003e2000d901d58 */
[----:B------:R-:W-:Y:S02]  /*16c0*/  ISETP.LT.OR P3, PT, R14, 0x21, P6 ;  /* 0x000000210e00780c */ /* 0x000fe40003761670 */
[----:B---3--:R-:W-:-:S04]  /*16d0*/  SHF.R.S32.HI R3, RZ, 0x4, R15 ;  /* 0x00000004ff037819 */ /* 0x008fc8000001140f */
[----:B------:R-:W-:-:S04]  /*16e0*/  LEA.HI R2, R15, R3, RZ, 0x1 ;  /* 0x000000030f027211 */ /* 0x000fc800078f08ff */
[----:B------:R-:W-:-:S05]  /*16f0*/  LOP3.LUT R20, R2, 0xfffffffe, RZ, 0xc0, !PT ;  /* 0xfffffffe02147812 */ /* 0x000fca00078ec0ff */
[----:B------:R-:W-:Y:S01]  /*1700*/  IMAD.IADD R20, R3, 0x1, -R20 ;  /* 0x0000000103147824 */ /* 0x000fe200078e0a14 */
[----:B-1----:R-:W-:-:S04]  /*1710*/  IADD3 R6, P0, R6, UR13, RZ ;  /* 0x0000000d06067c10 */ /* 0x002fc8000ff1e0ff */
[----:B------:R-:W-:Y:S02]  /*1720*/  IADD3.X R7, R7, UR12, RZ, P0, !PT ;  /* 0x0000000c07077c10 */ /* 0x000fe400087fe4ff */
[----:B-----5:R-:W-:-:S03]  /*1730*/  IADD3 R4, P0, R6, UR13, RZ ;  /* 0x0000000d06047c10 */ /* 0x020fc6000ff1e0ff */
[----:B------:R1:W-:Y:S01]  /*1740*/  LDGSTS.E.BYPASS.LTC128B.128 [R22+0x9080], [R6.64], !P3 ;  /* 0x0908000006167fae */ /* 0x0003e2000d901d58 */
[----:B------:R-:W-:Y:S02]  /*1750*/  IADD3.X R5, R7, UR12, RZ, P0, !PT ;  /* 0x0000000c07057c10 */ /* 0x000fe400087fe4ff */
[----:B----4-:R-:W-:Y:S02]  /*1760*/  IADD3 R12, P0, R4, UR13, RZ ;  /* 0x0000000d040c7c10 */ /* 0x010fe4000ff1e0ff */
[----:B------:R-:W-:Y:S01]  /*1770*/  ISETP.LT.OR P3, PT, R14, 0x41, P5 ;  /* 0x000000410e00780c */ /* 0x000fe20002f61670 */
[----:B------:R3:W-:Y:S01]  /*1780*/  LDGSTS.E.BYPASS.LTC128B.128 [R22+0xa080], [R4.64], !P2 ;  /* 0x0a08000004167fae */ /* 0x0007e2000d101d58 */
[----:B------:R-:W-:Y:S02]  /*1790*/  IADD3.X R13, R5, UR12, RZ, P0, !PT ;  /* 0x0000000c050d7c10 */ /* 0x000fe400087fe4ff */
[----:B------:R-:W-:Y:S02]  /*17a0*/  LEA R2, P0, R10, c[0x0][0x1f0], 0x1 ;  /* 0x00007c000a027a11 */ /* 0x000fe400078008ff */
[----:B------:R-:W-:Y:S01]  /*17b0*/  ISETP.LT.OR P2, PT, R14, 0x61, P5 ;  /* 0x000000610e00780c */ /* 0x000fe20002f41670 */
[----:B------:R4:W-:Y:S01]  /*17c0*/  LDGSTS.E.BYPASS.LTC128B.128 [R22+0xb080], [R12.64], !P1 ;  /* 0x0b0800000c167fae */ /* 0x0009e2000c901d58 */
[----:B------:R-:W-:Y:S01]  /*17d0*/  LEA.HI.X R3, R10, c[0x0][0x1f4], R0, 0x1, P0 ;  /* 0x00007d000a037a11 */ /* 0x000fe200000f0c00 */
[----:B------:R-:W-:Y:S01]  /*17e0*/  IMAD.U32 R0, RZ, RZ, UR21 ;  /* 0x00000015ff007e24 */ /* 0x000fe2000f8e00ff */
[----:B------:R-:W-:-:S02]  /*17f0*/  ISETP.LT.OR P0, PT, R14, 0x1, P5 ;  /* 0x000000010e00780c */ /* 0x000fc40002f01670 */
[----:B------:R-:W-:Y:S01]  /*1800*/  ISETP.LT.OR P1, PT, R14, 0x21, P5 ;  /* 0x000000210e00780c */ /* 0x000fe20002f21670 */
[----:B--2---:R-:W-:Y:S01]  /*1810*/  IMAD.WIDE.U32 R30, R0, c[0x0][0x290], R8 ;  /* 0x0000a400001e7a25 */ /* 0x004fe200078e0008 */
[----:B------:R-:W-:-:S04]  /*1820*/  LOP3.LUT R0, R15, 0xfffffff0, RZ, 0xc0, !PT ;  /* 0xfffffff00f007812 */ /* 0x000fc800078ec0ff */
[----:B------:R-:W-:Y:S01]  /*1830*/  IADD3 R25, R31, UR4, RZ ;  /* 0x000000041f197c10 */ /* 0x000fe2000fffe0ff */
[----:B------:R-:W-:Y:S01]  /*1840*/  UIADD3 UR4, UR18, 0x1, URZ ;  /* 0x0000000112047890 */ /* 0x000fe2000fffe03f */
[----:B------:R2:W-:Y:S01]  /*1850*/  STL.64 [R1+0x30], R30 ;  /* 0x0000301e01007387 */ /* 0x0005e20000100a00 */
[C---:B-1----:R-:W-:Y:S02]  /*1860*/  IMAD.IADD R7, R26.reuse, 0x1, -R0 ;  /* 0x000000011a077824 */ /* 0x042fe400078e0a00 */
        /* <DEDUP_REMOVED lines=11> */
[----:B-1----:R-:W-:-:S04]  /*1920*/  SHF.R.S32.HI R4, RZ, 0x1f, R12 ;  /* 0x0000001fff047819 */ /* 0x002fc8000001140c */
        /* <DEDUP_REMOVED lines=51> */
[----:B--2---:R-:W-:Y:S01]  /*1c60*/  LEA R4, P1, R6, c[0x0][0x1f0], 0x1 ;  /* 0x00007c0006047a11 */ /* 0x004fe200078208ff */
        /* <DEDUP_REMOVED lines=25> */
.L_x_1581:
[----:B--2---:R-:W-:Y:S05]  /*1e00*/  BSYNC B0 ;  /* 0x0000000000007941 */ /* 0x004fea0003800000 */
.L_x_1580:
[C---:B-12---:R-:W-:Y:S01]  /*1e10*/  IMAD.SHL.U32 R4, R24.reuse, 0x40, RZ ;  /* 0x0000004018047824 */ /* 0x046fe200078e00ff */
        /* <DEDUP_REMOVED lines=57> */
[----:B------:R-:W-:Y:S01]  /*21b0*/  IMAD.IADD R226, R225, 0x1, R226 ;  /* 0x00000001e1e27824 */ /* 0x000fe200078e02e2 */
[----:B------:R-:W-:Y:S01]  /*21c0*/  LOP3.LUT R0, R2, R0, R14, 0x1e, !PT ;  /* 0x0000000002007212 */ /* 0x000fe200078e1e0e */
[----:B------:R-:W-:Y:S01]  /*21d0*/  IMAD.SHL.U32 R9, R3, 0x2, RZ ;  /* 0x0000000203097824 */ /* 0x000fe200078e00ff */
[----:B------:R-:W-:Y:S01]  /*21e0*/  SEL R238, R238, 0xffffffc0, !P2 ;  /* 0xffffffc0eeee7807 */ /* 0x000fe20005000000 */
[----:B------:R-:W-:Y:S01]  /*21f0*/  IMAD.IADD R228, R225, 0x1, R227 ;  /* 0x00000001e1e47824 */ /* 0x000fe200078e02e3 */
[----:B------:R-:W-:Y:S01]  /*2200*/  CS2R R178, SRZ ;  /* 0x0000000000b27805 */ /* 0x000fe2000001ff00 */
[----:B------:R-:W-:Y:S01]  /*2210*/  IMAD.IADD R0, R0, 0x1, R5 ;  /* 0x0000000100007824 */ /* 0x000fe200078e0205 */
[----:B------:R1:W-:Y:S01]  /*2220*/  STL [R1+0x48], R9 ;  /* 0x0000480901007387 */ /* 0x0003e20000100800 */
[----:B------:R-:W-:Y:S01]  /*2230*/  CS2R R176, SRZ ;  /* 0x0000000000b07805 */ /* 0x000fe2000001ff00 */
[----:B------:R-:W-:Y:S01]  /*2240*/  CS2R R170, SRZ ;  /* 0x0000000000aa7805 */ /* 0x000fe2000001ff00 */
[----:B------:R-:W-:Y:S01]  /*2250*/  CS2R R168, SRZ ;  /* 0x0000000000a87805 */ /* 0x000fe2000001ff00 */
[----:B------:R-:W-:Y:S01]  /*2260*/  LEA R236, R0, 0x18880, 0x1 ;  /* 0x0001888000ec7811 */ /* 0x000fe200078e08ff */
[----:B------:R-:W-:Y:S01]  /*2270*/  CS2R R166, SRZ ;  /* 0x0000000000a67805 */ /* 0x000fe2000001ff00 */
[----:B------:R-:W-:Y:S01]  /*2280*/  IADD3 R0, -R9, UR23, RZ ;  /* 0x0000001709007c10 */ /* 0x000fe2000fffe1ff */
[----:B------:R-:W-:Y:S01]  /*2290*/  CS2R R164, SRZ ;  /* 0x0000000000a47805 */ /* 0x000fe2000001ff00 */
[C---:B------:R-:W-:Y:S01]  /*22a0*/  IADD3 R237, R236.reuse, 0x20, RZ ;  /* 0x00000020eced7810 */ /* 0x040fe20007ffe0ff */
[C---:B------:R-:W-:Y:S01]  /*22b0*/  IMAD.IADD R239, R236.reuse, 0x1, R238 ;  /* 0x00000001ecef7824 */ /* 0x040fe200078e02ee */
[----:B------:R-:W-:Y:S01]  /*22c0*/  @P1 IADD3 R237, R236, -0x20, RZ ;  /* 0xffffffe0eced1810 */ /* 0x000fe20007ffe0ff */
[----:B------:R1:W-:Y:S01]  /*22d0*/  STL [R1], R0 ;  /* 0x0000000001007387 */ /* 0x0003e20000100800 */
        /* <DEDUP_REMOVED lines=19> */
[----:B------:R-:W-:Y:S01]  /*2410*/  UMOV UR17, URZ ;  /* 0x0000003f00117c82 */ /* 0x000fe20008000000 */
[----:B------:R-:W-:Y:S01]  /*2420*/  IMAD.IADD R227, R227, 0x1, R226 ;  /* 0x00000001e3e37824 */ /* 0x000fe200078e02e2 */
[----:B------:R-:W-:Y:S01]  /*2430*/  UMOV UR16, 0x1 ;  /* 0x0000000100107882 */ /* 0x000fe20000000000 */
[----:B------:R-:W-:Y:S01]  /*2440*/  IMAD.IADD R238, R238, 0x1, R237 ;  /* 0x00000001eeee7824 */ /* 0x000fe200078e02ed */
[----:B------:R-:W-:-:S02]  /*2450*/  UMOV UR5, URZ ;  /* 0x0000003f00057c82 */ /* 0x000fc40008000000 */
[----:B------:R-:W-:Y:S02]  /*2460*/  UMOV UR11, 0xffffff80 ;  /* 0xffffff80000b7882 */ /* 0x000fe40000000000 */
[----:B------:R-:W-:Y:S02]  /*2470*/  ULDC UR9, c[0x0][0x168] ;  /* 0x00005a0000097ab9 */ /* 0x000fe40000000800 */
[----:B-1----:R-:W-:Y:S02]  /*2480*/  ULDC UR8, c[0x0][0x198] ;  /* 0x0000660000087ab9 */ /* 0x002fe40000000800 */
.L_x_1584:
        /* <DEDUP_REMOVED lines=123> */
[----:B------:R-:W-:Y:S01]  /*2c40*/  ULDC.64 UR6, c[0x0][0x178] ;  /* 0x00005e0000067ab9 */ /* 0x000fe20000000a00 */
[----:B------:R-:W-:Y:S01]  /*2c50*/  IMAD.U32 R72, RZ, RZ, UR16 ;  /* 0x00000010ff487e24 */ /* 0x000fe2000f8e00ff */
[----:B------:R-:W-:Y:S01]  /*2c60*/  USHF.R.S32.HI UR4, URZ, 0x1f, UR23 ;  /* 0x0000001f3f047899 */ /* 0x000fe20008011417 */
[----:B------:R-:W3:Y:S01]  /*2c70*/  LDL.64 R248, [R1+0x40] ;  /* 0x0000400001f87983 */ /* 0x000ee20000100a00 */
[----:B------:R-:W-:Y:S01]  /*2c80*/  IMAD.U32 R69, RZ, RZ, UR18 ;  /* 0x00000012ff457e24 */ /* 0x000fe2000f8e00ff */
[----:B------:R-:W-:Y:S02]  /*2c90*/  UIMAD.WIDE.U32 UR26, UR23, UR6, URZ ;  /* 0x00000006171a72a5 */ /* 0x000fe4000f8e003f */
[----:B------:R-:W4:Y:S01]  /*2ca0*/  LDL.64 R244, [R1+0x50] ;  /* 0x0000500001f47983 */ /* 0x000f220000100a00 */
[----:B------:R-:W-:Y:S01]  /*2cb0*/  UIMAD UR4, UR4, UR6, URZ ;  /* 0x00000006040472a4 */ /* 0x000fe2000f8e023f */
[----:B------:R-:W-:Y:S02]  /*2cc0*/  @!P4 LEA R69, R69, 0x80, 0x7 ;  /* 0x000000804545c811 */ /* 0x000fe400078e38ff */
[----:B------:R-:W5:Y:S01]  /*2cd0*/  LDL R240, [R1+0x58] ;  /* 0x0000580001f07983 */ /* 0x000f620000100800 */
[----:B------:R-:W-:Y:S01]  /*2ce0*/  UIMAD UR4, UR23, UR7, UR4 ;  /* 0x00000007170472a4 */ /* 0x000fe2000f8e0204 */
[----:B------:R-:W-:Y:S01]  /*2cf0*/  IMAD.U32 R68, RZ, RZ, UR26 ;  /* 0x0000001aff447e24 */ /* 0x000fe2000f8e00ff */
[----:B------:R-:W-:Y:S01]  /*2d00*/  UIMAD UR23, UR23, UR11, UR9 ;  /* 0x0000000b171772a4 */ /* 0x000fe2000f8e0209 */
[----:B------:R-:W5:Y:S01]  /*2d10*/  LDL R123, [R1+0x4c] ;  /* 0x00004c00017b7983 */ /* 0x000f620000100800 */
[----:B------:R-:W-:Y:S01]  /*2d20*/  UIADD3 UR4, UR27, UR4, URZ ;  /* 0x000000041b047290 */ /* 0x000fe2000fffe03f */
[----:B------:R-:W-:Y:S02]  /*2d30*/  IMAD.U32 R71, RZ, RZ, UR26 ;  /* 0x0000001aff477e24 */ /* 0x000fe4000f8e00ff */
[----:B------:R-:W5:Y:S03]  /*2d40*/  LDL R122, [R1+0x60] ;  /* 0x00006000017a7983 */ /* 0x000f660000100800 */
[----:B------:R-:W-:Y:S01]  /*2d50*/  IMAD.U32 R70, RZ, RZ, UR4 ;  /* 0x00000004ff467e24 */ /* 0x000fe2000f8e00ff */
[----:B------:R-:W5:Y:S01]  /*2d60*/  LDL.64 R120, [R1+0x18] ;  /* 0x0000180001787983 */ /* 0x000f620000100a00 */
[----:B--2---:R-:W-:Y:S02]  /*2d70*/  IADD3 R73, -R246, UR23, RZ ;  /* 0x00000017f6497c10 */ /* 0x004fe4000fffe1ff */
[----:B---3--:R-:W-:Y:S02]  /*2d80*/  LEA R68, P2, R68, R248, 0x7 ;  /* 0x000000f844447211 */ /* 0x008fe400078438ff */
[----:B------:R-:W-:Y:S02]  /*2d90*/  ISETP.LT.OR P3, PT, R73, 0x1, P6 ;  /* 0x000000014900780c */ /* 0x000fe40003761670 */
[----:B----4-:R-:W-:Y:S02]  /*2da0*/  @!P4 IADD3 R75, P1, R69, R244, RZ ;  /* 0x000000f4454bc210 */ /* 0x010fe40007f3e0ff */
[----:B-----5:R-:W-:Y:S02]  /*2db0*/  LEA.HI.X R71, R71, R240, R70, 0x7, P2 ;  /* 0x000000f047477211 */ /* 0x020fe400010f3c46 */
[C---:B------:R-:W-:Y:S02]  /*2dc0*/  LEA R70, P2, R68.reuse, c[0x0][0x160], 0x1 ;  /* 0x0000580044467a11 */ /* 0x040fe400078408ff */
[----:B------:R-:W-:Y:S02]  /*2dd0*/  @!P4 LEA.HI.X.SX32 R76, R69, R123, 0x1, P1 ;  /* 0x0000007b454cc211 */ /* 0x000fe400008f0eff */
[----:B------:R-:W-:Y:S02]  /*2de0*/  ISETP.LT.OR P1, PT, R73, 0x21, P6 ;  /* 0x000000214900780c */ /* 0x000fe40003721670 */
[----:B------:R-:W-:Y:S01]  /*2df0*/  LEA.HI.X R71, R68, c[0x0][0x164], R71, 0x1, P2 ;  /* 0x0000590044477a11 */ /* 0x000fe200010f0c47 */
[----:B------:R-:W-:Y:S01]  /*2e00*/  IMAD R72, R72, 0x4000, R122 ;  /* 0x0000400048487824 */ /* 0x000fe200078e027a */
[----:B------:R-:W-:Y:S04]  /*2e10*/  IADD3 R68, P2, R70, UR13, RZ ;  /* 0x0000000d46447c10 */ /* 0x000fe8000ff5e0ff */
[----:B------:R-:W-:Y:S01]  /*2e20*/  @!PT LDS RZ, [RZ] ;  /* 0x00000000fffff984 */ /* 0x000fe20000000800 */
[----:B------:R-:W-:Y:S01]  /*2e30*/  @!PT LDS RZ, [RZ] ;  /* 0x00000000fffff984 */ /* 0x000fe20000000800 */
[----:B------:R-:W-:Y:S01]  /*2e40*/  @!PT LDS RZ, [RZ] ;  /* 0x00000000fffff984 */ /* 0x000fe20000000800 */
[----:B------:R1:W-:Y:S01]  /*2e50*/  LDGSTS.E.BYPASS.LTC128B.128 [R72], [R70.64], !P3 ;  /* 0x0000000046487fae */ /* 0x0003e2000d901d58 */
[----:B------:R-:W-:Y:S02]  /*2e60*/  IADD3.X R69, R71, UR12, RZ, P2, !PT ;  /* 0x0000000c47457c10 */ /* 0x000fe400097fe4ff */
[----:B------:R-:W-:Y:S02]  /*2e70*/  @!P4 LEA R74, P2, R75, c[0x0][0x258], 0x2 ;  /* 0x000096004b4aca11 */ /* 0x000fe400078410ff */
[----:B------:R-:W-:Y:S01]  /*2e80*/  ISETP.LT.OR P3, PT, R73, 0x41, P6 ;  /* 0x000000414900780c */ /* 0x000fe20003761670 */
        /* <DEDUP_REMOVED lines=13> */
.L_x_1582:
[-C--:B-12-4-:R-:W-:Y:S01]  /*2f60*/  HMMA.16816.F32.BF16 R68, R128, R80.reuse, RZ ;  /* 0x000000508044723c */ /* 0x096fe200000418ff */
[----:B------:R-:W2:Y:S01]  /*2f70*/  LDL R240, [R1+0x48] ;  /* 0x0000480001f07983 */ /* 0x000ea20000100800 */
[----:B------:R-:W-:Y:S02]  /*2f80*/  USHF.L.U32 UR4, UR5, 0xd, URZ ;  /* 0x0000000d05047899 */ /* 0x000fe4000800063f */
[----:B------:R-:W-:Y:S01]  /*2f90*/  ULEA UR7, UR18, 0x1, 0x7 ;  /* 0x0000000112077891 */ /* 0x000fe2000f8e383f */
[----:B------:R-:W3:Y:S01]  /*2fa0*/  LDL R241, [R1] ;  /* 0x0000000001f17983 */ /* 0x000ee20000100800 */
[----:B------:R-:W-:Y:S02]  /*2fb0*/  USHF.L.U32 UR6, UR22, 0x7, URZ ;  /* 0x0000000716067899 */ /* 0x000fe4000800063f */
[C---:B------:R-:W-:Y:S01]  /*2fc0*/  HMMA.16816.F32.BF16 R72, R124.reuse, R80, RZ ;  /* 0x000000507c48723c */ /* 0x040fe200000418ff */
[----:B------:R-:W0:Y:S01]  /*2fd0*/  LDGDEPBAR ;  /* 0x00000000000079af */ /* 0x000e220000000000 */
[----:B------:R-:W-:Y:S02]  /*2fe0*/  UIADD3 UR6, UR7, UR8, -UR6 ;  /* 0x0000000807067290 */ /* 0x000fe4000fffe806 */
[----:B------:R-:W-:Y:S04]  /*2ff0*/  UIADD3 UR23, UR18, 0x2, URZ ;  /* 0x0000000212177890 */ /* 0x000fe8000fffe03f */
[-C--:B------:R-:W-:Y:S01]  /*3000*/  HMMA.16816.F32.BF16 R76, R124, R82.reuse, RZ ;  /* 0x000000527c4c723c */ /* 0x080fe200000418ff */
[----:B------:R-:W-:Y:S07]  /*3010*/  UISETP.GE.AND UP0, UPT, UR23, UR19, UPT ;  /* 0x000000131700728c */ /* 0x000fee000bf06270 */
        /* <DEDUP_REMOVED lines=11> */
[----:B------:R-:W-:Y:S01]  /*30d0*/  IMAD.U32 R196, RZ, RZ, UR6 ;  /* 0x00000006ffc47e24 */ /* 0x000fe2000f8e00ff */
[-C--:B------:R-:W-:Y:S04]  /*30e0*/  HMMA.16816.F32.BF16 R124, R124, R198.reuse, RZ ;  /* 0x000000c67c7c723c */ /* 0x080fe800000418ff */
[----:B------:R-:W-:Y:S04]  /*30f0*/  IADD3 R196, R242, -c[0x0][0x168], R196 ;  /* 0x80005a00f2c47a10 */ /* 0x000fe80007ffe0c4 */
[----:B------:R-:W-:Y:S08]  /*3100*/  HMMA.16816.F32.BF16 R128, R128, R198, RZ ;  /* 0x000000c68080723c */ /* 0x000ff000000418ff */
[-C--:B------:R-:W-:Y:S08]  /*3110*/  HMMA.16816.F32.BF16 R68, R200, R204.reuse, R68 ;  /* 0x000000ccc844723c */ /* 0x080ff00000041844 */
[C---:B------:R-:W-:Y:S08]  /*3120*/  HMMA.16816.F32.BF16 R72, R208.reuse, R204, R72 ;  /* 0x000000ccd048723c */ /* 0x040ff00000041848 */
[-C--:B------:R-:W-:Y:S08]  /*3130*/  HMMA.16816.F32.BF16 R76, R208, R206.reuse, R76 ;  /* 0x000000ced04c723c */ /* 0x080ff0000004184c */
[C---:B------:R-:W-:Y:S01]  /*3140*/  HMMA.16816.F32.BF16 R80, R200.reuse, R206, R80 ;  /* 0x000000cec850723c */ /* 0x040fe20000041850 */
[----:B------:R-:W-:Y:S07]  /*3150*/  LDSM.16.M88.4 R204, [R226+0x4080] ;  /* 0x00408000e2cc783b */ /* 0x000fee0000000200 */
        /* <DEDUP_REMOVED lines=8> */
[C---:B------:R-:W-:Y:S08]  /*31e0*/  HMMA.16816.F32.BF16 R112, R200.reuse, R218, R112 ;  /* 0x000000dac870723c */ /* 0x040ff00000041870 */
[-C--:B------:R-:W-:Y:S08]  /*31f0*/  HMMA.16816.F32.BF16 R116, R200, R220.reuse, R116 ;  /* 0x000000dcc874723c */ /* 0x080ff00000041874 */
[C---:B------:R-:W-:Y:S08]  /*3200*/  HMMA.16816.F32.BF16 R120, R208.reuse, R220, R120 ;  /* 0x000000dcd078723c */ /* 0x040ff00000041878 */
[-C--:B------:R-:W-:Y:S08]  /*3210*/  HMMA.16816.F32.BF16 R124, R208, R222.reuse, R124 ;  /* 0x000000ded07c723c */ /* 0x080ff0000004187c */
[----:B------:R-:W-:Y:S07]  /*3220*/  HMMA.16816.F32.BF16 R128, R200, R222, R128 ;  /* 0x000000dec880723c */ /* 0x000fee0000041880 */
[----:B------:R-:W-:Y:S05]  /*3230*/  IMAD.MOV.U32 R200, RZ, RZ, 0x40 ;  /* 0x00000040ffc87424 */ /* 0x000fea00078e00ff */
[----:B------:R-:W-:Y:S01]  /*3240*/  SEL R200, R200, 0xffffffc0, !P0 ;  /* 0xffffffc0c8c87807 */ /* 0x000fe20004000000 */
[----:B--2---:R-:W-:Y:S05]  /*3250*/  IMAD.IADD R240, R196, 0x1, -R240 ;  /* 0x00000001c4f07824 */ /* 0x004fea00078e0af0 */
[----:B---3--:R-:W-:Y:S04]  /*3260*/  IMNMX R196, R241, R240, PT ;  /* 0x000000f0f1c47217 */ /* 0x008fe80003800200 */
[----:B------:R-:W-:Y:S04]  /*3270*/  ISETP.GT.AND P1, PT, R196, RZ, PT ;  /* 0x000000ffc400720c */ /* 0x000fe80003f24270 */
[----:B------:R-:W-:Y:S02]  /*3280*/  FSEL R4, R4, -INF , P1 ;  /* 0xff80000004047808 */ /* 0x000fe40000800000 */
[----:B------:R-:W-:Y:S03]  /*3290*/  ISETP.GT.AND P1, PT, R196, 0x1, PT ;  /* 0x00000001c400780c */ /* 0x000fe60003f24270 */
[--C-:B------:R-:W-:Y:S04]  /*32a0*/  FFMA.FTZ R4, R4, c[0x0][0x29c], -R3.reuse ;  /* 0x0000a70004047a23 */ /* 0x100fe80000010803 */
[----:B------:R1:W-:Y:S02]  /*32b0*/  MUFU.EX2 R199, R4 ;  /* 0x0000000400c77308 */ /* 0x0003e40000000800 */
[----:B-1----:R-:W-:Y:S02]  /*32c0*/  FSEL R4, R5, -INF , P1 ;  /* 0xff80000005047808 */ /* 0x002fe40000800000 */
[----:B------:R-:W-:Y:S03]  /*32d0*/  ISETP.GT.AND P1, PT, R196, 0x10, PT ;  /* 0x00000010c400780c */ /* 0x000fe60003f24270 */
[--C-:B------:R-:W-:Y:S04]  /*32e0*/  FFMA.FTZ R4, R4, c[0x0][0x29c], -R3.reuse ;  /* 0x0000a70004047a23 */ /* 0x100fe80000010803 */
[----:B------:R1:W-:Y:S02]  /*32f0*/  MUFU.EX2 R252, R4 ;  /* 0x0000000400fc7308 */ /* 0x0003e40000000800 */
[----:B-1----:R-:W-:Y:S02]  /*3300*/  FSEL R4, R16, -INF , P1 ;  /* 0xff80000010047808 */ /* 0x002fe40000800000 */
[----:B------:R-:W-:Y:S03]  /*3310*/  ISETP.GT.AND P1, PT, R196, 0x11, PT ;  /* 0x00000011c400780c */ /* 0x000fe60003f24270 */
[--C-:B------:R-:W-:Y:S04]  /*3320*/  FFMA.FTZ R4, R4, c[0x0][0x29c], -R3.reuse ;  /* 0x0000a70004047a23 */ /* 0x100fe80000010803 */
[----:B------:R1:W2:Y:S02]  /*3330*/  MUFU.EX2 R198, R4 ;  /* 0x0000000400c67308 */ /* 0x0002a40000000800 */
[----:B-1----:R-:W-:Y:S02]  /*3340*/  FSEL R4, R17, -INF , P1 ;  /* 0xff80000011047808 */ /* 0x002fe40000800000 */
[----:B------:R-:W-:Y:S03]  /*3350*/  ISETP.GT.AND P1, PT, R196, 0x20, PT ;  /* 0x00000020c400780c */ /* 0x000fe60003f24270 */
[--C-:B------:R-:W-:Y:S04]  /*3360*/  FFMA.FTZ R4, R4, c[0x0][0x29c], -R3.reuse ;  /* 0x0000a70004047a23 */ /* 0x100fe80000010803 */
[----:B------:R1:W-:Y:S02]  /*3370*/  MUFU.EX2 R251, R4 ;  /* 0x0000000400fb7308 */ /* 0x0003e40000000800 */
[----:B-1----:R-:W-:Y:S02]  /*3380*/  FSEL R4, R20, -INF , P1 ;  /* 0xff80000014047808 */ /* 0x002fe40000800000 */
[----:B------:R-:W-:Y:S03]  /*3390*/  ISETP.GT.AND P1, PT, R196, 0x21, PT ;  /* 0x00000021c400780c */ /* 0x000fe60003f24270 */
[--C-:B------:R-:W-:Y:S04]  /*33a0*/  FFMA.FTZ R4, R4, c[0x0][0x29c], -R3.reuse ;  /* 0x0000a70004047a23 */ /* 0x100fe80000010803 */
[----:B------:R1:W3:Y:S02]  /*33b0*/  MUFU.EX2 R197, R4 ;  /* 0x0000000400c57308 */ /* 0x0002e40000000800 */
[----:B-1----:R-:W-:Y:S02]  /*33c0*/  FSEL R4, R21, -INF , P1 ;  /* 0xff80000015047808 */ /* 0x002fe40000800000 */
[----:B------:R-:W-:Y:S03]  /*33d0*/  ISETP.GT.AND P1, PT, R196, 0x30, PT ;  /* 0x00000030c400780c */ /* 0x000fe60003f24270 */
[--C-:B------:R-:W-:Y:S04]  /*33e0*/  FFMA.FTZ R4, R4, c[0x0][0x29c], -R3.reuse ;  /* 0x0000a70004047a23 */ /* 0x100fe80000010803 */
[----:B------:R1:W-:Y:S02]  /*33f0*/  MUFU.EX2 R250, R4 ;  /* 0x0000000400fa7308 */ /* 0x0003e40000000800 */
[----:B-1----:R-:W-:Y:S02]  /*3400*/  FSEL R4, R32, -INF , P1 ;  /* 0xff80000020047808 */ /* 0x002fe40000800000 */
[----:B------:R-:W-:Y:S02]  /*3410*/  ISETP.GT.AND P1, PT, R196, 0x31, PT ;  /* 0x00000031c400780c */ /* 0x000fe40003f24270 */
[----:B------:R-:W-:Y:S01]  /*3420*/  IADD3 R32, R200, R0, R230 ;  /* 0x00000000c8207210 */ /* 0x000fe20007ffe0e6 */
[--C-:B------:R-:W-:Y:S04]  /*3430*/  FFMA.FTZ R4, R4, c[0x0][0x29c], -R3.reuse ;  /* 0x0000a70004047a23 */ /* 0x100fe80000010803 */
[----:B------:R1:W-:Y:S02]  /*3440*/  MUFU.EX2 R249, R4 ;  /* 0x0000000400f97308 */ /* 0x0003e40000000800 */
[----:B-1----:R-:W-:Y:S02]  /*3450*/  FSEL R4, R33, -INF , P1 ;  /* 0xff80000021047808 */ /* 0x002fe40000800000 */
[----:B------:R-:W-:Y:S03]  /*3460*/  ISETP.GT.AND P1, PT, R196, 0x40, PT ;  /* 0x00000040c400780c */ /* 0x000fe60003f24270 */
[--C-:B------:R-:W-:Y:S04]  /*3470*/  FFMA.FTZ R4, R4, c[0x0][0x29c], -R3.reuse ;  /* 0x0000a70004047a23 */ /* 0x100fe80000010803 */
[----:B------:R1:W-:Y:S02]  /*3480*/  MUFU.EX2 R247, R4 ;  /* 0x0000000400f77308 */ /* 0x0003e40000000800 */
[----:B-1----:R-:W-:Y:S02]  /*3490*/  FSEL R4, R36, -INF , P1 ;  /* 0xff80000024047808 */ /* 0x002fe40000800000 */
[----:B------:R-:W-:Y:S02]  /*34a0*/  ISETP.GT.AND P1, PT, R196, 0x41, PT ;  /* 0x00000041c400780c */ /* 0x000fe40003f24270 */
[----:B------:R-:W-:Y:S01]  /*34b0*/  IADD3 R36, R240, 0x8, RZ ;  /* 0x00000008f0247810 */ /* 0x000fe20007ffe0ff */
[--C-:B------:R-:W-:Y:S04]  /*34c0*/  FFMA.FTZ R4, R4, c[0x0][0x29c], -R3.reuse ;  /* 0x0000a70004047a23 */ /* 0x100fe80000010803 */
[----:B------:R1:W-:Y:S02]  /*34d0*/  MUFU.EX2 R248, R4 ;  /* 0x0000000400f87308 */ /* 0x0003e40000000800 */
[----:B-1----:R-:W-:Y:S02]  /*34e0*/  FSEL R4, R37, -INF , P1 ;  /* 0xff80000025047808 */ /* 0x002fe40000800000 */
[----:B------:R-:W-:Y:S03]  /*34f0*/  ISETP.GT.AND P1, PT, R196, 0x50, PT ;  /* 0x00000050c400780c */ /* 0x000fe60003f24270 */
[--C-:B------:R-:W-:Y:S01]  /*3500*/  FFMA.FTZ R4, R4, c[0x0][0x29c], -R3.reuse ;  /* 0x0000a70004047a23 */ /* 0x100fe20000010803 */
[----:B------:R-:W-:Y:S02]  /*3510*/  FSEL R48, R48, -INF , P1 ;  /* 0xff80000030307808 */ /* 0x000fe40000800000 */
[----:B------:R-:W-:Y:S01]  /*3520*/  ISETP.GT.AND P1, PT, R196, 0x51, PT ;  /* 0x00000051c400780c */ /* 0x000fe20003f24270 */
[----:B------:R1:W-:Y:S02]  /*3530*/  MUFU.EX2 R245, R4 ;  /* 0x0000000400f57308 */ /* 0x0003e40000000800 */
[--C-:B------:R-:W-:Y:S08]  /*3540*/  FFMA.FTZ R48, R48, c[0x0][0x29c], -R3.reuse ;  /* 0x0000a70030307a23 */ /* 0x100ff00000010803 */
[----:B------:R3:W-:Y:S01]  /*3550*/  MUFU.EX2 R246, R48 ;  /* 0x0000003000f67308 */ /* 0x0007e20000000800 */
[----:B-1----:R-:W-:Y:S01]  /*3560*/  FSEL R4, R49, -INF , P1 ;  /* 0xff80000031047808 */ /* 0x002fe20000800000 */
[----:B--2---:R-:W-:Y:S01]  /*3570*/  IMAD.MOV.U32 R49, RZ, RZ, R198 ;  /* 0x000000ffff317224 */ /* 0x004fe200078e00c6 */
[----:B------:R-:W-:Y:S03]  /*3580*/  ISETP.GT.AND P1, PT, R196, 0x60, PT ;  /* 0x00000060c400780c */ /* 0x000fe60003f24270 */
[----:B------:R-:W-:Y:S04]  /*3590*/  FFMA.FTZ R4, R4, c[0x0][0x29c], -R3 ;  /* 0x0000a70004047a23 */ /* 0x000fe80000010803 */
[----:B------:R1:W2:Y:S01]  /*35a0*/  MUFU.EX2 R244, R4 ;  /* 0x0000000400f47308 */ /* 0x0002a20000000800 */
[----:B---3--:R-:W-:Y:S01]  /*35b0*/  IMAD.MOV.U32 R48, RZ, RZ, R197 ;  /* 0x000000ffff307224 */ /* 0x008fe200078e00c5 */
[----:B-1----:R-:W-:Y:S01]  /*35c0*/  FSEL R4, R52, -INF , P1 ;  /* 0xff80000034047808 */ /* 0x002fe20000800000 */
[----:B------:R-:W-:Y:S01]  /*35d0*/  IMAD.MOV.U32 R52, RZ, RZ, R199 ;  /* 0x000000ffff347224 */ /* 0x000fe200078e00c7 */
[----:B------:R-:W-:Y:S03]  /*35e0*/  ISETP.GT.AND P1, PT, R196, 0x61, PT ;  /* 0x00000061c400780c */ /* 0x000fe60003f24270 */
[--C-:B------:R-:W-:Y:S01]  /*35f0*/  FFMA.FTZ R4, R4, c[0x0][0x29c], -R3.reuse ;  /* 0x0000a70004047a23 */ /* 0x100fe20000010803 */
[----:B------:R-:W-:Y:S01]  /*3600*/  FSEL R53, R53, -INF , P1 ;  /* 0xff80000035357808 */ /* 0x000fe20000800000 */
[----:B------:R-:W-:Y:S01]  /*3610*/  IMAD.MOV.U32 R221, RZ, RZ, R52 ;  /* 0x000000ffffdd7224 */ /* 0x000fe200078e0034 */
[----:B------:R-:W-:Y:S01]  /*3620*/  ISETP.GT.AND P1, PT, R196, 0x70, PT ;  /* 0x00000070c400780c */ /* 0x000fe20003f24270 */
[----:B------:R1:W-:Y:S02]  /*3630*/  MUFU.EX2 R243, R4 ;  /* 0x0000000400f37308 */ /* 0x0003e40000000800 */
[--C-:B------:R-:W-:Y:S08]  /*3640*/  FFMA.FTZ R53, R53, c[0x0][0x29c], -R3.reuse ;  /* 0x0000a70035357a23 */ /* 0x100ff00000010803 */
[----:B------:R3:W4:Y:S01]  /*3650*/  MUFU.EX2 R242, R53 ;  /* 0x0000003500f27308 */ /* 0x0007220000000800 */
[----:B-1----:R-:W-:Y:S02]  /*3660*/  FSEL R4, R64, -INF , P1 ;  /* 0xff80000040047808 */ /* 0x002fe40000800000 */
[----:B------:R-:W-:Y:S02]  /*3670*/  ISETP.GT.AND P1, PT, R196, 0x71, PT ;  /* 0x00000071c400780c */ /* 0x000fe40003f24270 */
[----:B------:R1:W5:Y:S01]  /*3680*/  LDSM.16.M88.4 R196, [R2+0x10080] ;  /* 0x0100800002c4783b */ /* 0x0003620000000200 */
[--C-:B------:R-:W-:Y:S01]  /*3690*/  FFMA.FTZ R4, R4, c[0x0][0x29c], -R3.reuse ;  /* 0x0000a70004047a23 */ /* 0x100fe20000010803 */
[----:B------:R-:W-:Y:S02]  /*36a0*/  FSEL R65, R65, -INF , P1 ;  /* 0xff80000041417808 */ /* 0x000fe40000800000 */
[----:B---3--:R-:W-:Y:S03]  /*36b0*/  MOV R53, R241 ;  /* 0x000000f100357202 */ /* 0x008fe60000000f00 */
[----:B------:R-:W-:Y:S01]  /*36c0*/  FFMA.FTZ R3, R65, c[0x0][0x29c], -R3 ;  /* 0x0000a70041037a23 */ /* 0x000fe20000010803 */
[----:B------:R-:W-:Y:S01]  /*36d0*/  MUFU.EX2 R241, R4 ;  /* 0x0000000400f17308 */ /* 0x000fe20000000800 */
[C---:B------:R-:W-:Y:S04]  /*36e0*/  IMNMX R36, R53.reuse, R36, PT ;  /* 0x0000002435247217 */ /* 0x040fe80003800200 */
[----:B------:R-:W-:Y:S05]  /*36f0*/  ISETP.GT.AND P1, PT, R36, RZ, PT ;  /* 0x000000ff2400720c */ /* 0x000fea0003f24270 */
[----:B------:R3:W-:Y:S01]  /*3700*/  MUFU.EX2 R220, R3 ;  /* 0x0000000300dc7308 */ /* 0x0007e20000000800 */
[----:B-1----:R-:W-:Y:S02]  /*3710*/  FSEL R2, R6, -INF , P1 ;  /* 0xff80000006027808 */ /* 0x002fe40000800000 */
[----:B------:R-:W-:Y:S03]  /*3720*/  ISETP.GT.AND P1, PT, R36, 0x1, PT ;  /* 0x000000012400780c */ /* 0x000fe60003f24270 */
[--C-:B------:R-:W-:Y:S04]  /*3730*/  FFMA.FTZ R2, R2, c[0x0][0x29c], -R232.reuse ;  /* 0x0000a70002027a23 */ /* 0x100fe800000108e8 */
[----:B------:R1:W-:Y:S01]  /*3740*/  MUFU.EX2 R219, R2 ;  /* 0x0000000200db7308 */ /* 0x0003e20000000800 */
[-C--:B-----5:R-:W-:Y:S05]  /*3750*/  HMMA.16816.F32.BF16 R68, R196, R204.reuse, R68 ;  /* 0x000000ccc444723c */ /* 0x0a0fea0000041844 */
[----:B---3--:R-:W-:Y:S03]  /*3760*/  IADD3 R3, R240, 0x40, RZ ;  /* 0x00000040f0037810 */ /* 0x008fe60007ffe0ff */
[C---:B------:R-:W-:Y:S04]  /*3770*/  HMMA.16816.F32.BF16 R72, R212.reuse, R204, R72 ;  /* 0x000000ccd448723c */ /* 0x040fe80000041848 */
[----:B------:R-:W-:Y:S04]  /*3780*/  IMNMX R3, R53, R3, PT ;  /* 0x0000000335037217 */ /* 0x000fe80003800200 */
[-C--:B------:R-:W-:Y:S03]  /*3790*/  HMMA.16816.F32.BF16 R76, R212, R206.reuse, R76 ;  /* 0x000000ced44c723c */ /* 0x080fe6000004184c */
[----:B------:R-:W-:Y:S02]  /*37a0*/  ISETP.GT.AND P3, PT, R3, 0x21, PT ;  /* 0x000000210300780c */ /* 0x000fe40003f64270 */
[----:B-1----:R-:W-:Y:S02]  /*37b0*/  FSEL R2, R7, -INF , P1 ;  /* 0xff80000007027808 */ /* 0x002fe40000800000 */
[----:B------:R-:W-:Y:S01]  /*37c0*/  ISETP.GT.AND P1, PT, R36, 0x10, PT ;  /* 0x000000102400780c */ /* 0x000fe20003f24270 */
[C---:B------:R-:W-:Y:S01]  /*37d0*/  HMMA.16816.F32.BF16 R80, R196.reuse, R206, R80 ;  /* 0x000000cec450723c */ /* 0x040fe20000041850 */
[----:B------:R-:W1:Y:S03]  /*37e0*/  LDSM.16.M88.4 R4, [R226+0x5080] ;  /* 0x00508000e204783b */ /* 0x000e660000000200 */
[--C-:B------:R-:W-:Y:S01]  /*37f0*/  FFMA.FTZ R2, R2, c[0x0][0x29c], -R232.reuse ;  /* 0x0000a70002027a23 */ /* 0x100fe200000108e8 */
[----:B------:R-:W-:Y:S02]  /*3800*/  FSEL R25, R25, -INF , P3 ;  /* 0xff80000019197808 */ /* 0x000fe40001800000 */
[----:B------:R-:W-:Y:S01]  /*3810*/  ISETP.GT.AND P3, PT, R3, 0x30, PT ;  /* 0x000000300300780c */ /* 0x000fe20003f64270 */
[----:B------:R3:W-:Y:S04]  /*3820*/  MUFU.EX2 R218, R2 ;  /* 0x0000000200da7308 */ /* 0x0007e80000000800 */
[----:B---3--:R-:W-:Y:S02]  /*3830*/  FSEL R2, R18, -INF , P1 ;  /* 0xff80000012027808 */ /* 0x008fe40000800000 */
[----:B------:R-:W-:Y:S03]  /*3840*/  ISETP.GT.AND P1, PT, R36, 0x11, PT ;  /* 0x000000112400780c */ /* 0x000fe60003f24270 */
[--C-:B------:R-:W-:Y:S01]  /*3850*/  FFMA.FTZ R2, R2, c[0x0][0x29c], -R232.reuse ;  /* 0x0000a70002027a23 */ /* 0x100fe200000108e8 */
[-C--:B-1----:R-:W-:Y:S03]  /*3860*/  HMMA.16816.F32.BF16 R84, R196, R4.reuse, R84 ;  /* 0x00000004c454723c */ /* 0x082fe60000041854 */
[----:B------:R1:W-:Y:S05]  /*3870*/  MUFU.EX2 R217, R2 ;  /* 0x0000000200d97308 */ /* 0x0003ea0000000800 */
[C---:B------:R-:W-:Y:S08]  /*3880*/  HMMA.16816.F32.BF16 R88, R212.reuse, R4, R88 ;  /* 0x00000004d458723c */ /* 0x040ff00000041858 */
[-C--:B------:R-:W-:Y:S08]  /*3890*/  HMMA.16816.F32.BF16 R92, R212, R6.reuse, R92 ;  /* 0x00000006d45c723c */ /* 0x080ff0000004185c */
[C---:B------:R-:W-:Y:S01]  /*38a0*/  HMMA.16816.F32.BF16 R96, R196.reuse, R6, R96 ;  /* 0x00000006c460723c */ /* 0x040fe20000041860 */
[----:B------:R-:W-:Y:S03]  /*38b0*/  LDSM.16.M88.4 R4, [R32+0x10080] ;  /* 0x010080002004783b */ /* 0x000fe60000000200 */
[----:B-1----:R-:W-:Y:S02]  /*38c0*/  FSEL R2, R19, -INF , P1 ;  /* 0xff80000013027808 */ /* 0x002fe40000800000 */
[----:B------:R-:W-:Y:S03]  /*38d0*/  ISETP.GT.AND P1, PT, R36, 0x20, PT ;  /* 0x000000202400780c */ /* 0x000fe60003f24270 */
[--C-:B------:R-:W-:Y:S01]  /*38e0*/  FFMA.FTZ R2, R2, c[0x0][0x29c], -R232.reuse ;  /* 0x0000a70002027a23 */ /* 0x100fe200000108e8 */
[----:B------:R-:W1:Y:S02]  /*38f0*/  LDSM.16.M88.4 R16, [R226+0x6080] ;  /* 0x00608000e210783b */ /* 0x000e640000000200 */
[----:B------:R-:W-:Y:S01]  /*3900*/  FSEL R22, R22, -INF , P1 ;  /* 0xff80000016167808 */ /* 0x000fe20000800000 */
[----:B------:R3:W-:Y:S01]  /*3910*/  MUFU.EX2 R216, R2 ;  /* 0x0000000200d87308 */ /* 0x0007e20000000800 */
[----:B------:R-:W-:Y:S03]  /*3920*/  ISETP.GT.AND P1, PT, R36, 0x21, PT ;  /* 0x000000212400780c */ /* 0x000fe60003f24270 */
[--C-:B------:R-:W-:Y:S06]  /*3930*/  FFMA.FTZ R22, R22, c[0x0][0x29c], -R232.reuse ;  /* 0x0000a70016167a23 */ /* 0x100fec00000108e8 */
[----:B------:R5:W-:Y:S01]  /*3940*/  MUFU.EX2 R211, R22 ;  /* 0x0000001600d37308 */ /* 0x000be20000000800 */
[----:B---3--:R-:W-:Y:S02]  /*3950*/  FSEL R2, R23, -INF , P1 ;  /* 0xff80000017027808 */ /* 0x008fe40000800000 */
[----:B------:R-:W-:Y:S03]  /*3960*/  ISETP.GT.AND P1, PT, R36, 0x30, PT ;  /* 0x000000302400780c */ /* 0x000fe60003f24270 */
[--C-:B------:R-:W-:Y:S04]  /*3970*/  FFMA.FTZ R2, R2, c[0x0][0x29c], -R232.reuse ;  /* 0x0000a70002027a23 */ /* 0x100fe800000108e8 */
[----:B------:R3:W2:Y:S01]  /*3980*/  MUFU.EX2 R210, R2 ;  /* 0x0000000200d27308 */ /* 0x0006a20000000800 */
[----:B-----5:R-:W5:Y:S01]  /*3990*/  LDSM.16.M88.4 R20, [R226+0x7080] ;  /* 0x00708000e214783b */ /* 0x020f620000000200 */
[-C--:B-1----:R-:W-:Y:S08]  /*39a0*/  HMMA.16816.F32.BF16 R100, R196, R16.reuse, R100 ;  /* 0x00000010c464723c */ /* 0x082ff00000041864 */
[C---:B------:R-:W-:Y:S08]  /*39b0*/  HMMA.16816.F32.BF16 R104, R212.reuse, R16, R104 ;  /* 0x00000010d468723c */ /* 0x040ff00000041868 */
[-C--:B------:R-:W-:Y:S04]  /*39c0*/  HMMA.16816.F32.BF16 R108, R212, R18.reuse, R108 ;  /* 0x00000012d46c723c */ /* 0x080fe8000004186c */
[----:B---3--:R-:W-:Y:S02]  /*39d0*/  FSEL R2, R34, -INF , P1 ;  /* 0xff80000022027808 */ /* 0x008fe40000800000 */
[----:B------:R-:W-:Y:S02]  /*39e0*/  ISETP.GT.AND P1, PT, R36, 0x31, PT ;  /* 0x000000312400780c */ /* 0x000fe40003f24270 */
[C---:B------:R-:W-:Y:S01]  /*39f0*/  HMMA.16816.F32.BF16 R112, R196.reuse, R18, R112 ;  /* 0x00000012c470723c */ /* 0x040fe20000041870 */
[----:B------:R-:W1:Y:S03]  /*3a00*/  LDSM.16.M88.4 R16, [R227+0x4080] ;  /* 0x00408000e310783b */ /* 0x000e660000000200 */
[--C-:B------:R-:W-:Y:S01]  /*3a10*/  FFMA.FTZ R2, R2, c[0x0][0x29c], -R232.reuse ;  /* 0x0000a70002027a23 */ /* 0x100fe200000108e8 */
[----:B------:R-:W-:Y:S02]  /*3a20*/  FSEL R35, R35, -INF , P1 ;  /* 0xff80000023237808 */ /* 0x000fe40000800000 */
[----:B------:R-:W-:Y:S01]  /*3a30*/  ISETP.GT.AND P1, PT, R36, 0x40, PT ;  /* 0x000000402400780c */ /* 0x000fe20003f24270 */
[----:B------:R3:W-:Y:S04]  /*3a40*/  MUFU.EX2 R209, R2 ;  /* 0x0000000200d17308 */ /* 0x0007e80000000800 */
[----:B------:R-:W-:Y:S01]  /*3a50*/  FSEL R38, R38, -INF , P1 ;  /* 0xff80000026267808 */ /* 0x000fe20000800000 */
[-C--:B-----5:R-:W-:Y:S03]  /*3a60*/  HMMA.16816.F32.BF16 R116, R196, R20.reuse, R116 ;  /* 0x00000014c474723c */ /* 0x0a0fe60000041874 */
[----:B------:R-:W-:Y:S01]  /*3a70*/  ISETP.GT.AND P1, PT, R36, 0x41, PT ;  /* 0x000000412400780c */ /* 0x000fe20003f24270 */
[--C-:B------:R-:W-:Y:S02]  /*3a80*/  FFMA.FTZ R35, R35, c[0x0][0x29c], -R232.reuse ;  /* 0x0000a70023237a23 */ /* 0x100fe400000108e8 */
[--C-:B------:R-:W-:Y:S02]  /*3a90*/  FFMA.FTZ R38, R38, c[0x0][0x29c], -R232.reuse ;  /* 0x0000a70026267a23 */ /* 0x100fe400000108e8 */
[C---:B------:R-:W-:Y:S01]  /*3aa0*/  HMMA.16816.F32.BF16 R120, R212.reuse, R20, R120 ;  /* 0x00000014d478723c */ /* 0x040fe20000041878 */
[----:B------:R5:W2:Y:S07]  /*3ab0*/  MUFU.EX2 R208, R35 ;  /* 0x0000002300d07308 */ /* 0x000aae0000000800 */
[-C--:B------:R-:W-:Y:S03]  /*3ac0*/  HMMA.16816.F32.BF16 R124, R212, R22.reuse, R124 ;  /* 0x00000016d47c723c */ /* 0x080fe6000004187c */
[----:B------:R-:W-:Y:S01]  /*3ad0*/  MUFU.EX2 R207, R38 ;  /* 0x0000002600cf7308 */ /* 0x000fe20000000800 */
[----:B---3--:R-:W-:Y:S02]  /*3ae0*/  FSEL R2, R39, -INF , P1 ;  /* 0xff80000027027808 */ /* 0x008fe40000800000 */
[----:B------:R-:W-:Y:S02]  /*3af0*/  ISETP.GT.AND P1, PT, R36, 0x50, PT ;  /* 0x000000502400780c */ /* 0x000fe40003f24270 */
[----:B------:R-:W-:Y:S04]  /*3b00*/  HMMA.16816.F32.BF16 R128, R196, R22, R128 ;  /* 0x00000016c480723c */ /* 0x000fe80000041880 */
[--C-:B------:R-:W-:Y:S01]  /*3b10*/  FFMA.FTZ R2, R2, c[0x0][0x29c], -R232.reuse ;  /* 0x0000a70002027a23 */ /* 0x100fe200000108e8 */
[----:B------:R-:W-:Y:S02]  /*3b20*/  FSEL R50, R50, -INF , P1 ;  /* 0xff80000032327808 */ /* 0x000fe40000800000 */
[----:B------:R-:W-:Y:S01]  /*3b30*/  ISETP.GT.AND P1, PT, R36, 0x51, PT ;  /* 0x000000512400780c */ /* 0x000fe20003f24270 */
[-C--:B-1----:R-:W-:Y:S01]  /*3b40*/  HMMA.16816.F32.BF16 R68, R4, R16.reuse, R68 ;  /* 0x000000100444723c */ /* 0x082fe20000041844 */
[----:B-----5:R-:W1:Y:S01]  /*3b50*/  LDSM.16.M88.4 R32, [R32+0x12080] ;  /* 0x012080002020783b */ /* 0x020e620000000200 */
[----:B------:R3:W-:Y:S03]  /*3b60*/  MUFU.EX2 R206, R2 ;  /* 0x0000000200ce7308 */ /* 0x0007e60000000800 */
[--C-:B------:R-:W-:Y:S07]  /*3b70*/  FFMA.FTZ R50, R50, c[0x0][0x29c], -R232.reuse ;  /* 0x0000a70032327a23 */ /* 0x100fee00000108e8 */
[----:B------:R-:W-:Y:S01]  /*3b80*/  MUFU.EX2 R205, R50 ;  /* 0x0000003200cd7308 */ /* 0x000fe20000000800 */
[----:B---3--:R-:W-:Y:S02]  /*3b90*/  FSEL R2, R51, -INF , P1 ;  /* 0xff80000033027808 */ /* 0x008fe40000800000 */
[----:B------:R-:W-:Y:S03]  /*3ba0*/  ISETP.GT.AND P1, PT, R36, 0x60, PT ;  /* 0x000000602400780c */ /* 0x000fe60003f24270 */
[--C-:B------:R-:W-:Y:S01]  /*3bb0*/  FFMA.FTZ R2, R2, c[0x0][0x29c], -R232.reuse ;  /* 0x0000a70002027a23 */ /* 0x100fe200000108e8 */
[----:B------:R-:W-:Y:S02]  /*3bc0*/  FSEL R0, R54, -INF , P1 ;  /* 0xff80000036007808 */ /* 0x000fe40000800000 */
[----:B------:R-:W-:Y:S01]  /*3bd0*/  ISETP.GT.AND P1, PT, R36, 0x61, PT ;  /* 0x000000612400780c */ /* 0x000fe20003f24270 */
[----:B------:R3:W5:Y:S02]  /*3be0*/  MUFU.EX2 R204, R2 ;  /* 0x0000000200cc7308 */ /* 0x0007640000000800 */
[--C-:B------:R-:W-:Y:S01]  /*3bf0*/  FFMA.FTZ R0, R0, c[0x0][0x29c], -R232.reuse ;  /* 0x0000a70000007a23 */ /* 0x100fe200000108e8 */
[C---:B-1----:R-:W-:Y:S07]  /*3c00*/  HMMA.16816.F32.BF16 R72, R32.reuse, R16, R72 ;  /* 0x000000102048723c */ /* 0x042fee0000041848 */
[----:B------:R1:W-:Y:S01]  /*3c10*/  MUFU.EX2 R203, R0 ;  /* 0x0000000000cb7308 */ /* 0x0003e20000000800 */
[-C--:B------:R-:W-:Y:S08]  /*3c20*/  HMMA.16816.F32.BF16 R76, R32, R18.reuse, R76 ;  /* 0x00000012204c723c */ /* 0x080ff0000004184c */
[C---:B------:R-:W-:Y:S01]  /*3c30*/  HMMA.16816.F32.BF16 R80, R4.reuse, R18, R80 ;  /* 0x000000120450723c */ /* 0x040fe20000041850 */
[----:B------:R-:W-:Y:S03]  /*3c40*/  LDSM.16.M88.4 R16, [R227+0x6080] ;  /* 0x00608000e310783b */ /* 0x000fe60000000200 */
[----:B---3--:R-:W-:Y:S04]  /*3c50*/  IADD3 R2, R240, 0x48, RZ ;  /* 0x00000048f0027810 */ /* 0x008fe80007ffe0ff */
[----:B------:R-:W-:Y:S04]  /*3c60*/  IMNMX R2, R53, R2, PT ;  /* 0x0000000235027217 */ /* 0x000fe80003800200 */
[----:B-1----:R-:W-:Y:S02]  /*3c70*/  FSEL R0, R55, -INF , P1 ;  /* 0xff80000037007808 */ /* 0x002fe40000800000 */
[----:B------:R-:W-:Y:S02]  /*3c80*/  ISETP.GT.AND P1, PT, R36, 0x70, PT ;  /* 0x000000702400780c */ /* 0x000fe40003f24270 */
[----:B------:R-:W-:Y:S01]  /*3c90*/  ISETP.GT.AND P2, PT, R2, RZ, PT ;  /* 0x000000ff0200720c */ /* 0x000fe20003f44270 */
[--C-:B------:R-:W-:Y:S01]  /*3ca0*/  FFMA.FTZ R0, R0, c[0x0][0x29c], -R232.reuse ;  /* 0x0000a70000007a23 */ /* 0x100fe200000108e8 */
[----:B------:R-:W-:Y:S02]  /*3cb0*/  FSEL R66, R66, -INF , P1 ;  /* 0xff80000042427808 */ /* 0x000fe40000800000 */
[----:B------:R-:W-:Y:S01]  /*3cc0*/  ISETP.GT.AND P1, PT, R36, 0x71, PT ;  /* 0x000000712400780c */ /* 0x000fe20003f24270 */
[----:B------:R1:W-:Y:S01]  /*3cd0*/  MUFU.EX2 R202, R0 ;  /* 0x0000000000ca7308 */ /* 0x0003e20000000800 */
[----:B------:R-:W3:Y:S01]  /*3ce0*/  LDSM.16.M88.4 R36, [R227+0x5080] ;  /* 0x00508000e324783b */ /* 0x000ee20000000200 */
[--C-:B------:R-:W-:Y:S01]  /*3cf0*/  FFMA.FTZ R66, R66, c[0x0][0x29c], -R232.reuse ;  /* 0x0000a70042427a23 */ /* 0x100fe200000108e8 */
[----:B------:R-:W-:Y:S02]  /*3d00*/  FSEL R67, R67, -INF , P1 ;  /* 0xff80000043437808 */ /* 0x000fe40000800000 */
[----:B------:R-:W-:Y:S02]  /*3d10*/  ISETP.GT.AND P1, PT, R3, RZ, PT ;  /* 0x000000ff0300720c */ /* 0x000fe40003f24270 */
[----:B------:R-:W-:Y:S01]  /*3d20*/  FSEL R23, R10, -INF , P2 ;  /* 0xff8000000a177808 */ /* 0x000fe20001000000 */
[----:B------:R-:W-:Y:S01]  /*3d30*/  FFMA.FTZ R232, R67, c[0x0][0x29c], -R232 ;  /* 0x0000a70043e87a23 */ /* 0x000fe200000108e8 */
[----:B------:R-:W-:Y:S01]  /*3d40*/  ISETP.GT.AND P2, PT, R2, 0x10, PT ;  /* 0x000000100200780c */ /* 0x000fe20003f44270 */
[----:B------:R-:W-:Y:S03]  /*3d50*/  MUFU.EX2 R201, R66 ;  /* 0x0000004200c97308 */ /* 0x000fe60000000800 */
[----:B------:R-:W-:Y:S02]  /*3d60*/  FSEL R14, R14, -INF , P2 ;  /* 0xff8000000e0e7808 */ /* 0x000fe40001000000 */
[----:B------:R-:W-:Y:S04]  /*3d70*/  ISETP.GT.AND P2, PT, R2, 0x20, PT ;  /* 0x000000200200780c */ /* 0x000fe80003f44270 */
[----:B------:R-:W-:Y:S01]  /*3d80*/  FSEL R26, R26, -INF , P2 ;  /* 0xff8000001a1a7808 */ /* 0x000fe20001000000 */
[----:B------:R-:W-:Y:S01]  /*3d90*/  MUFU.EX2 R232, R232 ;  /* 0x000000e800e87308 */ /* 0x000fe20000000800 */
[----:B------:R-:W-:Y:S02]  /*3da0*/  ISETP.GT.AND P2, PT, R2, 0x31, PT ;  /* 0x000000310200780c */ /* 0x000fe40003f44270 */
[----:B-1----:R-:W-:Y:S02]  /*3db0*/  FSEL R0, R8, -INF , P1 ;  /* 0xff80000008007808 */ /* 0x002fe40000800000 */
[----:B------:R-:W-:Y:S02]  /*3dc0*/  ISETP.GT.AND P1, PT, R3, 0x1, PT ;  /* 0x000000010300780c */ /* 0x000fe40003f24270 */
[----:B------:R-:W-:Y:S01]  /*3dd0*/  FSEL R31, R31, -INF , P2 ;  /* 0xff8000001f1f7808 */ /* 0x000fe20001000000 */
[--C-:B------:R-:W-:Y:S01]  /*3de0*/  FFMA.FTZ R0, R0, c[0x0][0x29c], -R233.reuse ;  /* 0x0000a70000007a23 */ /* 0x100fe200000108e9 */
[----:B------:R-:W-:Y:S02]  /*3df0*/  FSEL R9, R9, -INF , P1 ;  /* 0xff80000009097808 */ /* 0x000fe40000800000 */
[----:B------:R-:W-:Y:S01]  /*3e00*/  ISETP.GT.AND P1, PT, R3, 0x10, PT ;  /* 0x000000100300780c */ /* 0x000fe20003f24270 */
[----:B------:R1:W-:Y:S01]  /*3e10*/  MUFU.EX2 R66, R0 ;  /* 0x0000000000427308 */ /* 0x0003e20000000800 */
[----:B------:R-:W-:Y:S01]  /*3e20*/  ISETP.GT.AND P2, PT, R2, 0x40, PT ;  /* 0x000000400200780c */ /* 0x000fe20003f44270 */
[--C-:B------:R-:W-:Y:S01]  /*3e30*/  FFMA.FTZ R9, R9, c[0x0][0x29c], -R233.reuse ;  /* 0x0000a70009097a23 */ /* 0x100fe200000108e9 */
[-C--:B---3--:R-:W-:Y:S07]  /*3e40*/  HMMA.16816.F32.BF16 R84, R4, R36.reuse, R84 ;  /* 0x000000240454723c */ /* 0x088fee0000041854 */
[----:B------:R-:W-:Y:S01]  /*3e50*/  MUFU.EX2 R65, R9 ;  /* 0x0000000900417308 */ /* 0x000fe20000000800 */
[C---:B------:R-:W-:Y:S07]  /*3e60*/  HMMA.16816.F32.BF16 R88, R32.reuse, R36, R88 ;  /* 0x000000242058723c */ /* 0x040fee0000041858 */
[----:B--2---:R-:W-:Y:S01]  /*3e70*/  F2FP.BF16.PACK_AB R37, R244, R246 ;  /* 0x000000f6f425723e */ /* 0x004fe200000010ff */
[-C--:B------:R-:W-:Y:S04]  /*3e80*/  HMMA.16816.F32.BF16 R92, R32, R38.reuse, R92 ;  /* 0x00000026205c723c */ /* 0x080fe8000004185c */
[----:B-1----:R-:W-:Y:S02]  /*3e90*/  FSEL R0, R12, -INF , P1 ;  /* 0xff8000000c007808 */ /* 0x002fe40000800000 */
[----:B------:R-:W-:Y:S02]  /*3ea0*/  ISETP.GT.AND P1, PT, R3, 0x11, PT ;  /* 0x000000110300780c */ /* 0x000fe40003f24270 */
[C---:B------:R-:W-:Y:S04]  /*3eb0*/  HMMA.16816.F32.BF16 R96, R4.reuse, R38, R96 ;  /* 0x000000260460723c */ /* 0x040fe80000041860 */
[--C-:B------:R-:W-:Y:S01]  /*3ec0*/  FFMA.FTZ R0, R0, c[0x0][0x29c], -R233.reuse ;  /* 0x0000a70000007a23 */ /* 0x100fe200000108e9 */
[----:B------:R-:W-:Y:S02]  /*3ed0*/  FSEL R13, R13, -INF , P1 ;  /* 0xff8000000d0d7808 */ /* 0x000fe40000800000 */
[----:B------:R-:W-:Y:S01]  /*3ee0*/  ISETP.GT.AND P1, PT, R3, 0x20, PT ;  /* 0x000000200300780c */ /* 0x000fe20003f24270 */
[----:B------:R1:W-:Y:S01]  /*3ef0*/  MUFU.EX2 R64, R0 ;  /* 0x0000000000407308 */ /* 0x0003e20000000800 */
[-C--:B------:R-:W-:Y:S03]  /*3f00*/  HMMA.16816.F32.BF16 R100, R4, R16.reuse, R100 ;  /* 0x000000100464723c */ /* 0x080fe60000041864 */
[--C-:B------:R-:W-:Y:S01]  /*3f10*/  FFMA.FTZ R13, R13, c[0x0][0x29c], -R233.reuse ;  /* 0x0000a7000d0d7a23 */ /* 0x100fe200000108e9 */
[----:B----4-:R-:W-:Y:S01]  /*3f20*/  F2FP.BF16.PACK_AB R36, R242, R243 ;  /* 0x000000f3f224723e */ /* 0x010fe200000010ff */
[--C-:B------:R-:W-:Y:S01]  /*3f30*/  FFMA.FTZ R38, R26, c[0x0][0x29c], -R234.reuse ;  /* 0x0000a7001a267a23 */ /* 0x100fe200000108ea */
[----:B------:R-:W-:Y:S02]  /*3f40*/  F2FP.BF16.PACK_AB R26, R210, R211 ;  /* 0x000000d3d21a723e */ /* 0x000fe400000010ff */
[C---:B------:R-:W-:Y:S01]  /*3f50*/  HMMA.16816.F32.BF16 R104, R32.reuse, R16, R104 ;  /* 0x000000102068723c */ /* 0x040fe20000041868 */
[----:B------:R2:W3:Y:S07]  /*3f60*/  MUFU.EX2 R55, R13 ;  /* 0x0000000d00377308 */ /* 0x0004ee0000000800 */
[-C--:B------:R-:W-:Y:S03]  /*3f70*/  HMMA.16816.F32.BF16 R108, R32, R18.reuse, R108 ;  /* 0x00000012206c723c */ /* 0x080fe6000004186c */
[----:B------:R-:W-:Y:S01]  /*3f80*/  MUFU.EX2 R38, R38 ;  /* 0x0000002600267308 */ /* 0x000fe20000000800 */
[----:B-1----:R-:W-:Y:S04]  /*3f90*/  FSEL R0, R24, -INF , P1 ;  /* 0xff80000018007808 */ /* 0x002fe80000800000 */
[C---:B------:R-:W-:Y:S04]  /*3fa0*/  HMMA.16816.F32.BF16 R112, R4.reuse, R18, R112 ;  /* 0x000000120470723c */ /* 0x040fe80000041870 */
[--C-:B------:R-:W-:Y:S01]  /*3fb0*/  FFMA.FTZ R0, R0, c[0x0][0x29c], -R233.reuse ;  /* 0x0000a70000007a23 */ /* 0x100fe200000108e9 */
[----:B------:R-:W-:Y:S02]  /*3fc0*/  ISETP.GT.AND P1, PT, R2, 0x1, PT ;  /* 0x000000010200780c */ /* 0x000fe40003f24270 */
[----:B------:R-:W-:Y:S01]  /*3fd0*/  F2FP.BF16.PACK_AB R24, R208, R209 ;  /* 0x000000d1d018723e */ /* 0x000fe200000010ff */
[----:B------:R1:W-:Y:S01]  /*3fe0*/  MUFU.EX2 R54, R0 ;  /* 0x0000000000367308 */ /* 0x0003e20000000800 */
[----:B------:R-:W-:Y:S02]  /*3ff0*/  FSEL R22, R11, -INF , P1 ;  /* 0xff8000000b167808 */ /* 0x000fe40000800000 */
[----:B------:R-:W4:Y:S01]  /*4000*/  LDSM.16.M88.4 R8, [R227+0x7080] ;  /* 0x00708000e308783b */ /* 0x000f220000000200 */
[----:B------:R-:W-:Y:S02]  /*4010*/  ISETP.GT.AND P1, PT, R2, 0x11, PT ;  /* 0x000000110200780c */ /* 0x000fe40003f24270 */
[----:B--2---:R-:W-:Y:S01]  /*4020*/  FSEL R13, R42, -INF , P2 ;  /* 0xff8000002a0d7808 */ /* 0x004fe20001000000 */
[--C-:B------:R-:W-:Y:S01]  /*4030*/  FFMA.FTZ R42, R14, c[0x0][0x29c], -R234.reuse ;  /* 0x0000a7000e2a7a23 */ /* 0x100fe200000108ea */
[----:B------:R-:W-:Y:S02]  /*4040*/  FSEL R15, R15, -INF , P1 ;  /* 0xff8000000f0f7808 */ /* 0x000fe40000800000 */
[C---:B------:R-:W-:Y:S02]  /*4050*/  ISETP.GT.AND P1, PT, R2.reuse, 0x21, PT ;  /* 0x000000210200780c */ /* 0x040fe40003f24270 */
[----:B------:R-:W-:Y:S01]  /*4060*/  ISETP.GT.AND P2, PT, R2, 0x50, PT ;  /* 0x000000500200780c */ /* 0x000fe20003f44270 */
[--C-:B------:R-:W-:Y:S01]  /*4070*/  FFMA.FTZ R39, R15, c[0x0][0x29c], -R234.reuse ;  /* 0x0000a7000f277a23 */ /* 0x100fe200000108ea */
[----:B------:R-:W-:Y:S01]  /*4080*/  FSEL R27, R27, -INF , P1 ;  /* 0xff8000001b1b7808 */ /* 0x000fe20000800000 */
[----:B------:R-:W-:Y:S01]  /*4090*/  MUFU.EX2 R42, R42 ;  /* 0x0000002a002a7308 */ /* 0x000fe20000000800 */
[C---:B------:R-:W-:Y:S02]  /*40a0*/  ISETP.GT.AND P1, PT, R3.reuse, 0x40, PT ;  /* 0x000000400300780c */ /* 0x040fe40003f24270 */
[----:B------:R-:W-:Y:S02]  /*40b0*/  FSEL R46, R46, -INF , P2 ;  /* 0xff8000002e2e7808 */ /* 0x000fe40001000000 */
[----:B------:R-:W-:Y:S02]  /*40c0*/  ISETP.GT.AND P2, PT, R3, 0x60, PT ;  /* 0x000000600300780c */ /* 0x000fe40003f44270 */
[----:B-----5:R-:W-:Y:S01]  /*40d0*/  F2FP.BF16.PACK_AB R15, R204, R205 ;  /* 0x000000cdcc0f723e */ /* 0x020fe200000010ff */
[--C-:B-1----:R-:W-:Y:S01]  /*40e0*/  FFMA.FTZ R0, R25, c[0x0][0x29c], -R233.reuse ;  /* 0x0000a70019007a23 */ /* 0x102fe200000108e9 */
[----:B------:R-:W-:Y:S01]  /*40f0*/  FSEL R56, R56, -INF , P2 ;  /* 0xff80000038387808 */ /* 0x000fe20001000000 */
[----:B------:R-:W-:Y:S01]  /*4100*/  MUFU.EX2 R39, R39 ;  /* 0x0000002700277308 */ /* 0x000fe20000000800 */
[C---:B------:R-:W-:Y:S04]  /*4110*/  ISETP.GT.AND P2, PT, R2.reuse, 0x61, PT ;  /* 0x000000610200780c */ /* 0x040fe80003f44270 */
[----:B------:R-:W-:Y:S02]  /*4120*/  FSEL R59, R59, -INF , P2 ;  /* 0xff8000003b3b7808 */ /* 0x000fe40001000000 */
[----:B------:R-:W-:Y:S03]  /*4130*/  ISETP.GT.AND P2, PT, R2, 0x70, PT ;  /* 0x000000700200780c */ /* 0x000fe60003f44270 */
[----:B------:R1:W2:Y:S01]  /*4140*/  MUFU.EX2 R53, R0 ;  /* 0x0000000000357308 */ /* 0x0002a20000000800 */
[--C-:B------:R-:W-:Y:S01]  /*4150*/  FFMA.FTZ R59, R59, c[0x0][0x29c], -R234.reuse ;  /* 0x0000a7003b3b7a23 */ /* 0x100fe200000108ea */
[----:B------:R-:W-:Y:S01]  /*4160*/  FSEL R62, R62, -INF , P2 ;  /* 0xff8000003e3e7808 */ /* 0x000fe20001000000 */
[-C--:B----4-:R-:W-:Y:S04]  /*4170*/  HMMA.16816.F32.BF16 R116, R4, R8.reuse, R116 ;  /* 0x000000080474723c */ /* 0x090fe80000041874 */
[--C-:B------:R-:W-:Y:S04]  /*4180*/  FFMA.FTZ R62, R62, c[0x0][0x29c], -R234.reuse ;  /* 0x0000a7003e3e7a23 */ /* 0x100fe800000108ea */
[C---:B------:R-:W-:Y:S07]  /*4190*/  HMMA.16816.F32.BF16 R120, R32.reuse, R8, R120 ;  /* 0x000000082078723c */ /* 0x040fee0000041878 */
[--C-:B------:R-:W-:Y:S01]  /*41a0*/  FFMA.FTZ R9, R23, c[0x0][0x29c], -R234.reuse ;  /* 0x0000a70017097a23 */ /* 0x100fe200000108ea */
[-C--:B------:R-:W-:Y:S04]  /*41b0*/  HMMA.16816.F32.BF16 R124, R32, R10.reuse, R124 ;  /* 0x0000000a207c723c */ /* 0x080fe8000004187c */
[----:B-1----:R-:W-:Y:S01]  /*41c0*/  FSEL R0, R28, -INF , P3 ;  /* 0xff8000001c007808 */ /* 0x002fe20001800000 */
[--C-:B------:R-:W-:Y:S01]  /*41d0*/  FFMA.FTZ R28, R13, c[0x0][0x29c], -R234.reuse ;  /* 0x0000a7000d1c7a23 */ /* 0x100fe200000108ea */
[----:B------:R-:W-:Y:S01]  /*41e0*/  ISETP.GT.AND P3, PT, R3, 0x31, PT ;  /* 0x000000310300780c */ /* 0x000fe20003f64270 */
[--C-:B------:R-:W-:Y:S01]  /*41f0*/  FFMA.FTZ R35, R27, c[0x0][0x29c], -R234.reuse ;  /* 0x0000a7001b237a23 */ /* 0x100fe200000108ea */
[----:B------:R-:W-:Y:S03]  /*4200*/  HMMA.16816.F32.BF16 R128, R4, R10, R128 ;  /* 0x0000000a0480723c */ /* 0x000fe60000041880 */
[----:B------:R-:W-:Y:S01]  /*4210*/  MUFU.EX2 R28, R28 ;  /* 0x0000001c001c7308 */ /* 0x000fe20000000800 */
[--C-:B------:R-:W-:Y:S01]  /*4220*/  FFMA.FTZ R0, R0, c[0x0][0x29c], -R233.reuse ;  /* 0x0000a70000007a23 */ /* 0x100fe200000108e9 */
[----:B------:R-:W-:Y:S02]  /*4230*/  F2FP.BF16.PACK_AB R27, R216, R217 ;  /* 0x000000d9d81b723e */ /* 0x000fe400000010ff */
[----:B---3--:R-:W-:Y:S02]  /*4240*/  F2FP.BF16.PACK_AB R11, R55, R64 ;  /* 0x00000040370b723e */ /* 0x008fe400000010ff */
[----:B--2---:R-:W-:Y:S03]  /*4250*/  F2FP.BF16.PACK_AB R10, R53, R54 ;  /* 0x00000036350a723e */ /* 0x004fe600000010ff */
[----:B------:R-:W-:Y:S01]  /*4260*/  F2FP.BF16.PACK_AB R23, R206, R207 ;  /* 0x000000cfce17723e */ /* 0x000fe200000010ff */
[----:B------:R1:W-:Y:S01]  /*4270*/  MUFU.EX2 R52, R0 ;  /* 0x0000000000347308 */ /* 0x0003e20000000800 */
[----:B------:R-:W-:Y:S02]  /*4280*/  F2FP.BF16.PACK_AB R33, R220, R241 ;  /* 0x000000f1dc21723e */ /* 0x000fe400000010ff */
[----:B------:R-:W-:Y:S07]  /*4290*/  F2FP.BF16.PACK_AB R13, R232, R201 ;  /* 0x000000c9e80d723e */ /* 0x000fee00000010ff */
[----:B------:R-:W-:Y:S01]  /*42a0*/  MUFU.EX2 R35, R35 ;  /* 0x0000002300237308 */ /* 0x000fe20000000800 */
[----:B-1----:R-:W-:Y:S01]  /*42b0*/  FSEL R0, R29, -INF , P3 ;  /* 0xff8000001d007808 */ /* 0x002fe20001800000 */
[--C-:B------:R-:W-:Y:S01]  /*42c0*/  FFMA.FTZ R29, R31, c[0x0][0x29c], -R234.reuse ;  /* 0x0000a7001f1d7a23 */ /* 0x100fe200000108ea */
[----:B------:R-:W-:Y:S03]  /*42d0*/  ISETP.GT.AND P3, PT, R2, 0x30, PT ;  /* 0x000000300200780c */ /* 0x000fe60003f64270 */
[--C-:B------:R-:W-:Y:S01]  /*42e0*/  FFMA.FTZ R0, R0, c[0x0][0x29c], -R233.reuse ;  /* 0x0000a70000007a23 */ /* 0x100fe200000108e9 */
[----:B------:R-:W-:Y:S03]  /*42f0*/  FSEL R30, R30, -INF , P3 ;  /* 0xff8000001e1e7808 */ /* 0x000fe60001800000 */
[----:B------:R-:W-:Y:S01]  /*4300*/  MUFU.EX2 R29, R29 ;  /* 0x0000001d001d7308 */ /* 0x000fe20000000800 */
[----:B------:R-:W-:Y:S01]  /*4310*/  ISETP.GT.AND P3, PT, R3, 0x41, PT ;  /* 0x000000410300780c */ /* 0x000fe20003f64270 */
[--C-:B------:R-:W-:Y:S03]  /*4320*/  FFMA.FTZ R14, R30, c[0x0][0x29c], -R234.reuse ;  /* 0x0000a7001e0e7a23 */ /* 0x100fe600000108ea */
[----:B------:R-:W-:Y:S02]  /*4330*/  FSEL R41, R41, -INF , P3 ;  /* 0xff80000029297808 */ /* 0x000fe40001800000 */
[----:B------:R-:W-:Y:S02]  /*4340*/  ISETP.GT.AND P3, PT, R3, 0x51, PT ;  /* 0x000000510300780c */ /* 0x000fe40003f64270 */
[----:B------:R-:W-:Y:S01]  /*4350*/  F2FP.BF16.PACK_AB R30, R218, R219 ;  /* 0x000000dbda1e723e */ /* 0x000fe200000010ff */
[----:B------:R1:W-:Y:S01]  /*4360*/  MUFU.EX2 R51, R0 ;  /* 0x0000000000337308 */ /* 0x0003e20000000800 */
[----:B------:R-:W-:Y:S02]  /*4370*/  FSEL R45, R45, -INF , P3 ;  /* 0xff8000002d2d7808 */ /* 0x000fe40001800000 */
[----:B------:R-:W-:Y:S04]  /*4380*/  ISETP.GT.AND P3, PT, R2, 0x60, PT ;  /* 0x000000600200780c */ /* 0x000fe80003f64270 */
[----:B------:R-:W-:Y:S02]  /*4390*/  FSEL R58, R58, -INF , P3 ;  /* 0xff8000003a3a7808 */ /* 0x000fe40001800000 */
[----:B------:R-:W-:Y:S01]  /*43a0*/  ISETP.GT.AND P3, PT, R3, 0x71, PT ;  /* 0x000000710300780c */ /* 0x000fe20003f64270 */
[----:B------:R2:W-:Y:S02]  /*43b0*/  MUFU.EX2 R31, R14 ;  /* 0x0000000e001f7308 */ /* 0x0005e40000000800 */
[--C-:B------:R-:W-:Y:S01]  /*43c0*/  FFMA.FTZ R58, R58, c[0x0][0x29c], -R234.reuse ;  /* 0x0000a7003a3a7a23 */ /* 0x100fe200000108ea */
[----:B------:R-:W-:Y:S02]  /*43d0*/  FSEL R61, R61, -INF , P3 ;  /* 0xff8000003d3d7808 */ /* 0x000fe40001800000 */
[----:B-1----:R-:W-:Y:S02]  /*43e0*/  FSEL R0, R40, -INF , P1 ;  /* 0xff80000028007808 */ /* 0x002fe40000800000 */
[----:B------:R-:W-:Y:S02]  /*43f0*/  ISETP.GT.AND P1, PT, R2, 0x41, PT ;  /* 0x000000410200780c */ /* 0x000fe40003f24270 */
[----:B------:R-:W-:Y:S01]  /*4400*/  F2FP.BF16.PACK_AB R40, R245, R248 ;  /* 0x000000f8f528723e */ /* 0x000fe200000010ff */
[--C-:B------:R-:W-:Y:S01]  /*4410*/  FFMA.FTZ R0, R0, c[0x0][0x29c], -R233.reuse ;  /* 0x0000a70000007a23 */ /* 0x100fe200000108e9 */
[----:B------:R-:W-:Y:S02]  /*4420*/  FSEL R43, R43, -INF , P1 ;  /* 0xff8000002b2b7808 */ /* 0x000fe40000800000 */
[----:B------:R-:W-:Y:S01]  /*4430*/  ISETP.GT.AND P1, PT, R3, 0x50, PT ;  /* 0x000000500300780c */ /* 0x000fe20003f24270 */
[----:B------:R1:W-:Y:S01]  /*4440*/  MUFU.EX2 R21, R0 ;  /* 0x0000000000157308 */ /* 0x0003e20000000800 */
[----:B--2---:R-:W-:Y:S01]  /*4450*/  F2FP.BF16.PACK_AB R14, R202, R203 ;  /* 0x000000cbca0e723e */ /* 0x004fe200000010ff */
[--C-:B------:R-:W-:Y:S01]  /*4460*/  FFMA.FTZ R25, R43, c[0x0][0x29c], -R234.reuse ;  /* 0x0000a7002b197a23 */ /* 0x100fe200000108ea */
[----:B------:R-:W-:Y:S02]  /*4470*/  FSEL R12, R44, -INF , P1 ;  /* 0xff8000002c0c7808 */ /* 0x000fe40000800000 */
[----:B------:R-:W-:Y:S02]  /*4480*/  ISETP.GT.AND P1, PT, R2, 0x51, PT ;  /* 0x000000510200780c */ /* 0x000fe40003f24270 */
[----:B------:R-:W-:Y:S01]  /*4490*/  F2FP.BF16.PACK_AB R43, R250, R48 ;  /* 0x00000030fa2b723e */ /* 0x000fe200000010ff */
[--C-:B------:R-:W-:Y:S01]  /*44a0*/  FFMA.FTZ R12, R12, c[0x0][0x29c], -R233.reuse ;  /* 0x0000a7000c0c7a23 */ /* 0x100fe200000108e9 */
[----:B------:R-:W-:Y:S01]  /*44b0*/  FSEL R47, R47, -INF , P1 ;  /* 0xff8000002f2f7808 */ /* 0x000fe20000800000 */
[----:B------:R-:W-:Y:S01]  /*44c0*/  MUFU.EX2 R25, R25 ;  /* 0x0000001900197308 */ /* 0x000fe20000000800 */
[----:B------:R-:W-:Y:S04]  /*44d0*/  ISETP.GT.AND P1, PT, R3, 0x61, PT ;  /* 0x000000610300780c */ /* 0x000fe80003f24270 */
[----:B------:R-:W-:Y:S02]  /*44e0*/  FSEL R57, R57, -INF , P1 ;  /* 0xff80000039397808 */ /* 0x000fe40000800000 */
[----:B------:R-:W-:Y:S01]  /*44f0*/  ISETP.GT.AND P1, PT, R3, 0x70, PT ;  /* 0x000000700300780c */ /* 0x000fe20003f24270 */
[--C-:B------:R-:W-:Y:S01]  /*4500*/  FFMA.FTZ R3, R45, c[0x0][0x29c], -R233.reuse ;  /* 0x0000a7002d037a23 */ /* 0x100fe200000108e9 */
[----:B------:R-:W-:Y:S01]  /*4510*/  F2FP.BF16.PACK_AB R45, R251, R49 ;  /* 0x00000031fb2d723e */ /* 0x000fe200000010ff */
[----:B------:R2:W-:Y:S01]  /*4520*/  MUFU.EX2 R50, R12 ;  /* 0x0000000c00327308 */ /* 0x0005e20000000800 */
[----:B------:R-:W-:Y:S02]  /*4530*/  FSEL R60, R60, -INF , P1 ;  /* 0xff8000003c3c7808 */ /* 0x000fe40000800000 */
[----:B------:R-:W-:Y:S01]  /*4540*/  ISETP.GT.AND P1, PT, R2, 0x71, PT ;  /* 0x000000710200780c */ /* 0x000fe20003f24270 */
[--C-:B-1----:R-:W-:Y:S01]  /*4550*/  FFMA.FTZ R0, R41, c[0x0][0x29c], -R233.reuse ;  /* 0x0000a70029007a23 */ /* 0x102fe200000108e9 */
[----:B------:R-:W-:Y:S01]  /*4560*/  F2FP.BF16.PACK_AB R41, R247, R249 ;  /* 0x000000f9f729723e */ /* 0x000fe200000010ff */
[--C-:B------:R-:W-:Y:S01]  /*4570*/  FFMA.FTZ R2, R57, c[0x0][0x29c], -R233.reuse ;  /* 0x0000a70039027a23 */ /* 0x100fe200000108e9 */
[----:B------:R-:W-:Y:S01]  /*4580*/  FSEL R63, R63, -INF , P1 ;  /* 0xff8000003f3f7808 */ /* 0x000fe20000800000 */
[--C-:B------:R-:W-:Y:S01]  /*4590*/  FFMA.FTZ R8, R60, c[0x0][0x29c], -R233.reuse ;  /* 0x0000a7003c087a23 */ /* 0x100fe200000108e9 */
[----:B------:R-:W-:Y:S01]  /*45a0*/  PLOP3.LUT P1, PT, PT, PT, UP0, 0x80, 0x0 ;  /* 0x000000000000781c */ /* 0x000fe20003f2f008 */
[----:B------:R1:W3:Y:S10]  /*45b0*/  MUFU.EX2 R16, R0 ;  /* 0x0000000000107308 */ /* 0x0002f40000000800 */
[----:B------:R4:W-:Y:S01]  /*45c0*/  MUFU.EX2 R18, R2 ;  /* 0x0000000200127308 */ /* 0x0009e20000000800 */
[--C-:B--2---:R-:W-:Y:S02]  /*45d0*/  FFMA.FTZ R12, R22, c[0x0][0x29c], -R234.reuse ;  /* 0x0000a700160c7a23 */ /* 0x104fe400000108ea */
[--C-:B------:R-:W-:Y:S07]  /*45e0*/  FFMA.FTZ R22, R46, c[0x0][0x29c], -R234.reuse ;  /* 0x0000a7002e167a23 */ /* 0x100fee00000108ea */
[----:B------:R2:W5:Y:S01]  /*45f0*/  MUFU.EX2 R17, R3 ;  /* 0x0000000300117308 */ /* 0x0005620000000800 */
[----:B-1----:R-:W1:Y:S01]  /*4600*/  LDS R0, [R235+0x18480] ;  /* 0x01848000eb007984 */ /* 0x002e620000000800 */
[----:B---3--:R-:W-:Y:S08]  /*4610*/  F2FP.BF16.PACK_AB R7, R16, R21 ;  /* 0x000000151007723e */ /* 0x008ff000000010ff */
[----:B------:R3:W-:Y:S01]  /*4620*/  MUFU.EX2 R44, R12 ;  /* 0x0000000c002c7308 */ /* 0x0007e20000000800 */
[----:B----4-:R-:W4:Y:S09]  /*4630*/  LDS R2, [R235+0x184a0] ;  /* 0x0184a000eb027984 */ /* 0x010f320000000800 */
[----:B------:R1:W-:Y:S01]  /*4640*/  MUFU.EX2 R19, R8 ;  /* 0x0000000800137308 */ /* 0x0003e20000000800 */
[--C-:B--2---:R-:W-:Y:S01]  /*4650*/  FFMA.FTZ R3, R56, c[0x0][0x29c], -R233.reuse ;  /* 0x0000a70038037a23 */ /* 0x104fe200000108e9 */
[----:B-----5:R-:W-:Y:S01]  /*4660*/  F2FP.BF16.PACK_AB R6, R17, R50 ;  /* 0x000000321106723e */ /* 0x020fe200000010ff */
[--C-:B------:R-:W-:Y:S01]  /*4670*/  FFMA.FTZ R56, R47, c[0x0][0x29c], -R234.reuse ;  /* 0x0000a7002f387a23 */ /* 0x100fe200000108ea */
[----:B------:R-:W-:Y:S01]  /*4680*/  F2FP.BF16.PACK_AB R47, R252, R221 ;  /* 0x000000ddfc2f723e */ /* 0x000fe200000010ff */
[----:B------:R-:W-:Y:S05]  /*4690*/  FFMA.FTZ R233, R61, c[0x0][0x29c], -R233 ;  /* 0x0000a7003de97a23 */ /* 0x000fea00000108e9 */
[----:B------:R2:W-:Y:S01]  /*46a0*/  MUFU.EX2 R20, R3 ;  /* 0x0000000300147308 */ /* 0x0005e20000000800 */
[----:B------:R-:W-:Y:S01]  /*46b0*/  FFMA.FTZ R234, R63, c[0x0][0x29c], -R234 ;  /* 0x0000a7003fea7a23 */ /* 0x000fe200000108ea */
[----:B---3--:R-:W-:Y:S08]  /*46c0*/  F2FP.BF16.PACK_AB R12, R65, R66 ;  /* 0x00000042410c723e */ /* 0x008ff000000010ff */
[----:B------:R-:W-:Y:S01]  /*46d0*/  MUFU.EX2 R22, R22 ;  /* 0x0000001600167308 */ /* 0x000fe20000000800 */
[--C-:B-1----:R-:W-:Y:S01]  /*46e0*/  FADD.FTZ R4, R100, -R0.reuse ;  /* 0x8000000064047221 */ /* 0x102fe20000010000 */
[----:B------:R-:W-:Y:S01]  /*46f0*/  F2FP.BF16.PACK_AB R8, R51, R52 ;  /* 0x000000343308723e */ /* 0x000fe200000010ff */
[--C-:B------:R-:W-:Y:S02]  /*4700*/  FADD.FTZ R80, R80, -R0.reuse ;  /* 0x8000000050507221 */ /* 0x100fe40000010000 */
[----:B------:R-:W-:Y:S02]  /*4710*/  FMUL.FTZ R4, R248, R4 ;  /* 0x00000004f8047220 */ /* 0x000fe40000410000 */
[----:B------:R-:W-:Y:S03]  /*4720*/  FMUL.FTZ R80, R49, R80 ;  /* 0x0000005031507220 */ /* 0x000fe60000410000 */
[----:B------:R-:W1:Y:S01]  /*4730*/  MUFU.EX2 R233, R233 ;  /* 0x000000e900e97308 */ /* 0x000e620000000800 */
[--C-:B------:R-:W-:Y:S02]  /*4740*/  FADD.FTZ R68, R68, -R0.reuse ;  /* 0x8000000044447221 */ /* 0x100fe40000010000 */
[--C-:B--2---:R-:W-:Y:S02]  /*4750*/  FADD.FTZ R3, R101, -R0.reuse ;  /* 0x8000000065037221 */ /* 0x104fe40000010000 */
[--C-:B------:R-:W-:Y:S02]  /*4760*/  FADD.FTZ R69, R69, -R0.reuse ;  /* 0x8000000045457221 */ /* 0x100fe40000010000 */
[----:B------:R-:W-:Y:S02]  /*4770*/  FMUL.FTZ R3, R245, R3 ;  /* 0x00000003f5037220 */ /* 0x000fe40000410000 */
[--C-:B------:R-:W-:Y:S01]  /*4780*/  FADD.FTZ R81, R81, -R0.reuse ;  /* 0x8000000051517221 */ /* 0x100fe20000010000 */
[----:B------:R-:W-:Y:S01]  /*4790*/  MUFU.EX2 R234, R234 ;  /* 0x000000ea00ea7308 */ /* 0x000fe20000000800 */
[----:B------:R-:W-:Y:S01]  /*47a0*/  FADD.FTZ R84, R84, -R0 ;  /* 0x8000000054547221 */ /* 0x000fe20000010000 */
[----:B------:R-:W-:Y:S01]  /*47b0*/  F2FP.BF16.PACK_AB R49, R3, R4 ;  /* 0x000000040331723e */ /* 0x000fe200000010ff */
[----:B----4-:R-:W-:Y:S02]  /*47c0*/  FADD.FTZ R3, R70, -R2 ;  /* 0x8000000246037221 */ /* 0x010fe40000010000 */
        /* <DEDUP_REMOVED lines=9> */
[--C-:B------:R-:W-:Y:S02]  /*4860*/  FADD.FTZ R0, R71, -R2.reuse ;  /* 0x8000000247007221 */ /* 0x100fe40000010000 */
[----:B------:R-:W-:Y:S02]  /*4870*/  FMUL.FTZ R3, R219, R3 ;  /* 0x00000003db037220 */ /* 0x000fe40000410000 */
[----:B------:R-:W-:Y:S02]  /*4880*/  FMUL.FTZ R0, R218, R0 ;  /* 0x00000000da007220 */ /* 0x000fe40000410000 */
[----:B------:R-:W-:Y:S02]  /*4890*/  FMUL.FTZ R84, R48, R84 ;  /* 0x0000005430547220 */ /* 0x000fe40000410000 */
[----:B------:R-:W2:Y:S01]  /*48a0*/  MUFU.EX2 R48, R9 ;  /* 0x0000000900307308 */ /* 0x000ea20000000800 */
[----:B------:R-:W-:Y:S01]  /*48b0*/  F2FP.BF16.PACK_AB R34, R0, R3 ;  /* 0x000000030022723e */ /* 0x000fe200000010ff */
[----:B------:R-:W-:Y:S01]  /*48c0*/  FMUL.FTZ R5, R241, R5 ;  /* 0x00000005f1057220 */ /* 0x000fe20000410000 */
[----:B------:R-:W3:Y:S01]  /*48d0*/  LDS R0, [R235+0x18580] ;  /* 0x01858000eb007984 */ /* 0x000ee20000000800 */
[----:B------:R-:W-:Y:S02]  /*48e0*/  FMUL.FTZ R4, R220, R4 ;  /* 0x00000004dc047220 */ /* 0x000fe40000410000 */
[--C-:B------:R-:W-:Y:S02]  /*48f0*/  FADD.FTZ R3, R83, -R2.reuse ;  /* 0x8000000253037221 */ /* 0x100fe40000010000 */
[--C-:B------:R-:W-:Y:S01]  /*4900*/  FADD.FTZ R98, R98, -R2.reuse ;  /* 0x8000000262627221 */ /* 0x100fe20000010000 */
[----:B------:R-:W-:Y:S01]  /*4910*/  F2FP.BF16.PACK_AB R46, R4, R5 ;  /* 0x00000005042e723e */ /* 0x000fe200000010ff */
[--C-:B------:R-:W-:Y:S01]  /*4920*/  FADD.FTZ R4, R82, -R2.reuse ;  /* 0x8000000252047221 */ /* 0x100fe20000010000 */
[----:B-1----:R-:W-:Y:S01]  /*4930*/  F2FP.BF16.PACK_AB R5, R233, R19 ;  /* 0x00000013e905723e */ /* 0x002fe200000010ff */
[----:B------:R-:W-:Y:S02]  /*4940*/  FMUL.FTZ R3, R216, R3 ;  /* 0x00000003d8037220 */ /* 0x000fe40000410000 */
[----:B------:R-:W-:Y:S02]  /*4950*/  FMUL.FTZ R4, R217, R4 ;  /* 0x00000004d9047220 */ /* 0x000fe40000410000 */
[----:B------:R-:W-:Y:S02]  /*4960*/  FMUL.FTZ R98, R209, R98 ;  /* 0x00000062d1627220 */ /* 0x000fe40000410000 */
[--C-:B------:R-:W-:Y:S01]  /*4970*/  FADD.FTZ R86, R86, -R2.reuse ;  /* 0x8000000256567221 */ /* 0x100fe20000010000 */
[----:B------:R-:W-:Y:S01]  /*4980*/  F2FP.BF16.PACK_AB R32, R3, R4 ;  /* 0x000000040320723e */ /* 0x000fe200000010ff */
[--C-:B------:R-:W-:Y:S01]  /*4990*/  FADD.FTZ R3, R99, -R2.reuse ;  /* 0x8000000263037221 */ /* 0x100fe20000010000 */
[----:B------:R-:W-:Y:S01]  /*49a0*/  F2FP.BF16.PACK_AB R4, R18, R20 ;  /* 0x000000141204723e */ /* 0x000fe200000010ff */
[--C-:B------:R-:W-:Y:S02]  /*49b0*/  FADD.FTZ R87, R87, -R2.reuse ;  /* 0x8000000257577221 */ /* 0x100fe40000010000 */
[----:B------:R-:W-:Y:S02]  /*49c0*/  FMUL.FTZ R3, R208, R3 ;  /* 0x00000003d0037220 */ /* 0x000fe40000410000 */
[--C-:B------:R-:W-:Y:S02]  /*49d0*/  FADD.FTZ R102, R102, -R2.reuse ;  /* 0x8000000266667221 */ /* 0x100fe40000010000 */
[--C-:B------:R-:W-:Y:S01]  /*49e0*/  FADD.FTZ R103, R103, -R2.reuse ;  /* 0x8000000267677221 */ /* 0x100fe20000010000 */
[----:B------:R-:W-:Y:S01]  /*49f0*/  F2FP.BF16.PACK_AB R98, R3, R98 ;  /* 0x000000620362723e */ /* 0x000fe200000010ff */
[--C-:B------:R-:W-:Y:S01]  /*4a00*/  FADD.FTZ R114, R114, -R2.reuse ;  /* 0x8000000272727221 */ /* 0x100fe20000010000 */
[----:B--2---:R-:W-:Y:S01]  /*4a10*/  F2FP.BF16.PACK_AB R3, R44, R48 ;  /* 0x000000302c03723e */ /* 0x004fe200000010ff */
[--C-:B------:R-:W-:Y:S02]  /*4a20*/  FADD.FTZ R115, R115, -R2.reuse ;  /* 0x8000000273737221 */ /* 0x100fe40000010000 */
[--C-:B------:R-:W-:Y:S02]  /*4a30*/  FADD.FTZ R118, R118, -R2.reuse ;  /* 0x8000000276767221 */ /* 0x100fe40000010000 */
[--C-:B------:R-:W-:Y:S02]  /*4a40*/  FADD.FTZ R119, R119, -R2.reuse ;  /* 0x8000000277777221 */ /* 0x100fe40000010000 */
[--C-:B------:R-:W-:Y:S02]  /*4a50*/  FADD.FTZ R130, R130, -R2.reuse ;  /* 0x8000000282827221 */ /* 0x100fe40000010000 */
[----:B------:R-:W-:Y:S01]  /*4a60*/  FADD.FTZ R131, R131, -R2 ;  /* 0x8000000283837221 */ /* 0x000fe20000010000 */
[----:B------:R-:W-:Y:S01]  /*4a70*/  F2FP.BF16.PACK_AB R2, R39, R42 ;  /* 0x0000002a2702723e */ /* 0x000fe200000010ff */
[----:B------:R-:W-:Y:S02]  /*4a80*/  FMUL.FTZ R68, R221, R68 ;  /* 0x00000044dd447220 */ /* 0x000fe40000410000 */
[--C-:B---3--:R-:W-:Y:S02]  /*4a90*/  FADD.FTZ R72, R72, -R0.reuse ;  /* 0x8000000048487221 */ /* 0x108fe40000010000 */
        /* <DEDUP_REMOVED lines=18> */
[----:B------:R-:W-:Y:S01]  /*4bc0*/  STS [R236], R47 ;  /* 0x0000002fec007388 */ /* 0x000fe20000000800 */
[----:B------:R-:W-:Y:S02]  /*4bd0*/  FMUL.FTZ R108, R50, R108 ;  /* 0x0000006c326c7220 */ /* 0x000fe40000410000 */
[----:B------:R-:W-:Y:S01]  /*4be0*/  FMUL.FTZ R77, R55, R77 ;  /* 0x0000004d374d7220 */ /* 0x000fe20000410000 */
[----:B------:R-:W-:Y:S01]  /*4bf0*/  STS [R236+0x400], R30 ;  /* 0x0004001eec007388 */ /* 0x000fe20000000800 */
[----:B------:R-:W-:Y:S01]  /*4c00*/  F2FP.BF16.PACK_AB R9, R9, R92 ;  /* 0x0000005c0909723e */ /* 0x000fe200000010ff */
[----:B------:R-:W-:Y:S02]  /*4c10*/  FMUL.FTZ R88, R54, R88 ;  /* 0x0000005836587220 */ /* 0x000fe40000410000 */
[----:B------:R-:W-:Y:S01]  /*4c20*/  STS [R237], R45 ;  /* 0x0000002ded007388 */ /* 0x000fe20000000800 */
[----:B------:R-:W-:Y:S02]  /*4c30*/  FMUL.FTZ R89, R53, R89 ;  /* 0x0000005935597220 */ /* 0x000fe40000410000 */
[----:B------:R-:W-:Y:S01]  /*4c40*/  FMUL.FTZ R104, R21, R104 ;  /* 0x0000006815687220 */ /* 0x000fe20000410000 */
[----:B------:R-:W-:Y:S01]  /*4c50*/  STS [R237+0x400], R27 ;  /* 0x0004001bed007388 */ /* 0x000fe20000000800 */
[----:B------:R-:W2:Y:S01]  /*4c60*/  MUFU.EX2 R21, R56 ;  /* 0x0000003800157308 */ /* 0x000ea20000000800 */
[----:B------:R-:W-:Y:S01]  /*4c70*/  F2FP.BF16.PACK_AB R89, R89, R88 ;  /* 0x000000585959723e */ /* 0x000fe200000010ff */
[----:B------:R-:W-:Y:S01]  /*4c80*/  FMUL.FTZ R120, R20, R120 ;  /* 0x0000007814787220 */ /* 0x000fe20000410000 */
[----:B------:R3:W-:Y:S01]  /*4c90*/  STS [R236+0x2000], R12 ;  /* 0x0020000cec007388 */ /* 0x0007e20000000800 */
[----:B------:R-:W-:Y:S02]  /*4ca0*/  FMUL.FTZ R124, R19, R124 ;  /* 0x0000007c137c7220 */ /* 0x000fe40000410000 */
[----:B------:R-:W-:Y:S01]  /*4cb0*/  FMUL.FTZ R16, R16, R105 ;  /* 0x0000006910107220 */ /* 0x000fe20000410000 */
[----:B------:R4:W-:Y:S01]  /*4cc0*/  STS [R236+0x2400], R3 ;  /* 0x00240003ec007388 */ /* 0x0009e20000000800 */
[----:B------:R-:W-:Y:S02]  /*4cd0*/  FMUL.FTZ R17, R17, R109 ;  /* 0x0000006d11117220 */ /* 0x000fe40000410000 */
[----:B------:R-:W-:Y:S01]  /*4ce0*/  MUFU.EX2 R20, R58 ;  /* 0x0000003a00147308 */ /* 0x000fe20000000800 */
[----:B------:R5:W-:Y:S01]  /*4cf0*/  STS [R237+0x2400], R2 ;  /* 0x00240002ed007388 */ /* 0x000be20000000800 */
[----:B------:R-:W-:Y:S01]  /*4d00*/  F2FP.BF16.PACK_AB R16, R16, R104 ;  /* 0x000000681010723e */ /* 0x000fe200000010ff */
[----:B------:R-:W-:Y:S01]  /*4d10*/  FMUL.FTZ R18, R18, R121 ;  /* 0x0000007912127220 */ /* 0x000fe20000410000 */
[----:B------:R-:W-:Y:S01]  /*4d20*/  F2FP.BF16.PACK_AB R17, R17, R108 ;  /* 0x0000006c1111723e */ /* 0x000fe200000010ff */
[----:B------:R-:W-:Y:S01]  /*4d30*/  STS [R237+0x2000], R11 ;  /* 0x0020000bed007388 */ /* 0x000fe20000000800 */
[----:B------:R-:W-:Y:S02]  /*4d40*/  FMUL.FTZ R69, R252, R69 ;  /* 0x00000045fc457220 */ /* 0x000fe40000410000 */
[----:B------:R-:W-:Y:S01]  /*4d50*/  F2FP.BF16.PACK_AB R18, R18, R120 ;  /* 0x000000781212723e */ /* 0x000fe200000010ff */
[----:B------:R-:W-:Y:S01]  /*4d60*/  STS [R239], R43 ;  /* 0x0000002bef007388 */ /* 0x000fe20000000800 */
[----:B------:R-:W2:Y:S01]  /*4d70*/  MUFU.EX2 R19, R59 ;  /* 0x0000003b00137308 */ /* 0x000ea20000000800 */
[----:B------:R-:W-:Y:S01]  /*4d80*/  F2FP.BF16.PACK_AB R68, R69, R68 ;  /* 0x000000444544723e */ /* 0x000fe200000010ff */
[----:B------:R-:W-:Y:S01]  /*4d90*/  FMUL.FTZ R81, R251, R81 ;  /* 0x00000051fb517220 */ /* 0x000fe20000410000 */
[----:B------:R-:W-:Y:S01]  /*4da0*/  STS [R239+0x400], R26 ;  /* 0x0004001aef007388 */ /* 0x000fe20000000800 */
[--C-:B-1----:R-:W-:Y:S02]  /*4db0*/  FADD.FTZ R74, R74, -R0.reuse ;  /* 0x800000004a4a7221 */ /* 0x102fe40000010000 */
[--C-:B------:R-:W-:Y:S01]  /*4dc0*/  FADD.FTZ R75, R75, -R0.reuse ;  /* 0x800000004b4b7221 */ /* 0x100fe20000010000 */
[----:B------:R-:W-:Y:S01]  /*4dd0*/  STS [R238], R41 ;  /* 0x00000029ee007388 */ /* 0x000fe20000000800 */
[----:B------:R-:W-:Y:S01]  /*4de0*/  FMUL.FTZ R74, R48, R74 ;  /* 0x0000004a304a7220 */ /* 0x000fe20000410000 */
[----:B------:R-:W-:Y:S01]  /*4df0*/  F2FP.BF16.PACK_AB R80, R81, R80 ;  /* 0x000000505150723e */ /* 0x000fe200000010ff */
[----:B---3--:R-:W1:Y:S01]  /*4e00*/  MUFU.EX2 R12, R62 ;  /* 0x0000003e000c7308 */ /* 0x008e620000000800 */
[----:B------:R-:W-:Y:S01]  /*4e10*/  STS [R238+0x400], R24 ;  /* 0x00040018ee007388 */ /* 0x000fe20000000800 */
[----:B----4-:R-:W-:Y:S01]  /*4e20*/  F2FP.BF16.PACK_AB R3, R35, R38 ;  /* 0x000000262303723e */ /* 0x010fe200000010ff */
[--C-:B------:R-:W-:Y:S02]  /*4e30*/  FADD.FTZ R79, R79, -R0.reuse ;  /* 0x800000004f4f7221 */ /* 0x100fe40000010000 */
        /* <DEDUP_REMOVED lines=10> */
[--C-:B------:R-:W-:Y:S02]  /*4ee0*/  FADD.FTZ R106, R106, -R0.reuse ;  /* 0x800000006a6a7221 */ /* 0x100fe40000010000 */
        /* <DEDUP_REMOVED lines=8> */
[--C-:B------:R-:W-:Y:S02]  /*4f70*/  FADD.FTZ R127, R127, -R0.reuse ;  /* 0x800000007f7f7221 */ /* 0x100fe40000010000 */
[----:B------:R-:W-:Y:S01]  /*4f80*/  FMUL.FTZ R72, R66, R72 ;  /* 0x0000004842487220 */ /* 0x000fe20000410000 */
[----:B------:R-:W-:Y:S01]  /*4f90*/  STS [R237+0x4400], R15 ;  /* 0x0044000fed007388 */ /* 0x000fe20000000800 */
[----:B---3--:R-:W-:Y:S01]  /*4fa0*/  F2FP.BF16.PACK_AB R3, R25, R28 ;  /* 0x0000001c1903723e */ /* 0x008fe200000010ff */
[----:B------:R-:W-:Y:S02]  /*4fb0*/  FMUL.FTZ R73, R65, R73 ;  /* 0x0000004941497220 */ /* 0x000fe40000410000 */
[----:B------:R-:W-:Y:S01]  /*4fc0*/  STS [R236+0x6000], R7 ;  /* 0x00600007ec007388 */ /* 0x000fe20000000800 */
[----:B--2---:R-:W-:Y:S01]  /*4fd0*/  F2FP.BF16.PACK_AB R2, R21, R22 ;  /* 0x000000161502723e */ /* 0x004fe200000010ff */
[----:B------:R-:W-:Y:S01]  /*4fe0*/  FMUL.FTZ R76, R64, R76 ;  /* 0x0000004c404c7220 */ /* 0x000fe20000410000 */
[----:B------:R-:W-:Y:S01]  /*4ff0*/  F2FP.BF16.PACK_AB R73, R73, R72 ;  /* 0x000000484949723e */ /* 0x000fe200000010ff */
[----:B------:R2:W-:Y:S01]  /*5000*/  STS [R236+0x6400], R3 ;  /* 0x00640003ec007388 */ /* 0x0005e20000000800 */
[----:B------:R-:W-:Y:S02]  /*5010*/  FMUL.FTZ R85, R250, R85 ;  /* 0x00000055fa557220 */ /* 0x000fe40000410000 */
[----:B------:R-:W-:Y:S01]  /*5020*/  FMUL.FTZ R86, R211, R86 ;  /* 0x00000056d3567220 */ /* 0x000fe20000410000 */
        /* <DEDUP_REMOVED lines=20> */
[--C-:B--2---:R-:W-:Y:S01]  /*5170*/  FADD.FTZ R3, R78, -R0.reuse ;  /* 0x800000004e037221 */ /* 0x104fe20000010000 */
[----:B------:R-:W-:Y:S01]  /*5180*/  F2FP.BF16.PACK_AB R112, R113, R112 ;  /* 0x000000707170723e */ /* 0x000fe200000010ff */
[----:B------:R-:W-:Y:S01]  /*5190*/  FMUL.FTZ R116, R243, R116 ;  /* 0x00000074f3747220 */ /* 0x000fe20000410000 */
[----:B------:R2:W-:Y:S01]  /*51a0*/  STS [R239+0x6000], R4 ;  /* 0x00600004ef007388 */ /* 0x0005e20000000800 */
[----:B---3--:R-:W-:Y:S01]  /*51b0*/  F2FP.BF16.PACK_AB R2, R19, R20 ;  /* 0x000000141302723e */ /* 0x008fe200000010ff */
[----:B------:R-:W-:Y:S01]  /*51c0*/  FMUL.FTZ R3, R42, R3 ;  /* 0x000000032a037220 */ /* 0x000fe20000410000 */
[----:B------:R-:W-:Y:S01]  /*51d0*/  F2FP.BF16.PACK_AB R114, R115, R114 ;  /* 0x000000727372723e */ /* 0x000fe200000010ff */
[----:B------:R-:W-:Y:S02]  /*51e0*/  FMUL.FTZ R117, R242, R117 ;  /* 0x00000075f2757220 */ /* 0x000fe40000410000 */
[----:B------:R1:W-:Y:S01]  /*51f0*/  STS [R239+0x6400], R2 ;  /* 0x00640002ef007388 */ /* 0x0003e20000000800 */
[----:B------:R-:W-:Y:S02]  /*5200*/  FMUL.FTZ R118, R203, R118 ;  /* 0x00000076cb767220 */ /* 0x000fe40000410000 */
[----:B------:R-:W-:Y:S01]  /*5210*/  FMUL.FTZ R119, R202, R119 ;  /* 0x00000077ca777220 */ /* 0x000fe20000410000 */
[----:B------:R3:W-:Y:S01]  /*5220*/  STS [R238+0x6000], R5 ;  /* 0x00600005ee007388 */ /* 0x0007e20000000800 */
[----:B------:R-:W-:Y:S01]  /*5230*/  FMUL.FTZ R130, R201, R130 ;  /* 0x00000082c9827220 */ /* 0x000fe20000410000 */
[----:B------:R-:W-:Y:S01]  /*5240*/  F2FP.BF16.PACK_AB R116, R117, R116 ;  /* 0x000000747574723e */ /* 0x000fe200000010ff */
[----:B------:R-:W-:Y:S01]  /*5250*/  FMUL.FTZ R131, R232, R131 ;  /* 0x00000083e8837220 */ /* 0x000fe20000410000 */
[----:B------:R-:W-:Y:S01]  /*5260*/  F2FP.BF16.PACK_AB R118, R119, R118 ;  /* 0x000000767776723e */ /* 0x000fe200000010ff */
[----:B------:R-:W-:Y:S02]  /*5270*/  FMUL.FTZ R127, R234, R127 ;  /* 0x0000007fea7f7220 */ /* 0x000fe40000410000 */
[----:B------:R-:W-:Y:S01]  /*5280*/  FMUL.FTZ R125, R233, R125 ;  /* 0x0000007de97d7220 */ /* 0x000fe20000410000 */
[----:B------:R-:W-:Y:S04]  /*5290*/  F2FP.BF16.PACK_AB R130, R131, R130 ;  /* 0x000000828382723e */ /* 0x000fe800000010ff */
[----:B------:R-:W-:Y:S01]  /*52a0*/  F2FP.BF16.PACK_AB R125, R125, R124 ;  /* 0x0000007c7d7d723e */ /* 0x000fe200000010ff */
[----:B--2---:R-:W-:Y:S05]  /*52b0*/  FMUL.FTZ R4, R44, R75 ;  /* 0x0000004b2c047220 */ /* 0x004fea0000410000 */
[----:B------:R-:W-:Y:S02]  /*52c0*/  F2FP.BF16.PACK_AB R4, R4, R74 ;  /* 0x0000004a0404723e */ /* 0x000fe400000010ff */
[----:B-1----:R-:W-:Y:S01]  /*52d0*/  F2FP.BF16.PACK_AB R2, R234, R12 ;  /* 0x0000000cea02723e */ /* 0x002fe200000010ff */
[----:B---3--:R-:W-:Y:S04]  /*52e0*/  FMUL.FTZ R5, R29, R95 ;  /* 0x0000005f1d057220 */ /* 0x008fe80000410000 */
[----:B------:R1:W-:Y:S01]  /*52f0*/  STS [R238+0x6400], R2 ;  /* 0x00640002ee007388 */ /* 0x0003e20000000800 */
[----:B------:R-:W-:Y:S03]  /*5300*/  F2FP.BF16.PACK_AB R5, R5, R94 ;  /* 0x0000005e0505723e */ /* 0x000fe600000010ff */
[----:B------:R-:W-:Y:S01]  /*5310*/  BAR.SYNC.DEFER_BLOCKING 0x0 ;  /* 0x0000000000007b1d */ /* 0x000fe20000010000 */
[----:B-1----:R-:W-:Y:S02]  /*5320*/  FMUL.FTZ R2, R39, R79 ;  /* 0x0000004f27027220 */ /* 0x002fe40000410000 */
[----:B------:R-:W-:Y:S05]  /*5330*/  IMAD.MOV.U32 R79, RZ, RZ, 0x20 ;  /* 0x00000020ff4f7424 */ /* 0x000fea00078e00ff */
[----:B------:R-:W-:Y:S01]  /*5340*/  STS [R236+0x8000], R68 ;  /* 0x00800044ec007388 */ /* 0x000fe20000000800 */
[----:B------:R-:W-:Y:S01]  /*5350*/  F2FP.BF16.PACK_AB R2, R2, R3 ;  /* 0x000000030202723e */ /* 0x000fe200000010ff */
[--C-:B------:R-:W-:Y:S02]  /*5360*/  FADD.FTZ R3, R91, -R0.reuse ;  /* 0x800000005b037221 */ /* 0x100fe40000010000 */
[----:B------:R-:W-:Y:S01]  /*5370*/  STS [R236+0x8400], R34 ;  /* 0x00840022ec007388 */ /* 0x000fe20000000800 */
[----:B------:R-:W-:Y:S01]  /*5380*/  SEL R79, R79, 0xffffffe0, !P0 ;  /* 0xffffffe04f4f7807 */ /* 0x000fe20004000000 */
[----:B------:R-:W-:Y:S02]  /*5390*/  FMUL.FTZ R3, R35, R3 ;  /* 0x0000000323037220 */ /* 0x000fe40000410000 */
[----:B------:R-:W-:Y:S04]  /*53a0*/  STS [R237+0x8000], R80 ;  /* 0x00800050ed007388 */ /* 0x000fe80000000800 */
[----:B------:R-:W-:Y:S01]  /*53b0*/  STS [R237+0x8400], R32 ;  /* 0x00840020ed007388 */ /* 0x000fe20000000800 */
[----:B------:R-:W-:Y:S03]  /*53c0*/  F2FP.BF16.PACK_AB R3, R3, R90 ;  /* 0x0000005a0303723e */ /* 0x000fe600000010ff */
[----:B------:R-:W-:Y:S04]  /*53d0*/  STS [R236+0xa000], R73 ;  /* 0x00a00049ec007388 */ /* 0x000fe80000000800 */
[----:B------:R1:W-:Y:S04]  /*53e0*/  STS [R236+0xa400], R4 ;  /* 0x00a40004ec007388 */ /* 0x0003e80000000800 */
[----:B------:R2:W-:Y:S04]  /*53f0*/  STS [R237+0xa400], R2 ;  /* 0x00a40002ed007388 */ /* 0x0005e80000000800 */
[----:B------:R3:W-:Y:S04]  /*5400*/  STS [R237+0xa000], R76 ;  /* 0x00a0004ced007388 */ /* 0x0007e80000000800 */
[----:B------:R-:W-:Y:S04]  /*5410*/  STS [R239+0x8000], R84 ;  /* 0x00800054ef007388 */ /* 0x000fe80000000800 */
[----:B------:R-:W-:Y:S04]  /*5420*/  STS [R239+0x8400], R86 ;  /* 0x00840056ef007388 */ /* 0x000fe80000000800 */
[----:B------:R-:W-:Y:S04]  /*5430*/  STS [R238+0x8000], R96 ;  /* 0x00800060ee007388 */ /* 0x000fe80000000800 */
[----:B------:R-:W-:Y:S01]  /*5440*/  STS [R238+0x8400], R98 ;  /* 0x00840062ee007388 */ /* 0x000fe20000000800 */
[----:B-1----:R-:W-:Y:S03]  /*5450*/  FMUL.FTZ R4, R21, R111 ;  /* 0x0000006f15047220 */ /* 0x002fe60000410000 */
[----:B------:R-:W-:Y:S01]  /*5460*/  STS [R239+0xa000], R89 ;  /* 0x00a00059ef007388 */ /* 0x000fe20000000800 */
[--C-:B--2---:R-:W-:Y:S01]  /*5470*/  FADD.FTZ R2, R107, -R0.reuse ;  /* 0x800000006b027221 */ /* 0x104fe20000010000 */
[----:B------:R-:W-:Y:S02]  /*5480*/  F2FP.BF16.PACK_AB R4, R4, R110 ;  /* 0x0000006e0404723e */ /* 0x000fe400000010ff */
[----:B------:R1:W-:Y:S01]  /*5490*/  STS [R239+0xa400], R3 ;  /* 0x00a40003ef007388 */ /* 0x0003e20000000800 */
[----:B------:R-:W-:Y:S02]  /*54a0*/  FMUL.FTZ R2, R25, R2 ;  /* 0x0000000219027220 */ /* 0x000fe40000410000 */
[----:B---3--:R-:W-:Y:S01]  /*54b0*/  IMAD.SHL.U32 R76, R231, 0x2, RZ ;  /* 0x00000002e74c7824 */ /* 0x008fe200078e00ff */
[----:B------:R-:W-:Y:S02]  /*54c0*/  STS [R238+0xa000], R9 ;  /* 0x00a00009ee007388 */ /* 0x000fe40000000800 */
[----:B------:R-:W-:Y:S02]  /*54d0*/  F2FP.BF16.PACK_AB R2, R2, R106 ;  /* 0x0000006a0202723e */ /* 0x000fe400000010ff */
[----:B------:R2:W-:Y:S04]  /*54e0*/  STS [R238+0xa400], R5 ;  /* 0x00a40005ee007388 */ /* 0x0005e80000000800 */
[----:B------:R-:W-:Y:S04]  /*54f0*/  STS [R236+0xc000], R49 ;  /* 0x00c00031ec007388 */ /* 0x000fe80000000800 */
[----:B------:R-:W-:Y:S04]  /*5500*/  STS [R236+0xc400], R102 ;  /* 0x00c40066ec007388 */ /* 0x000fe80000000800 */
[----:B------:R-:W-:Y:S04]  /*5510*/  STS [R237+0xc000], R112 ;  /* 0x00c00070ed007388 */ /* 0x000fe80000000800 */
[----:B------:R-:W-:Y:S01]  /*5520*/  STS [R237+0xc400], R114 ;  /* 0x00c40072ed007388 */ /* 0x000fe20000000800 */
[--C-:B-1----:R-:W-:Y:S03]  /*5530*/  FADD.FTZ R3, R123, -R0.reuse ;  /* 0x800000007b037221 */ /* 0x102fe60000010000 */
[----:B------:R1:W-:Y:S01]  /*5540*/  STS [R236+0xe400], R2 ;  /* 0x00e40002ec007388 */ /* 0x0003e20000000800 */
[----:B------:R-:W-:Y:S03]  /*5550*/  FMUL.FTZ R3, R19, R3 ;  /* 0x0000000313037220 */ /* 0x000fe60000410000 */
[----:B------:R-:W-:Y:S01]  /*5560*/  STS [R236+0xe000], R16 ;  /* 0x00e00010ec007388 */ /* 0x000fe20000000800 */
[----:B--2---:R-:W-:Y:S02]  /*5570*/  FADD.FTZ R5, R122, -R0 ;  /* 0x800000007a057221 */ /* 0x004fe40000010000 */
[----:B------:R-:W-:Y:S01]  /*5580*/  FMUL.FTZ R0, R12, R126 ;  /* 0x0000007e0c007220 */ /* 0x000fe20000410000 */
[----:B------:R-:W-:Y:S01]  /*5590*/  STS [R237+0xe000], R17 ;  /* 0x00e00011ed007388 */ /* 0x000fe20000000800 */
[----:B------:R-:W-:Y:S03]  /*55a0*/  FMUL.FTZ R5, R20, R5 ;  /* 0x0000000514057220 */ /* 0x000fe60000410000 */
[----:B------:R-:W-:Y:S02]  /*55b0*/  STS [R237+0xe400], R4 ;  /* 0x00e40004ed007388 */ /* 0x000fe40000000800 */
[----:B------:R-:W-:Y:S02]  /*55c0*/  F2FP.BF16.PACK_AB R3, R3, R5 ;  /* 0x000000050303723e */ /* 0x000fe400000010ff */
[----:B------:R-:W-:Y:S04]  /*55d0*/  STS [R239+0xc000], R116 ;  /* 0x00c00074ef007388 */ /* 0x000fe80000000800 */
[----:B------:R-:W-:Y:S04]  /*55e0*/  STS [R239+0xc400], R118 ;  /* 0x00c40076ef007388 */ /* 0x000fe80000000800 */
[----:B------:R-:W-:Y:S01]  /*55f0*/  STS [R238+0xc000], R46 ;  /* 0x00c0002eee007388 */ /* 0x000fe20000000800 */
[----:B-1----:R-:W-:Y:S02]  /*5600*/  F2FP.BF16.PACK_AB R2, R127, R0 ;  /* 0x000000007f02723e */ /* 0x002fe400000010ff */
[C---:B------:R-:W-:Y:S01]  /*5610*/  IADD3 R0, R229.reuse, UR4, RZ ;  /* 0x00000004e5007c10 */ /* 0x040fe2000fffe0ff */
[----:B------:R-:W-:Y:S04]  /*5620*/  STS [R238+0xc400], R130 ;  /* 0x00c40082ee007388 */ /* 0x000fe80000000800 */
[----:B------:R-:W-:Y:S01]  /*5630*/  STS [R239+0xe000], R18 ;  /* 0x00e00012ef007388 */ /* 0x000fe20000000800 */
[----:B------:R-:W-:Y:S03]  /*5640*/  IMAD.SHL.U32 R0, R0, 0x2, RZ ;  /* 0x0000000200007824 */ /* 0x000fe600078e00ff */
        /* <DEDUP_REMOVED lines=124> */
[----:B------:R-:W5:Y:S01]  /*5e10*/  LDL.64 R198, [R1+0x30] ;  /* 0x0000300001c67983 */ /* 0x000f620000100a00 */
        /* <DEDUP_REMOVED lines=9> */
[----:B--2---:R-:W-:Y:S02]  /*5eb0*/  IADD3 R9, -R214, c[0x0][0x168], -R12 ;  /* 0x00005a00d6097a10 */ /* 0x004fe40007ffe90c */
        /* <DEDUP_REMOVED lines=30> */
.L_x_1583:
[-C--:B-12-4-:R-:W-:Y:S01]  /*60a0*/  HMMA.16816.F32.BF16 R4, R32, R24.reuse, RZ ;  /* 0x000000182004723c */ /* 0x096fe200000418ff */
[----:B------:R-:W-:Y:S01]  /*60b0*/  LDSM.16.MT88.4 R60, [R3+0x1080] ;  /* 0x00108000033c783b */ /* 0x000fe20000004200 */
[----:B------:R-:W-:Y:S02]  /*60c0*/  ULDC.64 UR6, c[0x0][0x238] ;  /* 0x00008e0000067ab9 */ /* 0x000fe40000000a00 */
[C---:B------:R-:W-:Y:S01]  /*60d0*/  IMAD.IADD R78, R200.reuse, 0x1, R76 ;  /* 0x00000001c84e7824 */ /* 0x040fe200078e024c */
[----:B------:R-:W-:Y:S01]  /*60e0*/  UIMAD UR26, UR10, UR6, URZ ;  /* 0x000000060a1a72a4 */ /* 0x000fe2000f8e023f */
[----:B------:R-:W-:Y:S01]  /*60f0*/  LDSM.16.MT88.4 R68, [R2+0x1080] ;  /* 0x001080000244783b */ /* 0x000fe20000004200 */
[----:B------:R-:W-:Y:S01]  /*6100*/  IMAD.IADD R77, R200, 0x1, R0 ;  /* 0x00000001c84d7824 */ /* 0x000fe200078e0200 */
[C---:B------:R-:W-:Y:S01]  /*6110*/  HMMA.16816.F32.BF16 R8, R28.reuse, R24, RZ ;  /* 0x000000181c08723c */ /* 0x040fe200000418ff */
[----:B------:R-:W-:Y:S02]  /*6120*/  UIMAD UR26, UR20, UR7, UR26 ;  /* 0x00000007141a72a4 */ /* 0x000fe4000f8e021a */
[----:B------:R-:W1:Y:S01]  /*6130*/  LDSM.16.M88.4 R56, [R78+0x20880] ;  /* 0x020880004e38783b */ /* 0x000e620000000200 */
[----:B------:R-:W-:Y:S02]  /*6140*/  ULDC.64 UR6, c[0x0][0x240] ;  /* 0x0000900000067ab9 */ /* 0x000fe40000000a00 */
[----:B------:R-:W-:Y:S02]  /*6150*/  USHF.R.S32.HI UR23, URZ, 0x1f, UR21 ;  /* 0x0000001f3f177899 */ /* 0x000fe40008011415 */
[-C--:B------:R-:W-:Y:S01]  /*6160*/  HMMA.16816.F32.BF16 R12, R28, R26.reuse, RZ ;  /* 0x0000001a1c0c723c */ /* 0x080fe200000418ff */
[----:B------:R-:W2:Y:S01]  /*6170*/  LDSM.16.M88.4 R64, [R78+0x22880] ;  /* 0x022880004e40783b */ /* 0x000ea20000000200 */
[----:B------:R-:W-:Y:S02]  /*6180*/  UIMAD UR6, UR23, UR6, URZ ;  /* 0x00000006170672a4 */ /* 0x000fe4000f8e023f */
[----:B------:R-:W-:Y:S02]  /*6190*/  USHF.L.U32 UR23, UR18, 0xd, URZ ;  /* 0x0000000d12177899 */ /* 0x000fe4000800063f */
[----:B------:R-:W3:Y:S01]  /*61a0*/  LDL.64 R80, [R1+0x10] ;  /* 0x0000100001507983 */ /* 0x000ee20000100a00 */
[----:B------:R-:W-:Y:S01]  /*61b0*/  UIMAD UR6, UR21, UR7, UR6 ;  /* 0x00000007150672a4 */ /* 0x000fe2000f8e0206 */
[C---:B------:R-:W-:Y:S01]  /*61c0*/  HMMA.16816.F32.BF16 R16, R32.reuse, R26, RZ ;  /* 0x0000001a2010723c */ /* 0x040fe200000418ff */
[----:B------:R-:W-:Y:S02]  /*61d0*/  USHF.R.S32.HI UR7, URZ, 0x1f, UR23 ;  /* 0x0000001f3f077899 */ /* 0x000fe40008011417 */
[----:B------:R-:W-:Y:S01]  /*61e0*/  LDSM.16.MT88.4 R72, [R2+0x1880] ;  /* 0x001880000248783b */ /* 0x000fe20000004200 */
[----:B------:R-:W-:Y:S02]  /*61f0*/  UIADD3 UR18, UR18, 0x1, URZ ;  /* 0x0000000112127890 */ /* 0x000fe4000fffe03f */
[----:B------:R-:W-:Y:S02]  /*6200*/  UISETP.GE.AND UP3, UPT, UR5, 0x1, UPT ;  /* 0x000000010500788c */ /* 0x000fe4000bf66270 */
[-C--:B------:R-:W-:Y:S01]  /*6210*/  HMMA.16816.F32.BF16 R20, R32, R36.reuse, RZ ;  /* 0x000000242014723c */ /* 0x080fe200000418ff */
[----:B------:R-:W0:Y:S01]  /*6220*/  LDGDEPBAR ;  /* 0x00000000000079af */ /* 0x000e220000000000 */
[----:B------:R-:W-:Y:S02]  /*6230*/  UISETP.GE.AND UP0, UPT, UR18, UR19, UPT ;  /* 0x000000131200728c */ /* 0x000fe4000bf06270 */
[----:B------:R-:W-:Y:S02]  /*6240*/  UISETP.GE.AND UP2, UPT, UR16, 0x1, UPT ;  /* 0x000000011000788c */ /* 0x000fe4000bf46270 */
[----:B------:R-:W-:Y:S02]  /*6250*/  UISETP.GE.AND UP1, UPT, UR17, 0x1, UPT ;  /* 0x000000011100788c */ /* 0x000fe4000bf26270 */
        /* <DEDUP_REMOVED lines=8> */
[----:B------:R-:W4:Y:S07]  /*62e0*/  LDSM.16.MT88.4 R44, [R3+0x1880] ;  /* 0x00188000032c783b */ /* 0x000f2e0000004200 */
[-C--:B------:R-:W-:Y:S08]  /*62f0*/  HMMA.16816.F32.BF16 R20, R40, R52.reuse, R20 ;  /* 0x000000342814723c */ /* 0x080ff00000041814 */
[C---:B------:R-:W-:Y:S08]  /*6300*/  HMMA.16816.F32.BF16 R24, R48.reuse, R52, R24 ;  /* 0x000000343018723c */ /* 0x040ff00000041818 */
[-C--:B------:R-:W-:Y:S01]  /*6310*/  HMMA.16816.F32.BF16 R28, R48, R54.reuse, R28 ;  /* 0x00000036301c723c */ /* 0x080fe2000004181c */
[----:B------:R-:W5:Y:S07]  /*6320*/  LDSM.16.M88.4 R48, [R77+0x22880] ;  /* 0x022880004d30783b */ /* 0x000f6e0000000200 */
[----:B------:R-:W-:Y:S01]  /*6330*/  HMMA.16816.F32.BF16 R32, R40, R54, R32 ;  /* 0x000000362820723c */ /* 0x000fe20000041820 */
[----:B------:R-:W-:Y:S05]  /*6340*/  LDSM.16.M88.4 R40, [R76+0x24880] ;  /* 0x024880004c28783b */ /* 0x000fea0000000200 */
[----:B------:R-:W4:Y:S02]  /*6350*/  LDSM.16.MT88.4 R52, [R3+0x2080] ;  /* 0x002080000334783b */ /* 0x000f240000004200 */
        /* <DEDUP_REMOVED lines=12> */
[-C--:B----4-:R-:W-:Y:S08]  /*6420*/  HMMA.16816.F32.BF16 R4, R36, R44.reuse, R4 ;  /* 0x0000002c2404723c */ /* 0x090ff00000041804 */
[C---:B-----5:R-:W-:Y:S08]  /*6430*/  HMMA.16816.F32.BF16 R8, R48.reuse, R44, R8 ;  /* 0x0000002c3008723c */ /* 0x060ff00000041808 */
[-C--:B------:R-:W-:Y:S08]  /*6440*/  HMMA.16816.F32.BF16 R12, R48, R46.reuse, R12 ;  /* 0x0000002e300c723c */ /* 0x080ff0000004180c */
[C---:B------:R-:W-:Y:S01]  /*6450*/  HMMA.16816.F32.BF16 R16, R36.reuse, R46, R16 ;  /* 0x0000002e2410723c */ /* 0x040fe20000041810 */
[----:B------:R4:W-:Y:S07]  /*6460*/  LDSM.16.M88.4 R44, [R0+0x24880] ;  /* 0x02488000002c783b */ /* 0x0009ee0000000200 */
[-C--:B------:R-:W-:Y:S08]  /*6470*/  HMMA.16816.F32.BF16 R20, R36, R72.reuse, R20 ;  /* 0x000000482414723c */ /* 0x080ff00000041814 */
[C---:B------:R-:W-:Y:S08]  /*6480*/  HMMA.16816.F32.BF16 R24, R48.reuse, R72, R24 ;  /* 0x000000483018723c */ /* 0x040ff00000041818 */
[-C--:B------:R-:W-:Y:S01]  /*6490*/  HMMA.16816.F32.BF16 R28, R48, R74.reuse, R28 ;  /* 0x0000004a301c723c */ /* 0x080fe2000004181c */
[----:B------:R-:W5:Y:S03]  /*64a0*/  LDSM.16.MT88.4 R48, [R3+0x2880] ;  /* 0x002880000330783b */ /* 0x000f660000004200 */
[----:B----4-:R-:W-:Y:S04]  /*64b0*/  IMAD.IADD R0, R230, 0x1, R78 ;  /* 0x00000001e6007824 */ /* 0x010fe800078e024e */
[----:B------:R-:W-:Y:S01]  /*64c0*/  HMMA.16816.F32.BF16 R32, R36, R74, R32 ;  /* 0x0000004a2420723c */ /* 0x000fe20000041820 */
[----:B------:R-:W-:Y:S07]  /*64d0*/  LDSM.16.M88.4 R36, [R78+0x24880] ;  /* 0x024880004e24783b */ /* 0x000fee0000000200 */
[-C--:B------:R-:W-:Y:S08]  /*64e0*/  HMMA.16816.F32.BF16 R4, R40, R52.reuse, R4 ;  /* 0x000000342804723c */ /* 0x080ff00000041804 */
[C---:B-1----:R-:W-:Y:S08]  /*64f0*/  HMMA.16816.F32.BF16 R8, R60.reuse, R52, R8 ;  /* 0x000000343c08723c */ /* 0x042ff00000041808 */
[-C--:B------:R-:W-:Y:S08]  /*6500*/  HMMA.16816.F32.BF16 R12, R60, R54.reuse, R12 ;  /* 0x000000363c0c723c */ /* 0x080ff0000004180c */
[C---:B------:R-:W-:Y:S01]  /*6510*/  HMMA.16816.F32.BF16 R16, R40.reuse, R54, R16 ;  /* 0x000000362810723c */ /* 0x040fe20000041810 */
[----:B------:R-:W1:Y:S07]  /*6520*/  LDSM.16.MT88.4 R52, [R3+0x3080] ;  /* 0x003080000334783b */ /* 0x000e6e0000004200 */
[-C--:B--2---:R-:W-:Y:S08]  /*6530*/  HMMA.16816.F32.BF16 R20, R40, R64.reuse, R20 ;  /* 0x000000402814723c */ /* 0x084ff00000041814 */
[C---:B------:R-:W-:Y:S08]  /*6540*/  HMMA.16816.F32.BF16 R24, R60.reuse, R64, R24 ;  /* 0x000000403c18723c */ /* 0x040ff00000041818 */
[-C--:B------:R-:W-:Y:S01]  /*6550*/  HMMA.16816.F32.BF16 R28, R60, R66.reuse, R28 ;  /* 0x000000423c1c723c */ /* 0x080fe2000004181c */
[----:B------:R-:W-:Y:S07]  /*6560*/  LDSM.16.M88.4 R60, [R77+0x24880] ;  /* 0x024880004d3c783b */ /* 0x000fee0000000200 */
[----:B------:R-:W-:Y:S01]  /*6570*/  HMMA.16816.F32.BF16 R32, R40, R66, R32 ;  /* 0x000000422820723c */ /* 0x000fe20000041820 */
[----:B------:R-:W2:Y:S05]  /*6580*/  LDSM.16.M88.4 R40, [R78+0x26880] ;  /* 0x026880004e28783b */ /* 0x000eaa0000000200 */
[----:B------:R-:W-:Y:S02]  /*6590*/  LDSM.16.MT88.4 R64, [R3+0x3880] ;  /* 0x003880000340783b */ /* 0x000fe40000004200 */
[-C--:B-----5:R-:W-:Y:S08]  /*65a0*/  HMMA.16816.F32.BF16 R4, R44, R48.reuse, R4 ;  /* 0x000000302c04723c */ /* 0x0a0ff00000041804 */
[C---:B------:R-:W-:Y:S08]  /*65b0*/  HMMA.16816.F32.BF16 R8, R56.reuse, R48, R8 ;  /* 0x000000303808723c */ /* 0x040ff00000041808 */
[-C--:B------:R-:W-:Y:S08]  /*65c0*/  HMMA.16816.F32.BF16 R12, R56, R50.reuse, R12 ;  /* 0x00000032380c723c */ /* 0x080ff0000004180c */
[C---:B------:R-:W-:Y:S01]  /*65d0*/  HMMA.16816.F32.BF16 R16, R44.reuse, R50, R16 ;  /* 0x000000322c10723c */ /* 0x040fe20000041810 */
[----:B------:R-:W4:Y:S07]  /*65e0*/  LDSM.16.MT88.4 R48, [R2+0x3080] ;  /* 0x003080000230783b */ /* 0x000f2e0000004200 */
[-C--:B------:R-:W-:Y:S08]  /*65f0*/  HMMA.16816.F32.BF16 R20, R44, R68.reuse, R20 ;  /* 0x000000442c14723c */ /* 0x080ff00000041814 */
[C---:B------:R-:W-:Y:S08]  /*6600*/  HMMA.16816.F32.BF16 R24, R56.reuse, R68, R24 ;  /* 0x000000443818723c */ /* 0x040ff00000041818 */
[-C--:B------:R-:W-:Y:S01]  /*6610*/  HMMA.16816.F32.BF16 R28, R56, R70.reuse, R28 ;  /* 0x00000046381c723c */ /* 0x080fe2000004181c */
[----:B------:R5:W4:Y:S07]  /*6620*/  LDSM.16.M88.4 R56, [R0+0x26880] ;  /* 0x026880000038783b */ /* 0x000b2e0000000200 */
[----:B------:R-:W-:Y:S01]  /*6630*/  HMMA.16816.F32.BF16 R32, R44, R70, R32 ;  /* 0x000000462c20723c */ /* 0x000fe20000041820 */
[----:B------:R3:W4:Y:S07]  /*6640*/  LDSM.16.MT88.4 R44, [R2+0x3880] ;  /* 0x00388000022c783b */ /* 0x00072e0000004200 */
[-C--:B-1----:R-:W-:Y:S08]  /*6650*/  HMMA.16816.F32.BF16 R4, R36, R52.reuse, R4 ;  /* 0x000000342404723c */ /* 0x082ff00000041804 */
[C---:B--2---:R-:W-:Y:S01]  /*6660*/  HMMA.16816.F32.BF16 R8, R40.reuse, R52, R8 ;  /* 0x000000342808723c */ /* 0x044fe20000041808 */
[----:B-----5:R-:W-:Y:S07]  /*6670*/  MOV R0, UR21 ;  /* 0x0000001500007c02 */ /* 0x020fee0008000f00 */
[-C--:B------:R-:W-:Y:S01]  /*6680*/  HMMA.16816.F32.BF16 R12, R40, R54.reuse, R12 ;  /* 0x00000036280c723c */ /* 0x080fe2000004180c */
[----:B---3--:R-:W-:Y:S04]  /*6690*/  IMAD.U32 R2, RZ, RZ, UR20 ;  /* 0x00000014ff027e24 */ /* 0x008fe8000f8e00ff */
[----:B------:R-:W-:Y:S03]  /*66a0*/  IMAD.WIDE.U32 R2, R2, c[0x0][0x238], R80 ;  /* 0x00008e0002027a25 */ /* 0x000fe600078e0050 */
[C---:B------:R-:W-:Y:S04]  /*66b0*/  HMMA.16816.F32.BF16 R16, R36.reuse, R54, R16 ;  /* 0x000000362410723c */ /* 0x040fe80000041810 */
[----:B------:R-:W-:Y:S04]  /*66c0*/  IADD3 R3, R3, UR26, RZ ;  /* 0x0000001a03037c10 */ /* 0x000fe8000fffe0ff */
[-C--:B----4-:R-:W-:Y:S04]  /*66d0*/  HMMA.16816.F32.BF16 R20, R36, R48.reuse, R20 ;  /* 0x000000302414723c */ /* 0x090fe80000041814 */
        /* <DEDUP_REMOVED lines=192> */
.L_x_1579:
[----:B------:R-:W-:Y:S05]  /*72e0*/  @P1 EXIT ;  /* 0x000000000000194d */ /* 0x000fea0003800000 */
[----:B------:R-:W2:Y:S01]  /*72f0*/  LDL.LU.64 R4, [R1+0x10] ;  /* 0x0000100001047983 */ /* 0x000ea20000300a00 */
[----:B------:R-:W-:Y:S01]  /*7300*/  ULDC.64 UR4, c[0x0][0x338] ;  /* 0x0000ce0000047ab9 */ /* 0x000fe20000000a00 */
[----:B------:R-:W-:Y:S01]  /*7310*/  IMAD.U32 R8, RZ, RZ, UR21 ;  /* 0x00000015ff087e24 */ /* 0x000fe2000f8e00ff */
[----:B------:R-:W-:Y:S01]  /*7320*/  UISETP.NE.AND UP0, UPT, UR4, 0x1, UPT ;  /* 0x000000010400788c */ /* 0x000fe2000bf05270 */
[----:B------:R-:W-:Y:S01]  /*7330*/  IMAD.U32 R6, RZ, RZ, UR21 ;  /* 0x00000015ff067e24 */ /* 0x000fe2000f8e00ff */
[----:B------:R-:W-:-:S02]  /*7340*/  UIMAD.WIDE.U32 UR6, UR20, UR5, URZ ;  /* 0x00000005140672a5 */ /* 0x000fc4000f8e003f */
[----:B------:R-:W-:Y:S02]  /*7350*/  USHF.L.U32 UR4, UR22, 0xd, URZ ;  /* 0x0000000d16047899 */ /* 0x000fe4000800063f */
[----:B------:R-:W-:Y:S02]  /*7360*/  ULDC UR5, c[0x0][0x340] ;  /* 0x0000d00000057ab9 */ /* 0x000fe40000000800 */
[----:B------:R-:W-:-:S03]  /*7370*/  USHF.R.S32.HI UR8, URZ, 0x1f, UR21 ;  /* 0x0000001f3f087899 */ /* 0x000fc60008011415 */
[----:B------:R-:W-:Y:S02]  /*7380*/  @UP0 USHF.R.U32.HI UR20, URZ, UR5, UR7 ;  /* 0x000000053f140299 */ /* 0x000fe40008011607 */
[----:B------:R-:W-:Y:S02]  /*7390*/  USHF.R.S32.HI UR7, URZ, 0x1f, UR4 ;  /* 0x0000001f3f077899 */ /* 0x000fe40008011404 */
[----:B------:R-:W-:Y:S02]  /*73a0*/  USHF.R.S32.HI UR6, URZ, 0x1f, UR20 ;  /* 0x0000001f3f067899 */ /* 0x000fe40008011414 */
[----:B------:R-:W-:Y:S01]  /*73b0*/  IMAD.U32 R0, RZ, RZ, UR20 ;  /* 0x00000014ff007e24 */ /* 0x000fe2000f8e00ff */
[----:B------:R-:W-:Y:S01]  /*73c0*/  BAR.SYNC.DEFER_BLOCKING 0x1, 0x100 ;  /* 0x0044000000007b1d */ /* 0x000fe20000010000 */
[----:B--2---:R-:W-:-:S05]  /*73d0*/  IADD3 R2, P0, R4, UR4, RZ ;  /* 0x0000000404027c10 */ /* 0x004fca000ff1e0ff */
[----:B------:R-:W-:Y:S02]  /*73e0*/  ULDC.64 UR4, c[0x0][0x328] ;  /* 0x0000ca0000047ab9 */ /* 0x000fe40000000a00 */
[----:B------:R-:W-:Y:S01]  /*73f0*/  UIMAD UR4, UR6, UR4, URZ ;  /* 0x00000004060472a4 */ /* 0x000fe2000f8e023f */
[----:B------:R-:W-:Y:S01]  /*7400*/  LEA.HI.X.SX32 R3, R4, UR7, 0x1, P0 ;  /* 0x0000000704037c11 */ /* 0x000fe200080f0eff */
[----:B------:R-:W-:Y:S02]  /*7410*/  IMAD.U32 R4, RZ, RZ, UR20 ;  /* 0x00000014ff047e24 */ /* 0x000fe4000f8e00ff */
[----:B------:R-:W-:Y:S02]  /*7420*/  UIMAD UR7, UR20, UR5, UR4 ;  /* 0x00000005140772a4 */ /* 0x000fe4000f8e0204 */
[--C-:B------:R-:W-:Y:S01]  /*7430*/  IMAD.WIDE.U32 R4, R4, c[0x0][0x328], R2.reuse ;  /* 0x0000ca0004047a25 */ /* 0x100fe200078e0002 */
[----:B------:R-:W-:Y:S02]  /*7440*/  ULDC.64 UR4, c[0x0][0x300] ;  /* 0x0000c00000047ab9 */ /* 0x000fe40000000a00 */
[----:B------:R-:W-:Y:S01]  /*7450*/  UIMAD UR4, UR6, UR4, URZ ;  /* 0x00000004060472a4 */ /* 0x000fe2000f8e023f */
[----:B------:R-:W-:Y:S01]  /*7460*/  IMAD.WIDE.U32 R2, R0, c[0x0][0x300], R2 ;  /* 0x0000c00000027a25 */ /* 0x000fe200078e0002 */
[----:B------:R-:W-:Y:S01]  /*7470*/  IADD3 R5, R5, UR7, RZ ;  /* 0x0000000705057c10 */ /* 0x000fe2000fffe0ff */
[----:B------:R-:W-:-:S02]  /*7480*/  ULDC.64 UR6, c[0x0][0x330] ;  /* 0x0000cc0000067ab9 */ /* 0x000fc40000000a00 */
[----:B------:R-:W-:Y:S02]  /*7490*/  UIMAD UR6, UR8, UR6, URZ ;  /* 0x00000006080672a4 */ /* 0x000fe4000f8e023f */
[----:B------:R-:W-:Y:S01]  /*74a0*/  IMAD.WIDE.U32 R8, R8, c[0x0][0x330], R4 ;  /* 0x0000cc0008087a25 */ /* 0x000fe200078e0004 */
[----:B------:R-:W-:Y:S02]  /*74b0*/  UIMAD UR9, UR20, UR5, UR4 ;  /* 0x00000005140972a4 */ /* 0x000fe4000f8e0204 */
[----:B------:R-:W-:Y:S02]  /*74c0*/  UIMAD UR6, UR21, UR7, UR6 ;  /* 0x00000007150672a4 */ /* 0x000fe4000f8e0206 */
[----:B------:R-:W-:Y:S01]  /*74d0*/  LEA R4, P1, R8, c[0x0][0x310], 0x2 ;  /* 0x0000c40008047a11 */ /* 0x000fe200078210ff */
[----:B------:R-:W-:Y:S01]  /*74e0*/  ULDC.64 UR4, c[0x0][0x308] ;  /* 0x0000c20000047ab9 */ /* 0x000fe20000000a00 */
[----:B------:R-:W-:Y:S01]  /*74f0*/  IADD3 R3, R3, UR9, RZ ;  /* 0x0000000903037c10 */ /* 0x000fe2000fffe0ff */
[----:B------:R-:W-:Y:S01]  /*7500*/  UIMAD UR4, UR8, UR4, URZ ;  /* 0x00000004080472a4 */ /* 0x000fe2000f8e023f */
[----:B------:R-:W-:-:S03]  /*7510*/  IADD3 R0, R9, UR6, RZ ;  /* 0x0000000609007c10 */ /* 0x000fc6000fffe0ff */
[----:B------:R-:W-:Y:S01]  /*7520*/  UIMAD UR4, UR21, UR5, UR4 ;  /* 0x00000005150472a4 */ /* 0x000fe2000f8e0204 */
[----:B------:R-:W-:Y:S01]  /*7530*/  LEA.HI.X R5, R8, c[0x0][0x314], R0, 0x2, P1 ;  /* 0x0000c50008057a11 */ /* 0x000fe200008f1400 */
[----:B------:R-:W-:-:S04]  /*7540*/  IMAD.WIDE.U32 R6, R6, c[0x0][0x308], R2 ;  /* 0x0000c20006067a25 */ /* 0x000fc800078e0002 */
[----:B------:R-:W-:Y:S01]  /*7550*/  RED.E.ADD.F32.FTZ.RN.STRONG.GPU [R4.64], R132 ;  /* 0x000000840400798e */ /* 0x000fe2000c10e798 */
[----:B------:R-:W-:Y:S02]  /*7560*/  IADD3 R3, R7, UR4, RZ ;  /* 0x0000000407037c10 */ /* 0x000fe4000fffe0ff */
        /* <DEDUP_REMOVED lines=66> */
.L_x_1585:
        /* <DEDUP_REMOVED lines=15> */
.L_x_1847:


//--------------------- .text._ZN7cutlass13device_kernelIN5flash19enable_sm80_to_sm89INS1_16FlashAttnBwdSm80INS1_25CollectiveMainloopBwdSm80ILi2ELi2EN4cute5tupleIJNS5_1CILi128EEES8_NS7_ILi64EEEEEENS_10bfloat16_tEfNS_4arch4Sm80ELb1ELb0ELb0ELb0ELb1ELb0ELb0ELb0ELi2ELi4ELi4ELi4ELb0EEENS1_24CollectiveEpilogueBwdGQAISA_fSD_Li256ELb0ELb1EEENS1_25SingleTileBwdLPTSchedulerILb0ELi128ELb1EEEEEEEEEvNT_6ParamsE --------------------------
	.section	.text._ZN7cutlass13device_kernelIN5flash19enable_sm80_to_sm89INS1_16FlashAttnBwdSm80INS1_25CollectiveMainloopBwdSm80ILi2ELi2EN4cute5tupleIJNS5_1CILi128EEES8_NS7_ILi64EEEEEENS_10bfloat16_tEfNS_4arch4Sm80ELb1ELb0ELb0ELb0ELb1ELb0ELb0ELb0ELi2ELi4ELi4ELi4ELb0EEENS1_24CollectiveEpilogueBwdGQAISA_fSD_Li256ELb0ELb1EEENS1_25SingleTileBwdLPTSchedulerILb0ELi128ELb1EEEEEEEEEvNT_6ParamsE,"ax",@progbits
	.sectioninfo	@"SHI_REGISTERS=255"
	.align	128
.text._ZN7cutlass13device_kernelIN5flash19enable_sm80_to_sm89INS1_16FlashAttnBwdSm80INS1_25CollectiveMainloopBwdSm80ILi2ELi2EN4cute5tupleIJNS5_1CILi128EEES8_NS7_ILi64EEEEEENS_10bfloat16_tEfNS_4arch4Sm80ELb1ELb0ELb0ELb0ELb1ELb0ELb0ELb0ELi2ELi4ELi4ELi4ELb0EEENS1_24CollectiveEpilogueBwdGQAISA_fSD_Li256ELb0ELb1EEENS1_25SingleTileBwdLPTSchedulerILb0ELi128ELb1EEEEEEEEEvNT_6ParamsE:
        .type           _ZN7cutlass13device_kernelIN5flash19enable_sm80_to_sm89INS1_16FlashAttnBwdSm80INS1_25CollectiveMainloopBwdSm80ILi2ELi2EN4cute5tupleIJNS5_1CILi128EEES8_NS7_ILi64EEEEEENS_10bfloat16_tEfNS_4arch4Sm80ELb1ELb0ELb0ELb0ELb1ELb0ELb0ELb0ELi2ELi4ELi4ELi4ELb0EEENS1_24CollectiveEpilogueBwdGQAISA_fSD_Li256ELb0ELb1EEENS1_25SingleTileBwdLPTSchedulerILb0ELi128ELb1EEEEEEEEEvNT_6ParamsE,@function
        .size           _ZN7cutlass13device_kernelIN5flash19enable_sm80_to_sm89INS1_16FlashAttnBwdSm80INS1_25CollectiveMainloopBwdSm80ILi2ELi2EN4cute5tupleIJNS5_1CILi128EEES8_NS7_ILi64EEEEEENS_10bfloat16_tEfNS_4arch4Sm80ELb1ELb0ELb0ELb0ELb1ELb0ELb0ELb0ELi2ELi4ELi4ELi4ELb0EEENS1_24CollectiveEpilogueBwdGQAISA_fSD_Li256ELb0ELb1EEENS1_25SingleTileBwdLPTSchedulerILb0ELi128ELb1EEEEEEEEEvNT_6ParamsE,(.L_x_1848 - _ZN7cutlass13device_kernelIN5flash19enable_sm80_to_sm89INS1_16FlashAttnBwdSm80INS1_25CollectiveMainloopBwdSm80ILi2ELi2EN4cute5tupleIJNS5_1CILi128EEES8_NS7_ILi64EEEEEENS_10bfloat16_tEfNS_4arch4Sm80ELb1ELb0ELb0ELb0ELb1ELb0ELb0ELb0ELi2ELi4ELi4ELi4ELb0EEENS1_24CollectiveEpilogueBwdGQAISA_fSD_Li256ELb0ELb1EEENS1_25SingleTileBwdLPTSchedulerILb0ELi128ELb1EEEEEEEEEvNT_6ParamsE)
        .other          _ZN7cutlass13device_kernelIN5flash19enable_sm80_to_sm89INS1_16FlashAttnBwdSm80INS1_25CollectiveMainloopBwdSm80ILi2ELi2EN4cute5tupleIJNS5_1CILi128EEES8_NS7_ILi64EEEEEENS_10bfloat16_tEfNS_4arch4Sm80ELb1ELb0ELb0ELb0ELb1ELb0ELb0ELb0ELi2ELi4ELi4ELi4ELb0EEENS1_24CollectiveEpilogueBwdGQAISA_fSD_Li256ELb0ELb1EEENS1_25SingleTileBwdLPTSchedulerILb0ELi128ELb1EEEEEEEEEvNT_6ParamsE,@"STO_CUDA_ENTRY STV_DEFAULT"
_ZN7cutlass13device_kernelIN5flash19enable_sm80_to_sm89INS1_16FlashAttnBwdSm80INS1_25CollectiveMainloopBwdSm80ILi2ELi2EN4cute5tupleIJNS5_1CILi128EEES8_NS7_ILi64EEEEEENS_10bfloat16_tEfNS_4arch4Sm80ELb1ELb0ELb0ELb0ELb1ELb0ELb0ELb0ELi2ELi4ELi4ELi4ELb0EEENS1_24CollectiveEpilogueBwdGQAISA_fSD_Li256ELb0ELb1EEENS1_25SingleTileBwdLPTSchedulerILb0ELi128ELb1EEEEEEEEEvNT_6ParamsE:
        /* <DEDUP_REMOVED lines=32> */
.L_x_1587:
[----:B------:R-:W-:Y:S02]  /*0200*/  ULDC UR7, c[0x0][0x3b4] ;  /* 0x0000ed0000077ab9 */ /* 0x000fe40000000800 */
[----:B------:R-:W-:Y:S02]  /*0210*/  UISETP.NE.AND UP0, UPT, UR7, 0x1, UPT ;  /* 0x000000010700788c */ /* 0x000fe4000bf05270 */
[----:B------:R-:W-:Y:S02]  /*0220*/  ULDC.64 UR4, c[0x0][0x3b8] ;  /* 0x0000ee0000047ab9 */ /* 0x000fe40000000a00 */
[----:B------:R-:W-:Y:S02]  /*0230*/  UIMAD.WIDE.U32 UR10, UR6, UR4, URZ ;  /* 0x00000004060a72a5 */ /* 0x000fe4000f8e003f */
[----:B------:R-:W-:-:S05]  /*0240*/  UMOV UR8, UR6 ;  /* 0x0000000600087c82 */ /* 0x000fca0008000000 */
[----:B------:R-:W-:-:S04]  /*0250*/  @UP0 USHF.R.U32.HI UR8, URZ, UR5, UR11 ;  /* 0x000000053f080299 */ /* 0x000fc8000801160b */
[----:B------:R-:W-:Y:S02]  /*0260*/  UIMAD UR7, UR8, UR7, URZ ;  /* 0x00000007080772a4 */ /* 0x000fe4000f8e023f */
.L_x_1588:
        /* <DEDUP_REMOVED lines=14> */
.L_x_1586:
        /* <DEDUP_REMOVED lines=20> */
.L_x_1590:
[----:B------:R-:W-:Y:S02]  /*0490*/  ULDC UR7, c[0x0][0x3b4] ;  /* 0x0000ed0000077ab9 */ /* 0x000fe40000000800 */
[----:B------:R-:W-:Y:S02]  /*04a0*/  UISETP.NE.AND UP0, UPT, UR7, 0x1, UPT ;  /* 0x000000010700788c */ /* 0x000fe4000bf05270 */
[----:B------:R-:W-:Y:S02]  /*04b0*/  ULDC.64 UR4, c[0x0][0x3b8] ;  /* 0x0000ee0000047ab9 */ /* 0x000fe40000000a00 */
[----:B------:R-:W-:Y:S02]  /*04c0*/  UIMAD.WIDE.U32 UR10, UR6, UR4, URZ ;  /* 0x00000004060a72a5 */ /* 0x000fe4000f8e003f */
[----:B------:R-:W-:-:S05]  /*04d0*/  UMOV UR8, UR6 ;  /* 0x0000000600087c82 */ /* 0x000fca0008000000 */
[----:B------:R-:W-:-:S04]  /*04e0*/  @UP0 USHF.R.U32.HI UR8, URZ, UR5, UR11 ;  /* 0x000000053f080299 */ /* 0x000fc8000801160b */
[----:B------:R-:W-:Y:S02]  /*04f0*/  UIMAD UR7, UR8, UR7, URZ ;  /* 0x00000007080772a4 */ /* 0x000fe4000f8e023f */
.L_x_1591:
        /* <DEDUP_REMOVED lines=13> */
.L_x_1589:
        /* <DEDUP_REMOVED lines=64> */
[----:B------:R-:W-:Y:S01]  /*09d0*/  UISETP.NE.AND UP0, UPT, UR6, 0x1, UPT ;  /* 0x000000010600788c */ /* 0x000fe2000bf05270 */
[----:B------:R-:W-:Y:S01]  /*09e0*/  SHF.R.S32.HI R28, RZ, 0x3, R4 ;  /* 0x00000003ff1c7819 */ /* 0x000fe20000011404 */
[----:B------:R-:W-:Y:S01]  /*09f0*/  ULDC UR4, c[0x0][0x198] ;  /* 0x0000660000047ab9 */ /* 0x000fe20000000800 */
[----:B------:R-:W-:Y:S01]  /*0a00*/  LOP3.LUT R4, R4, 0xfffffff8, RZ, 0xc0, !PT ;  /* 0xfffffff804047812 */ /* 0x000fe200078ec0ff */
[----:B------:R-:W-:Y:S01]  /*0a10*/  UIADD3 UR8, -UR8, UR4, URZ ;  /* 0x0000000408087290 */ /* 0x000fe2000fffe13f */
[----:B------:R-:W-:Y:S01]  /*0a20*/  IMAD.WIDE.U32 R2, R2, c[0x0][0x270], R22 ;  /* 0x00009c0002027a25 */ /* 0x000fe200078e0016 */
[----:B------:R-:W-:Y:S01]  /*0a30*/  UIMAD.WIDE.U32 UR6, UR13, UR7, URZ ;  /* 0x000000070d0672a5 */ /* 0x000fe2000f8e003f */
[----:B------:R-:W-:Y:S01]  /*0a40*/  SHF.R.S32.HI R29, RZ, 0x1f, R28 ;  /* 0x0000001fff1d7819 */ /* 0x000fe2000001141c */
[----:B------:R-:W-:Y:S01]  /*0a50*/  ULDC.64 UR4, c[0x0][0x180] ;  /* 0x0000600000047ab9 */ /* 0x000fe20000000a00 */
[----:B------:R-:W-:Y:S01]  /*0a60*/  IMAD.IADD R25, R26, 0x1, -R4 ;  /* 0x000000011a197824 */ /* 0x000fe200078e0a04 */
[----:B------:R-:W-:Y:S01]  /*0a70*/  UIMAD UR4, UR20, UR4, URZ ;  /* 0x00000004140472a4 */ /* 0x000fe2000f8e023f */
[----:B------:R-:W-:Y:S01]  /*0a80*/  IADD3 R0, -R28, UR8, RZ ;  /* 0x000000081c007c10 */ /* 0x000fe2000fffe1ff */
[----:B------:R-:W-:Y:S01]  /*0a90*/  IMAD.U32 R6, RZ, RZ, UR14 ;  /* 0x0000000eff067e24 */ /* 0x000fe2000f8e00ff */
[----:B------:R-:W-:Y:S01]  /*0aa0*/  IADD3 R3, R3, UR9, RZ ;  /* 0x0000000903037c10 */ /* 0x000fe2000fffe0ff */
[----:B------:R-:W-:Y:S01]  /*0ab0*/  UIMAD UR8, UR13, UR5, UR4 ;  /* 0x000000050d0872a4 */ /* 0x000fe2000f8e0204 */
[C---:B------:R-:W-:Y:S01]  /*0ac0*/  ISETP.GE.AND P5, PT, R0.reuse, 0x1, PT ;  /* 0x000000010000780c */ /* 0x040fe20003fa6270 */
[----:B------:R-:W-:Y:S01]  /*0ad0*/  UMOV UR9, UR13 ;  /* 0x0000000d00097c82 */ /* 0x000fe20008000000 */
[C---:B------:R-:W-:Y:S01]  /*0ae0*/  ISETP.GE.AND P3, PT, R0.reuse, 0x21, PT ;  /* 0x000000210000780c */ /* 0x040fe20003f66270 */
[----:B------:R-:W-:Y:S01]  /*0af0*/  ULDC UR4, c[0x0][0x250] ;  /* 0x0000940000047ab9 */ /* 0x000fe20000000800 */
[C---:B------:R-:W-:Y:S01]  /*0b00*/  ISETP.GE.AND P2, PT, R0.reuse, 0x41, PT ;  /* 0x000000410000780c */ /* 0x040fe20003f46270 */
[----:B------:R-:W-:Y:S01]  /*0b10*/  @UP0 USHF.R.U32.HI UR9, URZ, UR4, UR7 ;  /* 0x000000043f090299 */ /* 0x000fe20008011607 */
[----:B------:R-:W-:Y:S01]  /*0b20*/  ISETP.GE.AND P1, PT, R0, 0x61, PT ;  /* 0x000000610000780c */ /* 0x000fe20003f26270 */
[----:B------:R-:W-:Y:S01]  /*0b30*/  IMAD.SHL.U32 R0, R28, 0x40, RZ ;  /* 0x000000401c007824 */ /* 0x000fe200078e00ff */
[----:B------:R-:W-:Y:S01]  /*0b40*/  ULDC.64 UR4, c[0x0][0x1b0] ;  /* 0x00006c0000047ab9 */ /* 0x000fe20000000a00 */
[----:B------:R-:W-:Y:S01]  /*0b50*/  IMAD.SHL.U32 R8, R25, 0x8, RZ ;  /* 0x0000000819087824 */ /* 0x000fe200078e00ff */
[----:B------:R-:W-:Y:S01]  /*0b60*/  USHF.R.S32.HI UR15, URZ, 0x1f, UR9 ;  /* 0x0000001f3f0f7899 */ /* 0x000fe20008011409 */
[----:B------:R-:W-:Y:S01]  /*0b70*/  IMAD.U32 R10, RZ, RZ, UR9 ;  /* 0x00000009ff0a7e24 */ /* 0x000fe2000f8e00ff */
[----:B------:R-:W-:Y:S01]  /*0b80*/  ULDC.64 UR6, c[0x0][0x1e0] ;  /* 0x0000780000067ab9 */ /* 0x000fe20000000a00 */
[----:B------:R-:W-:Y:S01]  /*0b90*/  LOP3.LUT R0, R0, 0x1c0, RZ, 0xc0, !PT ;  /* 0x000001c000007812 */ /* 0x000fe200078ec0ff */
[----:B------:R-:W-:Y:S01]  /*0ba0*/  UIMAD UR4, UR15, UR4, URZ ;  /* 0x000000040f0472a4 */ /* 0x000fe2000f8e023f */
[--C-:B------:R-:W-:Y:S01]  /*0bb0*/  SHF.R.S32.HI R9, RZ, 0x1f, R8.reuse ;  /* 0x0000001fff097819 */ /* 0x100fe20000011408 */
[----:B------:R-:W-:Y:S01]  /*0bc0*/  UIMAD UR6, UR15, UR6, URZ ;  /* 0x000000060f0672a4 */ /* 0x000fe2000f8e023f */
[----:B------:R-:W-:Y:S01]  /*0bd0*/  LOP3.LUT R5, R0, 0x38, R8, 0xf8, !PT ;  /* 0x0000003800057812 */ /* 0x000fe200078ef808 */
[----:B------:R-:W-:Y:S01]  /*0be0*/  IMAD.WIDE.U32 R30, R6, c[0x0][0x278], R2 ;  /* 0x00009e00061e7a25 */ /* 0x000fe200078e0002 */
[----:B------:R-:W-:Y:S01]  /*0bf0*/  SHF.R.U32.HI R4, RZ, 0x3, R0 ;  /* 0x00000003ff047819 */ /* 0x000fe20000011600 */
[----:B------:R-:W-:Y:S01]  /*0c00*/  UIMAD UR7, UR9, UR7, UR6 ;  /* 0x00000007090772a4 */ /* 0x000fe2000f8e0206 */
[----:B------:R-:W-:Y:S01]  /*0c10*/  LEA.HI R0, R24, R26, RZ, 0x6 ;  /* 0x0000001a18007211 */ /* 0x000fe200078f30ff */
[----:B------:R-:W-:Y:S01]  /*0c20*/  UIMAD UR6, UR9, UR5, UR4 ;  /* 0x00000005090672a4 */ /* 0x000fe2000f8e0204 */
[----:B------:R-:W-:Y:S01]  /*0c30*/  IMAD.U32 R6, RZ, RZ, UR13 ;  /* 0x0000000dff067e24 */ /* 0x000fe2000f8e00ff */
[----:B------:R-:W-:Y:S01]  /*0c40*/  LOP3.LUT R4, R5, R4, RZ, 0x3c, !PT ;  /* 0x0000000405047212 */ /* 0x000fe200078e3cff */
[----:B------:R-:W-:Y:S01]  /*0c50*/  ULDC.64 UR4, c[0x0][0x210] ;  /* 0x0000840000047ab9 */ /* 0x000fe20000000a00 */
[----:B------:R-:W-:Y:S01]  /*0c60*/  IMAD.SHL.U32 R0, R0, 0x8, RZ ;  /* 0x0000000800007824 */ /* 0x000fe200078e00ff */
[----:B------:R-:W-:Y:S01]  /*0c70*/  UIMAD UR4, UR20, UR4, URZ ;  /* 0x00000004140472a4 */ /* 0x000fe2000f8e023f */
[--C-:B------:R-:W-:Y:S01]  /*0c80*/  IMAD.WIDE.U32 R2, R10, c[0x0][0x1e0], R8.reuse ;  /* 0x000078000a027a25 */ /* 0x100fe200078e0008 */
[----:B------:R-:W-:Y:S01]  /*0c90*/  USHF.R.S32.HI UR15, URZ, 0x1f, UR14 ;  /* 0x0000001f3f0f7899 */ /* 0x000fe2000801140e */
[----:B------:R-:W-:Y:S01]  /*0ca0*/  ISETP.GE.OR P6, PT, R8, c[0x0][0x1cc], !P5 ;  /* 0x0000730008007a0c */ /* 0x000fe20006fc6670 */
[----:B------:R-:W-:Y:S01]  /*0cb0*/  UIMAD UR9, UR13, UR5, UR4 ;  /* 0x000000050d0972a4 */ /* 0x000fe2000f8e0204 */
[----:B------:R-:W-:Y:S01]  /*0cc0*/  IMAD.WIDE.U32 R6, R6, c[0x0][0x180], R8 ;  /* 0x0000600006067a25 */ /* 0x000fe200078e0008 */
[----:B------:R-:W-:Y:S01]  /*0cd0*/  LOP3.LUT R20, R4, 0xfffffe00, R0, 0xf8, !PT ;  /* 0xfffffe0004147812 */ /* 0x000fe200078ef800 */
[----:B------:R-:W-:Y:S01]  /*0ce0*/  ULDC.64 UR4, c[0x0][0x1e8] ;  /* 0x00007a0000047ab9 */ /* 0x000fe20000000a00 */
[----:B------:R-:W-:Y:S01]  /*0cf0*/  IADD3 R5, R3, UR7, RZ ;  /* 0x0000000703057c10 */ /* 0x000fe2000fffe0ff */
[----:B------:R-:W-:Y:S01]  /*0d00*/  IMAD.WIDE.U32 R10, R10, c[0x0][0x1b0], R8 ;  /* 0x00006c000a0a7a25 */ /* 0x000fe200078e0008 */
[----:B------:R-:W-:Y:S01]  /*0d10*/  UIMAD UR4, UR15, UR4, URZ ;  /* 0x000000040f0472a4 */ /* 0x000fe2000f8e023f */
[----:B------:R-:W-:Y:S01]  /*0d20*/  IADD3 R7, R7, UR8, RZ ;  /* 0x0000000807077c10 */ /* 0x000fe2000fffe0ff */
[----:B------:R-:W-:Y:S01]  /*0d30*/  UMOV UR19, 0x6 ;  /* 0x0000000600137882 */ /* 0x000fe20000000000 */
        /* <DEDUP_REMOVED lines=14> */
[----:B------:R-:W-:Y:S01]  /*0e20*/  IADD3 R19, R13, UR9, RZ ;  /* 0x000000090d137c10 */ /* 0x000fe2000fffe0ff */
[----:B------:R-:W-:Y:S01]  /*0e30*/  UIMAD UR4, UR14, UR5, UR4 ;  /* 0x000000050e0472a4 */ /* 0x000fe2000f8e0204 */
[----:B------:R-:W-:Y:S01]  /*0e40*/  IMAD.MOV.U32 R2, RZ, RZ, R10 ;  /* 0x000000ffff027224 */ /* 0x000fe200078e000a */
[----:B------:R-:W-:Y:S01]  /*0e50*/  IADD3 R5, R5, UR8, RZ ;  /* 0x0000000805057c10 */ /* 0x000fe2000fffe0ff */
[----:B------:R-:W-:Y:S01]  /*0e60*/  IMAD.U32 R9, RZ, RZ, UR14 ;  /* 0x0000000eff097e24 */ /* 0x000fe2000f8e00ff */
[----:B------:R-:W-:Y:S01]  /*0e70*/  ULDC.64 UR22, c[0x0][0x1d8] ;  /* 0x0000760000167ab9 */ /* 0x000fe20000000a00 */
[----:B------:R-:W-:Y:S01]  /*0e80*/  IMAD.WIDE R16, R16, 0x80, R28 ;  /* 0x0000008010107825 */ /* 0x000fe200078e021c */
[----:B------:R-:W-:Y:S01]  /*0e90*/  USHF.L.U64.HI UR23, UR22, UR19, UR23 ;  /* 0x0000001316177299 */ /* 0x000fe20008010217 */
[----:B------:R-:W-:Y:S01]  /*0ea0*/  STL.64 [R1+0x8], R28 ;  /* 0x0000081c01007387 */ /* 0x000fe20000100a00 */
[----:B------:R-:W-:Y:S01]  /*0eb0*/  USHF.L.U32 UR22, UR22, 0x6, URZ ;  /* 0x0000000616167899 */ /* 0x000fe2000800063f */
[----:B------:R-:W-:Y:S01]  /*0ec0*/  IMAD.WIDE.U32 R6, R9, c[0x0][0x188], R6 ;  /* 0x0000620009067a25 */ /* 0x000fe200078e0006 */
[----:B------:R-:W-:Y:S01]  /*0ed0*/  USHF.R.S32.HI UR18, URZ, 0x1f, UR10 ;  /* 0x0000001f3f127899 */ /* 0x000fe2000801140a */
[----:B------:R-:W-:Y:S01]  /*0ee0*/  ISETP.GE.OR P5, PT, R8, c[0x0][0x19c], !P5 ;  /* 0x0000670008007a0c */ /* 0x000fe20006fa6670 */
[----:B------:R-:W-:Y:S01]  /*0ef0*/  ULDC.64 UR8, c[0x0][0x1a8] ;  /* 0x00006a0000087ab9 */ /* 0x000fe20000000a00 */
[----:B------:R-:W-:Y:S01]  /*0f00*/  IMAD.WIDE.U32 R2, R0, c[0x0][0x1b8], R2 ;  /* 0x00006e0000027a25 */ /* 0x000fe200078e0002 */
[----:B------:R-:W-:Y:S01]  /*0f10*/  IADD3 R15, R7, UR6, RZ ;  /* 0x00000006070f7c10 */ /* 0x000fe2000fffe0ff */
[----:B------:R-:W-:Y:S01]  /*0f20*/  ULDC.64 UR6, c[0x0][0x278] ;  /* 0x00009e0000067ab9 */ /* 0x000fe20000000a00 */
[----:B------:R1:W-:Y:S01]  /*0f30*/  STL.64 [R1+0x40], R30 ;  /* 0x0000401e01007387 */ /* 0x0003e20000100a00 */
[----:B------:R-:W-:Y:S01]  /*0f40*/  IMAD R0, R17, c[0x0][0x1d8], RZ ;  /* 0x0000760011007a24 */ /* 0x000fe200078e02ff */
[----:B------:R-:W-:Y:S01]  /*0f50*/  IADD3 R3, R3, UR4, RZ ;  /* 0x0000000403037c10 */ /* 0x000fe2000fffe0ff */
[----:B------:R-:W-:Y:S01]  /*0f60*/  IMAD.MOV.U32 R14, RZ, RZ, R6 ;  /* 0x000000ffff0e7224 */ /* 0x000fe200078e0006 */
[----:B------:R-:W-:Y:S01]  /*0f70*/  ULDC.64 UR4, c[0x0][0x178] ;  /* 0x00005e0000047ab9 */ /* 0x000fe20000000a00 */
[C---:B------:R-:W-:Y:S01]  /*0f80*/  IMAD R6, R16.reuse, c[0x0][0x1dc], R0 ;  /* 0x0000770010067a24 */ /* 0x040fe200078e0200 */
[----:B------:R-:W-:Y:S01]  /*0f90*/  UIMAD UR21, UR18, UR4, URZ ;  /* 0x00000004121572a4 */ /* 0x000fe2000f8e023f */
[----:B------:R-:W-:Y:S01]  /*0fa0*/  IMAD.WIDE.U32 R10, R16, c[0x0][0x1d8], R4 ;  /* 0x00007600100a7a25 */ /* 0x000fe200078e0004 */
[----:B------:R-:W-:Y:S01]  /*0fb0*/  UIMAD.WIDE.U32 UR24, UR10, UR4, URZ ;  /* 0x000000040a1872a5 */ /* 0x000fe2000f8e003f */
[----:B------:R-:W-:Y:S01]  /*0fc0*/  ISETP.GE.OR P3, PT, R8, c[0x0][0x19c], !P3 ;  /* 0x0000670008007a0c */ /* 0x000fe20005f66670 */
[----:B------:R-:W-:Y:S01]  /*0fd0*/  UIMAD UR21, UR10, UR5, UR21 ;  /* 0x000000050a1572a4 */ /* 0x000fe2000f8e0215 */
[----:B------:R-:W-:Y:S01]  /*0fe0*/  IMAD.IADD R7, R11, 0x1, R6 ;  /* 0x000000010b077824 */ /* 0x000fe200078e0206 */
[----:B------:R-:W-:Y:S01]  /*0ff0*/  LEA R6, P0, R10, c[0x0][0x1c0], 0x1 ;  /* 0x000070000a067a11 */ /* 0x000fe200078008ff */
[----:B------:R-:W-:Y:S01]  /*1000*/  IMAD R0, R17, c[0x0][0x1a8], RZ ;  /* 0x00006a0011007a24 */ /* 0x000fe200078e02ff */
[----:B------:R-:W-:Y:S01]  /*1010*/  UIADD3 UR21, UR25, UR21, URZ ;  /* 0x0000001519157290 */ /* 0x000fe2000fffe03f */
[----:B------:R-:W-:Y:S01]  /*1020*/  IMAD.WIDE.U32 R4, R16, c[0x0][0x1a8], R2 ;  /* 0x00006a0010047a25 */ /* 0x000fe200078e0002 */
[----:B------:R-:W-:Y:S01]  /*1030*/  LEA.HI.X R7, R10, c[0x0][0x1c4], R7, 0x1, P0 ;  /* 0x000071000a077a11 */ /* 0x000fe200000f0c07 */
[----:B------:R-:W-:Y:S01]  /*1040*/  UIMAD UR6, UR15, UR6, URZ ;  /* 0x000000060f0672a4 */ /* 0x000fe2000f8e023f */
        /* <DEDUP_REMOVED lines=18> */
[----:B------:R-:W-:Y:S01]  /*1170*/  USHF.L.U32 UR24, UR8, 0x6, URZ ;  /* 0x0000000608187899 */ /* 0x000fe2000800063f */
        /* <DEDUP_REMOVED lines=15> */
[----:B------:R-:W-:Y:S01]  /*1270*/  ISETP.GE.OR P2, PT, R8, c[0x0][0x19c], !P2 ;  /* 0x0000670008007a0c */ /* 0x000fe20005746670 */
[----:B------:R-:W-:Y:S01]  /*1280*/  IMAD.WIDE.U32 R10, R10, c[0x0][0x218], R18 ;  /* 0x000086000a0a7a25 */ /* 0x000fe200078e0012 */
[----:B------:R-:W-:Y:S01]  /*1290*/  USHF.L.U64.HI UR8, UR4, UR19, UR5 ;  /* 0x0000001304087299 */ /* 0x000fe20008010205 */
[----:B------:R4:W-:Y:S01]  /*12a0*/  STL [R1+0x34], R14 ;  /* 0x0000340e01007387 */ /* 0x0009e20000100800 */
[----:B------:R-:W-:Y:S01]  /*12b0*/  UIMAD UR7, UR14, UR7, UR6 ;  /* 0x000000070e0772a4 */ /* 0x000fe2000f8e0206 */
[----:B------:R-:W-:Y:S01]  /*12c0*/  IMAD.U32 R18, RZ, RZ, UR13 ;  /* 0x0000000dff127e24 */ /* 0x000fe2000f8e00ff */
[----:B------:R-:W-:-:S02]  /*12d0*/  LEA.HI R15, R24, R26, RZ, 0x4 ;  /* 0x0000001a180f7211 */ /* 0x000fc400078f20ff */
[----:B---3--:R-:W-:Y:S01]  /*12e0*/  IADD3 R2, P6, R2, UR22, RZ ;  /* 0x0000001602027c10 */ /* 0x008fe2000ffde0ff */
        /* <DEDUP_REMOVED lines=179> */
.L_x_1594:
[----:B--2---:R-:W-:Y:S05]  /*1e20*/  BSYNC B0 ;  /* 0x0000000000007941 */ /* 0x004fea0003800000 */
.L_x_1593:
        /* <DEDUP_REMOVED lines=102> */
.L_x_1597:
        /* <DEDUP_REMOVED lines=175> */
.L_x_1595:
[-C--:B-1-34-:R-:W-:Y:S01]  /*2f80*/  HMMA.16816.F32.BF16 R68, R128, R80.reuse, RZ ;  /* 0x000000508044723c */ /* 0x09afe200000418ff */
[----:B------:R-:W2:Y:S01]  /*2f90*/  LDL R242, [R1+0x10] ;  /* 0x0000100001f27983 */ /* 0x000ea20000100800 */
[----:B------:R-:W-:Y:S02]  /*2fa0*/  USHF.L.U32 UR4, UR5, 0xd, URZ ;  /* 0x0000000d05047899 */ /* 0x000fe4000800063f */
[----:B-----5:R-:W-:Y:S01]  /*2fb0*/  IMAD.MOV.U32 R244, RZ, RZ, R120 ;  /* 0x000000fffff47224 */ /* 0x020fe200078e0078 */
[----:B------:R-:W0:Y:S01]  /*2fc0*/  LDGDEPBAR ;  /* 0x00000000000079af */ /* 0x000e220000000000 */
[----:B------:R-:W-:Y:S01]  /*2fd0*/  IMAD.MOV.U32 R245, RZ, RZ, R121 ;  /* 0x000000fffff57224 */ /* 0x000fe200078e0079 */
[----:B------:R-:W-:Y:S01]  /*2fe0*/  USHF.L.U32 UR6, UR12, 0x7, URZ ;  /* 0x000000070c067899 */ /* 0x000fe2000800063f */
[C---:B------:R-:W-:Y:S01]  /*2ff0*/  HMMA.16816.F32.BF16 R72, R124.reuse, R80, RZ ;  /* 0x000000507c48723c */ /* 0x040fe200000418ff */
[----:B------:R-:W-:Y:S02]  /*3000*/  ULEA UR7, UR10, 0x1, 0x7 ;  /* 0x000000010a077891 */ /* 0x000fe4000f8e383f */
[----:B------:R-:W-:Y:S02]  /*3010*/  UIADD3 UR22, UR10, 0x2, URZ ;  /* 0x000000020a167890 */ /* 0x000fe4000fffe03f */
[----:B------:R-:W-:Y:S02]  /*3020*/  UIADD3 UR7, UR7, UR9, -UR6 ;  /* 0x0000000907077290 */ /* 0x000fe4000fffe806 */
[----:B------:R-:W-:Y:S01]  /*3030*/  UIADD3 UR6, -UR6, UR9, URZ ;  /* 0x0000000906067290 */ /* 0x000fe2000fffe13f */
[-C--:B------:R-:W-:Y:S01]  /*3040*/  HMMA.16816.F32.BF16 R76, R124, R82.reuse, RZ ;  /* 0x000000527c4c723c */ /* 0x080fe200000418ff */
[----:B------:R-:W-:Y:S03]  /*3050*/  UISETP.GE.AND UP0, UPT, UR22, UR11, UPT ;  /* 0x0000000b1600728c */ /* 0x000fe6000bf06270 */
[----:B------:R-:W-:Y:S04]  /*3060*/  IMAD.U32 R3, RZ, RZ, UR7 ;  /* 0x00000007ff037e24 */ /* 0x000fe8000f8e00ff */
[C---:B------:R-:W-:Y:S04]  /*3070*/  HMMA.16816.F32.BF16 R80, R128.reuse, R82, RZ ;  /* 0x000000528050723c */ /* 0x040fe800000418ff */
[----:B------:R-:W-:Y:S04]  /*3080*/  IADD3 R3, R236, -c[0x0][0x168], R3 ;  /* 0x80005a00ec037a10 */ /* 0x000fe80007ffe003 */
        /* <DEDUP_REMOVED lines=27> */
[-C--:B------:R-:W-:Y:S01]  /*3240*/  HMMA.16816.F32.BF16 R124, R208, R222.reuse, R124 ;  /* 0x000000ded07c723c */ /* 0x080fe2000004187c */
[----:B------:R-:W-:Y:S07]  /*3250*/  LDSM.16.M88.4 R208, [R2+0x12080] ;  /* 0x0120800002d0783b */ /* 0x000fee0000000200 */
[----:B------:R-:W-:Y:S01]  /*3260*/  HMMA.16816.F32.BF16 R128, R200, R222, R128 ;  /* 0x000000dec880723c */ /* 0x000fe20000041880 */
[----:B------:R-:W-:Y:S03]  /*3270*/  LDSM.16.M88.4 R200, [R226+0x5080] ;  /* 0x00508000e2c8783b */ /* 0x000fe60000000200 */
[----:B--2---:R-:W-:Y:S01]  /*3280*/  IADD3 R236, -R242, UR6, RZ ;  /* 0x00000006f2ec7c10 */ /* 0x004fe2000fffe1ff */
[----:B------:R-:W-:Y:S07]  /*3290*/  IMAD.IADD R242, R3, 0x1, -R242 ;  /* 0x0000000103f27824 */ /* 0x000fee00078e0af2 */
[----:B------:R-:W-:Y:S04]  /*32a0*/  IMNMX R3, R236, R242, PT ;  /* 0x000000f2ec037217 */ /* 0x000fe80003800200 */
[C---:B------:R-:W-:Y:S04]  /*32b0*/  ISETP.GT.AND P1, PT, R3.reuse, RZ, PT ;  /* 0x000000ff0300720c */ /* 0x040fe80003f24270 */
[----:B------:R-:W-:Y:S02]  /*32c0*/  FSEL R4, R4, -INF , P1 ;  /* 0xff80000004047808 */ /* 0x000fe40000800000 */
[----:B------:R-:W-:Y:S03]  /*32d0*/  ISETP.GT.AND P1, PT, R3, 0x1, PT ;  /* 0x000000010300780c */ /* 0x000fe60003f24270 */
[--C-:B------:R-:W-:Y:S04]  /*32e0*/  FFMA.FTZ R4, R4, c[0x0][0x29c], -R232.reuse ;  /* 0x0000a70004047a23 */ /* 0x100fe800000108e8 */
[----:B------:R1:W2:Y:S02]  /*32f0*/  MUFU.EX2 R196, R4 ;  /* 0x0000000400c47308 */ /* 0x0002a40000000800 */
[----:B-1----:R-:W-:Y:S02]  /*3300*/  FSEL R4, R5, -INF , P1 ;  /* 0xff80000005047808 */ /* 0x002fe40000800000 */
[C---:B------:R-:W-:Y:S03]  /*3310*/  ISETP.GT.AND P1, PT, R3.reuse, 0x10, PT ;  /* 0x000000100300780c */ /* 0x040fe60003f24270 */
[--C-:B------:R-:W-:Y:S04]  /*3320*/  FFMA.FTZ R4, R4, c[0x0][0x29c], -R232.reuse ;  /* 0x0000a70004047a23 */ /* 0x100fe800000108e8 */
[----:B------:R1:W-:Y:S02]  /*3330*/  MUFU.EX2 R252, R4 ;  /* 0x0000000400fc7308 */ /* 0x0003e40000000800 */
[----:B-1----:R-:W-:Y:S02]  /*3340*/  FSEL R4, R16, -INF , P1 ;  /* 0xff80000010047808 */ /* 0x002fe40000800000 */
[----:B------:R-:W-:Y:S02]  /*3350*/  ISETP.GT.AND P1, PT, R3, 0x11, PT ;  /* 0x000000110300780c */ /* 0x000fe40003f24270 */
[----:B--2---:R-:W-:Y:S01]  /*3360*/  MOV R16, R196 ;  /* 0x000000c400107202 */ /* 0x004fe20000000f00 */
[--C-:B------:R-:W-:Y:S01]  /*3370*/  FFMA.FTZ R4, R4, c[0x0][0x29c], -R232.reuse ;  /* 0x0000a70004047a23 */ /* 0x100fe200000108e8 */
[----:B------:R-:W1:Y:S03]  /*3380*/  LDSM.16.M88.4 R196, [R2+0x10080] ;  /* 0x0100800002c4783b */ /* 0x000e660000000200 */
[----:B------:R2:W3:Y:S02]  /*3390*/  MUFU.EX2 R5, R4 ;  /* 0x0000000400057308 */ /* 0x0004e40000000800 */
[----:B--2---:R-:W-:Y:S01]  /*33a0*/  FSEL R4, R17, -INF , P1 ;  /* 0xff80000011047808 */ /* 0x004fe20000800000 */
[----:B---3--:R-:W-:Y:S01]  /*33b0*/  IMAD.MOV.U32 R17, RZ, RZ, R5 ;  /* 0x000000ffff117224 */ /* 0x008fe200078e0005 */
[C---:B------:R-:W-:Y:S03]  /*33c0*/  ISETP.GT.AND P1, PT, R3.reuse, 0x20, PT ;  /* 0x000000200300780c */ /* 0x040fe60003f24270 */
[--C-:B------:R-:W-:Y:S01]  /*33d0*/  FFMA.FTZ R4, R4, c[0x0][0x29c], -R232.reuse ;  /* 0x0000a70004047a23 */ /* 0x100fe200000108e8 */
[----:B------:R-:W-:Y:S02]  /*33e0*/  FSEL R20, R20, -INF , P1 ;  /* 0xff80000014147808 */ /* 0x000fe40000800000 */
[----:B------:R-:W-:Y:S01]  /*33f0*/  ISETP.GT.AND P1, PT, R3, 0x21, PT ;  /* 0x000000210300780c */ /* 0x000fe20003f24270 */
[----:B------:R2:W-:Y:S02]  /*3400*/  MUFU.EX2 R251, R4 ;  /* 0x0000000400fb7308 */ /* 0x0005e40000000800 */
[----:B------:R-:W-:Y:S01]  /*3410*/  FFMA.FTZ R5, R20, c[0x0][0x29c], -R232 ;  /* 0x0000a70014057a23 */ /* 0x000fe200000108e8 */
[-C--:B-1----:R-:W-:Y:S05]  /*3420*/  HMMA.16816.F32.BF16 R68, R196, R204.reuse, R68 ;  /* 0x000000ccc444723c */ /* 0x082fea0000041844 */
[----:B------:R-:W-:Y:S02]  /*3430*/  IMAD.MOV.U32 R20, RZ, RZ, R244 ;  /* 0x000000ffff147224 */ /* 0x000fe400078e00f4 */
[----:B------:R-:W-:Y:S01]  /*3440*/  MUFU.EX2 R250, R5 ;  /* 0x0000000500fa7308 */ /* 0x000fe20000000800 */
[C---:B------:R-:W-:Y:S04]  /*3450*/  HMMA.16816.F32.BF16 R72, R208.reuse, R204, R72 ;  /* 0x000000ccd048723c */ /* 0x040fe80000041848 */
[----:B------:R-:W-:Y:S04]  /*3460*/  MOV R222, R20 ;  /* 0x0000001400de7202 */ /* 0x000fe80000000f00 */
[-C--:B------:R-:W-:Y:S04]  /*3470*/  HMMA.16816.F32.BF16 R76, R208, R206.reuse, R76 ;  /* 0x000000ced04c723c */ /* 0x080fe8000004184c */
[----:B--2---:R-:W-:Y:S01]  /*3480*/  FSEL R4, R21, -INF , P1 ;  /* 0xff80000015047808 */ /* 0x004fe20000800000 */
[----:B------:R-:W-:Y:S01]  /*3490*/  IMAD.MOV.U32 R21, RZ, RZ, R245 ;  /* 0x000000ffff157224 */ /* 0x000fe200078e00f5 */
[C---:B------:R-:W-:Y:S02]  /*34a0*/  ISETP.GT.AND P1, PT, R3.reuse, 0x30, PT ;  /* 0x000000300300780c */ /* 0x040fe40003f24270 */
[C---:B------:R-:W-:Y:S04]  /*34b0*/  HMMA.16816.F32.BF16 R80, R196.reuse, R206, R80 ;  /* 0x000000cec450723c */ /* 0x040fe80000041850 */
[----:B------:R-:W-:Y:S02]  /*34c0*/  FFMA.FTZ R4, R4, c[0x0][0x29c], -R232 ;  /* 0x0000a70004047a23 */ /* 0x000fe400000108e8 */
[----:B------:R-:W-:Y:S02]  /*34d0*/  IMAD.MOV.U32 R223, RZ, RZ, R21 ;  /* 0x000000ffffdf7224 */ /* 0x000fe400078e0015 */
[-C--:B------:R-:W-:Y:S01]  /*34e0*/  HMMA.16816.F32.BF16 R84, R196, R200.reuse, R84 ;  /* 0x000000c8c454723c */ /* 0x080fe20000041854 */
[----:B------:R1:W-:Y:S07]  /*34f0*/  MUFU.EX2 R249, R4 ;  /* 0x0000000400f97308 */ /* 0x0003ee0000000800 */
[C---:B------:R-:W-:Y:S07]  /*3500*/  HMMA.16816.F32.BF16 R88, R208.reuse, R200, R88 ;  /* 0x000000c8d058723c */ /* 0x040fee0000041858 */
[----:B------:R-:W-:Y:S01]  /*3510*/  MOV R200, 0x40 ;  /* 0x0000004000c87802 */ /* 0x000fe20000000f00 */
[-C--:B------:R-:W-:Y:S04]  /*3520*/  HMMA.16816.F32.BF16 R92, R208, R202.reuse, R92 ;  /* 0x000000cad05c723c */ /* 0x080fe8000004185c */
[----:B------:R-:W-:Y:S04]  /*3530*/  SEL R200, R200, 0xffffffc0, !P0 ;  /* 0xffffffc0c8c87807 */ /* 0x000fe80004000000 */
[C---:B------:R-:W-:Y:S04]  /*3540*/  HMMA.16816.F32.BF16 R96, R196.reuse, R202, R96 ;  /* 0x000000cac460723c */ /* 0x040fe80000041860 */
[----:B-1----:R-:W-:Y:S02]  /*3550*/  FSEL R4, R32, -INF , P1 ;  /* 0xff80000020047808 */ /* 0x002fe40000800000 */
[----:B------:R-:W-:Y:S02]  /*3560*/  ISETP.GT.AND P1, PT, R3, 0x31, PT ;  /* 0x000000310300780c */ /* 0x000fe40003f24270 */
[----:B------:R-:W-:Y:S01]  /*3570*/  IADD3 R32, R200, R0, R230 ;  /* 0x00000000c8207210 */ /* 0x000fe20007ffe0e6 */
[--C-:B------:R-:W-:Y:S03]  /*3580*/  FFMA.FTZ R4, R4, c[0x0][0x29c], -R232.reuse ;  /* 0x0000a70004047a23 */ /* 0x100fe600000108e8 */
[----:B------:R-:W-:Y:S01]  /*3590*/  FSEL R33, R33, -INF , P1 ;  /* 0xff80000021217808 */ /* 0x000fe20000800000 */
[----:B------:R1:W-:Y:S01]  /*35a0*/  MUFU.EX2 R248, R4 ;  /* 0x0000000400f87308 */ /* 0x0003e20000000800 */
[----:B------:R-:W-:Y:S03]  /*35b0*/  ISETP.GT.AND P1, PT, R3, 0x40, PT ;  /* 0x000000400300780c */ /* 0x000fe60003f24270 */
[--C-:B------:R-:W-:Y:S06]  /*35c0*/  FFMA.FTZ R33, R33, c[0x0][0x29c], -R232.reuse ;  /* 0x0000a70021217a23 */ /* 0x100fec00000108e8 */
[----:B------:R-:W-:Y:S01]  /*35d0*/  MUFU.EX2 R247, R33 ;  /* 0x0000002100f77308 */ /* 0x000fe20000000800 */
[----:B-1----:R-:W-:Y:S02]  /*35e0*/  FSEL R4, R36, -INF , P1 ;  /* 0xff80000024047808 */ /* 0x002fe40000800000 */
[----:B------:R-:W-:Y:S03]  /*35f0*/  ISETP.GT.AND P1, PT, R3, 0x41, PT ;  /* 0x000000410300780c */ /* 0x000fe60003f24270 */
[--C-:B------:R-:W-:Y:S04]  /*3600*/  FFMA.FTZ R4, R4, c[0x0][0x29c], -R232.reuse ;  /* 0x0000a70004047a23 */ /* 0x100fe800000108e8 */
[----:B------:R1:W-:Y:S02]  /*3610*/  MUFU.EX2 R246, R4 ;  /* 0x0000000400f67308 */ /* 0x0003e40000000800 */
[----:B-1----:R-:W-:Y:S02]  /*3620*/  FSEL R4, R37, -INF , P1 ;  /* 0xff80000025047808 */ /* 0x002fe40000800000 */
[C---:B------:R-:W-:Y:S03]  /*3630*/  ISETP.GT.AND P1, PT, R3.reuse, 0x50, PT ;  /* 0x000000500300780c */ /* 0x040fe60003f24270 */
[--C-:B------:R-:W-:Y:S01]  /*3640*/  FFMA.FTZ R4, R4, c[0x0][0x29c], -R232.reuse ;  /* 0x0000a70004047a23 */ /* 0x100fe200000108e8 */
[----:B------:R-:W-:Y:S02]  /*3650*/  FSEL R48, R48, -INF , P1 ;  /* 0xff80000030307808 */ /* 0x000fe40000800000 */
[----:B------:R-:W-:Y:S01]  /*3660*/  ISETP.GT.AND P1, PT, R3, 0x51, PT ;  /* 0x000000510300780c */ /* 0x000fe20003f24270 */
[----:B------:R-:W-:Y:S02]  /*3670*/  MUFU.EX2 R244, R4 ;  /* 0x0000000400f47308 */ /* 0x000fe40000000800 */
[--C-:B------:R-:W-:Y:S01]  /*3680*/  FFMA.FTZ R48, R48, c[0x0][0x29c], -R232.reuse ;  /* 0x0000a70030307a23 */ /* 0x100fe200000108e8 */
[----:B------:R-:W-:Y:S02]  /*3690*/  FSEL R49, R49, -INF , P1 ;  /* 0xff80000031317808 */ /* 0x000fe40000800000 */
[----:B------:R-:W-:Y:S03]  /*36a0*/  ISETP.GT.AND P1, PT, R3, 0x60, PT ;  /* 0x000000600300780c */ /* 0x000fe60003f24270 */
[--C-:B------:R-:W-:Y:S01]  /*36b0*/  FFMA.FTZ R49, R49, c[0x0][0x29c], -R232.reuse ;  /* 0x0000a70031317a23 */ /* 0x100fe200000108e8 */
[----:B------:R-:W-:Y:S01]  /*36c0*/  FSEL R52, R52, -INF , P1 ;  /* 0xff80000034347808 */ /* 0x000fe20000800000 */
[----:B------:R1:W-:Y:S01]  /*36d0*/  MUFU.EX2 R245, R48 ;  /* 0x0000003000f57308 */ /* 0x0003e20000000800 */
[----:B------:R-:W-:Y:S03]  /*36e0*/  ISETP.GT.AND P1, PT, R3, 0x61, PT ;  /* 0x000000610300780c */ /* 0x000fe60003f24270 */
[----:B------:R-:W-:Y:S06]  /*36f0*/  FFMA.FTZ R2, R52, c[0x0][0x29c], -R232 ;  /* 0x0000a70034027a23 */ /* 0x000fec00000108e8 */
[----:B------:R2:W-:Y:S10]  /*3700*/  MUFU.EX2 R221, R2 ;  /* 0x0000000200dd7308 */ /* 0x0005f40000000800 */
[----:B------:R3:W4:Y:S01]  /*3710*/  MUFU.EX2 R243, R49 ;  /* 0x0000003100f37308 */ /* 0x0007220000000800 */
[----:B-1----:R-:W-:Y:S01]  /*3720*/  IMAD.MOV.U32 R48, RZ, RZ, R16 ;  /* 0x000000ffff307224 */ /* 0x002fe200078e0010 */
[----:B--2---:R-:W-:Y:S02]  /*3730*/  FSEL R2, R53, -INF , P1 ;  /* 0xff80000035027808 */ /* 0x004fe40000800000 */
[C---:B------:R-:W-:Y:S03]  /*3740*/  ISETP.GT.AND P1, PT, R3.reuse, 0x70, PT ;  /* 0x000000700300780c */ /* 0x040fe60003f24270 */
[--C-:B------:R-:W-:Y:S01]  /*3750*/  FFMA.FTZ R2, R2, c[0x0][0x29c], -R232.reuse ;  /* 0x0000a70002027a23 */ /* 0x100fe200000108e8 */
[----:B------:R-:W-:Y:S02]  /*3760*/  FSEL R64, R64, -INF , P1 ;  /* 0xff80000040407808 */ /* 0x000fe40000800000 */
[----:B------:R-:W-:Y:S01]  /*3770*/  ISETP.GT.AND P1, PT, R3, 0x71, PT ;  /* 0x000000710300780c */ /* 0x000fe20003f24270 */
[----:B------:R1:W2:Y:S01]  /*3780*/  MUFU.EX2 R220, R2 ;  /* 0x0000000200dc7308 */ /* 0x0002a20000000800 */
[----:B---3--:R-:W-:Y:S02]  /*3790*/  IMAD.MOV.U32 R49, RZ, RZ, R17 ;  /* 0x000000ffff317224 */ /* 0x008fe400078e0011 */
[----:B------:R-:W-:Y:S01]  /*37a0*/  FSEL R65, R65, -INF , P1 ;  /* 0xff80000041417808 */ /* 0x000fe20000800000 */
[--C-:B------:R-:W-:Y:S04]  /*37b0*/  FFMA.FTZ R64, R64, c[0x0][0x29c], -R232.reuse ;  /* 0x0000a70040407a23 */ /* 0x100fe800000108e8 */
[----:B------:R-:W-:Y:S02]  /*37c0*/  FFMA.FTZ R232, R65, c[0x0][0x29c], -R232 ;  /* 0x0000a70041e87a23 */ /* 0x000fe400000108e8 */
[----:B------:R-:W-:Y:S10]  /*37d0*/  MUFU.EX2 R219, R64 ;  /* 0x0000004000db7308 */ /* 0x000ff40000000800 */
[----:B------:R-:W-:Y:S01]  /*37e0*/  MUFU.EX2 R232, R232 ;  /* 0x000000e800e87308 */ /* 0x000fe20000000800 */
[----:B-1----:R-:W-:Y:S04]  /*37f0*/  IADD3 R2, R242, 0x8, RZ ;  /* 0x00000008f2027810 */ /* 0x002fe80007ffe0ff */
[----:B------:R-:W-:Y:S04]  /*3800*/  IMNMX R2, R236, R2, PT ;  /* 0x00000002ec027217 */ /* 0x000fe80003800200 */
[C---:B------:R-:W-:Y:S02]  /*3810*/  ISETP.GT.AND P1, PT, R2.reuse, RZ, PT ;  /* 0x000000ff0200720c */ /* 0x040fe40003f24270 */
[----:B------:R-:W-:Y:S02]  /*3820*/  ISETP.GT.AND P2, PT, R2, 0x10, PT ;  /* 0x000000100200780c */ /* 0x000fe40003f44270 */
[----:B------:R-:W-:Y:S02]  /*3830*/  FSEL R3, R6, -INF , P1 ;  /* 0xff80000006037808 */ /* 0x000fe40000800000 */
[C---:B------:R-:W-:Y:S03]  /*3840*/  ISETP.GT.AND P1, PT, R2.reuse, 0x1, PT ;  /* 0x000000010200780c */ /* 0x040fe60003f24270 */
[--C-:B------:R-:W-:Y:S04]  /*3850*/  FFMA.FTZ R3, R3, c[0x0][0x29c], -R233.reuse ;  /* 0x0000a70003037a23 */ /* 0x100fe800000108e9 */
[----:B------:R1:W-:Y:S02]  /*3860*/  MUFU.EX2 R218, R3 ;  /* 0x0000000300da7308 */ /* 0x0003e40000000800 */
[----:B-1----:R-:W-:Y:S02]  /*3870*/  FSEL R3, R7, -INF , P1 ;  /* 0xff80000007037808 */ /* 0x002fe40000800000 */
[C---:B------:R-:W-:Y:S01]  /*3880*/  ISETP.GT.AND P1, PT, R2.reuse, 0x11, PT ;  /* 0x000000110200780c */ /* 0x040fe20003f24270 */
[----:B------:R-:W1:Y:S02]  /*3890*/  LDSM.16.M88.4 R4, [R226+0x6080] ;  /* 0x00608000e204783b */ /* 0x000e640000000200 */
[--C-:B------:R-:W-:Y:S01]  /*38a0*/  FFMA.FTZ R3, R3, c[0x0][0x29c], -R233.reuse ;  /* 0x0000a70003037a23 */ /* 0x100fe200000108e9 */
[----:B------:R-:W-:Y:S02]  /*38b0*/  FSEL R19, R19, -INF , P1 ;  /* 0xff80000013137808 */ /* 0x000fe40000800000 */
[C---:B------:R-:W-:Y:S01]  /*38c0*/  ISETP.GT.AND P1, PT, R2.reuse, 0x21, PT ;  /* 0x000000210200780c */ /* 0x040fe20003f24270 */
[----:B------:R3:W-:Y:S02]  /*38d0*/  MUFU.EX2 R36, R3 ;  /* 0x0000000300247308 */ /* 0x0007e40000000800 */
[--C-:B------:R-:W-:Y:S01]  /*38e0*/  FFMA.FTZ R19, R19, c[0x0][0x29c], -R233.reuse ;  /* 0x0000a70013137a23 */ /* 0x100fe200000108e9 */
[----:B------:R-:W-:Y:S02]  /*38f0*/  FSEL R23, R23, -INF , P1 ;  /* 0xff80000017177808 */ /* 0x000fe40000800000 */
[C---:B------:R-:W-:Y:S03]  /*3900*/  ISETP.GT.AND P1, PT, R2.reuse, 0x31, PT ;  /* 0x000000310200780c */ /* 0x040fe60003f24270 */
[--C-:B------:R-:W-:Y:S01]  /*3910*/  FFMA.FTZ R23, R23, c[0x0][0x29c], -R233.reuse ;  /* 0x0000a70017177a23 */ /* 0x100fe200000108e9 */
[----:B------:R-:W-:Y:S01]  /*3920*/  FSEL R35, R35, -INF , P1 ;  /* 0xff80000023237808 */ /* 0x000fe20000800000 */
[----:B------:R1:W-:Y:S01]  /*3930*/  MUFU.EX2 R216, R19 ;  /* 0x0000001300d87308 */ /* 0x0003e20000000800 */
[C---:B------:R-:W-:Y:S03]  /*3940*/  ISETP.GT.AND P1, PT, R2.reuse, 0x41, PT ;  /* 0x000000410200780c */ /* 0x040fe60003f24270 */
[--C-:B------:R-:W-:Y:S01]  /*3950*/  FFMA.FTZ R35, R35, c[0x0][0x29c], -R233.reuse ;  /* 0x0000a70023237a23 */ /* 0x100fe200000108e9 */
[----:B------:R-:W-:Y:S02]  /*3960*/  FSEL R39, R39, -INF , P1 ;  /* 0xff80000027277808 */ /* 0x000fe40000800000 */
[----:B------:R-:W-:Y:S03]  /*3970*/  ISETP.GT.AND P1, PT, R2, 0x50, PT ;  /* 0x000000500200780c */ /* 0x000fe60003f24270 */
[----:B------:R-:W-:Y:S01]  /*3980*/  MUFU.EX2 R214, R23 ;  /* 0x0000001700d67308 */ /* 0x000fe20000000800 */
[--C-:B------:R-:W-:Y:S01]  /*3990*/  FFMA.FTZ R39, R39, c[0x0][0x29c], -R233.reuse ;  /* 0x0000a70027277a23 */ /* 0x100fe200000108e9 */
[----:B---3--:R-:W-:Y:S02]  /*39a0*/  FSEL R3, R18, -INF , P2 ;  /* 0xff80000012037808 */ /* 0x008fe40001000000 */
[----:B------:R-:W-:Y:S03]  /*39b0*/  ISETP.GT.AND P2, PT, R2, 0x20, PT ;  /* 0x000000200200780c */ /* 0x000fe60003f44270 */
[--C-:B------:R-:W-:Y:S03]  /*39c0*/  FFMA.FTZ R3, R3, c[0x0][0x29c], -R233.reuse ;  /* 0x0000a70003037a23 */ /* 0x100fe600000108e9 */
[----:B------:R-:W-:Y:S01]  /*39d0*/  MUFU.EX2 R212, R35 ;  /* 0x0000002300d47308 */ /* 0x000fe20000000800 */
[-C--:B-1----:R-:W-:Y:S01]  /*39e0*/  HMMA.16816.F32.BF16 R100, R196, R4.reuse, R100 ;  /* 0x00000004c464723c */ /* 0x082fe20000041864 */
[----:B------:R-:W1:Y:S08]  /*39f0*/  LDSM.16.M88.4 R16, [R226+0x7080] ;  /* 0x00708000e210783b */ /* 0x000e700000000200 */
[----:B------:R3:W-:Y:S01]  /*3a00*/  MUFU.EX2 R217, R3 ;  /* 0x0000000300d97308 */ /* 0x0007e20000000800 */
[C---:B------:R-:W-:Y:S08]  /*3a10*/  HMMA.16816.F32.BF16 R104, R208.reuse, R4, R104 ;  /* 0x00000004d068723c */ /* 0x040ff00000041868 */
[-C--:B------:R-:W-:Y:S01]  /*3a20*/  HMMA.16816.F32.BF16 R108, R208, R6.reuse, R108 ;  /* 0x00000006d06c723c */ /* 0x080fe2000004186c */
[----:B------:R4:W-:Y:S07]  /*3a30*/  MUFU.EX2 R206, R39 ;  /* 0x0000002700ce7308 */ /* 0x0009ee0000000800 */
[C---:B------:R-:W-:Y:S01]  /*3a40*/  HMMA.16816.F32.BF16 R112, R196.reuse, R6, R112 ;  /* 0x00000006c470723c */ /* 0x040fe20000041870 */
[----:B------:R-:W-:Y:S03]  /*3a50*/  LDSM.16.M88.4 R4, [R32+0x10080] ;  /* 0x010080002004783b */ /* 0x000fe60000000200 */
[----:B---3--:R-:W-:Y:S02]  /*3a60*/  FSEL R3, R22, -INF , P2 ;  /* 0xff80000016037808 */ /* 0x008fe40001000000 */
[----:B------:R-:W-:Y:S03]  /*3a70*/  ISETP.GT.AND P2, PT, R2, 0x30, PT ;  /* 0x000000300200780c */ /* 0x000fe60003f44270 */
[----:B------:R-:W3:Y:S03]  /*3a80*/  LDSM.16.M88.4 R20, [R227+0x4080] ;  /* 0x00408000e314783b */ /* 0x000ee60000000200 */
[--C-:B------:R-:W-:Y:S04]  /*3a90*/  FFMA.FTZ R3, R3, c[0x0][0x29c], -R233.reuse ;  /* 0x0000a70003037a23 */ /* 0x100fe800000108e9 */
[----:B------:R2:W-:Y:S01]  /*3aa0*/  MUFU.EX2 R215, R3 ;  /* 0x0000000300d77308 */ /* 0x0005e20000000800 */
[-C--:B-1----:R-:W-:Y:S03]  /*3ab0*/  HMMA.16816.F32.BF16 R116, R196, R16.reuse, R116 ;  /* 0x00000010c474723c */ /* 0x082fe60000041874 */
[----:B----4-:R-:W-:Y:S05]  /*3ac0*/  F2FP.BF16.PACK_AB R39, R243, R245 ;  /* 0x000000f5f327723e */ /* 0x010fea00000010ff */
[C---:B------:R-:W-:Y:S08]  /*3ad0*/  HMMA.16816.F32.BF16 R120, R208.reuse, R16, R120 ;  /* 0x00000010d078723c */ /* 0x040ff00000041878 */
[-C--:B------:R-:W-:Y:S04]  /*3ae0*/  HMMA.16816.F32.BF16 R124, R208, R18.reuse, R124 ;  /* 0x00000012d07c723c */ /* 0x080fe8000004187c */
[----:B--2---:R-:W-:Y:S04]  /*3af0*/  FSEL R3, R34, -INF , P2 ;  /* 0xff80000022037808 */ /* 0x004fe80001000000 */
[----:B------:R-:W-:Y:S01]  /*3b00*/  HMMA.16816.F32.BF16 R128, R196, R18, R128 ;  /* 0x00000012c480723c */ /* 0x000fe20000041880 */
[----:B------:R-:W1:Y:S03]  /*3b10*/  LDSM.16.M88.4 R32, [R32+0x12080] ;  /* 0x012080002020783b */ /* 0x000e660000000200 */
[--C-:B------:R-:W-:Y:S01]  /*3b20*/  FFMA.FTZ R3, R3, c[0x0][0x29c], -R233.reuse ;  /* 0x0000a70003037a23 */ /* 0x100fe200000108e9 */
[----:B------:R-:W-:Y:S03]  /*3b30*/  ISETP.GT.AND P2, PT, R2, 0x40, PT ;  /* 0x000000400200780c */ /* 0x000fe60003f44270 */
[-C--:B---3--:R-:W-:Y:S01]  /*3b40*/  HMMA.16816.F32.BF16 R68, R4, R20.reuse, R68 ;  /* 0x000000140444723c */ /* 0x088fe20000041844 */
[----:B------:R2:W-:Y:S01]  /*3b50*/  MUFU.EX2 R213, R3 ;  /* 0x0000000300d57308 */ /* 0x0005e20000000800 */
[----:B------:R-:W3:Y:S03]  /*3b60*/  LDSM.16.M88.4 R16, [R227+0x5080] ;  /* 0x00508000e310783b */ /* 0x000ee60000000200 */
[----:B--2---:R-:W-:Y:S02]  /*3b70*/  FSEL R3, R38, -INF , P2 ;  /* 0xff80000026037808 */ /* 0x004fe40001000000 */
[----:B------:R-:W-:Y:S05]  /*3b80*/  F2FP.BF16.PACK_AB R38, R220, R221 ;  /* 0x000000dddc26723e */ /* 0x000fea00000010ff */
[--C-:B------:R-:W-:Y:S01]  /*3b90*/  FFMA.FTZ R3, R3, c[0x0][0x29c], -R233.reuse ;  /* 0x0000a70003037a23 */ /* 0x100fe200000108e9 */
[C---:B-1----:R-:W-:Y:S03]  /*3ba0*/  HMMA.16816.F32.BF16 R72, R32.reuse, R20, R72 ;  /* 0x000000142048723c */ /* 0x042fe60000041848 */
[----:B------:R1:W2:Y:S05]  /*3bb0*/  MUFU.EX2 R207, R3 ;  /* 0x0000000300cf7308 */ /* 0x0002aa0000000800 */
[-C--:B------:R-:W-:Y:S08]  /*3bc0*/  HMMA.16816.F32.BF16 R76, R32, R22.reuse, R76 ;  /* 0x00000016204c723c */ /* 0x080ff0000004184c */
[C---:B------:R-:W-:Y:S01]  /*3bd0*/  HMMA.16816.F32.BF16 R80, R4.reuse, R22, R80 ;  /* 0x000000160450723c */ /* 0x040fe20000041850 */
[----:B------:R-:W4:Y:S07]  /*3be0*/  LDSM.16.M88.4 R20, [R227+0x6080] ;  /* 0x00608000e314783b */ /* 0x000f2e0000000200 */
[-C--:B---3--:R-:W-:Y:S04]  /*3bf0*/  HMMA.16816.F32.BF16 R84, R4, R16.reuse, R84 ;  /* 0x000000100454723c */ /* 0x088fe80000041854 */
[----:B-1----:R-:W-:Y:S02]  /*3c00*/  FSEL R3, R50, -INF , P1 ;  /* 0xff80000032037808 */ /* 0x002fe40000800000 */
[C---:B------:R-:W-:Y:S02]  /*3c10*/  ISETP.GT.AND P1, PT, R2.reuse, 0x51, PT ;  /* 0x000000510200780c */ /* 0x040fe40003f24270 */
[C---:B------:R-:W-:Y:S04]  /*3c20*/  HMMA.16816.F32.BF16 R88, R32.reuse, R16, R88 ;  /* 0x000000102058723c */ /* 0x040fe80000041858 */
[----:B------:R-:W-:Y:S01]  /*3c30*/  FSEL R51, R51, -INF , P1 ;  /* 0xff80000033337808 */ /* 0x000fe20000800000 */
[--C-:B------:R-:W-:Y:S01]  /*3c40*/  FFMA.FTZ R3, R3, c[0x0][0x29c], -R233.reuse ;  /* 0x0000a70003037a23 */ /* 0x100fe200000108e9 */
[----:B------:R-:W-:Y:S02]  /*3c50*/  ISETP.GT.AND P1, PT, R2, 0x60, PT ;  /* 0x000000600200780c */ /* 0x000fe40003f24270 */
[-C--:B------:R-:W-:Y:S01]  /*3c60*/  HMMA.16816.F32.BF16 R92, R32, R18.reuse, R92 ;  /* 0x00000012205c723c */ /* 0x080fe2000004185c */
[----:B------:R1:W-:Y:S03]  /*3c70*/  MUFU.EX2 R205, R3 ;  /* 0x0000000300cd7308 */ /* 0x0003e60000000800 */
[----:B------:R-:W-:Y:S02]  /*3c80*/  FSEL R54, R54, -INF , P1 ;  /* 0xff80000036367808 */ /* 0x000fe40000800000 */
[----:B------:R-:W-:Y:S02]  /*3c90*/  ISETP.GT.AND P1, PT, R2, 0x61, PT ;  /* 0x000000610200780c */ /* 0x000fe40003f24270 */
[C---:B------:R-:W-:Y:S04]  /*3ca0*/  HMMA.16816.F32.BF16 R96, R4.reuse, R18, R96 ;  /* 0x000000120460723c */ /* 0x040fe80000041860 */
[----:B------:R-:W-:Y:S01]  /*3cb0*/  FSEL R0, R55, -INF , P1 ;  /* 0xff80000037007808 */ /* 0x000fe20000800000 */
[--C-:B------:R-:W-:Y:S01]  /*3cc0*/  FFMA.FTZ R54, R54, c[0x0][0x29c], -R233.reuse ;  /* 0x0000a70036367a23 */ /* 0x100fe200000108e9 */
[----:B------:R-:W-:Y:S03]  /*3cd0*/  ISETP.GT.AND P1, PT, R2, 0x70, PT ;  /* 0x000000700200780c */ /* 0x000fe60003f24270 */
[--C-:B------:R-:W-:Y:S01]  /*3ce0*/  FFMA.FTZ R0, R0, c[0x0][0x29c], -R233.reuse ;  /* 0x0000a70000007a23 */ /* 0x100fe200000108e9 */
[----:B------:R-:W-:Y:S01]  /*3cf0*/  MUFU.EX2 R202, R54 ;  /* 0x0000003600ca7308 */ /* 0x000fe20000000800 */
[-C--:B----4-:R-:W-:Y:S03]  /*3d00*/  HMMA.16816.F32.BF16 R100, R4, R20.reuse, R100 ;  /* 0x000000140464723c */ /* 0x090fe60000041864 */
[--C-:B-1----:R-:W-:Y:S05]  /*3d10*/  FFMA.FTZ R3, R51, c[0x0][0x29c], -R233.reuse ;  /* 0x0000a70033037a23 */ /* 0x102fea00000108e9 */
[C---:B------:R-:W-:Y:S01]  /*3d20*/  HMMA.16816.F32.BF16 R104, R32.reuse, R20, R104 ;  /* 0x000000142068723c */ /* 0x040fe20000041868 */
[----:B------:R1:W-:Y:S07]  /*3d30*/  MUFU.EX2 R201, R0 ;  /* 0x0000000000c97308 */ /* 0x0003ee0000000800 */
[-C--:B------:R-:W-:Y:S03]  /*3d40*/  HMMA.16816.F32.BF16 R108, R32, R22.reuse, R108 ;  /* 0x00000016206c723c */ /* 0x080fe6000004186c */
[----:B------:R3:W4:Y:S05]  /*3d50*/  MUFU.EX2 R204, R3 ;  /* 0x0000000300cc7308 */ /* 0x00072a0000000800 */
[C---:B------:R-:W-:Y:S07]  /*3d60*/  HMMA.16816.F32.BF16 R112, R4.reuse, R22, R112 ;  /* 0x000000160470723c */ /* 0x040fee0000041870 */
[----:B--2---:R-:W-:Y:S02]  /*3d70*/  F2FP.BF16.PACK_AB R23, R206, R207 ;  /* 0x000000cfce17723e */ /* 0x004fe400000010ff */
[----:B-1----:R-:W-:Y:S02]  /*3d80*/  FSEL R0, R66, -INF , P1 ;  /* 0xff80000042007808 */ /* 0x002fe40000800000 */
[----:B------:R-:W-:Y:S02]  /*3d90*/  ISETP.GT.AND P1, PT, R2, 0x71, PT ;  /* 0x000000710200780c */ /* 0x000fe40003f24270 */
[----:B------:R-:W-:Y:S01]  /*3da0*/  IADD3 R2, R242, 0x48, RZ ;  /* 0x00000048f2027810 */ /* 0x000fe20007ffe0ff */
[--C-:B------:R-:W-:Y:S01]  /*3db0*/  FFMA.FTZ R0, R0, c[0x0][0x29c], -R233.reuse ;  /* 0x0000a70000007a23 */ /* 0x100fe200000108e9 */
[----:B------:R-:W-:Y:S02]  /*3dc0*/  FSEL R67, R67, -INF , P1 ;  /* 0xff80000043437808 */ /* 0x000fe40000800000 */
[----:B------:R-:W-:Y:S01]  /*3dd0*/  IMNMX R2, R236, R2, PT ;  /* 0x00000002ec027217 */ /* 0x000fe20003800200 */
[----:B------:R1:W-:Y:S01]  /*3de0*/  MUFU.EX2 R203, R0 ;  /* 0x0000000000cb7308 */ /* 0x0003e20000000800 */
[----:B---3--:R-:W-:Y:S01]  /*3df0*/  IADD3 R3, R242, 0x40, RZ ;  /* 0x00000040f2037810 */ /* 0x008fe20007ffe0ff */
[----:B------:R-:W-:Y:S01]  /*3e00*/  FFMA.FTZ R233, R67, c[0x0][0x29c], -R233 ;  /* 0x0000a70043e97a23 */ /* 0x000fe200000108e9 */
[----:B------:R-:W-:Y:S02]  /*3e10*/  ISETP.GT.AND P2, PT, R2, RZ, PT ;  /* 0x000000ff0200720c */ /* 0x000fe40003f44270 */
[----:B------:R-:W-:Y:S02]  /*3e20*/  IMNMX R3, R236, R3, PT ;  /* 0x00000003ec037217 */ /* 0x000fe40003800200 */
[----:B------:R-:W-:Y:S02]  /*3e30*/  FSEL R17, R10, -INF , P2 ;  /* 0xff8000000a117808 */ /* 0x000fe40001000000 */
[C---:B------:R-:W-:Y:S01]  /*3e40*/  ISETP.GT.AND P1, PT, R3.reuse, RZ, PT ;  /* 0x000000ff0300720c */ /* 0x040fe20003f24270 */
[----:B------:R-:W-:Y:S01]  /*3e50*/  MUFU.EX2 R233, R233 ;  /* 0x000000e900e97308 */ /* 0x000fe20000000800 */
[----:B------:R-:W-:Y:S02]  /*3e60*/  ISETP.GT.AND P3, PT, R3, 0x21, PT ;  /* 0x000000210300780c */ /* 0x000fe40003f64270 */
[----:B------:R-:W-:Y:S02]  /*3e70*/  ISETP.GT.AND P2, PT, R2, 0x10, PT ;  /* 0x000000100200780c */ /* 0x000fe40003f44270 */
[----:B------:R-:W-:Y:S02]  /*3e80*/  FSEL R25, R25, -INF , P3 ;  /* 0xff80000019197808 */ /* 0x000fe40001800000 */
[C---:B------:R-:W-:Y:S02]  /*3e90*/  ISETP.GT.AND P3, PT, R3.reuse, 0x30, PT ;  /* 0x000000300300780c */ /* 0x040fe40003f64270 */
[----:B----4-:R-:W-:Y:S02]  /*3ea0*/  F2FP.BF16.PACK_AB R18, R204, R205 ;  /* 0x000000cdcc12723e */ /* 0x010fe400000010ff */
[----:B-1----:R-:W-:Y:S02]  /*3eb0*/  FSEL R0, R8, -INF , P1 ;  /* 0xff80000008007808 */ /* 0x002fe40000800000 */
[----:B------:R-:W-:Y:S03]  /*3ec0*/  ISETP.GT.AND P1, PT, R3, 0x1, PT ;  /* 0x000000010300780c */ /* 0x000fe60003f24270 */
[--C-:B------:R-:W-:Y:S01]  /*3ed0*/  FFMA.FTZ R0, R0, c[0x0][0x29c], -R234.reuse ;  /* 0x0000a70000007a23 */ /* 0x100fe200000108ea */
[----:B------:R-:W-:Y:S02]  /*3ee0*/  FSEL R9, R9, -INF , P1 ;  /* 0xff80000009097808 */ /* 0x000fe40000800000 */
[----:B------:R-:W-:Y:S01]  /*3ef0*/  ISETP.GT.AND P1, PT, R3, 0x10, PT ;  /* 0x000000100300780c */ /* 0x000fe20003f24270 */
[----:B------:R1:W-:Y:S02]  /*3f00*/  MUFU.EX2 R66, R0 ;  /* 0x0000000000427308 */ /* 0x0003e40000000800 */
[--C-:B------:R-:W-:Y:S08]  /*3f10*/  FFMA.FTZ R9, R9, c[0x0][0x29c], -R234.reuse ;  /* 0x0000a70009097a23 */ /* 0x100ff000000108ea */
[----:B------:R-:W-:Y:S01]  /*3f20*/  MUFU.EX2 R65, R9 ;  /* 0x0000000900417308 */ /* 0x000fe20000000800 */
        /* <DEDUP_REMOVED lines=8> */
[----:B-1----:R-:W-:Y:S02]  /*3fb0*/  FSEL R0, R24, -INF , P1 ;  /* 0xff80000018007808 */ /* 0x002fe40000800000 */
[----:B------:R-:W-:Y:S03]  /*3fc0*/  ISETP.GT.AND P1, PT, R2, 0x1, PT ;  /* 0x000000010200780c */ /* 0x000fe60003f24270 */
[--C-:B------:R-:W-:Y:S01]  /*3fd0*/  FFMA.FTZ R0, R0, c[0x0][0x29c], -R234.reuse ;  /* 0x0000a70000007a23 */ /* 0x100fe200000108ea */
[----:B------:R-:W-:Y:S02]  /*3fe0*/  FSEL R16, R11, -INF , P1 ;  /* 0xff8000000b107808 */ /* 0x000fe40000800000 */
[----:B------:R-:W1:Y:S01]  /*3ff0*/  LDSM.16.M88.4 R8, [R227+0x7080] ;  /* 0x00708000e308783b */ /* 0x000e620000000200 */
[----:B------:R3:W-:Y:S01]  /*4000*/  MUFU.EX2 R54, R0 ;  /* 0x0000000000367308 */ /* 0x0007e20000000800 */
[----:B------:R-:W-:Y:S02]  /*4010*/  ISETP.GT.AND P1, PT, R2, 0x11, PT ;  /* 0x000000110200780c */ /* 0x000fe40003f24270 */
[----:B--2---:R-:W-:Y:S02]  /*4020*/  FSEL R13, R14, -INF , P2 ;  /* 0xff8000000e0d7808 */ /* 0x004fe40001000000 */
[----:B------:R-:W-:Y:S02]  /*4030*/  FSEL R37, R15, -INF , P1 ;  /* 0xff8000000f257808 */ /* 0x000fe40000800000 */
[C---:B------:R-:W-:Y:S02]  /*4040*/  ISETP.GT.AND P1, PT, R2.reuse, 0x21, PT ;  /* 0x000000210200780c */ /* 0x040fe40003f24270 */
[----:B------:R-:W-:Y:S01]  /*4050*/  ISETP.GT.AND P2, PT, R2, 0x20, PT ;  /* 0x000000200200780c */ /* 0x000fe20003f44270 */
[--C-:B------:R-:W-:Y:S01]  /*4060*/  FFMA.FTZ R37, R37, c[0x0][0x29c], -R235.reuse ;  /* 0x0000a70025257a23 */ /* 0x100fe200000108eb */
[----:B------:R-:W-:Y:S02]  /*4070*/  FSEL R27, R27, -INF , P1 ;  /* 0xff8000001b1b7808 */ /* 0x000fe40000800000 */
[----:B------:R-:W-:Y:S02]  /*4080*/  ISETP.GT.AND P1, PT, R3, 0x40, PT ;  /* 0x000000400300780c */ /* 0x000fe40003f24270 */
[----:B------:R-:W-:Y:S01]  /*4090*/  FSEL R26, R26, -INF , P2 ;  /* 0xff8000001a1a7808 */ /* 0x000fe20001000000 */
[----:B------:R-:W-:Y:S01]  /*40a0*/  MUFU.EX2 R37, R37 ;  /* 0x0000002500257308 */ /* 0x000fe20000000800 */
[C---:B------:R-:W-:Y:S04]  /*40b0*/  ISETP.GT.AND P2, PT, R2.reuse, 0x31, PT ;  /* 0x000000310200780c */ /* 0x040fe80003f44270 */
[----:B------:R-:W-:Y:S02]  /*40c0*/  FSEL R31, R31, -INF , P2 ;  /* 0xff8000001f1f7808 */ /* 0x000fe40001000000 */
[----:B------:R-:W-:Y:S01]  /*40d0*/  ISETP.GT.AND P2, PT, R2, 0x40, PT ;  /* 0x000000400200780c */ /* 0x000fe20003f44270 */
[--C-:B---3--:R-:W-:Y:S03]  /*40e0*/  FFMA.FTZ R0, R25, c[0x0][0x29c], -R234.reuse ;  /* 0x0000a70019007a23 */ /* 0x108fe600000108ea */
[----:B------:R-:W-:Y:S01]  /*40f0*/  FSEL R42, R42, -INF , P2 ;  /* 0xff8000002a2a7808 */ /* 0x000fe20001000000 */
[----:B------:R2:W3:Y:S01]  /*4100*/  MUFU.EX2 R53, R0 ;  /* 0x0000000000357308 */ /* 0x0004e20000000800 */
[----:B------:R-:W-:Y:S03]  /*4110*/  ISETP.GT.AND P2, PT, R2, 0x50, PT ;  /* 0x000000500200780c */ /* 0x000fe60003f44270 */
[--C-:B------:R-:W-:Y:S01]  /*4120*/  FFMA.FTZ R25, R42, c[0x0][0x29c], -R235.reuse ;  /* 0x0000a7002a197a23 */ /* 0x100fe200000108eb */
[----:B------:R-:W-:Y:S02]  /*4130*/  FSEL R46, R46, -INF , P2 ;  /* 0xff8000002e2e7808 */ /* 0x000fe40001000000 */
[----:B------:R-:W-:Y:S02]  /*4140*/  ISETP.GT.AND P2, PT, R3, 0x60, PT ;  /* 0x000000600300780c */ /* 0x000fe40003f44270 */
[----:B------:R-:W-:Y:S01]  /*4150*/  F2FP.BF16.PACK_AB R42, R244, R246 ;  /* 0x000000f6f42a723e */ /* 0x000fe200000010ff */
[--C-:B------:R-:W-:Y:S01]  /*4160*/  FFMA.FTZ R22, R46, c[0x0][0x29c], -R235.reuse ;  /* 0x0000a7002e167a23 */ /* 0x100fe200000108eb */
[----:B------:R-:W-:Y:S01]  /*4170*/  FSEL R56, R56, -INF , P2 ;  /* 0xff80000038387808 */ /* 0x000fe20001000000 */
[-C--:B-1----:R-:W-:Y:S01]  /*4180*/  HMMA.16816.F32.BF16 R116, R4, R8.reuse, R116 ;  /* 0x000000080474723c */ /* 0x082fe20000041874 */
[----:B------:R-:W-:Y:S02]  /*4190*/  MUFU.EX2 R25, R25 ;  /* 0x0000001900197308 */ /* 0x000fe40000000800 */
[----:B------:R-:W-:Y:S02]  /*41a0*/  ISETP.GT.AND P2, PT, R2, 0x61, PT ;  /* 0x000000610200780c */ /* 0x000fe40003f44270 */
[----:B------:R-:W-:Y:S02]  /*41b0*/  F2FP.BF16.PACK_AB R46, R251, R49 ;  /* 0x00000031fb2e723e */ /* 0x000fe400000010ff */
[----:B------:R-:W-:Y:S01]  /*41c0*/  FSEL R59, R59, -INF , P2 ;  /* 0xff8000003b3b7808 */ /* 0x000fe20001000000 */
[C---:B------:R-:W-:Y:S03]  /*41d0*/  HMMA.16816.F32.BF16 R120, R32.reuse, R8, R120 ;  /* 0x000000082078723c */ /* 0x040fe60000041878 */
[----:B------:R-:W-:Y:S01]  /*41e0*/  MUFU.EX2 R22, R22 ;  /* 0x0000001600167308 */ /* 0x000fe20000000800 */
[----:B--2---:R-:W-:Y:S01]  /*41f0*/  FSEL R0, R28, -INF , P3 ;  /* 0xff8000001c007808 */ /* 0x004fe20001800000 */
[--C-:B------:R-:W-:Y:S01]  /*4200*/  FFMA.FTZ R59, R59, c[0x0][0x29c], -R235.reuse ;  /* 0x0000a7003b3b7a23 */ /* 0x100fe200000108eb */
[----:B------:R-:W-:Y:S01]  /*4210*/  ISETP.GT.AND P3, PT, R3, 0x31, PT ;  /* 0x000000310300780c */ /* 0x000fe20003f64270 */
[--C-:B------:R-:W-:Y:S01]  /*4220*/  FFMA.FTZ R9, R17, c[0x0][0x29c], -R235.reuse ;  /* 0x0000a70011097a23 */ /* 0x100fe200000108eb */
[----:B------:R-:W-:Y:S01]  /*4230*/  ISETP.GT.AND P2, PT, R2, 0x70, PT ;  /* 0x000000700200780c */ /* 0x000fe20003f44270 */
[--C-:B------:R-:W-:Y:S01]  /*4240*/  FFMA.FTZ R0, R0, c[0x0][0x29c], -R234.reuse ;  /* 0x0000a70000007a23 */ /* 0x100fe200000108ea */
[-C--:B------:R-:W-:Y:S03]  /*4250*/  HMMA.16816.F32.BF16 R124, R32, R10.reuse, R124 ;  /* 0x0000000a207c723c */ /* 0x080fe6000004187c */
[----:B------:R1:W-:Y:S01]  /*4260*/  MUFU.EX2 R52, R0 ;  /* 0x0000000000347308 */ /* 0x0003e20000000800 */
[----:B------:R-:W-:Y:S02]  /*4270*/  F2FP.BF16.PACK_AB R28, R216, R217 ;  /* 0x000000d9d81c723e */ /* 0x000fe400000010ff */
[----:B------:R-:W-:Y:S01]  /*4280*/  F2FP.BF16.PACK_AB R17, R201, R202 ;  /* 0x000000cac911723e */ /* 0x000fe200000010ff */
[--C-:B------:R-:W-:Y:S01]  /*4290*/  FFMA.FTZ R34, R26, c[0x0][0x29c], -R235.reuse ;  /* 0x0000a7001a227a23 */ /* 0x100fe200000108eb */
[----:B------:R-:W-:Y:S04]  /*42a0*/  HMMA.16816.F32.BF16 R128, R4, R10, R128 ;  /* 0x0000000a0480723c */ /* 0x000fe80000041880 */
[--C-:B------:R-:W-:Y:S01]  /*42b0*/  FFMA.FTZ R32, R27, c[0x0][0x29c], -R235.reuse ;  /* 0x0000a7001b207a23 */ /* 0x100fe200000108eb */
[----:B------:R-:W-:Y:S01]  /*42c0*/  MUFU.EX2 R34, R34 ;  /* 0x0000002200227308 */ /* 0x000fe20000000800 */
[----:B------:R-:W-:Y:S02]  /*42d0*/  F2FP.BF16.PACK_AB R27, R214, R215 ;  /* 0x000000d7d61b723e */ /* 0x000fe400000010ff */
[----:B------:R-:W-:Y:S04]  /*42e0*/  F2FP.BF16.PACK_AB R26, R212, R213 ;  /* 0x000000d5d41a723e */ /* 0x000fe800000010ff */
[----:B---3--:R-:W-:Y:S02]  /*42f0*/  F2FP.BF16.PACK_AB R11, R53, R54 ;  /* 0x00000036350b723e */ /* 0x008fe400000010ff */
[----:B------:R-:W-:Y:S01]  /*4300*/  FSEL R62, R62, -INF , P2 ;  /* 0xff8000003e3e7808 */ /* 0x000fe20001000000 */
[----:B------:R-:W-:Y:S01]  /*4310*/  MUFU.EX2 R32, R32 ;  /* 0x0000002000207308 */ /* 0x000fe20000000800 */
[----:B------:R-:W-:Y:S02]  /*4320*/  F2FP.BF16.PACK_AB R35, R232, R219 ;  /* 0x000000dbe823723e */ /* 0x000fe400000010ff */
[----:B-1----:R-:W-:Y:S01]  /*4330*/  FSEL R0, R29, -INF , P3 ;  /* 0xff8000001d007808 */ /* 0x002fe20001800000 */
[--C-:B------:R-:W-:Y:S01]  /*4340*/  FFMA.FTZ R29, R31, c[0x0][0x29c], -R235.reuse ;  /* 0x0000a7001f1d7a23 */ /* 0x100fe200000108eb */
[----:B------:R-:W-:Y:S01]  /*4350*/  ISETP.GT.AND P3, PT, R2, 0x30, PT ;  /* 0x000000300200780c */ /* 0x000fe20003f64270 */
[--C-:B------:R-:W-:Y:S01]  /*4360*/  FFMA.FTZ R62, R62, c[0x0][0x29c], -R235.reuse ;  /* 0x0000a7003e3e7a23 */ /* 0x100fe200000108eb */
[----:B------:R-:W-:Y:S01]  /*4370*/  F2FP.BF16.PACK_AB R31, R36, R218 ;  /* 0x000000da241f723e */ /* 0x000fe200000010ff */
[--C-:B------:R-:W-:Y:S01]  /*4380*/  FFMA.FTZ R0, R0, c[0x0][0x29c], -R234.reuse ;  /* 0x0000a70000007a23 */ /* 0x100fe200000108ea */
[----:B------:R-:W-:Y:S01]  /*4390*/  FSEL R30, R30, -INF , P3 ;  /* 0xff8000001e1e7808 */ /* 0x000fe20001800000 */
[----:B------:R-:W-:Y:S01]  /*43a0*/  MUFU.EX2 R29, R29 ;  /* 0x0000001d001d7308 */ /* 0x000fe20000000800 */
[----:B------:R-:W-:Y:S03]  /*43b0*/  ISETP.GT.AND P3, PT, R3, 0x41, PT ;  /* 0x000000410300780c */ /* 0x000fe60003f64270 */
[--C-:B------:R-:W-:Y:S01]  /*43c0*/  FFMA.FTZ R30, R30, c[0x0][0x29c], -R235.reuse ;  /* 0x0000a7001e1e7a23 */ /* 0x100fe200000108eb */
[----:B------:R-:W-:Y:S02]  /*43d0*/  FSEL R41, R41, -INF , P3 ;  /* 0xff80000029297808 */ /* 0x000fe40001800000 */
[----:B------:R-:W-:Y:S03]  /*43e0*/  ISETP.GT.AND P3, PT, R3, 0x51, PT ;  /* 0x000000510300780c */ /* 0x000fe60003f64270 */
[----:B------:R1:W-:Y:S01]  /*43f0*/  MUFU.EX2 R51, R0 ;  /* 0x0000000000337308 */ /* 0x0003e20000000800 */
[----:B------:R-:W-:Y:S02]  /*4400*/  FSEL R45, R45, -INF , P3 ;  /* 0xff8000002d2d7808 */ /* 0x000fe40001800000 */
[----:B------:R-:W-:Y:S04]  /*4410*/  ISETP.GT.AND P3, PT, R2, 0x60, PT ;  /* 0x000000600200780c */ /* 0x000fe80003f64270 */
[----:B------:R-:W-:Y:S02]  /*4420*/  FSEL R58, R58, -INF , P3 ;  /* 0xff8000003a3a7808 */ /* 0x000fe40001800000 */
[----:B------:R-:W-:Y:S01]  /*4430*/  ISETP.GT.AND P3, PT, R3, 0x71, PT ;  /* 0x000000710300780c */ /* 0x000fe20003f64270 */
[----:B------:R-:W-:Y:S02]  /*4440*/  MUFU.EX2 R30, R30 ;  /* 0x0000001e001e7308 */ /* 0x000fe40000000800 */
[--C-:B------:R-:W-:Y:S01]  /*4450*/  FFMA.FTZ R58, R58, c[0x0][0x29c], -R235.reuse ;  /* 0x0000a7003a3a7a23 */ /* 0x100fe200000108eb */
[----:B------:R-:W-:Y:S02]  /*4460*/  FSEL R61, R61, -INF , P3 ;  /* 0xff8000003d3d7808 */ /* 0x000fe40001800000 */
[----:B-1----:R-:W-:Y:S01]  /*4470*/  FSEL R0, R40, -INF , P1 ;  /* 0xff80000028007808 */ /* 0x002fe20000800000 */
[--C-:B------:R-:W-:Y:S01]  /*4480*/  FFMA.FTZ R40, R13, c[0x0][0x29c], -R235.reuse ;  /* 0x0000a7000d287a23 */ /* 0x100fe200000108eb */
[----:B------:R-:W-:Y:S03]  /*4490*/  ISETP.GT.AND P1, PT, R2, 0x41, PT ;  /* 0x000000410200780c */ /* 0x000fe60003f24270 */
[--C-:B------:R-:W-:Y:S01]  /*44a0*/  FFMA.FTZ R0, R0, c[0x0][0x29c], -R234.reuse ;  /* 0x0000a70000007a23 */ /* 0x100fe200000108ea */
[----:B------:R-:W-:Y:S01]  /*44b0*/  FSEL R43, R43, -INF , P1 ;  /* 0xff8000002b2b7808 */ /* 0x000fe20000800000 */
[----:B------:R-:W-:Y:S01]  /*44c0*/  MUFU.EX2 R40, R40 ;  /* 0x0000002800287308 */ /* 0x000fe20000000800 */
[----:B------:R-:W-:Y:S03]  /*44d0*/  ISETP.GT.AND P1, PT, R3, 0x50, PT ;  /* 0x000000500300780c */ /* 0x000fe60003f24270 */
[--C-:B------:R-:W-:Y:S01]  /*44e0*/  FFMA.FTZ R24, R43, c[0x0][0x29c], -R235.reuse ;  /* 0x0000a7002b187a23 */ /* 0x100fe200000108eb */
[----:B------:R-:W-:Y:S02]  /*44f0*/  FSEL R12, R44, -INF , P1 ;  /* 0xff8000002c0c7808 */ /* 0x000fe40000800000 */
[----:B------:R-:W-:Y:S02]  /*4500*/  ISETP.GT.AND P1, PT, R2, 0x51, PT ;  /* 0x000000510200780c */ /* 0x000fe40003f24270 */
[----:B------:R-:W-:Y:S01]  /*4510*/  F2FP.BF16.PACK_AB R44, R249, R250 ;  /* 0x000000faf92c723e */ /* 0x000fe200000010ff */
[----:B------:R1:W-:Y:S01]  /*4520*/  MUFU.EX2 R15, R0 ;  /* 0x00000000000f7308 */ /* 0x0003e20000000800 */
[----:B------:R-:W-:Y:S01]  /*4530*/  FSEL R47, R47, -INF , P1 ;  /* 0xff8000002f2f7808 */ /* 0x000fe20000800000 */
[--C-:B------:R-:W-:Y:S01]  /*4540*/  FFMA.FTZ R12, R12, c[0x0][0x29c], -R234.reuse ;  /* 0x0000a7000c0c7a23 */ /* 0x100fe200000108ea */
[----:B------:R-:W-:Y:S02]  /*4550*/  ISETP.GT.AND P1, PT, R3, 0x61, PT ;  /* 0x000000610300780c */ /* 0x000fe40003f24270 */
[----:B------:R-:W-:Y:S02]  /*4560*/  F2FP.BF16.PACK_AB R43, R247, R248 ;  /* 0x000000f8f72b723e */ /* 0x000fe400000010ff */
[----:B------:R-:W-:Y:S02]  /*4570*/  FSEL R57, R57, -INF , P1 ;  /* 0xff80000039397808 */ /* 0x000fe40000800000 */
[----:B------:R-:W-:Y:S01]  /*4580*/  ISETP.GT.AND P1, PT, R3, 0x70, PT ;  /* 0x000000700300780c */ /* 0x000fe20003f24270 */
[--C-:B------:R-:W-:Y:S01]  /*4590*/  FFMA.FTZ R3, R45, c[0x0][0x29c], -R234.reuse ;  /* 0x0000a7002d037a23 */ /* 0x100fe200000108ea */
[----:B------:R2:W-:Y:S02]  /*45a0*/  MUFU.EX2 R50, R12 ;  /* 0x0000000c00327308 */ /* 0x0005e40000000800 */
[----:B------:R-:W-:Y:S02]  /*45b0*/  FSEL R60, R60, -INF , P1 ;  /* 0xff8000003c3c7808 */ /* 0x000fe40000800000 */
[----:B------:R-:W-:Y:S01]  /*45c0*/  ISETP.GT.AND P1, PT, R2, 0x71, PT ;  /* 0x000000710200780c */ /* 0x000fe20003f24270 */
[--C-:B------:R-:W-:Y:S02]  /*45d0*/  FFMA.FTZ R2, R57, c[0x0][0x29c], -R234.reuse ;  /* 0x0000a70039027a23 */ /* 0x100fe400000108ea */
[--C-:B------:R-:W-:Y:S01]  /*45e0*/  FFMA.FTZ R8, R60, c[0x0][0x29c], -R234.reuse ;  /* 0x0000a7003c087a23 */ /* 0x100fe200000108ea */
[----:B------:R-:W-:Y:S02]  /*45f0*/  FSEL R63, R63, -INF , P1 ;  /* 0xff8000003f3f7808 */ /* 0x000fe40000800000 */
[----:B------:R3:W-:Y:S01]  /*4600*/  MUFU.EX2 R21, R2 ;  /* 0x0000000200157308 */ /* 0x0007e20000000800 */
[----:B------:R-:W-:Y:S01]  /*4610*/  PLOP3.LUT P1, PT, PT, PT, UP0, 0x80, 0x0 ;  /* 0x000000000000781c */ /* 0x000fe20003f2f008 */
[--C-:B-1----:R-:W-:Y:S02]  /*4620*/  FFMA.FTZ R0, R41, c[0x0][0x29c], -R234.reuse ;  /* 0x0000a70029007a23 */ /* 0x102fe400000108ea */
[--C-:B------:R-:W-:Y:S01]  /*4630*/  FFMA.FTZ R41, R16, c[0x0][0x29c], -R235.reuse ;  /* 0x0000a70010297a23 */ /* 0x100fe200000108eb */
[----:B------:R-:W-:Y:S05]  /*4640*/  F2FP.BF16.PACK_AB R16, R233, R203 ;  /* 0x000000cbe910723e */ /* 0x000fea00000010ff */
[----:B------:R1:W4:Y:S01]  /*4650*/  MUFU.EX2 R19, R0 ;  /* 0x0000000000137308 */ /* 0x0003220000000800 */
[----:B--2---:R-:W-:Y:S09]  /*4660*/  F2FP.BF16.PACK_AB R12, R55, R64 ;  /* 0x00000040370c723e */ /* 0x004ff200000010ff */
[----:B------:R2:W2:Y:S01]  /*4670*/  MUFU.EX2 R20, R3 ;  /* 0x0000000300147308 */ /* 0x0004a20000000800 */
[----:B---3--:R-:W3:Y:S09]  /*4680*/  LDS R2, [R237+0x184a0] ;  /* 0x0184a000ed027984 */ /* 0x008ef20000000800 */
[----:B------:R2:W-:Y:S01]  /*4690*/  MUFU.EX2 R45, R9 ;  /* 0x00000009002d7308 */ /* 0x0005e20000000800 */
[----:B-1----:R-:W1:Y:S01]  /*46a0*/  LDS R0, [R237+0x18480] ;  /* 0x01848000ed007984 */ /* 0x002e620000000800 */
[----:B----4-:R-:W-:Y:S08]  /*46b0*/  F2FP.BF16.PACK_AB R7, R19, R15 ;  /* 0x0000000f1307723e */ /* 0x010ff000000010ff */
[----:B------:R-:W-:Y:S01]  /*46c0*/  MUFU.EX2 R41, R41 ;  /* 0x0000002900297308 */ /* 0x000fe20000000800 */
[--C-:B--2---:R-:W-:Y:S01]  /*46d0*/  FFMA.FTZ R3, R56, c[0x0][0x29c], -R234.reuse ;  /* 0x0000a70038037a23 */ /* 0x104fe200000108ea */
[----:B------:R-:W-:Y:S01]  /*46e0*/  F2FP.BF16.PACK_AB R6, R20, R50 ;  /* 0x000000321406723e */ /* 0x000fe200000010ff */
[--C-:B------:R-:W-:Y:S02]  /*46f0*/  FFMA.FTZ R56, R47, c[0x0][0x29c], -R235.reuse ;  /* 0x0000a7002f387a23 */ /* 0x100fe400000108eb */
[----:B------:R-:W-:Y:S05]  /*4700*/  FFMA.FTZ R234, R61, c[0x0][0x29c], -R234 ;  /* 0x0000a7003dea7a23 */ /* 0x000fea00000108ea */
[----:B------:R2:W-:Y:S01]  /*4710*/  MUFU.EX2 R14, R3 ;  /* 0x00000003000e7308 */ /* 0x0005e20000000800 */
[----:B------:R-:W-:Y:S01]  /*4720*/  FFMA.FTZ R235, R63, c[0x0][0x29c], -R235 ;  /* 0x0000a7003feb7a23 */ /* 0x000fe200000108eb */
[----:B------:R-:W-:Y:S08]  /*4730*/  F2FP.BF16.PACK_AB R9, R65, R66 ;  /* 0x000000424109723e */ /* 0x000ff000000010ff */
[----:B------:R4:W-:Y:S01]  /*4740*/  MUFU.EX2 R13, R8 ;  /* 0x00000008000d7308 */ /* 0x0009e20000000800 */
[--C-:B---3--:R-:W-:Y:S02]  /*4750*/  FADD.FTZ R98, R98, -R2.reuse ;  /* 0x8000000262627221 */ /* 0x108fe40000010000 */
[--C-:B------:R-:W-:Y:S02]  /*4760*/  FADD.FTZ R86, R86, -R2.reuse ;  /* 0x8000000256567221 */ /* 0x100fe40000010000 */
[----:B------:R-:W-:Y:S02]  /*4770*/  FMUL.FTZ R98, R213, R98 ;  /* 0x00000062d5627220 */ /* 0x000fe40000410000 */
[--C-:B------:R-:W-:Y:S03]  /*4780*/  FADD.FTZ R87, R87, -R2.reuse ;  /* 0x8000000257577221 */ /* 0x100fe60000010000 */
[----:B------:R-:W-:Y:S01]  /*4790*/  MUFU.EX2 R24, R24 ;  /* 0x0000001800187308 */ /* 0x000fe20000000800 */
[----:B------:R-:W-:Y:S02]  /*47a0*/  FADD.FTZ R102, R102, -R2 ;  /* 0x8000000266667221 */ /* 0x000fe40000010000 */
[--C-:B-1----:R-:W-:Y:S02]  /*47b0*/  FADD.FTZ R4, R100, -R0.reuse ;  /* 0x8000000064047221 */ /* 0x102fe40000010000 */
[--C-:B--2---:R-:W-:Y:S02]  /*47c0*/  FADD.FTZ R3, R101, -R0.reuse ;  /* 0x8000000065037221 */ /* 0x104fe40000010000 */
[----:B------:R-:W-:Y:S02]  /*47d0*/  FMUL.FTZ R4, R246, R4 ;  /* 0x00000004f6047220 */ /* 0x000fe40000410000 */
[----:B------:R-:W-:Y:S01]  /*47e0*/  FMUL.FTZ R3, R244, R3 ;  /* 0x00000003f4037220 */ /* 0x000fe20000410000 */
[----:B------:R-:W1:Y:S01]  /*47f0*/  MUFU.EX2 R234, R234 ;  /* 0x000000ea00ea7308 */ /* 0x000e620000000800 */
[--C-:B------:R-:W-:Y:S02]  /*4800*/  FADD.FTZ R80, R80, -R0.reuse ;  /* 0x8000000050507221 */ /* 0x100fe40000010000 */
[----:B------:R-:W-:Y:S01]  /*4810*/  FADD.FTZ R68, R68, -R0 ;  /* 0x8000000044447221 */ /* 0x000fe20000010000 */
[----:B----4-:R-:W-:Y:S01]  /*4820*/  F2FP.BF16.PACK_AB R8, R51, R52 ;  /* 0x000000343308723e */ /* 0x010fe200000010ff */
[----:B------:R-:W-:Y:S01]  /*4830*/  FMUL.FTZ R80, R49, R80 ;  /* 0x0000005031507220 */ /* 0x000fe20000410000 */
[----:B------:R-:W-:Y:S01]  /*4840*/  F2FP.BF16.PACK_AB R49, R3, R4 ;  /* 0x000000040331723e */ /* 0x000fe200000010ff */
[----:B------:R-:W-:Y:S02]  /*4850*/  FADD.FTZ R3, R70, -R2 ;  /* 0x8000000246037221 */ /* 0x000fe40000010000 */
        /* <DEDUP_REMOVED lines=17> */
[----:B------:R-:W-:Y:S01]  /*4970*/  FMUL.FTZ R4, R232, R4 ;  /* 0x00000004e8047220 */ /* 0x000fe20000410000 */
[----:B------:R-:W-:Y:S01]  /*4980*/  F2FP.BF16.PACK_AB R36, R0, R3 ;  /* 0x000000030024723e */ /* 0x000fe200000010ff */
[--C-:B------:R-:W-:Y:S01]  /*4990*/  FADD.FTZ R3, R83, -R2.reuse ;  /* 0x8000000253037221 */ /* 0x100fe20000010000 */
[----:B------:R-:W2:Y:S01]  /*49a0*/  LDS R0, [R237+0x18580] ;  /* 0x01858000ed007984 */ /* 0x000ea20000000800 */
[----:B------:R-:W-:Y:S01]  /*49b0*/  FMUL.FTZ R68, R48, R68 ;  /* 0x0000004430447220 */ /* 0x000fe20000410000 */
[----:B------:R-:W-:Y:S01]  /*49c0*/  F2FP.BF16.PACK_AB R47, R4, R5 ;  /* 0x00000005042f723e */ /* 0x000fe200000010ff */
[--C-:B------:R-:W-:Y:S01]  /*49d0*/  FADD.FTZ R4, R82, -R2.reuse ;  /* 0x8000000252047221 */ /* 0x100fe20000010000 */
[----:B------:R-:W-:Y:S01]  /*49e0*/  F2FP.BF16.PACK_AB R48, R252, R48 ;  /* 0x00000030fc30723e */ /* 0x000fe200000010ff */
[----:B------:R-:W-:Y:S01]  /*49f0*/  FMUL.FTZ R3, R216, R3 ;  /* 0x00000003d8037220 */ /* 0x000fe20000410000 */
[----:B-1----:R-:W-:Y:S01]  /*4a00*/  F2FP.BF16.PACK_AB R5, R234, R13 ;  /* 0x0000000dea05723e */ /* 0x002fe200000010ff */
[----:B------:R-:W-:Y:S02]  /*4a10*/  FMUL.FTZ R4, R217, R4 ;  /* 0x00000004d9047220 */ /* 0x000fe40000410000 */
[--C-:B------:R-:W-:Y:S02]  /*4a20*/  FADD.FTZ R103, R103, -R2.reuse ;  /* 0x8000000267677221 */ /* 0x100fe40000010000 */
        /* <DEDUP_REMOVED lines=10> */
[----:B------:R-:W-:Y:S01]  /*4ad0*/  F2FP.BF16.PACK_AB R3, R41, R45 ;  /* 0x0000002d2903723e */ /* 0x000fe200000010ff */
[----:B------:R-:W-:Y:S01]  /*4ae0*/  FADD.FTZ R131, R131, -R2 ;  /* 0x8000000283837221 */ /* 0x000fe20000010000 */
[----:B------:R-:W-:Y:S01]  /*4af0*/  F2FP.BF16.PACK_AB R2, R37, R40 ;  /* 0x000000282502723e */ /* 0x000fe200000010ff */
[----:B------:R-:W-:Y:S02]  /*4b00*/  FMUL.FTZ R69, R252, R69 ;  /* 0x00000045fc457220 */ /* 0x000fe40000410000 */
[----:B------:R-:W-:Y:S02]  /*4b10*/  FMUL.FTZ R81, R251, R81 ;  /* 0x00000051fb517220 */ /* 0x000fe40000410000 */
        /* <DEDUP_REMOVED lines=8> */
[--C-:B--2---:R-:W-:Y:S01]  /*4ba0*/  FADD.FTZ R72, R72, -R0.reuse ;  /* 0x8000000048487221 */ /* 0x104fe20000010000 */
        /* <DEDUP_REMOVED lines=47> */
[----:B------:R-:W-:Y:S02]  /*4ea0*/  FMUL.FTZ R73, R65, R73 ;  /* 0x0000004941497220 */ /* 0x000fe40000410000 */
[----:B------:R-:W-:Y:S01]  /*4eb0*/  STS [R241+0x400], R27 ;  /* 0x0004001bf1007388 */ /* 0x000fe20000000800 */
[--C-:B-1----:R-:W-:Y:S02]  /*4ec0*/  FADD.FTZ R74, R74, -R0.reuse ;  /* 0x800000004a4a7221 */ /* 0x102fe40000010000 */
[----:B------:R-:W-:Y:S01]  /*4ed0*/  F2FP.BF16.PACK_AB R73, R73, R72 ;  /* 0x000000484949723e */ /* 0x000fe200000010ff */
[----:B------:R-:W-:Y:S01]  /*4ee0*/  STS [R240], R43 ;  /* 0x0000002bf0007388 */ /* 0x000fe20000000800 */
[----:B------:R-:W-:Y:S02]  /*4ef0*/  FMUL.FTZ R74, R45, R74 ;  /* 0x0000004a2d4a7220 */ /* 0x000fe40000410000 */
[----:B---3--:R-:W1:Y:S01]  /*4f00*/  MUFU.EX2 R9, R62 ;  /* 0x0000003e00097308 */ /* 0x008e620000000800 */
[----:B------:R-:W-:Y:S01]  /*4f10*/  STS [R240+0x400], R26 ;  /* 0x0004001af0007388 */ /* 0x000fe20000000800 */
[----:B----4-:R-:W-:Y:S01]  /*4f20*/  F2FP.BF16.PACK_AB R3, R32, R34 ;  /* 0x000000222003723e */ /* 0x010fe200000010ff */
[--C-:B------:R-:W-:Y:S02]  /*4f30*/  FADD.FTZ R75, R75, -R0.reuse ;  /* 0x800000004b4b7221 */ /* 0x100fe40000010000 */
[----:B------:R-:W-:Y:S01]  /*4f40*/  STS [R241+0x2000], R11 ;  /* 0x0020000bf1007388 */ /* 0x000fe20000000800 */
[----:B--2---:R-:W-:Y:S01]  /*4f50*/  F2FP.BF16.PACK_AB R2, R29, R30 ;  /* 0x0000001e1d02723e */ /* 0x004fe200000010ff */
[--C-:B------:R-:W-:Y:S02]  /*4f60*/  FADD.FTZ R79, R79, -R0.reuse ;  /* 0x800000004f4f7221 */ /* 0x100fe40000010000 */
[----:B------:R2:W-:Y:S01]  /*4f70*/  STS [R241+0x2400], R3 ;  /* 0x00240003f1007388 */ /* 0x0005e20000000800 */
[--C-:B------:R-:W-:Y:S02]  /*4f80*/  FADD.FTZ R90, R90, -R0.reuse ;  /* 0x800000005a5a7221 */ /* 0x100fe40000010000 */
[--C-:B------:R-:W-:Y:S01]  /*4f90*/  FADD.FTZ R94, R94, -R0.reuse ;  /* 0x800000005e5e7221 */ /* 0x100fe20000010000 */
[----:B------:R3:W-:Y:S01]  /*4fa0*/  STS [R240+0x2400], R2 ;  /* 0x00240002f0007388 */ /* 0x0007e20000000800 */
        /* <DEDUP_REMOVED lines=22> */
[----:B------:R-:W-:Y:S01]  /*5110*/  F2FP.BF16.PACK_AB R96, R97, R96 ;  /* 0x000000606160723e */ /* 0x000fe200000010ff */
[----:B------:R-:W-:Y:S02]  /*5120*/  FMUL.FTZ R103, R206, R103 ;  /* 0x00000067ce677220 */ /* 0x000fe40000410000 */
[----:B------:R3:W-:Y:S01]  /*5130*/  STS [R239+0x6400], R2 ;  /* 0x00640002ef007388 */ /* 0x0007e20000000800 */
[----:B------:R-:W-:Y:S02]  /*5140*/  FMUL.FTZ R112, R245, R112 ;  /* 0x00000070f5707220 */ /* 0x000fe40000410000 */
[----:B------:R-:W-:Y:S01]  /*5150*/  FMUL.FTZ R113, R243, R113 ;  /* 0x00000071f3717220 */ /* 0x000fe20000410000 */
[----:B------:R-:W-:Y:S01]  /*5160*/  STS [R239+0x6000], R6 ;  /* 0x00600006ef007388 */ /* 0x000fe20000000800 */
[----:B------:R-:W-:Y:S01]  /*5170*/  FMUL.FTZ R114, R205, R114 ;  /* 0x00000072cd727220 */ /* 0x000fe20000410000 */
[----:B------:R-:W-:Y:S01]  /*5180*/  F2FP.BF16.PACK_AB R102, R103, R102 ;  /* 0x000000666766723e */ /* 0x000fe200000010ff */
[----:B------:R-:W-:Y:S01]  /*5190*/  FMUL.FTZ R115, R204, R115 ;  /* 0x00000073cc737220 */ /* 0x000fe20000410000 */
[----:B------:R-:W-:Y:S01]  /*51a0*/  STS [R241+0x4000], R38 ;  /* 0x00400026f1007388 */ /* 0x000fe20000000800 */
[----:B------:R-:W-:Y:S01]  /*51b0*/  F2FP.BF16.PACK_AB R112, R113, R112 ;  /* 0x000000707170723e */ /* 0x000fe200000010ff */
[----:B------:R-:W-:Y:S02]  /*51c0*/  FMUL.FTZ R116, R221, R116 ;  /* 0x00000074dd747220 */ /* 0x000fe40000410000 */
[----:B------:R-:W-:Y:S01]  /*51d0*/  STS [R241+0x4400], R17 ;  /* 0x00440011f1007388 */ /* 0x000fe20000000800 */
[----:B------:R-:W-:Y:S01]  /*51e0*/  F2FP.BF16.PACK_AB R114, R115, R114 ;  /* 0x000000727372723e */ /* 0x000fe200000010ff */
[----:B------:R-:W-:Y:S02]  /*51f0*/  FMUL.FTZ R117, R220, R117 ;  /* 0x00000075dc757220 */ /* 0x000fe40000410000 */
[----:B------:R-:W-:Y:S01]  /*5200*/  STS [R240+0x4000], R35 ;  /* 0x00400023f0007388 */ /* 0x000fe20000000800 */
[----:B------:R-:W-:Y:S02]  /*5210*/  FMUL.FTZ R118, R202, R118 ;  /* 0x00000076ca767220 */ /* 0x000fe40000410000 */
        /* <DEDUP_REMOVED lines=12> */
[--C-:B------:R-:W-:Y:S01]  /*52e0*/  FADD.FTZ R127, R127, -R0.reuse ;  /* 0x800000007f7f7221 */ /* 0x100fe20000010000 */
[----:B------:R3:W-:Y:S01]  /*52f0*/  STS [R240+0x6000], R5 ;  /* 0x00600005f0007388 */ /* 0x0007e20000000800 */
[----:B------:R-:W-:Y:S01]  /*5300*/  F2FP.BF16.PACK_AB R130, R131, R130 ;  /* 0x000000828382723e */ /* 0x000fe200000010ff */
[----:B------:R-:W-:Y:S05]  /*5310*/  FMUL.FTZ R125, R234, R125 ;  /* 0x0000007dea7d7220 */ /* 0x000fea0000410000 */
[----:B------:R-:W-:Y:S01]  /*5320*/  F2FP.BF16.PACK_AB R125, R125, R124 ;  /* 0x0000007c7d7d723e */ /* 0x000fe200000010ff */
[----:B--2---:R-:W-:Y:S05]  /*5330*/  FMUL.FTZ R4, R41, R75 ;  /* 0x0000004b29047220 */ /* 0x004fea0000410000 */
[----:B------:R-:W-:Y:S02]  /*5340*/  F2FP.BF16.PACK_AB R4, R4, R74 ;  /* 0x0000004a0404723e */ /* 0x000fe400000010ff */
[----:B-1----:R-:W-:Y:S01]  /*5350*/  F2FP.BF16.PACK_AB R2, R235, R9 ;  /* 0x00000009eb02723e */ /* 0x002fe200000010ff */
[----:B------:R-:W-:Y:S02]  /*5360*/  FMUL.FTZ R9, R9, R126 ;  /* 0x0000007e09097220 */ /* 0x000fe40000410000 */
[----:B---3--:R-:W-:Y:S02]  /*5370*/  FMUL.FTZ R5, R29, R95 ;  /* 0x0000005f1d057220 */ /* 0x008fe40000410000 */
[----:B------:R1:W-:Y:S01]  /*5380*/  STS [R240+0x6400], R2 ;  /* 0x00640002f0007388 */ /* 0x0003e20000000800 */
[----:B------:R-:W-:Y:S02]  /*5390*/  FMUL.FTZ R235, R235, R127 ;  /* 0x0000007febeb7220 */ /* 0x000fe40000410000 */
[----:B------:R-:W-:Y:S01]  /*53a0*/  F2FP.BF16.PACK_AB R5, R5, R94 ;  /* 0x0000005e0505723e */ /* 0x000fe200000010ff */
        /* <DEDUP_REMOVED lines=25> */
[----:B------:R-:W-:Y:S02]  /*5540*/  FMUL.FTZ R2, R24, R2 ;  /* 0x0000000218027220 */ /* 0x000fe40000410000 */
[----:B---3--:R-:W-:Y:S01]  /*5550*/  IMAD.SHL.U32 R76, R231, 0x2, RZ ;  /* 0x00000002e74c7824 */ /* 0x008fe200078e00ff */
        /* <DEDUP_REMOVED lines=11> */
[----:B------:R-:W-:Y:S02]  /*5610*/  FMUL.FTZ R3, R13, R3 ;  /* 0x000000030d037220 */ /* 0x000fe40000410000 */
[----:B------:R-:W-:Y:S01]  /*5620*/  IMAD.SHL.U32 R0, R0, 0x2, RZ ;  /* 0x0000000200007824 */ /* 0x000fe200078e00ff */
        /* <DEDUP_REMOVED lines=102> */
[----:B--2---:R-:W-:Y:S04]  /*5c90*/  SHF.L.U32 R2, R229, 0x1, RZ ;  /* 0x00000001e5027819 */ /* 0x004fe800000006ff */
[-C--:B------:R-:W-:Y:S01]  /*5ca0*/  HMMA.16816.F32.BF16 R148, R28, R24.reuse, R148 ;  /* 0x000000181c94723c */ /* 0x080fe20000041894 */
        /* <DEDUP_REMOVED lines=72> */
.L_x_1596:
        /* <DEDUP_REMOVED lines=292> */
.L_x_1592:
[----:B------:R-:W-:Y:S05]  /*7370*/  @P1 EXIT ;  /* 0x000000000000194d */ /* 0x000fea0003800000 */
[----:B------:R-:W2:Y:S01]  /*7380*/  LDL.64 R2, [R1] ;  /* 0x0000000001027983 */ /* 0x000ea20000100a00 */
[----:B------:R-:W-:Y:S01]  /*7390*/  ULDC.64 UR10, c[0x0][0x338] ;  /* 0x0000ce00000a7ab9 */ /* 0x000fe20000000a00 */
[----:B------:R-:W-:Y:S01]  /*73a0*/  BSSY B0, `(.L_x_1598) ;  /* 0x0000022000007945 */ /* 0x000fe20003800000 */
[----:B------:R-:W-:-:S02]  /*73b0*/  UISETP.NE.AND UP0, UPT, UR10, 0x1, UPT ;  /* 0x000000010a00788c */ /* 0x000fc4000bf05270 */
[----:B------:R-:W-:Y:S02]  /*73c0*/  ULDC UR6, c[0x0][0x358] ;  /* 0x0000d60000067ab9 */ /* 0x000fe40000000800 */
[----:B------:R-:W-:Y:S02]  /*73d0*/  UIMAD.WIDE.U32 UR18, UR13, UR11, URZ ;  /* 0x0000000b0d1272a5 */ /* 0x000fe4000f8e003f */
[----:B------:R-:W-:Y:S02]  /*73e0*/  UIMAD UR6, UR12, UR6, URZ ;  /* 0x000000060c0672a4 */ /* 0x000fe4000f8e023f */
[----:B------:R-:W-:Y:S02]  /*73f0*/  ULDC UR11, c[0x0][0x2f4] ;  /* 0x0000bd00000b7ab9 */ /* 0x000fe40000000800 */
[----:B------:R-:W-:Y:S02]  /*7400*/  ULDC UR4, c[0x0][0x340] ;  /* 0x0000d00000047ab9 */ /* 0x000fe40000000800 */
[----:B------:R-:W-:-:S02]  /*7410*/  UIMAD UR5, UR14, UR11, URZ ;  /* 0x0000000b0e0572a4 */ /* 0x000fc4000f8e023f */
[----:B------:R-:W-:Y:S02]  /*7420*/  UMOV UR9, UR13 ;  /* 0x0000000d00097c82 */ /* 0x000fe40008000000 */
[----:B------:R-:W-:Y:S02]  /*7430*/  UIMAD UR11, UR6, UR11, URZ ;  /* 0x0000000b060b72a4 */ /* 0x000fe4000f8e023f */
[----:B------:R-:W-:Y:S02]  /*7440*/  @UP0 USHF.R.U32.HI UR9, URZ, UR4, UR19 ;  /* 0x000000043f090299 */ /* 0x000fe40008011613 */
[----:B------:R-:W-:Y:S02]  /*7450*/  USHF.R.S32.HI UR4, URZ, 0x1f, UR5 ;  /* 0x0000001f3f047899 */ /* 0x000fe40008011405 */
[----:B------:R-:W-:Y:S02]  /*7460*/  USHF.R.S32.HI UR7, URZ, 0x1f, UR11 ;  /* 0x0000001f3f077899 */ /* 0x000fe4000801140b */
[----:B------:R-:W-:-:S02]  /*7470*/  USHF.R.S32.HI UR8, URZ, 0x1f, UR9 ;  /* 0x0000001f3f087899 */ /* 0x000fc40008011409 */
[----:B------:R-:W-:-:S04]  /*7480*/  UIADD3 UR11, UP1, UP0, UR11, UR5, UR9 ;  /* 0x000000050b0b7290 */ /* 0x000fc8000f83e009 */
[----:B------:R-:W-:Y:S02]  /*7490*/  UIADD3.X UR7, UR7, UR4, UR8, UP1, UP0 ;  /* 0x0000000407077290 */ /* 0x000fe40008fe0408 */
[----:B------:R-:W-:Y:S02]  /*74a0*/  USHF.L.U32 UR6, UR11, 0x2, URZ ;  /* 0x000000020b067899 */ /* 0x000fe4000800063f */
[----:B------:R-:W-:Y:S02]  /*74b0*/  ULDC.64 UR4, c[0x0][0x350] ;  /* 0x0000d40000047ab9 */ /* 0x000fe40000000a00 */
[----:B------:R-:W-:Y:S02]  /*74c0*/  USHF.L.U64.HI UR7, UR11, 0x2, UR7 ;  /* 0x000000020b077899 */ /* 0x000fe40008010207 */
[----:B------:R-:W-:Y:S02]  /*74d0*/  UIADD3 UR4, UP0, UR6, UR4, URZ ;  /* 0x0000000406047290 */ /* 0x000fe4000ff1e03f */
[----:B------:R-:W-:-:S02]  /*74e0*/  UIADD3 UR11, -UR9, URZ, URZ ;  /* 0x0000003f090b7290 */ /* 0x000fc4000fffe13f */
[----:B------:R-:W-:Y:S02]  /*74f0*/  UIADD3.X UR5, UR7, UR5, URZ, UP0, !UPT ;  /* 0x0000000507057290 */ /* 0x000fe400087fe43f */
[----:B------:R-:W-:Y:S01]  /*7500*/  UIMAD UR11, UR11, UR10, UR13 ;  /* 0x0000000a0b0b72a4 */ /* 0x000fe2000f8e020d */
[----:B------:R-:W-:Y:S01]  /*7510*/  IMAD.U32 R4, RZ, RZ, UR4 ;  /* 0x00000004ff047e24 */ /* 0x000fe2000f8e00ff */
[----:B------:R-:W-:Y:S02]  /*7520*/  USHF.R.S32.HI UR10, URZ, 0x1f, UR14 ;  /* 0x0000001f3f0a7899 */ /* 0x000fe4000801140e */
[----:B------:R-:W-:Y:S01]  /*7530*/  MOV R5, UR5 ;  /* 0x0000000500057c02 */ /* 0x000fe20008000f00 */
[----:B------:R-:W-:Y:S01]  /*7540*/  BAR.SYNC.DEFER_BLOCKING 0x1, 0x100 ;  /* 0x0044000000007b1d */ /* 0x000fe20000010000 */
[----:B--2---:R-:W-:-:S13]  /*7550*/  ISETP.NE.AND P1, PT, R2, RZ, PT ;  /* 0x000000ff0200720c */ /* 0x004fda0003f25270 */
[----:B------:R-:W-:Y:S05]  /*7560*/  @P1 BRA `(.L_x_1599) ;  /* 0x0000005000001947 */ /* 0x000fea0003800000 */
.L_x_1600:
[----:B------:R-:W2:Y:S01]  /*7570*/  LDG.E.STRONG.GPU R0, [R4.64] ;  /* 0x0000001004007981 */ /* 0x000ea2000c1ef900 */
[----:B------:R-:W-:Y:S01]  /*7580*/  YIELD ;  /* 0x0000000000007946 */ /* 0x000fe20003800000 */
[----:B--2---:R-:W-:Y:S01]  /*7590*/  ISETP.NE.AND P0, PT, R0, UR11, PT ;  /* 0x0000000b00007c0c */ /* 0x004fe2000bf05270 */
[----:B------:R-:W-:-:S12]  /*75a0*/  CCTL.IVALL ;  /* 0x00000000ff00798f */ /* 0x000fd80002000000 */
[----:B------:R-:W-:Y:S05]  /*75b0*/  @P0 BRA `(.L_x_1600) ;  /* 0xffffffb000000947 */ /* 0x000fea000383ffff */
.L_x_1599:
[----:B------:R-:W-:Y:S05]  /*75c0*/  BSYNC B0 ;  /* 0x0000000000007941 */ /* 0x000fea0003800000 */
.L_x_1598:
[----:B------:R-:W-:Y:S01]  /*75d0*/  MOV R10, 0xffffffff ;  /* 0xffffffff000a7802 */ /* 0x000fe20000000f00 */
[----:B------:R-:W-:Y:S05]  /*75e0*/  BRA.CONV ~URZ, `(.L_x_1601) ;  /* 0x000000237f007947 */ /* 0x000fea000b800000 */
[----:B------:R-:W-:Y:S02]  /*75f0*/  MOV R2, 0x7610 ;  /* 0x0000761000027802 */ /* 0x000fe40000000f00 */
[----:B------:R-:W-:Y:S05]  /*7600*/  CALL.REL.NOINC `($__internal_10_$__cuda_sm70_warpsync) ;  /* 0x0000094000007944 */ /* 0x000fea0003c00000 */
.L_x_1601:
[----:B------:R-:W2:Y:S01]  /*7610*/  LDL.LU.64 R2, [R1] ;  /* 0x0000000001027983 */ /* 0x000ea20000300a00 */
[----:B------:R-:W-:Y:S01]  /*7620*/  USHF.L.U32 UR4, UR12, 0xd, URZ ;  /* 0x0000000d0c047899 */ /* 0x000fe2000800063f */
[----:B------:R-:W-:-:S03]  /*7630*/  IMAD.U32 R6, RZ, RZ, UR14 ;  /* 0x0000000eff067e24 */ /* 0x000fc6000f8e00ff */
[----:B------:R-:W-:Y:S01]  /*7640*/  USHF.R.S32.HI UR13, URZ, 0x1f, UR4 ;  /* 0x0000001f3f0d7899 */ /* 0x000fe20008011404 */
[----:B------:R-:W-:-:S06]  /*7650*/  NOP ;  /* 0x0000000000007918 */ /* 0x000fcc0000000000 */
[C---:B--2---:R-:W-:Y:S01]  /*7660*/  IADD3 R8, P0, R2.reuse, UR4, RZ ;  /* 0x0000000402087c10 */ /* 0x044fe2000ff1e0ff */
[----:B------:R-:W-:Y:S02]  /*7670*/  ULDC.64 UR4, c[0x0][0x328] ;  /* 0x0000ca0000047ab9 */ /* 0x000fe40000000a00 */
        /* <DEDUP_REMOVED lines=9> */
[----:B------:R-:W-:-:S05]  /*7710*/  IMAD.WIDE.U32 R6, R6, c[0x0][0x330], R2 ;  /* 0x0000cc0006067a25 */ /* 0x000fca00078e0002 */
        /* <DEDUP_REMOVED lines=37> */
[----:B------:R-:W-:Y:S05]  /*7970*/  CALL.REL.NOINC `($__internal_10_$__cuda_sm70_warpsync) ;  /* 0x000005d000007944 */ /* 0x000fea0003c00000 */
.L_x_1602:
        /* <DEDUP_REMOVED lines=12> */
.L_x_1604:
[----:B------:R-:W-:Y:S05]  /*7a40*/  BSYNC B0 ;  /* 0x0000000000007941 */ /* 0x000fea0003800000 */
.L_x_1603:
[----:B------:R-:W-:Y:S01]  /*7a50*/  ULDC.64 UR4, c[0x0][0x348] ;  /* 0x0000d20000047ab9 */ /* 0x000fe20000000a00 */
[----:B------:R-:W-:Y:S01]  /*7a60*/  BSSY B0, `(.L_x_1605) ;  /* 0x000000b000007945 */ /* 0x000fe20003800000 */
[----:B------:R-:W-:-:S04]  /*7a70*/  UIADD3 UR4, UP0, UR6, UR4, URZ ;  /* 0x0000000406047290 */ /* 0x000fc8000ff1e03f */
[----:B------:R-:W-:Y:S02]  /*7a80*/  UIADD3.X UR5, UR7, UR5, URZ, UP0, !UPT ;  /* 0x0000000507057290 */ /* 0x000fe400087fe43f */
[----:B--2---:R-:W-:-:S04]  /*7a90*/  MOV R4, UR4 ;  /* 0x0000000400047c02 */ /* 0x004fc80008000f00 */
[----:B------:R-:W-:Y:S01]  /*7aa0*/  MOV R5, UR5 ;  /* 0x0000000500057c02 */ /* 0x000fe20008000f00 */
[----:B------:R-:W-:Y:S05]  /*7ab0*/  @P1 BRA `(.L_x_1606) ;  /* 0x0000005000001947 */ /* 0x000fea0003800000 */
.L_x_1607:
[----:B------:R-:W2:Y:S01]  /*7ac0*/  LDG.E.STRONG.GPU R0, [R4.64] ;  /* 0x0000001004007981 */ /* 0x000ea2000c1ef900 */
[----:B------:R-:W-:Y:S01]  /*7ad0*/  YIELD ;  /* 0x0000000000007946 */ /* 0x000fe20003800000 */
[----:B--2---:R-:W-:Y:S01]  /*7ae0*/  ISETP.NE.AND P0, PT, R0, UR11, PT ;  /* 0x0000000b00007c0c */ /* 0x004fe2000bf05270 */
[----:B------:R-:W-:-:S12]  /*7af0*/  CCTL.IVALL ;  /* 0x00000000ff00798f */ /* 0x000fd80002000000 */
[----:B------:R-:W-:Y:S05]  /*7b00*/  @P0 BRA `(.L_x_1607) ;  /* 0xffffffb000000947 */ /* 0x000fea000383ffff */
.L_x_1606:
[----:B------:R-:W-:Y:S05]  /*7b10*/  BSYNC B0 ;  /* 0x0000000000007941 */ /* 0x000fea0003800000 */
.L_x_1605:
[----:B------:R-:W-:Y:S05]  /*7b20*/  BRA.CONV ~URZ, `(.L_x_1608) ;  /* 0x000000237f007947 */ /* 0x000fea000b800000 */
[----:B-1----:R-:W-:Y:S02]  /*7b30*/  MOV R2, 0x7b50 ;  /* 0x00007b5000027802 */ /* 0x002fe40000000f00 */
[----:B------:R-:W-:Y:S05]  /*7b40*/  CALL.REL.NOINC `($__internal_10_$__cuda_sm70_warpsync) ;  /* 0x0000040000007944 */ /* 0x000fea0003c00000 */
.L_x_1608:
[----:B------:R-:W-:Y:S01]  /*7b50*/  ULDC.64 UR4, c[0x0][0x300] ;  /* 0x0000c00000047ab9 */ /* 0x000fe20000000a00 */
[----:B-1----:R-:W-:Y:S01]  /*7b60*/  MOV R3, R9 ;  /* 0x0000000900037202 */ /* 0x002fe20000000f00 */
[----:B------:R-:W-:Y:S01]  /*7b70*/  UIMAD UR4, UR8, UR4, URZ ;  /* 0x00000004080472a4 */ /* 0x000fe2000f8e023f */
[----:B------:R-:W-:Y:S02]  /*7b80*/  IMAD.U32 R0, RZ, RZ, UR9 ;  /* 0x00000009ff007e24 */ /* 0x000fe4000f8e00ff */
[----:B------:R-:W-:Y:S01]  /*7b90*/  IMAD.MOV.U32 R2, RZ, RZ, R8 ;  /* 0x000000ffff027224 */ /* 0x000fe200078e0008 */
[----:B------:R-:W-:Y:S01]  /*7ba0*/  UIMAD UR13, UR9, UR5, UR4 ;  /* 0x00000005090d72a4 */ /* 0x000fe2000f8e0204 */
[----:B------:R-:W-:Y:S02]  /*7bb0*/  IMAD.U32 R6, RZ, RZ, UR14 ;  /* 0x0000000eff067e24 */ /* 0x000fe4000f8e00ff */
        /* <DEDUP_REMOVED lines=45> */
.L_x_1609:
        /* <DEDUP_REMOVED lines=12> */
        .weak           $__internal_10_$__cuda_sm70_warpsync
        .type           $__internal_10_$__cuda_sm70_warpsync,@function
        .size           $__internal_10_$__cuda_sm70_warpsync,(.L_x_1848 - $__internal_10_$__cuda_sm70_warpsync)
$__internal_10_$__cuda_sm70_warpsync:
[----:B------:R-:W-:Y:S01]  /*7f50*/  MOV R3, 0x0 ;  /* 0x0000000000037802 */ /* 0x000fe20000000f00 */
[----:B------:R-:W-:Y:S04]  /*7f60*/  WARPSYNC R10 ;  /* 0x0000000a00007348 */ /* 0x000fe80003800000 */
[----:B------:R-:W-:Y:S05]  /*7f70*/  RET.REL.NODEC R2 `(_ZN7cutlass13device_kernelIN5flash19enable_sm80_to_sm89INS1_16FlashAttnBwdSm80INS1_25CollectiveMainloopBwdSm80ILi2ELi2EN4cute5tupleIJNS5_1CILi128EEES8_NS7_ILi64EEEEEENS_10bfloat16_tEfNS_4arch4Sm80ELb1ELb0ELb0ELb0ELb1ELb0ELb0ELb0ELi2ELi4ELi4ELi4ELb0EEENS1_24CollectiveEpilogueBwdGQAISA_fSD_Li256ELb0ELb1EEENS1_25SingleTileBwdLPTSchedulerILb0ELi128ELb1EEEEEEEEEvNT_6ParamsE) ;  /* 0xffff808002007950 */ /* 0x000fea0003c3ffff */
.L_x_1610:
        /* <DEDUP_REMOVED lines=16> */
.L_x_1848:


//--------------------- .text._ZN7cutlass13device_kernelIN5flash22FlashAttnBwdPreprocessIN4cute5tupleIJNS3_1CILi128EEENS5_ILi64EEEEEENS_10bfloat16_tEfNS_4arch4Sm80ELb1ELb0EEEEEvNT_6ParamsE --------------------------
	.section	.text._ZN7cutlass13device_kernelIN5flash22FlashAttnBwdPreprocessIN4cute5tupleIJNS3_1CILi128EEENS5_ILi64EEEEEENS_10bfloat16_tEfNS_4arch4Sm80ELb1ELb0EEEEEvNT_6ParamsE,"ax",@progbits
	.sectioninfo	@"SHI_REGISTERS=62"
	.align	128
.text._ZN7cutlass13device_kernelIN5flash22FlashAttnBwdPreprocessIN4cute5tupleIJNS3_1CILi128EEENS5_ILi64EEEEEENS_10bfloat16_tEfNS_4arch4Sm80ELb1ELb0EEEEEvNT_6ParamsE:
        .type           _ZN7cutlass13device_kernelIN5flash22FlashAttnBwdPreprocessIN4cute5tupleIJNS3_1CILi128EEENS5_ILi64EEEEEENS_10bfloat16_tEfNS_4arch4Sm80ELb1ELb0EEEEEvNT_6ParamsE,@function
        .size           _ZN7cutlass13device_kernelIN5flash22FlashAttnBwdPreprocessIN4cute5tupleIJNS3_1CILi128EEENS5_ILi64EEEEEENS_10bfloat16_tEfNS_4arch4Sm80ELb1ELb0EEEEEvNT_6ParamsE,(.L_x_1850 - _ZN7cutlass13device_kernelIN5flash22FlashAttnBwdPreprocessIN4cute5tupleIJNS3_1CILi128EEENS5_ILi64EEEEEENS_10bfloat16_tEfNS_4arch4Sm80ELb1ELb0EEEEEvNT_6ParamsE)
        .other          _ZN7cutlass13device_kernelIN5flash22FlashAttnBwdPreprocessIN4cute5tupleIJNS3_1CILi128EEENS5_ILi64EEEEEENS_10bfloat16_tEfNS_4arch4Sm80ELb1ELb0EEEEEvNT_6ParamsE,@"STO_CUDA_ENTRY STV_DEFAULT"
_ZN7cutlass13device_kernelIN5flash22FlashAttnBwdPreprocessIN4cute5tupleIJNS3_1CILi128EEENS5_ILi64EEEEEENS_10bfloat16_tEfNS_4arch4Sm80ELb1ELb0EEEEEvNT_6ParamsE:
[----:B------:R-:W-:Y:S02]  /*0000*/  MOV R1, c[0x0][0x28] ;  /* 0x00000a0000017a02 */ /* 0x000fe40000000f00 */
[----:B------:R-:W0:Y:S01]  /*0010*/  S2R R43, SR_TID.X ;  /* 0x00000000002b7919 */ /* 0x000e220000002100 */
[----:B------:R-:W-:-:S03]  /*0020*/  ULDC.64 UR6, c[0x0][0x118] ;  /* 0x0000460000067ab9 */ /* 0x000fc60000000a00 */
[----:B------:R-:W1:Y:S04]  /*0030*/  S2R R45, SR_CTAID.Y ;  /* 0x00000000002d7919 */ /* 0x000e680000002600 */
[----:B------:R-:W2:Y:S01]  /*0040*/  S2R R47, SR_CTAID.X ;  /* 0x00000000002f7919 */ /* 0x000ea20000002500 */
[----:B0-----:R-:W-:-:S04]  /*0050*/  SHF.R.S32.HI R0, RZ, 0x1f, R43 ;  /* 0x0000001fff007819 */ /* 0x001fc8000001142b */
[-C--:B------:R-:W-:Y:S02]  /*0060*/  LEA.HI R2, R0, R43.reuse, RZ, 0x3 ;  /* 0x0000002b00027211 */ /* 0x080fe400078f18ff */
[----:B-1----:R-:W-:Y:S02]  /*0070*/  SHF.R.S32.HI R42, RZ, 0x1f, R45 ;  /* 0x0000001fff2a7819 */ /* 0x002fe4000001142d */
[----:B------:R-:W-:Y:S02]  /*0080*/  LOP3.LUT R0, R2, 0xfffffff8, RZ, 0xc0, !PT ;  /* 0xfffffff802007812 */ /* 0x000fe400078ec0ff */
[----:B--2---:R-:W-:Y:S01]  /*0090*/  SHF.L.U32 R36, R47, 0x7, RZ ;  /* 0x000000072f247819 */ /* 0x004fe200000006ff */
[----:B------:R-:W-:Y:S01]  /*00a0*/  IMAD R4, R42, c[0x0][0x180], RZ ;  /* 0x000060002a047a24 */ /* 0x000fe200078e02ff */
[----:B------:R-:W-:Y:S01]  /*00b0*/  IADD3 R37, -R0, R43, RZ ;  /* 0x0000002b00257210 */ /* 0x000fe20007ffe1ff */
[----:B------:R-:W-:Y:S01]  /*00c0*/  IMAD R8, R42, c[0x0][0x1a0], RZ ;  /* 0x000068002a087a24 */ /* 0x000fe200078e02ff */
[----:B------:R-:W0:Y:S01]  /*00d0*/  S2R R0, SR_CTAID.Z ;  /* 0x0000000000007919 */ /* 0x000e220000002700 */
[----:B------:R-:W-:Y:S01]  /*00e0*/  SHF.R.S32.HI R2, RZ, 0x3, R2 ;  /* 0x00000003ff027819 */ /* 0x000fe20000011402 */
[----:B------:R-:W-:Y:S01]  /*00f0*/  IMAD R3, R45, c[0x0][0x184], R4 ;  /* 0x000061002d037a24 */ /* 0x000fe200078e0204 */
[----:B------:R-:W-:Y:S01]  /*0100*/  IADD3 R44, -R36, c[0x0][0x168], RZ ;  /* 0x00005a00242c7a10 */ /* 0x000fe20007ffe1ff */
[----:B------:R-:W-:Y:S01]  /*0110*/  IMAD.SHL.U32 R6, R37, 0x8, RZ ;  /* 0x0000000825067824 */ /* 0x000fe200078e00ff */
[C---:B------:R-:W-:Y:S01]  /*0120*/  IADD3 R49, R2.reuse, 0x20, RZ ;  /* 0x0000002002317810 */ /* 0x040fe20007ffe0ff */
[----:B------:R-:W-:Y:S01]  /*0130*/  IMAD R9, R45, c[0x0][0x1a4], R8 ;  /* 0x000069002d097a24 */ /* 0x000fe200078e0208 */
[----:B------:R-:W-:-:S02]  /*0140*/  ISETP.GE.AND P1, PT, R2, R44, PT ;  /* 0x0000002c0200720c */ /* 0x000fc40003f26270 */
[--C-:B------:R-:W-:Y:S02]  /*0150*/  SHF.R.S32.HI R7, RZ, 0x1f, R6.reuse ;  /* 0x0000001fff077819 */ /* 0x100fe40000011406 */
[C---:B------:R-:W-:Y:S02]  /*0160*/  ISETP.GE.AND P0, PT, R6.reuse, c[0x0][0x16c], PT ;  /* 0x00005b0006007a0c */ /* 0x040fe40003f06270 */
[----:B------:R-:W-:Y:S01]  /*0170*/  ISETP.LT.AND P4, PT, R6, c[0x0][0x16c], !P1 ;  /* 0x00005b0006007a0c */ /* 0x000fe20004f81270 */
[----:B------:R-:W-:Y:S01]  /*0180*/  IMAD.WIDE.U32 R4, R45, c[0x0][0x180], R6 ;  /* 0x000060002d047a25 */ /* 0x000fe200078e0006 */
[-C--:B------:R-:W-:Y:S02]  /*0190*/  ISETP.LT.AND P3, PT, R49, R44.reuse, !P0 ;  /* 0x0000002c3100720c */ /* 0x080fe40004761270 */
[----:B------:R-:W-:Y:S01]  /*01a0*/  IADD3 R51, R2, 0x40, RZ ;  /* 0x0000004002337810 */ /* 0x000fe20007ffe0ff */
[----:B------:R-:W-:Y:S01]  /*01b0*/  IMAD.IADD R5, R5, 0x1, R3 ;  /* 0x0000000105057824 */ /* 0x000fe200078e0203 */
[----:B------:R-:W-:Y:S01]  /*01c0*/  SHF.R.S32.HI R3, RZ, 0x1f, R2 ;  /* 0x0000001fff037819 */ /* 0x000fe20000011402 */
[----:B------:R-:W-:Y:S01]  /*01d0*/  IMAD.WIDE.U32 R26, R45, c[0x0][0x1a0], R6 ;  /* 0x000068002d1a7a25 */ /* 0x000fe200078e0006 */
[----:B------:R-:W-:-:S02]  /*01e0*/  ISETP.LT.AND P2, PT, R51, R44, !P0 ;  /* 0x0000002c3300720c */ /* 0x000fc40004741270 */
[----:B------:R-:W-:Y:S01]  /*01f0*/  IADD3 R53, R2, 0x60, RZ ;  /* 0x0000006002357810 */ /* 0x000fe20007ffe0ff */
[----:B------:R-:W-:Y:S01]  /*0200*/  IMAD.WIDE R6, R47, 0x80, R2 ;  /* 0x000000802f067825 */ /* 0x000fe200078e0202 */
[----:B0-----:R-:W-:Y:S02]  /*0210*/  SHF.R.S32.HI R46, RZ, 0x1f, R0 ;  /* 0x0000001fff2e7819 */ /* 0x001fe40000011400 */
[----:B------:R-:W-:Y:S01]  /*0220*/  IADD3 R27, R27, R9, RZ ;  /* 0x000000091b1b7210 */ /* 0x000fe20007ffe0ff */
[----:B------:R-:W-:Y:S01]  /*0230*/  IMAD.WIDE.U32 R24, R0, c[0x0][0x188], R4 ;  /* 0x0000620000187a25 */ /* 0x000fe200078e0004 */
[----:B------:R-:W-:Y:S02]  /*0240*/  ISETP.LT.AND P0, PT, R53, R44, !P0 ;  /* 0x0000002c3500720c */ /* 0x000fe40004701270 */
[----:B------:R-:W-:Y:S01]  /*0250*/  @P3 IADD3 R13, P5, R6, 0x20, RZ ;  /* 0x00000020060d3810 */ /* 0x000fe20007fbe0ff */
[----:B------:R-:W-:Y:S01]  /*0260*/  IMAD R11, R46, c[0x0][0x1a8], RZ ;  /* 0x00006a002e0b7a24 */ /* 0x000fe200078e02ff */
[----:B------:R-:W-:Y:S01]  /*0270*/  @P3 IADD3 R12, P6, R6, 0x20, RZ ;  /* 0x00000020060c3810 */ /* 0x000fe20007fde0ff */
[----:B------:R-:W-:Y:S01]  /*0280*/  IMAD R9, R46, c[0x0][0x188], RZ ;  /* 0x000062002e097a24 */ /* 0x000fe200078e02ff */
[-C--:B------:R-:W-:Y:S01]  /*0290*/  @P3 MOV R8, R24.reuse ;  /* 0x0000001800083202 */ /* 0x080fe20000000f00 */
[----:B------:R-:W-:Y:S01]  /*02a0*/  IMAD R17, R0, c[0x0][0x1ac], R11 ;  /* 0x00006b0000117a24 */ /* 0x000fe200078e020b */
[----:B------:R-:W-:Y:S01]  /*02b0*/  @P3 IADD3.X R16, RZ, R7, RZ, P6, !PT ;  /* 0x00000007ff103210 */ /* 0x000fe200037fe4ff */
[----:B------:R-:W-:Y:S01]  /*02c0*/  @P4 IMAD R11, R7, c[0x0][0x178], RZ ;  /* 0x00005e00070b4a24 */ /* 0x000fe200078e02ff */
[----:B------:R-:W-:Y:S01]  /*02d0*/  @P2 IADD3 R40, P6, R6, 0x40, RZ ;  /* 0x0000004006282810 */ /* 0x000fe20007fde0ff */
[----:B------:R-:W-:Y:S01]  /*02e0*/  IMAD R9, R0, c[0x0][0x18c], R9 ;  /* 0x0000630000097a24 */ /* 0x000fe200078e0209 */
[----:B------:R-:W-:Y:S01]  /*02f0*/  @P2 MOV R20, R24 ;  /* 0x0000001800142202 */ /* 0x000fe20000000f00 */
[----:B------:R-:W-:-:S02]  /*0300*/  @P4 IMAD R15, R6, c[0x0][0x17c], R11 ;  /* 0x00005f00060f4a24 */ /* 0x000fc400078e020b */
[----:B------:R-:W-:Y:S01]  /*0310*/  @P3 IMAD.X R14, RZ, RZ, R7, P5 ;  /* 0x000000ffff0e3224 */ /* 0x000fe200028e0607 */
[----:B------:R-:W-:Y:S01]  /*0320*/  @P2 IADD3 R11, P5, R6, 0x40, RZ ;  /* 0x00000040060b2810 */ /* 0x000fe20007fbe0ff */
[----:B------:R-:W-:Y:S01]  /*0330*/  IMAD.WIDE.U32 R26, R0, c[0x0][0x1a8], R26 ;  /* 0x00006a00001a7a25 */ /* 0x000fe200078e001a */
[----:B------:R-:W-:-:S03]  /*0340*/  IADD3 R25, R25, R9, RZ ;  /* 0x0000000919197210 */ /* 0x000fc60007ffe0ff */
[--C-:B------:R-:W-:Y:S01]  /*0350*/  @P2 IMAD.X R10, RZ, RZ, R7.reuse, P5 ;  /* 0x000000ffff0a2224 */ /* 0x100fe200028e0607 */
[C---:B------:R-:W-:Y:S01]  /*0360*/  @P0 IADD3 R39, P5, R6.reuse, 0x60, RZ ;  /* 0x0000006006270810 */ /* 0x040fe20007fbe0ff */
[----:B------:R-:W-:Y:S01]  /*0370*/  @P2 IMAD.X R41, RZ, RZ, R7, P6 ;  /* 0x000000ffff292224 */ /* 0x000fe200030e0607 */
[C---:B------:R-:W-:Y:S01]  /*0380*/  @P0 IADD3 R32, P6, R6.reuse, 0x60, RZ ;  /* 0x0000006006200810 */ /* 0x040fe20007fde0ff */
[----:B------:R-:W-:Y:S01]  /*0390*/  @P4 IMAD R19, R7, c[0x0][0x198], RZ ;  /* 0x0000660007134a24 */ /* 0x000fe200078e02ff */
[----:B------:R-:W-:Y:S01]  /*03a0*/  IADD3 R27, R27, R17, RZ ;  /* 0x000000111b1b7210 */ /* 0x000fe20007ffe0ff */
[----:B------:R-:W-:Y:S01]  /*03b0*/  @P4 IMAD.WIDE.U32 R4, R6, c[0x0][0x178], R24 ;  /* 0x00005e0006044a25 */ /* 0x000fe200078e0018 */
[----:B------:R-:W-:-:S03]  /*03c0*/  @P0 IADD3.X R38, RZ, R7, RZ, P6, !PT ;  /* 0x00000007ff260210 */ /* 0x000fc600037fe4ff */
[----:B------:R-:W-:Y:S02]  /*03d0*/  @P4 IMAD R19, R6, c[0x0][0x19c], R19 ;  /* 0x0000670006134a24 */ /* 0x000fe400078e0213 */
[----:B------:R-:W-:Y:S01]  /*03e0*/  @P0 IMAD.X R48, RZ, RZ, R7, P5 ;  /* 0x000000ffff300224 */ /* 0x000fe200028e0607 */
[----:B------:R-:W-:Y:S01]  /*03f0*/  @P4 LEA R22, P5, R4, c[0x0][0x160], 0x1 ;  /* 0x0000580004164a11 */ /* 0x000fe200078a08ff */
[----:B------:R-:W-:Y:S02]  /*0400*/  @P4 IMAD.IADD R5, R5, 0x1, R15 ;  /* 0x0000000105054824 */ /* 0x000fe400078e020f */
[----:B------:R-:W-:-:S03]  /*0410*/  @P4 IMAD.WIDE.U32 R6, R6, c[0x0][0x198], R26 ;  /* 0x0000660006064a25 */ /* 0x000fc600078e001a */
[----:B------:R-:W-:Y:S01]  /*0420*/  @P4 LEA.HI.X R23, R4, c[0x0][0x164], R5, 0x1, P5 ;  /* 0x0000590004174a11 */ /* 0x000fe200028f0c05 */
[----:B------:R-:W-:Y:S01]  /*0430*/  @P3 IMAD.MOV.U32 R9, RZ, RZ, R25 ;  /* 0x000000ffff093224 */ /* 0x000fe200078e0019 */
[----:B------:R-:W-:Y:S01]  /*0440*/  @P4 IADD3 R7, R7, R19, RZ ;  /* 0x0000001307074210 */ /* 0x000fe20007ffe0ff */
[----:B------:R-:W-:Y:S01]  /*0450*/  @P3 IMAD R14, R14, c[0x0][0x178], RZ ;  /* 0x00005e000e0e3a24 */ /* 0x000fe200078e02ff */
[C---:B------:R-:W-:Y:S01]  /*0460*/  @P4 LEA R34, P5, R6.reuse, c[0x0][0x190], 0x1 ;  /* 0x0000640006224a11 */ /* 0x040fe200078a08ff */
[C---:B------:R-:W-:Y:S02]  /*0470*/  @P3 IMAD.WIDE.U32 R4, R13.reuse, c[0x0][0x178], R8 ;  /* 0x00005e000d043a25 */ /* 0x040fe400078e0008 */
[----:B------:R-:W-:Y:S01]  /*0480*/  CS2R R8, SRZ ;  /* 0x0000000000087805 */ /* 0x000fe2000001ff00 */
[----:B------:R-:W-:Y:S01]  /*0490*/  @P4 LEA.HI.X R35, R6, c[0x0][0x194], R7, 0x1, P5 ;  /* 0x0000650006234a11 */ /* 0x000fe200028f0c07 */
[----:B------:R-:W-:Y:S01]  /*04a0*/  @P3 IMAD R15, R13, c[0x0][0x17c], R14 ;  /* 0x00005f000d0f3a24 */ /* 0x000fe200078e020e */
[----:B------:R-:W-:Y:S01]  /*04b0*/  @P3 MOV R7, R27 ;  /* 0x0000001b00073202 */ /* 0x000fe20000000f00 */
[----:B------:R-:W-:Y:S01]  /*04c0*/  @P3 IMAD R17, R16, c[0x0][0x198], RZ ;  /* 0x0000660010113a24 */ /* 0x000fe200078e02ff */
[----:B------:R-:W-:Y:S01]  /*04d0*/  @P3 LEA R28, P5, R4, c[0x0][0x160], 0x1 ;  /* 0x00005800041c3a11 */ /* 0x000fe200078a08ff */
[----:B------:R-:W-:-:S02]  /*04e0*/  @P3 IMAD.MOV.U32 R6, RZ, RZ, R26 ;  /* 0x000000ffff063224 */ /* 0x000fc400078e001a */
[----:B------:R-:W-:Y:S02]  /*04f0*/  @P3 IMAD.IADD R5, R5, 0x1, R15 ;  /* 0x0000000105053824 */ /* 0x000fe400078e020f */
[----:B------:R-:W-:Y:S02]  /*0500*/  @P2 IMAD.MOV.U32 R21, RZ, RZ, R25 ;  /* 0x000000ffff152224 */ /* 0x000fe400078e0019 */
[----:B------:R-:W-:Y:S01]  /*0510*/  @P2 IMAD R10, R10, c[0x0][0x178], RZ ;  /* 0x00005e000a0a2a24 */ /* 0x000fe200078e02ff */
[----:B------:R-:W-:Y:S01]  /*0520*/  @P3 LEA.HI.X R29, R4, c[0x0][0x164], R5, 0x1, P5 ;  /* 0x00005900041d3a11 */ /* 0x000fe200028f0c05 */
[C---:B------:R-:W-:Y:S01]  /*0530*/  @P3 IMAD R17, R12.reuse, c[0x0][0x19c], R17 ;  /* 0x000067000c113a24 */ /* 0x040fe200078e0211 */
[----:B------:R-:W-:Y:S01]  /*0540*/  CS2R R4, SRZ ;  /* 0x0000000000047805 */ /* 0x000fe2000001ff00 */
[----:B------:R-:W-:Y:S02]  /*0550*/  @P3 IMAD.WIDE.U32 R12, R12, c[0x0][0x198], R6 ;  /* 0x000066000c0c3a25 */ /* 0x000fe400078e0006 */
[----:B------:R-:W-:-:S02]  /*0560*/  CS2R R6, SRZ ;  /* 0x0000000000067805 */ /* 0x000fc4000001ff00 */
[----:B------:R-:W-:Y:S01]  /*0570*/  @P2 IMAD R33, R11, c[0x0][0x17c], R10 ;  /* 0x00005f000b212a24 */ /* 0x000fe200078e020a */
[----:B------:R-:W-:Y:S01]  /*0580*/  @P3 IADD3 R13, R13, R17, RZ ;  /* 0x000000110d0d3210 */ /* 0x000fe20007ffe0ff */
[----:B------:R-:W-:Y:S01]  /*0590*/  @P2 IMAD.WIDE.U32 R20, R11, c[0x0][0x178], R20 ;  /* 0x00005e000b142a25 */ /* 0x000fe200078e0014 */
[C---:B------:R-:W-:Y:S01]  /*05a0*/  @P3 LEA R30, P5, R12.reuse, c[0x0][0x190], 0x1 ;  /* 0x000064000c1e3a11 */ /* 0x040fe200078a08ff */
[----:B------:R-:W-:Y:S01]  /*05b0*/  CS2R R10, SRZ ;  /* 0x00000000000a7805 */ /* 0x000fe2000001ff00 */
[----:B------:R0:W2:Y:S01]  /*05c0*/  @P4 LDG.E.128 R4, [R22.64] ;  /* 0x0000000616044981 */ /* 0x0000a2000c1e1d00 */
[----:B------:R-:W-:Y:S01]  /*05d0*/  CS2R R14, SRZ ;  /* 0x00000000000e7805 */ /* 0x000fe2000001ff00 */
[----:B------:R-:W-:Y:S01]  /*05e0*/  @P3 LEA.HI.X R31, R12, c[0x0][0x194], R13, 0x1, P5 ;  /* 0x000065000c1f3a11 */ /* 0x000fe200028f0c0d */
[----:B------:R-:W-:Y:S01]  /*05f0*/  CS2R R16, SRZ ;  /* 0x0000000000107805 */ /* 0x000fe2000001ff00 */
[----:B------:R-:W-:Y:S01]  /*0600*/  CS2R R12, SRZ ;  /* 0x00000000000c7805 */ /* 0x000fe2000001ff00 */
[----:B------:R1:W3:Y:S01]  /*0610*/  @P4 LDG.E.128 R8, [R34.64] ;  /* 0x0000000622084981 */ /* 0x0002e2000c1e1d00 */
[----:B------:R-:W-:-:S04]  /*0620*/  CS2R R18, SRZ ;  /* 0x0000000000127805 */ /* 0x000fc8000001ff00 */
[----:B------:R4:W3:Y:S01]  /*0630*/  @P3 LDG.E.128 R12, [R28.64] ;  /* 0x000000061c0c3981 */ /* 0x0008e2000c1e1d00 */
[----:B0-----:R-:W-:Y:S01]  /*0640*/  @P2 MOV R23, R27 ;  /* 0x0000001b00172202 */ /* 0x001fe20000000f00 */
[----:B------:R-:W-:Y:S02]  /*0650*/  @P2 IMAD R41, R41, c[0x0][0x198], RZ ;  /* 0x0000660029292a24 */ /* 0x000fe400078e02ff */
[----:B------:R0:W3:Y:S01]  /*0660*/  @P3 LDG.E.128 R16, [R30.64] ;  /* 0x000000061e103981 */ /* 0x0000e2000c1e1d00 */
[----:B------:R-:W-:Y:S01]  /*0670*/  @P2 IMAD.MOV.U32 R22, RZ, RZ, R26 ;  /* 0x000000ffff162224 */ /* 0x000fe200078e001a */
[----:B------:R-:W-:Y:S01]  /*0680*/  @P2 LEA R54, P3, R20, c[0x0][0x160], 0x1 ;  /* 0x0000580014362a11 */ /* 0x000fe200078608ff */
[----:B------:R-:W-:Y:S02]  /*0690*/  @P0 IMAD R48, R48, c[0x0][0x178], RZ ;  /* 0x00005e0030300a24 */ /* 0x000fe400078e02ff */
[C---:B------:R-:W-:Y:S02]  /*06a0*/  @P2 IMAD R55, R40.reuse, c[0x0][0x19c], R41 ;  /* 0x0000670028372a24 */ /* 0x040fe400078e0229 */
[----:B------:R-:W-:-:S04]  /*06b0*/  @P2 IMAD.WIDE.U32 R22, R40, c[0x0][0x198], R22 ;  /* 0x0000660028162a25 */ /* 0x000fc800078e0016 */
[----:B-1----:R-:W-:Y:S01]  /*06c0*/  @P0 IMAD R35, R38, c[0x0][0x198], RZ ;  /* 0x0000660026230a24 */ /* 0x002fe200078e02ff */
[----:B------:R-:W-:Y:S01]  /*06d0*/  @P2 LEA R56, P5, R22, c[0x0][0x190], 0x1 ;  /* 0x0000640016382a11 */ /* 0x000fe200078a08ff */
[C---:B------:R-:W-:Y:S02]  /*06e0*/  @P0 IMAD R41, R39.reuse, c[0x0][0x17c], R48 ;  /* 0x00005f0027290a24 */ /* 0x040fe400078e0230 */
[----:B------:R-:W-:-:S04]  /*06f0*/  @P0 IMAD.WIDE.U32 R24, R39, c[0x0][0x178], R24 ;  /* 0x00005e0027180a25 */ /* 0x000fc800078e0018 */
[----:B------:R-:W-:Y:S01]  /*0700*/  @P2 IMAD.IADD R33, R21, 0x1, R33 ;  /* 0x0000000115212824 */ /* 0x000fe200078e0221 */
[----:B------:R-:W-:Y:S01]  /*0710*/  @P2 IADD3 R21, R23, R55, RZ ;  /* 0x0000003717152210 */ /* 0x000fe20007ffe0ff */
[----:B------:R-:W-:Y:S01]  /*0720*/  @P0 IMAD R35, R32, c[0x0][0x19c], R35 ;  /* 0x0000670020230a24 */ /* 0x000fe200078e0223 */
[----:B------:R-:W-:Y:S01]  /*0730*/  @P0 LEA R38, P4, R24, c[0x0][0x160], 0x1 ;  /* 0x0000580018260a11 */ /* 0x000fe200078808ff */
[----:B----4-:R-:W-:Y:S01]  /*0740*/  @P0 IMAD.WIDE.U32 R28, R32, c[0x0][0x198], R26 ;  /* 0x00006600201c0a25 */ /* 0x010fe200078e001a */
[----:B------:R-:W-:Y:S01]  /*0750*/  @P2 LEA.HI.X R55, R20, c[0x0][0x164], R33, 0x1, P3 ;  /* 0x0000590014372a11 */ /* 0x000fe200018f0c21 */
[----:B------:R-:W-:Y:S01]  /*0760*/  CS2R R26, SRZ ;  /* 0x00000000001a7805 */ /* 0x000fe2000001ff00 */
[----:B------:R-:W-:Y:S01]  /*0770*/  @P2 LEA.HI.X R57, R22, c[0x0][0x194], R21, 0x1, P5 ;  /* 0x0000650016392a11 */ /* 0x000fe200028f0c15 */
[----:B------:R-:W-:Y:S01]  /*0780*/  @P0 IMAD.IADD R23, R25, 0x1, R41 ;  /* 0x0000000119170824 */ /* 0x000fe200078e0229 */
[----:B------:R-:W-:Y:S01]  /*0790*/  @P0 IADD3 R35, R29, R35, RZ ;  /* 0x000000231d230210 */ /* 0x000fe20007ffe0ff */
[----:B------:R-:W-:Y:S01]  /*07a0*/  CS2R R20, SRZ ;  /* 0x0000000000147805 */ /* 0x000fe2000001ff00 */
[----:B------:R-:W-:-:S02]  /*07b0*/  @P0 LEA R40, P3, R28, c[0x0][0x190], 0x1 ;  /* 0x000064001c280a11 */ /* 0x000fc400078608ff */
[----:B------:R-:W-:Y:S02]  /*07c0*/  @P0 LEA.HI.X R39, R24, c[0x0][0x164], R23, 0x1, P4 ;  /* 0x0000590018270a11 */ /* 0x000fe400020f0c17 */
[----:B------:R-:W-:Y:S01]  /*07d0*/  CS2R R22, SRZ ;  /* 0x0000000000167805 */ /* 0x000fe2000001ff00 */
[----:B------:R-:W-:Y:S01]  /*07e0*/  CS2R R24, SRZ ;  /* 0x0000000000187805 */ /* 0x000fe2000001ff00 */
[----:B------:R-:W-:Y:S01]  /*07f0*/  @P0 LEA.HI.X R41, R28, c[0x0][0x194], R35, 0x1, P3 ;  /* 0x000065001c290a11 */ /* 0x000fe200018f0c23 */
[----:B0-----:R-:W-:Y:S01]  /*0800*/  CS2R R30, SRZ ;  /* 0x00000000001e7805 */ /* 0x001fe2000001ff00 */
[----:B------:R-:W-:Y:S01]  /*0810*/  CS2R R28, SRZ ;  /* 0x00000000001c7805 */ /* 0x000fe2000001ff00 */
[----:B------:R-:W-:Y:S01]  /*0820*/  CS2R R32, SRZ ;  /* 0x0000000000207805 */ /* 0x000fe2000001ff00 */
[----:B------:R-:W-:Y:S01]  /*0830*/  CS2R R34, SRZ ;  /* 0x0000000000227805 */ /* 0x000fe2000001ff00 */
[----:B------:R0:W4:Y:S04]  /*0840*/  @P2 LDG.E.128 R20, [R54.64] ;  /* 0x0000000636142981 */ /* 0x000128000c1e1d00 */
[----:B------:R1:W4:Y:S04]  /*0850*/  @P2 LDG.E.128 R24, [R56.64] ;  /* 0x0000000638182981 */ /* 0x000328000c1e1d00 */
[----:B------:R0:W4:Y:S04]  /*0860*/  @P0 LDG.E.128 R28, [R38.64] ;  /* 0x00000006261c0981 */ /* 0x000128000c1e1d00 */
[----:B------:R0:W4:Y:S01]  /*0870*/  @P0 LDG.E.128 R32, [R40.64] ;  /* 0x0000000628200981 */ /* 0x000122000c1e1d00 */
[----:B------:R-:W-:Y:S01]  /*0880*/  ISETP.GT.AND P0, PT, R43, 0x7f, PT ;  /* 0x0000007f2b00780c */ /* 0x000fe20003f04270 */
[----:B------:R-:W-:-:S03]  /*0890*/  IMAD.MOV.U32 R50, RZ, RZ, 0x7f800000 ;  /* 0x7f800000ff327424 */ /* 0x000fc600078e00ff */
[----:B------:R-:W-:-:S13]  /*08a0*/  ISETP.GE.OR P2, PT, R43, R44, P0 ;  /* 0x0000002c2b00720c */ /* 0x000fda0000746670 */
[----:B0-----:R-:W-:Y:S01]  /*08b0*/  @!P2 SHF.R.S32.HI R55, RZ, 0x1f, R43 ;  /* 0x0000001fff37a819 */ /* 0x001fe2000001142b */
[----:B------:R-:W-:Y:S01]  /*08c0*/  @!P2 IMAD R48, R42, c[0x0][0x1e0], RZ ;  /* 0x000078002a30aa24 */ /* 0x000fe200078e02ff */
[----:B------:R-:W-:Y:S01]  /*08d0*/  @!P2 IADD3 R54, P3, R36, R43, RZ ;  /* 0x0000002b2436a210 */ /* 0x000fe20007f7e0ff */
[----:B------:R-:W-:Y:S02]  /*08e0*/  @!P2 IMAD R39, R46, c[0x0][0x1e8], RZ ;  /* 0x00007a002e27aa24 */ /* 0x000fe400078e02ff */
[----:B-1----:R-:W-:Y:S01]  /*08f0*/  @!P2 IMAD R57, R45, c[0x0][0x1e4], R48 ;  /* 0x000079002d39aa24 */ /* 0x002fe200078e0230 */
[----:B------:R-:W-:Y:S01]  /*0900*/  @!P2 LEA.HI.X.SX32 R55, R36, R55, 0x1, P3 ;  /* 0x000000372437a211 */ /* 0x000fe200018f0eff */
[----:B------:R-:W-:-:S04]  /*0910*/  @!P2 IMAD R41, R0, c[0x0][0x1ec], R39 ;  /* 0x00007b000029aa24 */ /* 0x000fc800078e0227 */
[----:B------:R-:W-:-:S04]  /*0920*/  @!P2 IMAD.WIDE.U32 R54, R45, c[0x0][0x1e0], R54 ;  /* 0x000078002d36aa25 */ /* 0x000fc800078e0036 */
[----:B------:R-:W-:-:S04]  /*0930*/  @!P2 IMAD.IADD R55, R55, 0x1, R57 ;  /* 0x000000013737a824 */ /* 0x000fc800078e0239 */
[----:B------:R-:W-:-:S05]  /*0940*/  @!P2 IMAD.WIDE.U32 R38, R0, c[0x0][0x1e8], R54 ;  /* 0x00007a000026aa25 */ /* 0x000fca00078e0036 */
[----:B------:R-:W-:Y:S02]  /*0950*/  @!P2 IADD3 R39, R39, R41, RZ ;  /* 0x000000292727a210 */ /* 0x000fe40007ffe0ff */
[----:B------:R-:W-:-:S04]  /*0960*/  @!P2 LEA R40, P3, R38, c[0x0][0x1d8], 0x2 ;  /* 0x000076002628aa11 */ /* 0x000fc800078610ff */
[----:B------:R-:W-:-:S05]  /*0970*/  @!P2 LEA.HI.X R41, R38, c[0x0][0x1dc], R39, 0x2, P3 ;  /* 0x000077002629aa11 */ /* 0x000fca00018f1427 */
[----:B------:R0:W5:Y:S01]  /*0980*/  @!P2 LDG.E R50, [R40.64] ;  /* 0x000000062832a981 */ /* 0x000162000c1e1900 */
[----:B------:R-:W-:Y:S01]  /*0990*/  ISETP.NE.AND P2, PT, R37, RZ, PT ;  /* 0x000000ff2500720c */ /* 0x000fe20003f45270 */
[----:B------:R-:W-:Y:S01]  /*09a0*/  BSSY B0, `(.L_x_1611) ;  /* 0x0000098000007945 */ /* 0x000fe20003800000 */
[C---:B--2---:R-:W-:Y:S02]  /*09b0*/  LOP3.LUT R52, R4.reuse, 0xffff0000, RZ, 0xc0, !PT ;  /* 0xffff000004347812 */ /* 0x044fe400078ec0ff */
[----:B------:R-:W-:Y:S01]  /*09c0*/  SHF.L.U32 R38, R4, 0x10, RZ ;  /* 0x0000001004267819 */ /* 0x000fe200000006ff */
[C---:B------:R-:W-:Y:S01]  /*09d0*/  IMAD.U32 R4, R5.reuse, 0x10000, RZ ;  /* 0x0001000005047824 */ /* 0x040fe200078e00ff */
[----:B------:R-:W-:Y:S02]  /*09e0*/  LOP3.LUT R39, R5, 0xffff0000, RZ, 0xc0, !PT ;  /* 0xffff000005277812 */ /* 0x000fe400078ec0ff */
[C---:B---3--:R-:W-:Y:S02]  /*09f0*/  LOP3.LUT R55, R8.reuse, 0xffff0000, RZ, 0xc0, !PT ;  /* 0xffff000008377812 */ /* 0x048fe400078ec0ff */
[----:B------:R-:W-:-:S02]  /*0a00*/  SHF.L.U32 R57, R8, 0x10, RZ ;  /* 0x0000001008397819 */ /* 0x000fc400000006ff */
[----:B0-----:R-:W-:Y:S01]  /*0a10*/  SHF.L.U32 R40, R10, 0x10, RZ ;  /* 0x000000100a287819 */ /* 0x001fe200000006ff */
[----:B------:R-:W-:Y:S01]  /*0a20*/  FMUL.FTZ R54, R52, R55 ;  /* 0x0000003734367220 */ /* 0x000fe20000410000 */
[----:B------:R-:W-:Y:S01]  /*0a30*/  LOP3.LUT R41, R10, 0xffff0000, RZ, 0xc0, !PT ;  /* 0xffff00000a297812 */ /* 0x000fe200078ec0ff */
[C---:B------:R-:W-:Y:S01]  /*0a40*/  IMAD.U32 R55, R9.reuse, 0x10000, RZ ;  /* 0x0001000009377824 */ /* 0x040fe200078e00ff */
[----:B------:R-:W-:Y:S01]  /*0a50*/  LOP3.LUT R10, R12, 0xffff0000, RZ, 0xc0, !PT ;  /* 0xffff00000c0a7812 */ /* 0x000fe200078ec0ff */
[----:B------:R-:W-:Y:S01]  /*0a60*/  FFMA.FTZ R38, R38, R57, R54 ;  /* 0x0000003926267223 */ /* 0x000fe20000010036 */
[C---:B------:R-:W-:Y:S02]  /*0a70*/  LOP3.LUT R59, R16.reuse, 0xffff0000, RZ, 0xc0, !PT ;  /* 0xffff0000103b7812 */ /* 0x040fe400078ec0ff */
[----:B------:R-:W-:Y:S01]  /*0a80*/  LOP3.LUT R52, R9, 0xffff0000, RZ, 0xc0, !PT ;  /* 0xffff000009347812 */ /* 0x000fe200078ec0ff */
[C---:B------:R-:W-:Y:S01]  /*0a90*/  IMAD.U32 R9, R11.reuse, 0x10000, RZ ;  /* 0x000100000b097824 */ /* 0x040fe200078e00ff */
[----:B------:R-:W-:Y:S01]  /*0aa0*/  LOP3.LUT R8, R11, 0xffff0000, RZ, 0xc0, !PT ;  /* 0xffff00000b087812 */ /* 0x000fe200078ec0ff */
[----:B------:R-:W-:Y:S01]  /*0ab0*/  IMAD.U32 R11, R16, 0x10000, RZ ;  /* 0x00010000100b7824 */ /* 0x000fe200078e00ff */
[----:B------:R-:W-:Y:S01]  /*0ac0*/  SHF.L.U32 R12, R12, 0x10, RZ ;  /* 0x000000100c0c7819 */ /* 0x000fe200000006ff */
[----:B------:R-:W-:Y:S01]  /*0ad0*/  FMUL.FTZ R10, R10, R59 ;  /* 0x0000003b0a0a7220 */ /* 0x000fe20000410000 */
[----:B------:R-:W-:Y:S01]  /*0ae0*/  SHF.L.U32 R5, R6, 0x10, RZ ;  /* 0x0000001006057819 */ /* 0x000fe200000006ff */
[----:B------:R-:W-:Y:S01]  /*0af0*/  FFMA.FTZ R38, R4, R55, R38 ;  /* 0x0000003704267223 */ /* 0x000fe20000010026 */
[----:B------:R-:W-:Y:S01]  /*0b00*/  SHF.L.U32 R4, R13, 0x10, RZ ;  /* 0x000000100d047819 */ /* 0x000fe200000006ff */
[----:B------:R-:W-:Y:S01]  /*0b10*/  IMAD.U32 R55, R17, 0x10000, RZ ;  /* 0x0001000011377824 */ /* 0x000fe200078e00ff */
[----:B------:R-:W-:Y:S01]  /*0b20*/  LOP3.LUT R13, R13, 0xffff0000, RZ, 0xc0, !PT ;  /* 0xffff00000d0d7812 */ /* 0x000fe200078ec0ff */
[----:B------:R-:W-:Y:S01]  /*0b30*/  FFMA.FTZ R11, R12, R11, R10 ;  /* 0x0000000b0c0b7223 */ /* 0x000fe2000001000a */
[----:B------:R-:W-:Y:S01]  /*0b40*/  LOP3.LUT R10, R17, 0xffff0000, RZ, 0xc0, !PT ;  /* 0xffff0000110a7812 */ /* 0x000fe200078ec0ff */
[----:B------:R-:W-:Y:S01]  /*0b50*/  FFMA.FTZ R38, R39, R52, R38 ;  /* 0x0000003427267223 */ /* 0x000fe20000010026 */
[----:B------:R-:W-:Y:S01]  /*0b60*/  LOP3.LUT R48, R6, 0xffff0000, RZ, 0xc0, !PT ;  /* 0xffff000006307812 */ /* 0x000fe200078ec0ff */
[----:B------:R-:W-:Y:S01]  /*0b70*/  FFMA.FTZ R11, R4, R55, R11 ;  /* 0x00000037040b7223 */ /* 0x000fe2000001000b */
[C---:B------:R-:W-:Y:S01]  /*0b80*/  SHF.L.U32 R4, R14.reuse, 0x10, RZ ;  /* 0x000000100e047819 */ /* 0x040fe200000006ff */
[----:B------:R-:W-:Y:S01]  /*0b90*/  FFMA.FTZ R38, R5, R40, R38 ;  /* 0x0000002805267223 */ /* 0x000fe20000010026 */
[----:B------:R-:W-:Y:S01]  /*0ba0*/  LOP3.LUT R14, R14, 0xffff0000, RZ, 0xc0, !PT ;  /* 0xffff00000e0e7812 */ /* 0x000fe200078ec0ff */
[----:B------:R-:W-:-:S02]  /*0bb0*/  IMAD.U32 R5, R18, 0x10000, RZ ;  /* 0x0001000012057824 */ /* 0x000fc400078e00ff */
[----:B------:R-:W-:Y:S01]  /*0bc0*/  FFMA.FTZ R10, R13, R10, R11 ;  /* 0x0000000a0d0a7223 */ /* 0x000fe2000001000b */
[----:B------:R-:W-:Y:S01]  /*0bd0*/  LOP3.LUT R11, R18, 0xffff0000, RZ, 0xc0, !PT ;  /* 0xffff0000120b7812 */ /* 0x000fe200078ec0ff */
[C---:B------:R-:W-:Y:S01]  /*0be0*/  IMAD.U32 R6, R7.reuse, 0x10000, RZ ;  /* 0x0001000007067824 */ /* 0x040fe200078e00ff */
[----:B------:R-:W-:Y:S01]  /*0bf0*/  LOP3.LUT R7, R7, 0xffff0000, RZ, 0xc0, !PT ;  /* 0xffff000007077812 */ /* 0x000fe200078ec0ff */
[----:B------:R-:W-:Y:S02]  /*0c00*/  FFMA.FTZ R38, R48, R41, R38 ;  /* 0x0000002930267223 */ /* 0x000fe40000010026 */
[----:B------:R-:W-:Y:S01]  /*0c10*/  FFMA.FTZ R4, R4, R5, R10 ;  /* 0x0000000504047223 */ /* 0x000fe2000001000a */
[C---:B------:R-:W-:Y:S01]  /*0c20*/  SHF.L.U32 R5, R15.reuse, 0x10, RZ ;  /* 0x000000100f057819 */ /* 0x040fe200000006ff */
[----:B------:R-:W-:Y:S01]  /*0c30*/  FFMA.FTZ R9, R6, R9, R38 ;  /* 0x0000000906097223 */ /* 0x000fe20000010026 */
[----:B------:R-:W-:Y:S01]  /*0c40*/  LOP3.LUT R15, R15, 0xffff0000, RZ, 0xc0, !PT ;  /* 0xffff00000f0f7812 */ /* 0x000fe200078ec0ff */
[----:B------:R-:W-:Y:S01]  /*0c50*/  FFMA.FTZ R11, R14, R11, R4 ;  /* 0x0000000b0e0b7223 */ /* 0x000fe20000010004 */
[C---:B------:R-:W-:Y:S01]  /*0c60*/  LOP3.LUT R4, R19.reuse, 0xffff0000, RZ, 0xc0, !PT ;  /* 0xffff000013047812 */ /* 0x040fe200078ec0ff */
[----:B------:R-:W-:-:S02]  /*0c70*/  IMAD.U32 R6, R19, 0x10000, RZ ;  /* 0x0001000013067824 */ /* 0x000fc400078e00ff */
[----:B------:R-:W-:Y:S01]  /*0c80*/  FFMA.FTZ R7, R7, R8, R9 ;  /* 0x0000000807077223 */ /* 0x000fe20000010009 */
[C---:B----4-:R-:W-:Y:S01]  /*0c90*/  SHF.L.U32 R12, R20.reuse, 0x10, RZ ;  /* 0x00000010140c7819 */ /* 0x050fe200000006ff */
[----:B------:R-:W-:Y:S01]  /*0ca0*/  IMAD.U32 R16, R21, 0x10000, RZ ;  /* 0x0001000015107824 */ /* 0x000fe200078e00ff */
[----:B------:R-:W-:Y:S01]  /*0cb0*/  LOP3.LUT R20, R20, 0xffff0000, RZ, 0xc0, !PT ;  /* 0xffff000014147812 */ /* 0x000fe200078ec0ff */
[----:B------:R-:W-:Y:S01]  /*0cc0*/  FFMA.FTZ R5, R5, R6, R11 ;  /* 0x0000000605057223 */ /* 0x000fe2000001000b */
[----:B------:R-:W-:Y:S01]  /*0cd0*/  LOP3.LUT R19, R24, 0xffff0000, RZ, 0xc0, !PT ;  /* 0xffff000018137812 */ /* 0x000fe200078ec0ff */
[C---:B------:R-:W-:Y:S01]  /*0ce0*/  IMAD.U32 R39, R25.reuse, 0x10000, RZ ;  /* 0x0001000019277824 */ /* 0x040fe200078e00ff */
[----:B------:R-:W-:Y:S01]  /*0cf0*/  LOP3.LUT R18, R25, 0xffff0000, RZ, 0xc0, !PT ;  /* 0xffff000019127812 */ /* 0x000fe200078ec0ff */
[----:B------:R-:W-:Y:S01]  /*0d00*/  IMAD.U32 R6, R23, 0x10000, RZ ;  /* 0x0001000017067824 */ /* 0x000fe200078e00ff */
[----:B------:R-:W-:Y:S01]  /*0d10*/  LOP3.LUT R14, R28, 0xffff0000, RZ, 0xc0, !PT ;  /* 0xffff00001c0e7812 */ /* 0x000fe200078ec0ff */
[----:B------:R-:W-:Y:S01]  /*0d20*/  FMUL.FTZ R20, R20, R19 ;  /* 0x0000001314147220 */ /* 0x000fe20000410000 */
[----:B------:R-:W-:Y:S01]  /*0d30*/  SHF.L.U32 R17, R24, 0x10, RZ ;  /* 0x0000001018117819 */ /* 0x000fe200000006ff */
[----:B------:R-:W-:Y:S01]  /*0d40*/  IMAD.U32 R11, R27, 0x10000, RZ ;  /* 0x000100001b0b7824 */ /* 0x000fe200078e00ff */
[C---:B------:R-:W-:Y:S01]  /*0d50*/  LOP3.LUT R25, R32.reuse, 0xffff0000, RZ, 0xc0, !PT ;  /* 0xffff000020197812 */ /* 0x040fe200078ec0ff */
[----:B------:R-:W-:Y:S01]  /*0d60*/  IMAD.U32 R19, R32, 0x10000, RZ ;  /* 0x0001000020137824 */ /* 0x000fe200078e00ff */
[----:B------:R-:W-:Y:S01]  /*0d70*/  SHF.L.U32 R28, R28, 0x10, RZ ;  /* 0x000000101c1c7819 */ /* 0x000fe200000006ff */
[----:B------:R-:W-:Y:S01]  /*0d80*/  FFMA.FTZ R20, R12, R17, R20 ;  /* 0x000000110c147223 */ /* 0x000fe20000010014 */
[----:B------:R-:W-:Y:S01]  /*0d90*/  SHF.L.U32 R12, R29, 0x10, RZ ;  /* 0x000000101d0c7819 */ /* 0x000fe200000006ff */
[----:B------:R-:W-:Y:S01]  /*0da0*/  FMUL.FTZ R14, R14, R25 ;  /* 0x000000190e0e7220 */ /* 0x000fe20000410000 */
[----:B------:R-:W-:Y:S01]  /*0db0*/  LOP3.LUT R21, R21, 0xffff0000, RZ, 0xc0, !PT ;  /* 0xffff000015157812 */ /* 0x000fe200078ec0ff */
[----:B------:R-:W-:Y:S01]  /*0dc0*/  IMAD.U32 R17, R33, 0x10000, RZ ;  /* 0x0001000021117824 */ /* 0x000fe200078e00ff */
[----:B------:R-:W-:Y:S01]  /*0dd0*/  LOP3.LUT R29, R29, 0xffff0000, RZ, 0xc0, !PT ;  /* 0xffff00001d1d7812 */ /* 0x000fe200078ec0ff */
[----:B------:R-:W-:Y:S01]  /*0de0*/  FFMA.FTZ R19, R28, R19, R14 ;  /* 0x000000131c137223 */ /* 0x000fe2000001000e */
[----:B------:R-:W-:Y:S01]  /*0df0*/  LOP3.LUT R14, R33, 0xffff0000, RZ, 0xc0, !PT ;  /* 0xffff0000210e7812 */ /* 0x000fe200078ec0ff */
[----:B------:R-:W-:Y:S01]  /*0e00*/  FFMA.FTZ R16, R16, R39, R20 ;  /* 0x0000002710107223 */ /* 0x000fe20000010014 */
[----:B------:R-:W-:Y:S01]  /*0e10*/  SHF.L.U32 R9, R22, 0x10, RZ ;  /* 0x0000001016097819 */ /* 0x000fe200000006ff */
[----:B------:R-:W-:Y:S01]  /*0e20*/  FFMA.FTZ R19, R12, R17, R19 ;  /* 0x000000110c137223 */ /* 0x000fe20000010013 */
        /* <DEDUP_REMOVED lines=10> */
[----:B------:R-:W-:Y:S01]  /*0ed0*/  LOP3.LUT R19, R34, 0xffff0000, RZ, 0xc0, !PT ;  /* 0xffff000022137812 */ /* 0x000fe200078ec0ff */
        /* <DEDUP_REMOVED lines=11> */
[----:B------:R-:W-:Y:S02]  /*0f90*/  FFMA.FTZ R15, R15, R4, R5 ;  /* 0x000000040f0f7223 */ /* 0x000fe40000010005 */
[----:B------:R-:W-:Y:S01]  /*0fa0*/  FFMA.FTZ R31, R31, R6, R9 ;  /* 0x000000061f1f7223 */ /* 0x000fe20000010009 */
[----:B------:R-:W0:Y:S04]  /*0fb0*/  SHFL.BFLY PT, R10, R11, 0x4, 0x1f ;  /* 0x0c801f000b0a7f89 */ /* 0x000e2800000e0000 */
[----:B------:R-:W1:Y:S04]  /*0fc0*/  SHFL.BFLY PT, R4, R7, 0x4, 0x1f ;  /* 0x0c801f0007047f89 */ /* 0x000e6800000e0000 */
[----:B------:R-:W2:Y:S04]  /*0fd0*/  SHFL.BFLY PT, R6, R15, 0x4, 0x1f ;  /* 0x0c801f000f067f89 */ /* 0x000ea800000e0000 */
[----:B------:R-:W3:Y:S01]  /*0fe0*/  SHFL.BFLY PT, R14, R31, 0x4, 0x1f ;  /* 0x0c801f001f0e7f89 */ /* 0x000ee200000e0000 */
[----:B0-----:R-:W-:-:S02]  /*0ff0*/  FADD.FTZ R12, R11, R10 ;  /* 0x0000000a0b0c7221 */ /* 0x001fc40000010000 */
[----:B-1----:R-:W-:-:S03]  /*1000*/  FADD.FTZ R4, R7, R4 ;  /* 0x0000000407047221 */ /* 0x002fc60000010000 */
[----:B------:R-:W0:Y:S01]  /*1010*/  SHFL.BFLY PT, R13, R12, 0x2, 0x1f ;  /* 0x0c401f000c0d7f89 */ /* 0x000e2200000e0000 */
[----:B--2---:R-:W-:-:S03]  /*1020*/  FADD.FTZ R8, R15, R6 ;  /* 0x000000060f087221 */ /* 0x004fc60000010000 */
[----:B------:R-:W1:Y:S01]  /*1030*/  SHFL.BFLY PT, R5, R4, 0x2, 0x1f ;  /* 0x0c401f0004057f89 */ /* 0x000e6200000e0000 */
[----:B---3--:R-:W-:-:S03]  /*1040*/  FADD.FTZ R16, R31, R14 ;  /* 0x0000000e1f107221 */ /* 0x008fc60000010000 */
[----:B------:R-:W2:Y:S04]  /*1050*/  SHFL.BFLY PT, R9, R8, 0x2, 0x1f ;  /* 0x0c401f0008097f89 */ /* 0x000ea800000e0000 */
[----:B------:R-:W3:Y:S01]  /*1060*/  SHFL.BFLY PT, R7, R16, 0x2, 0x1f ;  /* 0x0c401f0010077f89 */ /* 0x000ee200000e0000 */
[----:B0-----:R-:W-:Y:S02]  /*1070*/  FADD.FTZ R13, R12, R13 ;  /* 0x0000000d0c0d7221 */ /* 0x001fe40000010000 */
[----:B-1----:R-:W-:-:S03]  /*1080*/  FADD.FTZ R6, R4, R5 ;  /* 0x0000000504067221 */ /* 0x002fc60000010000 */
[----:B------:R-:W0:Y:S01]  /*1090*/  SHFL.BFLY PT, R14, R13, 0x1, 0x1f ;  /* 0x0c201f000d0e7f89 */ /* 0x000e2200000e0000 */
[----:B------:R-:W-:Y:S01]  /*10a0*/  SHF.L.U32 R4, R43, 0x2, RZ ;  /* 0x000000022b047819 */ /* 0x000fe200000006ff */
[----:B------:R-:W-:Y:S02]  /*10b0*/  IMAD.SHL.U32 R5, R47, 0x2000, RZ ;  /* 0x000020002f057824 */ /* 0x000fe400078e00ff */
[----:B--2---:R-:W-:Y:S01]  /*10c0*/  FADD.FTZ R9, R8, R9 ;  /* 0x0000000908097221 */ /* 0x004fe20000010000 */
[----:B------:R-:W-:Y:S01]  /*10d0*/  SHF.R.S32.HI R8, RZ, 0x1f, R4 ;  /* 0x0000001fff087819 */ /* 0x000fe20000011404 */
[----:B---3--:R-:W-:Y:S01]  /*10e0*/  FADD.FTZ R11, R16, R7 ;  /* 0x00000007100b7221 */ /* 0x008fe20000010000 */
[C---:B------:R-:W-:Y:S01]  /*10f0*/  IADD3 R4, P3, R5.reuse, R4, RZ ;  /* 0x0000000405047210 */ /* 0x040fe20007f7e0ff */
[----:B------:R-:W1:Y:S03]  /*1100*/  SHFL.BFLY PT, R7, R6, 0x1, 0x1f ;  /* 0x0c201f0006077f89 */ /* 0x000e6600000e0000 */
[----:B------:R-:W-:Y:S01]  /*1110*/  LEA.HI.X.SX32 R5, R5, R8, 0x1, P3 ;  /* 0x0000000805057211 */ /* 0x000fe200018f0eff */
[----:B------:R-:W2:Y:S01]  /*1120*/  SHFL.BFLY PT, R10, R9, 0x1, 0x1f ;  /* 0x0c201f00090a7f89 */ /* 0x000ea200000e0000 */
[----:B------:R-:W-:-:S03]  /*1130*/  IMAD R8, R42, c[0x0][0x220], RZ ;  /* 0x000088002a087a24 */ /* 0x000fc600078e02ff */
[----:B------:R-:W3:Y:S01]  /*1140*/  SHFL.BFLY PT, R18, R11, 0x1, 0x1f ;  /* 0x0c201f000b127f89 */ /* 0x000ee200000e0000 */
[----:B------:R-:W-:Y:S02]  /*1150*/  IMAD R15, R45, c[0x0][0x224], R8 ;  /* 0x000089002d0f7a24 */ /* 0x000fe400078e0208 */
[----:B0-----:R-:W-:Y:S02]  /*1160*/  FADD.FTZ R14, R13, R14 ;  /* 0x0000000e0d0e7221 */ /* 0x001fe40000010000 */
[----:B-1----:R-:W-:Y:S02]  /*1170*/  FADD.FTZ R12, R6, R7 ;  /* 0x00000007060c7221 */ /* 0x002fe40000010000 */
[----:B--2---:R-:W-:Y:S02]  /*1180*/  FADD.FTZ R10, R9, R10 ;  /* 0x0000000a090a7221 */ /* 0x004fe40000010000 */
[----:B---3--:R-:W-:Y:S01]  /*1190*/  FADD.FTZ R13, R11, R18 ;  /* 0x000000120b0d7221 */ /* 0x008fe20000010000 */
[----:B------:R-:W-:Y:S05]  /*11a0*/  @P2 BRA `(.L_x_1612) ;  /* 0x0000017000002947 */ /* 0x000fea0003800000 */
[----:B------:R-:W-:Y:S01]  /*11b0*/  SHF.R.S32.HI R37, RZ, 0x1f, R36 ;  /* 0x0000001fff257819 */ /* 0x000fe20000011424 */
[----:B------:R-:W-:Y:S01]  /*11c0*/  IMAD R6, R42, c[0x0][0x1c8], RZ ;  /* 0x000072002a067a24 */ /* 0x000fe200078e02ff */
[----:B------:R-:W-:-:S02]  /*11d0*/  ISETP.GE.AND P4, PT, R49, R44, PT ;  /* 0x0000002c3100720c */ /* 0x000fc40003f86270 */
[----:B------:R-:W-:Y:S01]  /*11e0*/  ISETP.GE.AND P3, PT, R51, R44, PT ;  /* 0x0000002c3300720c */ /* 0x000fe20003f66270 */
[C---:B------:R-:W-:Y:S02]  /*11f0*/  IMAD R9, R45.reuse, c[0x0][0x1cc], R6 ;  /* 0x000073002d097a24 */ /* 0x040fe400078e0206 */
[----:B------:R-:W-:Y:S01]  /*1200*/  IMAD.WIDE.U32 R6, R45, c[0x0][0x1c8], R36 ;  /* 0x000072002d067a25 */ /* 0x000fe200078e0024 */
[----:B------:R-:W-:-:S04]  /*1210*/  FSEL R11, R14, RZ, !P3 ;  /* 0x000000ff0e0b7208 */ /* 0x000fc80005800000 */
[----:B------:R-:W-:Y:S01]  /*1220*/  IADD3 R7, R7, R9, RZ ;  /* 0x0000000907077210 */ /* 0x000fe20007ffe0ff */
[----:B------:R-:W-:-:S04]  /*1230*/  IMAD R9, R46, c[0x0][0x1d0], RZ ;  /* 0x000074002e097a24 */ /* 0x000fc800078e02ff */
[----:B------:R-:W-:-:S04]  /*1240*/  IMAD.WIDE.U32 R6, R0, c[0x0][0x1d0], R6 ;  /* 0x0000740000067a25 */ /* 0x000fc800078e0006 */
[----:B------:R-:W-:Y:S01]  /*1250*/  IMAD R9, R0, c[0x0][0x1d4], R9 ;  /* 0x0000750000097a24 */ /* 0x000fe200078e0209 */
[----:B------:R-:W-:-:S04]  /*1260*/  IADD3 R6, P2, R2, R6, RZ ;  /* 0x0000000602067210 */ /* 0x000fc80007f5e0ff */
[----:B------:R-:W-:Y:S02]  /*1270*/  IADD3.X R3, R3, R7, R9, P2, !PT ;  /* 0x0000000703037210 */ /* 0x000fe400017fe409 */
[C---:B------:R-:W-:Y:S02]  /*1280*/  LEA R2, P5, R6.reuse, c[0x0][0x1b0], 0x2 ;  /* 0x00006c0006027a11 */ /* 0x040fe400078a10ff */
[----:B------:R-:W-:Y:S02]  /*1290*/  ISETP.GE.AND P2, PT, R53, R44, PT ;  /* 0x0000002c3500720c */ /* 0x000fe40003f46270 */
[----:B------:R-:W-:Y:S02]  /*12a0*/  LEA.HI.X R3, R6, c[0x0][0x1b4], R3, 0x2, P5 ;  /* 0x00006d0006037a11 */ /* 0x000fe400028f1403 */
[----:B------:R-:W-:Y:S02]  /*12b0*/  FSEL R7, R12, RZ, !P1 ;  /* 0x000000ff0c077208 */ /* 0x000fe40004800000 */
[----:B------:R-:W-:Y:S01]  /*12c0*/  FSEL R9, R10, RZ, !P4 ;  /* 0x000000ff0a097208 */ /* 0x000fe20006000000 */
[----:B------:R0:W-:Y:S01]  /*12d0*/  STG.E [R2.64+0x100], R11 ;  /* 0x0001000b02007986 */ /* 0x0001e2000c101906 */
[----:B------:R-:W-:-:S03]  /*12e0*/  FSEL R13, R13, RZ, !P2 ;  /* 0x000000ff0d0d7208 */ /* 0x000fc60005000000 */
[----:B------:R0:W-:Y:S04]  /*12f0*/  STG.E [R2.64], R7 ;  /* 0x0000000702007986 */ /* 0x0001e8000c101906 */
[----:B------:R0:W-:Y:S04]  /*1300*/  STG.E [R2.64+0x80], R9 ;  /* 0x0000800902007986 */ /* 0x0001e8000c101906 */
[----:B------:R0:W-:Y:S02]  /*1310*/  STG.E [R2.64+0x180], R13 ;  /* 0x0001800d02007986 */ /* 0x0001e4000c101906 */
.L_x_1612:
[----:B------:R-:W-:Y:S05]  /*1320*/  BSYNC B0 ;  /* 0x0000000000007941 */ /* 0x000fea0003800000 */
.L_x_1611:
[----:B------:R-:W-:Y:S01]  /*1330*/  ULDC UR4, c[0x0][0x168] ;  /* 0x00005a0000047ab9 */ /* 0x000fe20000000800 */
[----:B------:R-:W-:Y:S01]  /*1340*/  IMAD.WIDE.U32 R4, R45, c[0x0][0x220], R4 ;  /* 0x000088002d047a25 */ /* 0x000fe200078e0004 */
[----:B------:R-:W-:Y:S01]  /*1350*/  UIADD3 UR4, UR4, 0x7f, URZ ;  /* 0x0000007f04047890 */ /* 0x000fe2000fffe03f */
[----:B------:R-:W-:Y:S01]  /*1360*/  ISETP.NE.U32.AND P1, PT, RZ, c[0x0][0x238], PT ;  /* 0x00008e00ff007a0c */ /* 0x000fe20003f25070 */
[----:B------:R-:W-:Y:S01]  /*1370*/  BSSY B0, `(.L_x_1613) ;  /* 0x0000021000007945 */ /* 0x000fe20003800000 */
[----:B0-----:R-:W-:Y:S01]  /*1380*/  IMAD R3, R46, c[0x0][0x228], RZ ;  /* 0x00008a002e037a24 */ /* 0x001fe200078e02ff */
[----:B------:R-:W-:Y:S01]  /*1390*/  USHF.R.S32.HI UR5, URZ, 0x1f, UR4 ;  /* 0x0000001f3f057899 */ /* 0x000fe20008011404 */
[----:B------:R-:W-:Y:S01]  /*13a0*/  IMAD.IADD R5, R5, 0x1, R15 ;  /* 0x0000000105057824 */ /* 0x000fe200078e020f */
[----:B------:R-:W-:Y:S01]  /*13b0*/  ISETP.NE.AND.EX P1, PT, RZ, c[0x0][0x23c], PT, P1 ;  /* 0x00008f00ff007a0c */ /* 0x000fe20003f25310 */
[C---:B------:R-:W-:Y:S01]  /*13c0*/  IMAD R7, R0.reuse, c[0x0][0x22c], R3 ;  /* 0x00008b0000077a24 */ /* 0x040fe200078e0203 */
[----:B------:R-:W-:Y:S01]  /*13d0*/  ULEA.HI UR5, UR5, UR4, URZ, 0x7 ;  /* 0x0000000405057291 */ /* 0x000fe2000f8f383f */
[----:B------:R-:W-:Y:S01]  /*13e0*/  IMAD.WIDE.U32 R2, R0, c[0x0][0x228], R4 ;  /* 0x00008a0000027a25 */ /* 0x000fe200078e0004 */
[----:B------:R-:W-:-:S02]  /*13f0*/  ISETP.NE.OR P1, PT, R43, RZ, !P1 ;  /* 0x000000ff2b00720c */ /* 0x000fc40004f25670 */
[----:B------:R-:W-:Y:S02]  /*1400*/  ULOP3.LUT UR5, UR5, 0xffffff80, URZ, 0xc0, !UPT ;  /* 0xffffff8005057892 */ /* 0x000fe4000f8ec03f */
[----:B------:R-:W-:Y:S02]  /*1410*/  IADD3 R3, R3, R7, RZ ;  /* 0x0000000703037210 */ /* 0x000fe40007ffe0ff */
[----:B------:R-:W-:Y:S02]  /*1420*/  LEA R8, P2, R2, c[0x0][0x208], 0x2 ;  /* 0x0000820002087a11 */ /* 0x000fe400078410ff */
[----:B------:R-:W-:Y:S02]  /*1430*/  IADD3 R4, -R36, UR5, RZ ;  /* 0x0000000524047c10 */ /* 0x000fe4000fffe1ff */
[----:B------:R-:W-:Y:S02]  /*1440*/  LEA.HI.X R9, R2, c[0x0][0x20c], R3, 0x2, P2 ;  /* 0x0000830002097a11 */ /* 0x000fe400010f1403 */
[----:B------:R-:W-:-:S13]  /*1450*/  ISETP.GE.OR P0, PT, R43, R4, P0 ;  /* 0x000000042b00720c */ /* 0x000fda0000706670 */
[----:B------:R-:W-:Y:S05]  /*1460*/  @P0 BRA `(.L_x_1614) ;  /* 0x0000011000000947 */ /* 0x000fea0003800000 */
[----:B------:R-:W-:Y:S01]  /*1470*/  SHF.R.S32.HI R3, RZ, 0x1f, R43 ;  /* 0x0000001fff037819 */ /* 0x000fe2000001142b */
[----:B------:R-:W-:Y:S01]  /*1480*/  IMAD R42, R42, c[0x0][0x1f8], RZ ;  /* 0x00007e002a2a7a24 */ /* 0x000fe200078e02ff */
[----:B------:R-:W-:Y:S01]  /*1490*/  IADD3 R2, P0, R36, R43, RZ ;  /* 0x0000002b24027210 */ /* 0x000fe20007f1e0ff */
[----:B------:R-:W-:Y:S02]  /*14a0*/  IMAD R7, R46, c[0x0][0x200], RZ ;  /* 0x000080002e077a24 */ /* 0x000fe400078e02ff */
[C---:B------:R-:W-:Y:S01]  /*14b0*/  IMAD R5, R45.reuse, c[0x0][0x1fc], R42 ;  /* 0x00007f002d057a24 */ /* 0x040fe200078e022a */
[----:B------:R-:W-:Y:S01]  /*14c0*/  LEA.HI.X.SX32 R3, R36, R3, 0x1, P0 ;  /* 0x0000000324037211 */ /* 0x000fe200000f0eff */
        /* <DEDUP_REMOVED lines=11> */
.L_x_1614:
[----:B------:R-:W-:Y:S05]  /*1580*/  BSYNC B0 ;  /* 0x0000000000007941 */ /* 0x000fea0003800000 */
.L_x_1613:
[----:B------:R1:W-:Y:S04]  /*1590*/  STG.E.128 [R8.64], RZ ;  /* 0x000000ff08007986 */ /* 0x0003e8000c101d06 */
[----:B------:R1:W-:Y:S04]  /*15a0*/  STG.E.128 [R8.64+0x1000], RZ ;  /* 0x001000ff08007986 */ /* 0x0003e8000c101d06 */
[----:B------:R1:W-:Y:S04]  /*15b0*/  STG.E.128 [R8.64+0x2000], RZ ;  /* 0x002000ff08007986 */ /* 0x0003e8000c101d06 */
[----:B------:R1:W-:Y:S04]  /*15c0*/  STG.E.128 [R8.64+0x3000], RZ ;  /* 0x003000ff08007986 */ /* 0x0003e8000c101d06 */
[----:B------:R1:W-:Y:S04]  /*15d0*/  STG.E.128 [R8.64+0x4000], RZ ;  /* 0x004000ff08007986 */ /* 0x0003e8000c101d06 */
[----:B------:R1:W-:Y:S04]  /*15e0*/  STG.E.128 [R8.64+0x5000], RZ ;  /* 0x005000ff08007986 */ /* 0x0003e8000c101d06 */
[----:B------:R1:W-:Y:S04]  /*15f0*/  STG.E.128 [R8.64+0x6000], RZ ;  /* 0x006000ff08007986 */ /* 0x0003e8000c101d06 */
[----:B------:R1:W-:Y:S01]  /*1600*/  STG.E.128 [R8.64+0x7000], RZ ;  /* 0x007000ff08007986 */ /* 0x0003e2000c101d06 */
[----:B------:R-:W-:Y:S05]  /*1610*/  @P1 EXIT ;  /* 0x000000000000194d */ /* 0x000fea0003800000 */
[----:B------:R-:W-:Y:S02]  /*1620*/  IMAD R0, R47, c[0x0][0x230], R0 ;  /* 0x00008c002f007a24 */ /* 0x000fe400078e0200 */
[----:B0-----:R-:W-:-:S02]  /*1630*/  IMAD.MOV.U32 R3, RZ, RZ, 0x4 ;  /* 0x00000004ff037424 */ /* 0x001fc400078e00ff */
[----:B------:R-:W-:-:S04]  /*1640*/  IMAD R0, R0, c[0x0][0x170], R45 ;  /* 0x00005c0000007a24 */ /* 0x000fc800078e022d */
[----:B------:R-:W-:-:S05]  /*1650*/  IMAD.WIDE R2, R0, R3, c[0x0][0x238] ;  /* 0x00008e0000027625 */ /* 0x000fca00078e0203 */
[----:B------:R-:W-:Y:S01]  /*1660*/  STG.E [R2.64], RZ ;  /* 0x000000ff02007986 */ /* 0x000fe2000c101906 */
[----:B------:R-:W-:Y:S05]  /*1670*/  EXIT ;  /* 0x000000000000794d */ /* 0x000fea0003800000 */
.L_x_1615:
        /* <DEDUP_REMOVED lines=16> */
.L_x_1850:


//--------------------- .text._ZN7cutlass13device_kernelIN5flash19enable_sm80_to_sm89INS1_16FlashAttnBwdSm80INS1_25CollectiveMainloopBwdSm80ILi2ELi2EN4cute5tupleIJNS5_1CILi128EEES8_NS7_ILi64EEEEEENS_10bfloat16_tEfNS_4arch4Sm80ELb1ELb0ELb0ELb1ELb0ELb0ELb0ELb0ELi2ELi4ELi4ELi4ELb0EEENS1_21CollectiveEpilogueBwdISA_SB_SD_Li256ELb1ELb0ELi2EEENS1_25SingleTileBwdLPTSchedulerILb1ELi128ELb0EEEEEEEEEvNT_6ParamsE --------------------------
	.section	.text._ZN7cutlass13device_kernelIN5flash19enable_sm80_to_sm89INS1_16FlashAttnBwdSm80INS1_25CollectiveMainloopBwdSm80ILi2ELi2EN4cute5tupleIJNS5_1CILi128EEES8_NS7_ILi64EEEEEENS_10bfloat16_tEfNS_4arch4Sm80ELb1ELb0ELb0ELb1ELb0ELb0ELb0ELb0ELi2ELi4ELi4ELi4ELb0EEENS1_21CollectiveEpilogueBwdISA_SB_SD_Li256ELb1ELb0ELi2EEENS1_25SingleTileBwdLPTSchedulerILb1ELi128ELb0EEEEEEEEEvNT_6ParamsE,"ax",@progbits
	.sectioninfo	@"SHI_REGISTERS=255"
	.align	128
.text._ZN7cutlass13device_kernelIN5flash19enable_sm80_to_sm89INS1_16FlashAttnBwdSm80INS1_25CollectiveMainloopBwdSm80ILi2ELi2EN4cute5tupleIJNS5_1CILi128EEES8_NS7_ILi64EEEEEENS_10bfloat16_tEfNS_4arch4Sm80ELb1ELb0ELb0ELb1ELb0ELb0ELb0ELb0ELi2ELi4ELi4ELi4ELb0EEENS1_21CollectiveEpilogueBwdISA_SB_SD_Li256ELb1ELb0ELi2EEENS1_25SingleTileBwdLPTSchedulerILb1ELi128ELb0EEEEEEEEEvNT_6ParamsE:
        .type           _ZN7cutlass13device_kernelIN5flash19enable_sm80_to_sm89INS1_16FlashAttnBwdSm80INS1_25CollectiveMainloopBwdSm80ILi2ELi2EN4cute5tupleIJNS5_1CILi128EEES8_NS7_ILi64EEEEEENS_10bfloat16_tEfNS_4arch4Sm80ELb1ELb0ELb0ELb1ELb0ELb0ELb0ELb0ELi2ELi4ELi4ELi4ELb0EEENS1_21CollectiveEpilogueBwdISA_SB_SD_Li256ELb1ELb0ELi2EEENS1_25SingleTileBwdLPTSchedulerILb1ELi128ELb0EEEEEEEEEvNT_6ParamsE,@function
        .size           _ZN7cutlass13device_kernelIN5flash19enable_sm80_to_sm89INS1_16FlashAttnBwdSm80INS1_25CollectiveMainloopBwdSm80ILi2ELi2EN4cute5tupleIJNS5_1CILi128EEES8_NS7_ILi64EEEEEENS_10bfloat16_tEfNS_4arch4Sm80ELb1ELb0ELb0ELb1ELb0ELb0ELb0ELb0ELi2ELi4ELi4ELi4ELb0EEENS1_21CollectiveEpilogueBwdISA_SB_SD_Li256ELb1ELb0ELi2EEENS1_25SingleTileBwdLPTSchedulerILb1ELi128ELb0EEEEEEEEEvNT_6ParamsE,(.L_x_1851 - _ZN7cutlass13device_kernelIN5flash19enable_sm80_to_sm89INS1_16FlashAttnBwdSm80INS1_25CollectiveMainloopBwdSm80ILi2ELi2EN4cute5tupleIJNS5_1CILi128EEES8_NS7_ILi64EEEEEENS_10bfloat16_tEfNS_4arch4Sm80ELb1ELb0ELb0ELb1ELb0ELb0ELb0ELb0ELi2ELi4ELi4ELi4ELb0EEENS1_21CollectiveEpilogueBwdISA_SB_SD_Li256ELb1ELb0ELi2EEENS1_25SingleTileBwdLPTSchedulerILb1ELi128ELb0EEEEEEEEEvNT_6ParamsE)
        .other          _ZN7cutlass13device_kernelIN5flash19enable_sm80_to_sm89INS1_16FlashAttnBwdSm80INS1_25CollectiveMainloopBwdSm80ILi2ELi2EN4cute5tupleIJNS5_1CILi128EEES8_NS7_ILi64EEEEEENS_10bfloat16_tEfNS_4arch4Sm80ELb1ELb0ELb0ELb1ELb0ELb0ELb0ELb0ELi2ELi4ELi4ELi4ELb0EEENS1_21CollectiveEpilogueBwdISA_SB_SD_Li256ELb1ELb0ELi2EEENS1_25SingleTileBwdLPTSchedulerILb1ELi128ELb0EEEEEEEEEvNT_6ParamsE,@"STO_CUDA_ENTRY STV_DEFAULT"
_ZN7cutlass13device_kernelIN5flash19enable_sm80_to_sm89INS1_16FlashAttnBwdSm80INS1_25CollectiveMainloopBwdSm80ILi2ELi2EN4cute5tupleIJNS5_1CILi128EEES8_NS7_ILi64EEEEEENS_10bfloat16_tEfNS_4arch4Sm80ELb1ELb0ELb0ELb1ELb0ELb0ELb0ELb0ELi2ELi4ELi4ELi4ELb0EEENS1_21CollectiveEpilogueBwdISA_SB_SD_Li256ELb1ELb0ELi2EEENS1_25SingleTileBwdLPTSchedulerILb1ELi128ELb0EEEEEEEEEvNT_6ParamsE:
[----:B------:R-:W-:Y:S02]  /*0000*/  MOV R1, c[0x0][0x28] ;  /* 0x00000a0000017a02 */ /* 0x000fe40000000f00 */
[----:B------:R-:W1:Y:S01]  /*0010*/  S2R R20, SR_TID.X ;  /* 0x0000000000147919 */ /* 0x000e620000002100 */
[----:B------:R-:W2:Y:S01]  /*0020*/  S2UR UR4, SR_CTAID.X ;  /* 0x00000000000479c3 */ /* 0x000ea20000002500 */
[----:B------:R-:W-:Y:S01]  /*0030*/  ULDC.64 UR14, c[0x0][0x118] ;  /* 0x00004600000e7ab9 */ /* 0x000fe20000000a00 */
[----:B------:R-:W-:Y:S02]  /*0040*/  IADD3 R1, R1, -0x58, RZ ;  /* 0xffffffa801017810 */ /* 0x000fe40007ffe0ff */
[----:B-1----:R-:W-:-:S06]  /*0050*/  SHF.R.U32.HI R0, RZ, 0x5, R20 ;  /* 0x00000005ff007819 */ /* 0x002fcc0000011614 */
        /* <DEDUP_REMOVED lines=8> */
[----:B------:R-:W-:Y:S02]  /*00e0*/  @UP0 UMOV UR7, UR11 ;  /* 0x0000000b00070c82 */ /* 0x000fe40008000000 */
        /* <DEDUP_REMOVED lines=12> */
[----:B------:R-:W-:Y:S02]  /*01b0*/  @UP0 UMOV UR9, UR11 ;  /* 0x0000000b00090c82 */ /* 0x000fe40008000000 */
[----:B------:R-:W-:-:S04]  /*01c0*/  @UP0 USHF.R.U32.HI UR13, URZ, UR5, UR9 ;  /* 0x000000053f0d0299 */ /* 0x000fc80008011609 */
[----:B------:R-:W-:Y:S01]  /*01d0*/  UIMAD UR7, UR13, UR7, URZ ;  /* 0x000000070d0772a4 */ /* 0x000fe2000f8e023f */
[----:B------:R-:W-:Y:S05]  /*01e0*/  BRA `(.L_x_1618) ;  /* 0x0000008000007947 */ /* 0x000fea0003800000 */
.L_x_1617:
[----:B------:R-:W-:Y:S02]  /*01f0*/  ULDC UR7, c[0x0][0x3ac] ;  /* 0x0000eb0000077ab9 */ /* 0x000fe40000000800 */
[----:B------:R-:W-:Y:S02]  /*0200*/  UISETP.NE.AND UP0, UPT, UR7, 0x1, UPT ;  /* 0x000000010700788c */ /* 0x000fe4000bf05270 */
[----:B------:R-:W-:Y:S02]  /*0210*/  ULDC.64 UR4, c[0x0][0x3b0] ;  /* 0x0000ec0000047ab9 */ /* 0x000fe40000000a00 */
[----:B------:R-:W-:Y:S02]  /*0220*/  UIMAD.WIDE.U32 UR10, UR6, UR4, URZ ;  /* 0x00000004060a72a5 */ /* 0x000fe4000f8e003f */
[----:B------:R-:W-:-:S05]  /*0230*/  UMOV UR13, UR6 ;  /* 0x00000006000d7c82 */ /* 0x000fca0008000000 */
[----:B------:R-:W-:Y:S02]  /*0240*/  @UP0 UMOV UR9, UR11 ;  /* 0x0000000b00090c82 */ /* 0x000fe40008000000 */
[----:B------:R-:W-:-:S04]  /*0250*/  @UP0 USHF.R.U32.HI UR13, URZ, UR5, UR9 ;  /* 0x000000053f0d0299 */ /* 0x000fc80008011609 */
[----:B------:R-:W-:-:S04]  /*0260*/  UIMAD UR7, UR13, UR7, URZ ;  /* 0x000000070d0772a4 */ /* 0x000fc8000f8e023f */
.L_x_1618:
[----:B------:R-:W-:Y:S01]  /*0270*/  UIADD3 UR9, UR6, -UR7, URZ ;  /* 0x8000000706097290 */ /* 0x000fe2000fffe03f */
[----:B------:R-:W-:Y:S01]  /*0280*/  ISETP.NE.U32.AND P0, PT, RZ, c[0x0][0x3e0], PT ;  /* 0x0000f800ff007a0c */ /* 0x000fe20003f05070 */
[----:B------:R-:W-:Y:S02]  /*0290*/  ULDC.64 UR4, c[0x0][0x3a8] ;  /* 0x0000ea0000047ab9 */ /* 0x000fe40000000a00 */
[----:B------:R-:W-:Y:S01]  /*02a0*/  ULDC.64 UR6, c[0x0][0x3a0] ;  /* 0x0000e80000067ab9 */ /* 0x000fe20000000a00 */
[----:B------:R-:W-:Y:S01]  /*02b0*/  ISETP.NE.AND.EX P0, PT, RZ, c[0x0][0x3e4], PT, P0 ;  /* 0x0000f900ff007a0c */ /* 0x000fe20003f05300 */
[----:B------:R-:W-:Y:S02]  /*02c0*/  UISETP.NE.AND UP0, UPT, UR6, 0x1, UPT ;  /* 0x000000010600788c */ /* 0x000fe4000bf05270 */
[----:B------:R-:W-:-:S04]  /*02d0*/  UIMAD UR5, UR8, UR5, UR9 ;  /* 0x00000005080572a4 */ /* 0x000fc8000f8e0209 */
[----:B------:R-:W-:-:S03]  /*02e0*/  UIMAD.WIDE.U32 UR8, UR5, UR7, URZ ;  /* 0x00000007050872a5 */ /* 0x000fc6000f8e003f */
[----:B------:R-:W-:-:S04]  /*02f0*/  UMOV UR11, UR5 ;  /* 0x00000005000b7c82 */ /* 0x000fc80008000000 */
[----:B------:R-:W-:Y:S02]  /*0300*/  @UP0 UMOV UR7, UR9 ;  /* 0x0000000900070c82 */ /* 0x000fe40008000000 */
[----:B------:R-:W-:-:S04]  /*0310*/  @UP0 USHF.R.U32.HI UR11, URZ, UR4, UR7 ;  /* 0x000000043f0b0299 */ /* 0x000fc80008011607 */
[----:B------:R-:W-:-:S04]  /*0320*/  UIADD3 UR12, -UR11, URZ, URZ ;  /* 0x0000003f0b0c7290 */ /* 0x000fc8000fffe13f */
[----:B------:R-:W-:Y:S01]  /*0330*/  UIMAD UR12, UR12, UR6, UR5 ;  /* 0x000000060c0c72a4 */ /* 0x000fe2000f8e0205 */
[----:B------:R-:W-:Y:S05]  /*0340*/  @!P0 BRA `(.L_x_1619) ;  /* 0x0000008000008947 */ /* 0x000fea0003800000 */
[----:B------:R-:W-:Y:S02]  /*0350*/  UMOV UR4, 0x4 ;  /* 0x0000000400047882 */ /* 0x000fe40000000000 */
[----:B------:R-:W-:Y:S02]  /*0360*/  ULDC.64 UR6, c[0x0][0x3e0] ;  /* 0x0000f80000067ab9 */ /* 0x000fe40000000a00 */
[----:B------:R-:W-:-:S06]  /*0370*/  UIMAD.WIDE UR4, UR11, UR4, UR6 ;  /* 0x000000040b0472a5 */ /* 0x000fcc000f8e0206 */
[----:B------:R-:W-:Y:S02]  /*0380*/  MOV R2, UR4 ;  /* 0x0000000400027c02 */ /* 0x000fe40008000f00 */
[----:B------:R-:W-:-:S05]  /*0390*/  MOV R3, UR5 ;  /* 0x0000000500037c02 */ /* 0x000fca0008000f00 */
[----:B------:R-:W2:Y:S02]  /*03a0*/  LDG.E R0, [R2.64] ;  /* 0x0000000e02007981 */ /* 0x000ea4000c1e1900 */
[----:B--2---:R1:W2:Y:S02]  /*03b0*/  R2UR UR5, R0 ;  /* 0x00000000000573c2 */ /* 0x0042a400000e0000 */
[----:B-12---:R-:W-:Y:S05]  /*03c0*/  BRA `(.L_x_1620) ;  /* 0x000000f000007947 */ /* 0x006fea0003800000 */
.L_x_1619:
[----:B------:R-:W-:-:S04]  /*03d0*/  ISETP.NE.U32.AND P0, PT, RZ, c[0x0][0x3d8], PT ;  /* 0x0000f600ff007a0c */ /* 0x000fc80003f05070 */
[----:B------:R-:W-:-:S13]  /*03e0*/  ISETP.NE.AND.EX P0, PT, RZ, c[0x0][0x3dc], PT, P0 ;  /* 0x0000f700ff007a0c */ /* 0x000fda0003f05300 */
[----:B------:R-:W-:Y:S05]  /*03f0*/  @!P0 BRA `(.L_x_1621) ;  /* 0x000000b000008947 */ /* 0x000fea0003800000 */
[----:B------:R-:W-:Y:S02]  /*0400*/  UMOV UR4, 0x4 ;  /* 0x0000000400047882 */ /* 0x000fe40000000000 */
[----:B------:R-:W-:Y:S02]  /*0410*/  ULDC.64 UR6, c[0x0][0x3d8] ;  /* 0x0000f60000067ab9 */ /* 0x000fe40000000a00 */
[----:B------:R-:W-:-:S06]  /*0420*/  UIMAD.WIDE UR4, UR11, UR4, UR6 ;  /* 0x000000040b0472a5 */ /* 0x000fcc000f8e0206 */
[----:B------:R-:W-:Y:S02]  /*0430*/  MOV R2, UR4 ;  /* 0x0000000400027c02 */ /* 0x000fe40008000f00 */
[----:B------:R-:W-:-:S05]  /*0440*/  MOV R3, UR5 ;  /* 0x0000000500037c02 */ /* 0x000fca0008000f00 */
[----:B------:R-:W2:Y:S04]  /*0450*/  LDG.E R4, [R2.64] ;  /* 0x0000000e02047981 */ /* 0x000ea8000c1e1900 */
[----:B------:R-:W3:Y:S01]  /*0460*/  LDG.E R0, [R2.64+0x4] ;  /* 0x0000040e02007981 */ /* 0x000ee2000c1e1900 */
[----:B--2---:R-:W1:Y:S08]  /*0470*/  R2UR UR5, R4 ;  /* 0x00000000040573c2 */ /* 0x004e7000000e0000 */
[----:B---3--:R-:W1:Y:S02]  /*0480*/  R2UR UR4, R0 ;  /* 0x00000000000473c2 */ /* 0x008e6400000e0000 */
[----:B-1----:R-:W-:Y:S01]  /*0490*/  UIADD3 UR5, -UR5, UR4, URZ ;  /* 0x0000000405057290 */ /* 0x002fe2000fffe13f */
[----:B------:R-:W-:Y:S05]  /*04a0*/  BRA `(.L_x_1620) ;  /* 0x0000001000007947 */ /* 0x000fea0003800000 */
.L_x_1621:
[----:B------:R-:W-:Y:S02]  /*04b0*/  ULDC UR5, c[0x0][0x3d4] ;  /* 0x0000f50000057ab9 */ /* 0x000fe40000000800 */
.L_x_1620:
[----:B------:R-:W-:-:S04]  /*04c0*/  UIADD3 UR5, UR5, 0x7f, URZ ;  /* 0x0000007f05057890 */ /* 0x000fc8000fffe03f */
[----:B------:R-:W-:-:S04]  /*04d0*/  USHF.R.S32.HI UR4, URZ, 0x1f, UR5 ;  /* 0x0000001f3f047899 */ /* 0x000fc80008011405 */
[----:B------:R-:W-:-:S04]  /*04e0*/  ULEA.HI UR4, UR4, UR5, URZ, 0x7 ;  /* 0x0000000504047291 */ /* 0x000fc8000f8f383f */
[----:B------:R-:W-:-:S04]  /*04f0*/  USHF.R.S32.HI UR4, URZ, 0x7, UR4 ;  /* 0x000000073f047899 */ /* 0x000fc80008011404 */
[----:B------:R-:W-:-:S04]  /*0500*/  UISETP.GE.AND UP0, UPT, UR13, UR4, UPT ;  /* 0x000000040d00728c */ /* 0x000fc8000bf06270 */
[----:B------:R-:W-:Y:S01]  /*0510*/  USEL UR11, UR11, 0xffffffff, !UP0 ;  /* 0xffffffff0b0b7887 */ /* 0x000fe2000c000000 */
[----:B------:R-:W-:Y:S05]  /*0520*/  BRA `(.L_x_1622) ;  /* 0x0000049000007947 */ /* 0x000fea0003800000 */
.L_x_1616:
        /* <DEDUP_REMOVED lines=22> */
.L_x_1623:
        /* <DEDUP_REMOVED lines=8> */
.L_x_1624:
        /* <DEDUP_REMOVED lines=22> */
.L_x_1625:
        /* <DEDUP_REMOVED lines=14> */
.L_x_1627:
[----:B------:R-:W-:Y:S02]  /*0950*/  ULDC UR5, c[0x0][0x3d4] ;  /* 0x0000f50000057ab9 */ /* 0x000fe40000000800 */
.L_x_1626:
[----:B------:R-:W-:-:S04]  /*0960*/  UIADD3 UR5, UR5, 0x7f, URZ ;  /* 0x0000007f05057890 */ /* 0x000fc8000fffe03f */
[----:B------:R-:W-:-:S04]  /*0970*/  USHF.R.S32.HI UR4, URZ, 0x1f, UR5 ;  /* 0x0000001f3f047899 */ /* 0x000fc80008011405 */
[----:B------:R-:W-:-:S04]  /*0980*/  ULEA.HI UR4, UR4, UR5, URZ, 0x7 ;  /* 0x0000000504047291 */ /* 0x000fc8000f8f383f */
[----:B------:R-:W-:-:S04]  /*0990*/  USHF.R.S32.HI UR4, URZ, 0x7, UR4 ;  /* 0x000000073f047899 */ /* 0x000fc80008011404 */
[----:B------:R-:W-:-:S04]  /*09a0*/  UISETP.GE.AND UP0, UPT, UR13, UR4, UPT ;  /* 0x000000040d00728c */ /* 0x000fc8000bf06270 */
[----:B------:R-:W-:-:S06]  /*09b0*/  USEL UR11, UR11, 0xffffffff, !UP0 ;  /* 0xffffffff0b0b7887 */ /* 0x000fcc000c000000 */
.L_x_1622:
[----:B------:R-:W-:-:S13]  /*09c0*/  ISETP.LE.AND P0, PT, RZ, UR11, PT ;  /* 0x0000000bff007c0c */ /* 0x000fda000bf03270 */
[----:B------:R-:W-:Y:S05]  /*09d0*/  @!P0 EXIT ;  /* 0x000000000000894d */ /* 0x000fea0003800000 */
[----:B------:R-:W-:Y:S02]  /*09e0*/  ULDC.64 UR4, c[0x0][0x2c8] ;  /* 0x0000b20000047ab9 */ /* 0x000fe40000000a00 */
[----:B------:R-:W-:Y:S02]  /*09f0*/  UISETP.NE.U32.AND UP2, UPT, URZ, UR4, UPT ;  /* 0x000000043f00728c */ /* 0x000fe4000bf45070 */
[----:B------:R-:W-:Y:S02]  /*0a00*/  UMOV UR6, 0x4 ;  /* 0x0000000400067882 */ /* 0x000fe40000000000 */
[----:B------:R-:W-:Y:S02]  /*0a10*/  UISETP.NE.AND.EX UP2, UPT, URZ, UR5, UPT, UP2 ;  /* 0x000000053f00728c */ /* 0x000fe4000bf45320 */
[----:B------:R-:W-:Y:S02]  /*0a20*/  ULDC.64 UR8, c[0x0][0x2c8] ;  /* 0x0000b20000087ab9 */ /* 0x000fe40000000a00 */
[----:B------:R-:W-:-:S02]  /*0a30*/  UIMAD.WIDE UR8, UR11, UR6, UR8 ;  /* 0x000000060b0872a5 */ /* 0x000fc4000f8e0208 */
[----:B------:R-:W-:Y:S01]  /*0a40*/  PLOP3.LUT P2, PT, PT, PT, UP2, 0x80, 0x0 ;  /* 0x000000000000781c */ /* 0x000fe20003f4f028 */
[----:B------:R-:W-:Y:S02]  /*0a50*/  ULDC.64 UR4, c[0x0][0x2d8] ;  /* 0x0000b60000047ab9 */ /* 0x000fe40000000a00 */
[----:B------:R-:W-:Y:S01]  /*0a60*/  UISETP.NE.U32.AND UP0, UPT, URZ, UR4, UPT ;  /* 0x000000043f00728c */ /* 0x000fe2000bf05070 */
[----:B------:R-:W-:Y:S02]  /*0a70*/  IMAD.U32 R6, RZ, RZ, UR8 ;  /* 0x00000008ff067e24 */ /* 0x000fe4000f8e00ff */
[----:B------:R-:W-:Y:S01]  /*0a80*/  IMAD.U32 R7, RZ, RZ, UR9 ;  /* 0x00000009ff077e24 */ /* 0x000fe2000f8e00ff */
[----:B------:R-:W-:-:S06]  /*0a90*/  UISETP.NE.AND.EX UP0, UPT, URZ, UR5, UPT, UP0 ;  /* 0x000000053f00728c */ /* 0x000fcc000bf05300 */
[----:B------:R-:W2:Y:S01]  /*0aa0*/  @P2 LDG.E R4, [R6.64] ;  /* 0x0000000e06042981 */ /* 0x000ea2000c1e1900 */
[----:B------:R-:W-:Y:S01]  /*0ab0*/  ULDC.64 UR4, c[0x0][0x2d8] ;  /* 0x0000b60000047ab9 */ /* 0x000fe20000000a00 */
[----:B------:R-:W-:-:S03]  /*0ac0*/  PLOP3.LUT P0, PT, PT, PT, UP0, 0x80, 0x0 ;  /* 0x000000000000781c */ /* 0x000fc60003f0f008 */
[----:B------:R-:W-:-:S06]  /*0ad0*/  @UP0 UIMAD.WIDE UR4, UR11, UR6, UR4 ;  /* 0x000000060b0402a5 */ /* 0x000fcc000f8e0204 */
[----:B------:R-:W-:Y:S01]  /*0ae0*/  MOV R2, UR4 ;  /* 0x0000000400027c02 */ /* 0x000fe20008000f00 */
[----:B------:R-:W-:Y:S01]  /*0af0*/  IMAD.U32 R3, RZ, RZ, UR5 ;  /* 0x00000005ff037e24 */ /* 0x000fe2000f8e00ff */
[----:B------:R-:W-:Y:S02]  /*0b00*/  ULDC.64 UR4, c[0x0][0x2d0] ;  /* 0x0000b40000047ab9 */ /* 0x000fe40000000a00 */
[----:B------:R-:W-:Y:S01]  /*0b10*/  UISETP.NE.U32.AND UP1, UPT, URZ, UR4, UPT ;  /* 0x000000043f00728c */ /* 0x000fe2000bf25070 */
[----:B------:R-:W-:Y:S01]  /*0b20*/  CS2R R10, SRZ ;  /* 0x00000000000a7805 */ /* 0x000fe2000001ff00 */
[----:B------:R1:W3:Y:S02]  /*0b30*/  @P0 LDG.E R0, [R2.64] ;  /* 0x0000000e02000981 */ /* 0x0002e4000c1e1900 */
[----:B------:R-:W-:-:S03]  /*0b40*/  UISETP.NE.AND.EX UP1, UPT, URZ, UR5, UPT, UP1 ;  /* 0x000000053f00728c */ /* 0x000fc6000bf25310 */
[----:B------:R-:W-:Y:S01]  /*0b50*/  ULDC.64 UR4, c[0x0][0x2d0] ;  /* 0x0000b40000047ab9 */ /* 0x000fe20000000a00 */
[----:B------:R4:W5:Y:S01]  /*0b60*/  @P2 LDG.E R10, [R6.64] ;  /* 0x0000000e060a2981 */ /* 0x000962000c1e1900 */
[----:B------:R-:W-:Y:S01]  /*0b70*/  UIMAD.WIDE UR4, UR11, UR6, UR4 ;  /* 0x000000060b0472a5 */ /* 0x000fe2000f8e0204 */
[----:B------:R-:W-:-:S05]  /*0b80*/  PLOP3.LUT P1, PT, PT, PT, UP1, 0x80, 0x0 ;  /* 0x000000000000781c */ /* 0x000fca0003f2f018 */
[----:B-1----:R-:W-:Y:S01]  /*0b90*/  MOV R2, UR4 ;  /* 0x0000000400027c02 */ /* 0x002fe20008000f00 */
[----:B------:R-:W-:-:S07]  /*0ba0*/  IMAD.U32 R3, RZ, RZ, UR5 ;  /* 0x00000005ff037e24 */ /* 0x000fce000f8e00ff */
[----:B------:R4:W5:Y:S01]  /*0bb0*/  @P1 LDG.E R11, [R2.64] ;  /* 0x0000000e020b1981 */ /* 0x000962000c1e1900 */
[----:B------:R-:W-:Y:S02]  /*0bc0*/  ULDC UR10, c[0x0][0x168] ;  /* 0x00005a00000a7ab9 */ /* 0x000fe40000000800 */
[----:B------:R-:W-:Y:S02]  /*0bd0*/  UMOV UR21, URZ ;  /* 0x0000003f00157c82 */ /* 0x000fe40008000000 */
[----:B------:R-:W-:Y:S01]  /*0be0*/  ULDC UR9, c[0x0][0x198] ;  /* 0x0000660000097ab9 */ /* 0x000fe20000000800 */
[----:B--2---:R-:W1:Y:S02]  /*0bf0*/  @P2 R2UR UR5, R4 ;  /* 0x00000000040523c2 */ /* 0x004e6400000e0000 */
[----:B-1----:R-:W-:-:S04]  /*0c00*/  @UP2 ULEA UR5, UR11, UR5, 0x7 ;  /* 0x000000050b052291 */ /* 0x002fc8000f8e383f */
[----:B------:R-:W-:-:S04]  /*0c10*/  @UP2 USHF.R.S32.HI UR4, URZ, 0x1f, UR5 ;  /* 0x0000001f3f042899 */ /* 0x000fc80008011405 */
[----:B------:R-:W-:Y:S01]  /*0c20*/  @UP2 ULEA.HI UR4, UR4, UR5, URZ, 0x7 ;  /* 0x0000000504042291 */ /* 0x000fe2000f8f383f */
[----:B---3--:R4:W1:Y:S03]  /*0c30*/  @P0 R2UR UR10, R0 ;  /* 0x00000000000a03c2 */ /* 0x00886600000e0000 */
[----:B------:R-:W-:Y:S01]  /*0c40*/  @UP2 ULOP3.LUT UR21, UR4, 0xffffff80, URZ, 0xc0, !UPT ;  /* 0xffffff8004152892 */ /* 0x000fe2000f8ec03f */
[----:B------:R-:W-:Y:S06]  /*0c50*/  @P0 BRA `(.L_x_1628) ;  /* 0x0000006000000947 */ /* 0x000fec0003800000 */
[----:B------:R-:W-:Y:S05]  /*0c60*/  @!P2 BRA `(.L_x_1628) ;  /* 0x000000500000a947 */ /* 0x000fea0003800000 */
[----:B------:R-:W2:Y:S04]  /*0c70*/  LDG.E R4, [R6.64] ;  /* 0x0000000e06047981 */ /* 0x000ea8000c1e1900 */
[----:B----4-:R-:W3:Y:S01]  /*0c80*/  LDG.E R0, [R6.64+0x4] ;  /* 0x0000040e06007981 */ /* 0x010ee2000c1e1900 */
[----:B-12---:R-:W1:Y:S08]  /*0c90*/  R2UR UR10, R4 ;  /* 0x00000000040a73c2 */ /* 0x006e7000000e0000 */
[----:B---3--:R-:W1:Y:S02]  /*0ca0*/  R2UR UR4, R0 ;  /* 0x00000000000473c2 */ /* 0x008e6400000e0000 */
[----:B-1----:R-:W-:-:S06]  /*0cb0*/  UIADD3 UR10, -UR10, UR4, URZ ;  /* 0x000000040a0a7290 */ /* 0x002fcc000fffe13f */
.L_x_1628:
[----:B------:R-:W-:-:S04]  /*0cc0*/  ISETP.NE.U32.AND P0, PT, RZ, c[0x0][0x2e0], PT ;  /* 0x0000b800ff007a0c */ /* 0x000fc80003f05070 */
[----:B------:R-:W-:-:S13]  /*0cd0*/  ISETP.NE.AND.EX P0, PT, RZ, c[0x0][0x2e4], PT, P0 ;  /* 0x0000b900ff007a0c */ /* 0x000fda0003f05300 */
[----:B------:R-:W-:Y:S05]  /*0ce0*/  @!P0 BRA `(.L_x_1629) ;  /* 0x0000007000008947 */ /* 0x000fea0003800000 */
[----:B------:R-:W-:Y:S02]  /*0cf0*/  ULDC.64 UR4, c[0x0][0x2e0] ;  /* 0x0000b80000047ab9 */ /* 0x000fe40000000a00 */
[----:B------:R-:W-:-:S06]  /*0d00*/  UIMAD.WIDE UR4, UR11, UR6, UR4 ;  /* 0x000000060b0472a5 */ /* 0x000fcc000f8e0204 */
[----:B----4-:R-:W-:Y:S02]  /*0d10*/  MOV R2, UR4 ;  /* 0x0000000400027c02 */ /* 0x010fe40008000f00 */
[----:B------:R-:W-:-:S05]  /*0d20*/  MOV R3, UR5 ;  /* 0x0000000500037c02 */ /* 0x000fca0008000f00 */
[----:B------:R-:W2:Y:S02]  /*0d30*/  LDG.E R0, [R2.64] ;  /* 0x0000000e02007981 */ /* 0x000ea4000c1e1900 */
[----:B--2---:R2:W3:Y:S01]  /*0d40*/  R2UR UR9, R0 ;  /* 0x00000000000973c2 */ /* 0x0044e200000e0000 */
[----:B------:R-:W-:Y:S05]  /*0d50*/  BRA `(.L_x_1630) ;  /* 0x0000006000007947 */ /* 0x000fea0003800000 */
.L_x_1629:
[----:B------:R-:W-:Y:S05]  /*0d60*/  @!P1 BRA `(.L_x_1630) ;  /* 0x0000005000009947 */ /* 0x000fea0003800000 */
[----:B----4-:R2:W3:Y:S04]  /*0d70*/  LDG.E R0, [R2.64] ;  /* 0x0000000e02007981 */ /* 0x0104e8000c1e1900 */
[----:B--2---:R-:W2:Y:S01]  /*0d80*/  LDG.E R2, [R2.64+0x4] ;  /* 0x0000040e02027981 */ /* 0x004ea2000c1e1900 */
[----:B---3--:R-:W3:Y:S08]  /*0d90*/  R2UR UR9, R0 ;  /* 0x00000000000973c2 */ /* 0x008ef000000e0000 */
[----:B--2---:R-:W3:Y:S02]  /*0da0*/  R2UR UR4, R2 ;  /* 0x00000000020473c2 */ /* 0x004ee400000e0000 */
[----:B---3--:R-:W-:-:S06]  /*0db0*/  UIADD3 UR9, -UR9, UR4, URZ ;  /* 0x0000000409097290 */ /* 0x008fcc000fffe13f */
.L_x_1630:
[----:B------:R-:W-:Y:S01]  /*0dc0*/  USHF.L.U32 UR27, UR13, 0x7, URZ ;  /* 0x000000070d1b7899 */ /* 0x000fe2000800063f */
[----:B------:R-:W-:Y:S01]  /*0dd0*/  PLOP3.LUT P1, PT, PT, PT, PT, 0x80, 0x0 ;  /* 0x000000000000781c */ /* 0x000fe20003f2f070 */
[----:B------:R-:W-:Y:S01]  /*0de0*/  ULDC UR4, c[0x0][0x2a4] ;  /* 0x0000a90000047ab9 */ /* 0x000fe20000000800 */
[----:B------:R-:W-:Y:S01]  /*0df0*/  CS2R R126, SRZ ;  /* 0x00000000007e7805 */ /* 0x000fe2000001ff00 */
[----:B---3--:R-:W-:Y:S01]  /*0e00*/  UIADD3 UR4, UR27, -UR4, -UR9 ;  /* 0x800000041b047290 */ /* 0x008fe2000fffe809 */
[----:B------:R-:W-:Y:S01]  /*0e10*/  CS2R R124, SRZ ;  /* 0x00000000007c7805 */ /* 0x000fe2000001ff00 */
[----:B-1----:R-:W-:Y:S01]  /*0e20*/  UIADD3 UR5, UR10, 0x7f, URZ ;  /* 0x0000007f0a057890 */ /* 0x002fe2000fffe03f */
[----:B------:R-:W-:Y:S01]  /*0e30*/  CS2R R130, SRZ ;  /* 0x0000000000827805 */ /* 0x000fe2000001ff00 */
[----:B------:R-:W-:Y:S01]  /*0e40*/  UIADD3 UR4, UR4, UR10, URZ ;  /* 0x0000000a04047290 */ /* 0x000fe2000fffe03f */
[----:B------:R-:W-:Y:S01]  /*0e50*/  CS2R R8, SRZ ;  /* 0x0000000000087805 */ /* 0x000fe2000001ff00 */
[----:B------:R-:W-:Y:S01]  /*0e60*/  IMAD.MOV.U32 R128, RZ, RZ, RZ ;  /* 0x000000ffff807224 */ /* 0x000fe200078e00ff */
[----:B------:R-:W-:Y:S01]  /*0e70*/  CS2R R120, SRZ ;  /* 0x0000000000787805 */ /* 0x000fe2000001ff00 */
[----:B------:R-:W-:Y:S01]  /*0e80*/  USHF.R.S32.HI UR22, URZ, 0x1f, UR4 ;  /* 0x0000001f3f167899 */ /* 0x000fe20008011404 */
[----:B------:R-:W-:Y:S01]  /*0e90*/  IMAD.MOV.U32 R122, RZ, RZ, RZ ;  /* 0x000000ffff7a7224 */ /* 0x000fe200078e00ff */
[----:B------:R-:W-:Y:S01]  /*0ea0*/  CS2R R118, SRZ ;  /* 0x0000000000767805 */ /* 0x000fe2000001ff00 */
[----:B------:R-:W-:Y:S01]  /*0eb0*/  CS2R R12, SRZ ;  /* 0x00000000000c7805 */ /* 0x000fe2000001ff00 */
[----:B------:R-:W-:Y:S01]  /*0ec0*/  ULEA.HI UR22, UR22, UR4, URZ, 0x7 ;  /* 0x0000000416167291 */ /* 0x000fe2000f8f383f */
[----:B------:R-:W-:Y:S01]  /*0ed0*/  MOV R116, RZ ;  /* 0x000000ff00747202 */ /* 0x000fe20000000f00 */
[----:B------:R-:W-:Y:S01]  /*0ee0*/  USHF.R.S32.HI UR4, URZ, 0x1f, UR5 ;  /* 0x0000001f3f047899 */ /* 0x000fe20008011405 */
[----:B------:R-:W-:Y:S01]  /*0ef0*/  IMAD.MOV.U32 R110, RZ, RZ, RZ ;  /* 0x000000ffff6e7224 */ /* 0x000fe200078e00ff */
[----:B------:R-:W-:Y:S01]  /*0f00*/  USHF.R.S32.HI UR22, URZ, 0x7, UR22 ;  /* 0x000000073f167899 */ /* 0x000fe20008011416 */
[----:B------:R-:W-:Y:S01]  /*0f10*/  CS2R R14, SRZ ;  /* 0x00000000000e7805 */ /* 0x000fe2000001ff00 */
[----:B------:R-:W-:Y:S01]  /*0f20*/  ULEA.HI UR4, UR4, UR5, URZ, 0x7 ;  /* 0x0000000504047291 */ /* 0x000fe2000f8f383f */
[----:B------:R-:W-:Y:S01]  /*0f30*/  MOV R108, RZ ;  /* 0x000000ff006c7202 */ /* 0x000fe20000000f00 */
[----:B------:R-:W-:Y:S01]  /*0f40*/  UISETP.LT.AND UP0, UPT, URZ, UR22, UPT ;  /* 0x000000163f00728c */ /* 0x000fe2000bf01270 */
[----:B------:R-:W-:Y:S01]  /*0f50*/  IMAD.MOV.U32 R114, RZ, RZ, RZ ;  /* 0x000000ffff727224 */ /* 0x000fe200078e00ff */
[----:B------:R-:W-:Y:S01]  /*0f60*/  USHF.R.S32.HI UR8, URZ, 0x7, UR4 ;  /* 0x000000073f087899 */ /* 0x000fe20008011404 */
[----:B------:R-:W-:Y:S01]  /*0f70*/  CS2R R16, SRZ ;  /* 0x0000000000107805 */ /* 0x000fe2000001ff00 */
[----:B------:R-:W-:Y:S01]  /*0f80*/  USEL UR22, URZ, UR22, !UP0 ;  /* 0x000000163f167287 */ /* 0x000fe2000c000000 */
[----:B------:R-:W-:Y:S01]  /*0f90*/  MOV R112, RZ ;  /* 0x000000ff00707202 */ /* 0x000fe20000000f00 */
[----:B------:R-:W-:Y:S01]  /*0fa0*/  IMAD.MOV.U32 R106, RZ, RZ, RZ ;  /* 0x000000ffff6a7224 */ /* 0x000fe200078e00ff */
[----:B------:R-:W-:Y:S01]  /*0fb0*/  CS2R R18, SRZ ;  /* 0x0000000000127805 */ /* 0x000fe2000001ff00 */
[----:B------:R-:W-:Y:S01]  /*0fc0*/  UISETP.GT.AND UP0, UPT, UR8, UR22, UPT ;  /* 0x000000160800728c */ /* 0x000fe2000bf04270 */
[----:B------:R-:W-:Y:S01]  /*0fd0*/  MOV R104, RZ ;  /* 0x000000ff00687202 */ /* 0x000fe20000000f00 */
[----:B------:R-:W-:Y:S01]  /*0fe0*/  IMAD.MOV.U32 R102, RZ, RZ, RZ ;  /* 0x000000ffff667224 */ /* 0x000fe200078e00ff */
        /* <DEDUP_REMOVED lines=20> */
[----:B------:R-:W-:Y:S01]  /*1130*/  SHF.R.S32.HI R25, RZ, 0x1f, R20 ;  /* 0x0000001fff197819 */ /* 0x000fe20000011414 */
[----:B------:R-:W-:Y:S01]  /*1140*/  ULDC.64 UR6, c[0x0][0x270] ;  /* 0x00009c0000067ab9 */ /* 0x000fe20000000a00 */
[----:B------:R-:W-:Y:S01]  /*1150*/  IMAD.SHL.U32 R12, R20, 0x4, RZ ;  /* 0x00000004140c7824 */ /* 0x000fe200078e00ff */
[----:B------:R-:W-:Y:S01]  /*1160*/  ULDC.64 UR4, c[0x0][0x288] ;  /* 0x0000a20000047ab9 */ /* 0x000fe20000000a00 */
[----:B------:R-:W-:Y:S01]  /*1170*/  LEA.HI R9, R25, R20, RZ, 0x3 ;  /* 0x0000001419097211 */ /* 0x000fe200078f18ff */
[----:B------:R-:W-:Y:S01]  /*1180*/  UIMAD UR6, UR23, UR6, URZ ;  /* 0x00000006170672a4 */ /* 0x000fe2000f8e023f */
[----:B------:R-:W-:Y:S01]  /*1190*/  IMAD.U32 R4, RZ, RZ, UR12 ;  /* 0x0000000cff047e24 */ /* 0x000fe2000f8e00ff */
[----:B------:R-:W-:Y:S01]  /*11a0*/  UIMAD UR4, UR23, UR4, URZ ;  /* 0x00000004170472a4 */ /* 0x000fe2000f8e023f */
[--C-:B------:R-:W-:Y:S01]  /*11b0*/  SHF.R.S32.HI R13, RZ, 0x1f, R12.reuse ;  /* 0x0000001fff0d7819 */ /* 0x100fe2000001140c */
[----:B------:R-:W-:Y:S01]  /*11c0*/  UIMAD UR17, UR12, UR7, UR6 ;  /* 0x000000070c1172a4 */ /* 0x000fe2000f8e0206 */
[----:B------:R-:W-:Y:S01]  /*11d0*/  SHF.R.S32.HI R30, RZ, 0x3, R9 ;  /* 0x00000003ff1e7819 */ /* 0x000fe20000011409 */
[----:B------:R-:W-:Y:S01]  /*11e0*/  UIMAD UR28, UR12, UR5, UR4 ;  /* 0x000000050c1c72a4 */ /* 0x000fe2000f8e0204 */
[----:B----4-:R-:W-:Y:S01]  /*11f0*/  IMAD.U32 R6, RZ, RZ, UR12 ;  /* 0x0000000cff067e24 */ /* 0x010fe2000f8e00ff */
[----:B------:R-:W-:Y:S01]  /*1200*/  ULDC.64 UR6, c[0x0][0x180] ;  /* 0x0000600000067ab9 */ /* 0x000fe20000000a00 */
[----:B------:R-:W-:Y:S01]  /*1210*/  IMAD.WIDE.U32 R4, R4, c[0x0][0x270], R12 ;  /* 0x00009c0004047a25 */ /* 0x000fe200078e000c */
[----:B------:R-:W-:Y:S01]  /*1220*/  ULDC.64 UR4, c[0x0][0x238] ;  /* 0x00008e0000047ab9 */ /* 0x000fe20000000a00 */
[----:B------:R-:W-:Y:S01]  /*1230*/  LOP3.LUT R9, R9, 0xfffffff8, RZ, 0xc0, !PT ;  /* 0xfffffff809097812 */ /* 0x000fe200078ec0ff */
[----:B------:R-:W-:Y:S01]  /*1240*/  UIMAD UR6, UR23, UR6, URZ ;  /* 0x00000006170672a4 */ /* 0x000fe2000f8e023f */
[----:B------:R-:W-:Y:S01]  /*1250*/  SHF.R.S32.HI R21, RZ, 0x1f, R20 ;  /* 0x0000001fff157819 */ /* 0x000fe20000011414 */
[----:B------:R-:W-:Y:S01]  /*1260*/  UIMAD UR4, UR23, UR4, URZ ;  /* 0x00000004170472a4 */ /* 0x000fe2000f8e023f */
[----:B------:R-:W-:Y:S01]  /*1270*/  IMAD.U32 R2, RZ, RZ, UR12 ;  /* 0x0000000cff027e24 */ /* 0x000fe2000f8e00ff */
[----:B------:R-:W-:Y:S01]  /*1280*/  UIMAD UR26, UR12, UR7, UR6 ;  /* 0x000000070c1a72a4 */ /* 0x000fe2000f8e0206 */
[----:B------:R1:W-:Y:S01]  /*1290*/  STL.64 [R1+0x8], R12 ;  /* 0x0000080c01007387 */ /* 0x0003e20000100a00 */
[----:B------:R-:W-:Y:S01]  /*12a0*/  UIMAD UR6, UR12, UR5, UR4 ;  /* 0x000000050c0672a4 */ /* 0x000fe2000f8e0204 */
[----:B------:R-:W-:Y:S01]  /*12b0*/  IMAD.WIDE.U32 R6, R6, c[0x0][0x288], R12 ;  /* 0x0000a20006067a25 */ /* 0x000fe200078e000c */
[----:B------:R-:W-:Y:S01]  /*12c0*/  UIADD3 UR4, -UR27, UR9, URZ ;  /* 0x000000091b047290 */ /* 0x000fe2000fffe13f */
[----:B------:R-:W-:Y:S01]  /*12d0*/  SHF.R.S32.HI R8, RZ, 0x1f, R30 ;  /* 0x0000001fff087819 */ /* 0x000fe2000001141e */
[----:B------:R-:W-:Y:S01]  /*12e0*/  USHF.R.S32.HI UR27, URZ, 0x1f, UR11 ;  /* 0x0000001f3f1b7899 */ /* 0x000fe2000801140b */
[C---:B-----5:R-:W-:Y:S01]  /*12f0*/  IADD3 R24, P1, R30.reuse, R10, RZ ;  /* 0x0000000a1e187210 */ /* 0x060fe20007f3e0ff */
[----:B------:R-:W-:Y:S01]  /*1300*/  ULDC.64 UR24, c[0x0][0x248] ;  /* 0x0000920000187ab9 */ /* 0x000fe20000000a00 */
[----:B------:R-:W-:Y:S01]  /*1310*/  IADD3 R5, R5, UR17, RZ ;  /* 0x0000001105057c10 */ /* 0x000fe2000fffe0ff */
[----:B------:R-:W-:Y:S01]  /*1320*/  USEL UR17, UR27, URZ, !UP2 ;  /* 0x0000003f1b117287 */ /* 0x000fe2000d000000 */
[----:B--2---:R-:W-:Y:S01]  /*1330*/  IADD3 R0, -R30, UR4, RZ ;  /* 0x000000041e007c10 */ /* 0x004fe2000fffe1ff */
[----:B------:R-:W-:Y:S01]  /*1340*/  IMAD.IADD R29, R20, 0x1, -R9 ;  /* 0x00000001141d7824 */ /* 0x000fe200078e0a09 */
[----:B------:R-:W-:Y:S01]  /*1350*/  UISETP.NE.AND UP0, UPT, UR24, 0x1, UPT ;  /* 0x000000011800788c */ /* 0x000fe2000bf05270 */
[----:B------:R-:W-:Y:S01]  /*1360*/  IMAD.WIDE.U32 R2, R2, c[0x0][0x238], R20 ;  /* 0x00008e0002027a25 */ /* 0x000fe200078e0014 */
[C---:B------:R-:W-:Y:S01]  /*1370*/  ISETP.GE.AND P5, PT, R0.reuse, 0x1, PT ;  /* 0x000000010000780c */ /* 0x040fe20003fa6270 */
[----:B------:R-:W-:Y:S01]  /*1380*/  ULDC.64 UR4, c[0x0][0x278] ;  /* 0x00009e0000047ab9 */ /* 0x000fe20000000a00 */
[C---:B------:R-:W-:Y:S01]  /*1390*/  ISETP.GE.AND P4, PT, R0.reuse, 0x21, PT ;  /* 0x000000210000780c */ /* 0x040fe20003f86270 */
[----:B------:R-:W-:Y:S01]  /*13a0*/  UMOV UR16, 0x6 ;  /* 0x0000000600107882 */ /* 0x000fe20000000000 */
[C---:B------:R-:W-:Y:S01]  /*13b0*/  ISETP.GE.AND P3, PT, R0.reuse, 0x41, PT ;  /* 0x000000410000780c */ /* 0x040fe20003f66270 */
[----:B------:R-:W-:Y:S01]  /*13c0*/  ULDC.64 UR18, c[0x0][0x1d8] ;  /* 0x0000760000127ab9 */ /* 0x000fe20000000a00 */
[----:B------:R-:W-:Y:S01]  /*13d0*/  ISETP.GE.AND P2, PT, R0, 0x61, PT ;  /* 0x000000610000780c */ /* 0x000fe20003f46270 */
[----:B------:R-:W-:Y:S01]  /*13e0*/  IMAD.SHL.U32 R0, R30, 0x40, RZ ;  /* 0x000000401e007824 */ /* 0x000fe200078e00ff */
[-C--:B------:R-:W-:Y:S01]  /*13f0*/  LEA.HI.X.SX32 R28, R10, R8.reuse, 0x1, P1 ;  /* 0x000000080a1c7211 */ /* 0x080fe200008f0eff */
[----:B------:R-:W-:Y:S01]  /*1400*/  UIMAD UR4, UR17, UR4, URZ ;  /* 0x00000004110472a4 */ /* 0x000fe2000f8e023f */
[----:B------:R-:W-:Y:S01]  /*1410*/  IADD3 R23, R3, UR6, RZ ;  /* 0x0000000603177c10 */ /* 0x000fe2000fffe0ff */
[----:B------:R-:W-:Y:S01]  /*1420*/  USHF.L.U64.HI UR19, UR18, UR16, UR19 ;  /* 0x0000001012137299 */ /* 0x000fe20008010213 */
[----:B------:R-:W-:Y:S01]  /*1430*/  LOP3.LUT R0, R0, 0x1c0, RZ, 0xc0, !PT ;  /* 0x000001c000007812 */ /* 0x000fe200078ec0ff */
[----:B------:R-:W-:Y:S01]  /*1440*/  USHF.L.U32 UR20, UR18, 0x6, URZ ;  /* 0x0000000612147899 */ /* 0x000fe2000800063f */
[----:B-1----:R-:W-:Y:S01]  /*1450*/  IADD3 R12, P0, R30, R11, RZ ;  /* 0x0000000b1e0c7210 */ /* 0x002fe20007f1e0ff */
[----:B------:R-:W-:Y:S01]  /*1460*/  USEL UR18, UR11, URZ, !UP2 ;  /* 0x0000003f0b127287 */ /* 0x000fe2000d000000 */
[----:B------:R-:W-:Y:S01]  /*1470*/  IADD3 R3, R7, UR28, RZ ;  /* 0x0000001c07037c10 */ /* 0x000fe2000fffe0ff */
[----:B------:R-:W-:Y:S01]  /*1480*/  UIMAD.WIDE.U32 UR24, UR12, UR25, URZ ;  /* 0x000000190c1872a5 */ /* 0x000fe2000f8e003f */
[----:B------:R-:W-:Y:S01]  /*1490*/  LEA.HI.X.SX32 R13, R11, R8, 0x1, P0 ;  /* 0x000000080b0d7211 */ /* 0x000fe200000f0eff */
[----:B------:R-:W-:Y:S01]  /*14a0*/  IMAD.SHL.U32 R8, R29, 0x8, RZ ;  /* 0x000000081d087824 */ /* 0x000fe200078e00ff */
[----:B------:R-:W-:Y:S01]  /*14b0*/  UIMAD UR30, UR18, UR5, UR4 ;  /* 0x00000005121e72a4 */ /* 0x000fe2000f8e0204 */
[----:B------:R-:W-:Y:S01]  /*14c0*/  IMAD.MOV.U32 R22, RZ, RZ, R2 ;  /* 0x000000ffff167224 */ /* 0x000fe200078e0002 */
[----:B------:R-:W-:Y:S01]  /*14d0*/  UMOV UR28, UR12 ;  /* 0x0000000c001c7c82 */ /* 0x000fe20008000000 */
[----:B------:R-:W-:Y:S01]  /*14e0*/  IMAD.MOV.U32 R2, RZ, RZ, R6 ;  /* 0x000000ffff027224 */ /* 0x000fe200078e0006 */
[----:B------:R-:W-:Y:S01]  /*14f0*/  LOP3.LUT R7, R0, 0x38, R8, 0xf8, !PT ;  /* 0x0000003800077812 */ /* 0x000fe200078ef808 */
[----:B------:R-:W-:Y:S01]  /*1500*/  ULDC UR4, c[0x0][0x250] ;  /* 0x0000940000047ab9 */ /* 0x000fe20000000800 */
[----:B------:R-:W-:Y:S01]  /*1510*/  SHF.R.U32.HI R0, RZ, 0x3, R0 ;  /* 0x00000003ff007819 */ /* 0x000fe20000011600 */
[----:B------:R-:W-:Y:S01]  /*1520*/  ULDC.64 UR6, c[0x0][0x210] ;  /* 0x0000840000067ab9 */ /* 0x000fe20000000a00 */
[----:B------:R-:W-:Y:S01]  /*1530*/  IMAD.U32 R6, RZ, RZ, UR13 ;  /* 0x0000000dff067e24 */ /* 0x000fe2000f8e00ff */
[----:B------:R-:W-:Y:S01]  /*1540*/  @UP0 USHF.R.U32.HI UR28, URZ, UR4, UR25 ;  /* 0x000000043f1c0299 */ /* 0x000fe20008011619 */
[----:B------:R-:W-:Y:S01]  /*1550*/  LOP3.LUT R18, R7, R0, RZ, 0x3c, !PT ;  /* 0x0000000007127212 */ /* 0x000fe200078e3cff */
[----:B------:R-:W-:Y:S01]  /*1560*/  UIMAD UR23, UR23, UR6, URZ ;  /* 0x00000006171772a4 */ /* 0x000fe2000f8e023f */
[-C--:B------:R-:W-:Y:S01]  /*1570*/  LEA.HI R0, R25, R20.reuse, RZ, 0x6 ;  /* 0x0000001419007211 */ /* 0x080fe200078f30ff */
[----:B------:R-:W-:Y:S01]  /*1580*/  IMAD.U32 R26, RZ, RZ, UR18 ;  /* 0x00000012ff1a7e24 */ /* 0x000fe2000f8e00ff */
[----:B------:R-:W-:Y:S01]  /*1590*/  SHF.R.S32.HI R9, RZ, 0x1f, R8 ;  /* 0x0000001fff097819 */ /* 0x000fe20000011408 */
[----:B------:R-:W-:Y:S01]  /*15a0*/  UIMAD UR23, UR12, UR7, UR23 ;  /* 0x000000070c1772a4 */ /* 0x000fe2000f8e0217 */
[----:B------:R-:W-:Y:S01]  /*15b0*/  IMAD.WIDE R12, R6, 0x80, R12 ;  /* 0x00000080060c7825 */ /* 0x000fe200078e020c */
[----:B------:R-:W-:Y:S01]  /*15c0*/  USHF.R.S32.HI UR25, URZ, 0x1f, UR28 ;  /* 0x0000001f3f197899 */ /* 0x000fe2000801141c */
[----:B------:R-:W-:Y:S01]  /*15d0*/  ISETP.GE.OR P1, PT, R8, c[0x0][0x1cc], !P5 ;  /* 0x0000730008007a0c */ /* 0x000fe20006f26670 */
[----:B------:R-:W-:Y:S01]  /*15e0*/  ULDC.64 UR6, c[0x0][0x290] ;  /* 0x0000a40000067ab9 */ /* 0x000fe20000000a00 */
[----:B------:R-:W-:Y:S01]  /*15f0*/  IMAD.U32 R16, RZ, RZ, UR28 ;  /* 0x0000001cff107e24 */ /* 0x000fe2000f8e00ff */
[----:B------:R-:W-:Y:S01]  /*1600*/  UIMAD UR6, UR17, UR6, URZ ;  /* 0x00000006110672a4 */ /* 0x000fe2000f8e023f */
[----:B------:R-:W-:Y:S01]  /*1610*/  IMAD.U32 R6, RZ, RZ, UR12 ;  /* 0x0000000cff067e24 */ /* 0x000fe2000f8e00ff */
[----:B------:R-:W-:Y:S01]  /*1620*/  USHF.R.S32.HI UR32, URZ, 0x1f, UR21 ;  /* 0x0000001f3f207899 */ /* 0x000fe20008011415 */
[----:B------:R-:W-:Y:S01]  /*1630*/  IMAD.U32 R14, RZ, RZ, UR12 ;  /* 0x0000000cff0e7e24 */ /* 0x000fe2000f8e00ff */
[----:B------:R-:W-:Y:S01]  /*1640*/  ULDC.64 UR4, c[0x0][0x1e0] ;  /* 0x0000780000047ab9 */ /* 0x000fe20000000a00 */
[----:B------:R-:W-:Y:S01]  /*1650*/  IMAD.SHL.U32 R0, R0, 0x8, RZ ;  /* 0x0000000800007824 */ /* 0x000fe200078e00ff */
[----:B------:R-:W-:Y:S01]  /*1660*/  UIMAD UR29, UR18, UR7, UR6 ;  /* 0x00000007121d72a4 */ /* 0x000fe2000f8e0206 */
[----:B------:R-:W-:Y:S01]  /*1670*/  IMAD.WIDE.U32 R4, R26, c[0x0][0x278], R4 ;  /* 0x00009e001a047a25 */ /* 0x000fe200078e0004 */
[----:B------:R-:W-:Y:S01]  /*1680*/  UIMAD UR4, UR25, UR4, URZ ;  /* 0x00000004190472a4 */ /* 0x000fe2000f8e023f */
[----:B------:R-:W-:Y:S01]  /*1690*/  ISETP.GE.OR P6, PT, R8, c[0x0][0x1cc], !P4 ;  /* 0x0000730008007a0c */ /* 0x000fe200067c6670 */
[----:B------:R-:W-:Y:S01]  /*16a0*/  USEL UR27, UR27, URZ, !UP1 ;  /* 0x0000003f1b1b7287 */ /* 0x000fe2000c800000 */
[--C-:B------:R-:W-:Y:S01]  /*16b0*/  IMAD.WIDE.U32 R10, R16, c[0x0][0x1e0], R8.reuse ;  /* 0x00007800100a7a25 */ /* 0x100fe200078e0008 */
[----:B------:R-:W-:Y:S01]  /*16c0*/  IADD3 R36, P0, R4, UR21, RZ ;  /* 0x0000001504247c10 */ /* 0x000fe2000ff1e0ff */
[----:B------:R-:W-:Y:S01]  /*16d0*/  ULDC.64 UR6, c[0x0][0x1e8] ;  /* 0x00007a0000067ab9 */ /* 0x000fe20000000a00 */
[----:B------:R-:W-:Y:S01]  /*16e0*/  ISETP.GE.OR P5, PT, R8, c[0x0][0x19c], !P5 ;  /* 0x0000670008007a0c */ /* 0x000fe20006fa6670 */
[--C-:B------:R-:W-:Y:S01]  /*16f0*/  IMAD.WIDE.U32 R6, R6, c[0x0][0x180], R8.reuse ;  /* 0x0000600006067a25 */ /* 0x100fe200078e0008 */
[----:B------:R-:W-:Y:S01]  /*1700*/  UIMAD UR31, UR28, UR5, UR4 ;  /* 0x000000051c1f72a4 */ /* 0x000fe2000f8e0204 */
[----:B------:R-:W-:Y:S01]  /*1710*/  ISETP.GE.OR P4, PT, R8, c[0x0][0x19c], !P4 ;  /* 0x0000670008007a0c */ /* 0x000fe20006786670 */
[----:B------:R-:W-:Y:S01]  /*1720*/  USEL UR24, UR11, URZ, !UP1 ;  /* 0x0000003f0b187287 */ /* 0x000fe2000c800000 */
[--C-:B------:R-:W-:Y:S01]  /*1730*/  IMAD.WIDE.U32 R14, R14, c[0x0][0x210], R8.reuse ;  /* 0x000084000e0e7a25 */ /* 0x100fe200078e0008 */
[----:B------:R-:W-:Y:S01]  /*1740*/  UIMAD UR6, UR27, UR6, URZ ;  /* 0x000000061b0672a4 */ /* 0x000fe2000f8e023f */
[----:B------:R-:W-:Y:S01]  /*1750*/  STL [R1], R30 ;  /* 0x0000001e01007387 */ /* 0x000fe20000100800 */
[----:B------:R-:W-:Y:S01]  /*1760*/  ULDC.64 UR4, c[0x0][0x1b0] ;  /* 0x00006c0000047ab9 */ /* 0x000fe20000000a00 */
[----:B------:R-:W-:Y:S01]  /*1770*/  IMAD.WIDE.U32 R16, R16, c[0x0][0x1b0], R8 ;  /* 0x00006c0010107a25 */ /* 0x000fe200078e0008 */
[----:B------:R-:W-:Y:S01]  /*1780*/  LOP3.LUT R9, R18, 0xfffffe00, R0, 0xf8, !PT ;  /* 0xfffffe0012097812 */ /* 0x000fe200078ef800 */
[----:B------:R-:W-:Y:S01]  /*1790*/  UIMAD UR4, UR25, UR4, URZ ;  /* 0x00000004190472a4 */ /* 0x000fe2000f8e023f */
[----:B------:R-:W-:Y:S01]  /*17a0*/  IADD3 R19, R15, UR23, RZ ;  /* 0x000000170f137c10 */ /* 0x000fe2000fffe0ff */
[----:B------:R-:W-:Y:S01]  /*17b0*/  IMAD.U32 R0, RZ, RZ, UR30 ;  /* 0x0000001eff007e24 */ /* 0x000fe2000f8e00ff */
[----:B------:R-:W-:Y:S01]  /*17c0*/  UIMAD UR25, UR24, UR7, UR6 ;  /* 0x00000007181972a4 */ /* 0x000fe2000f8e0206 */
[----:B------:R-:W-:Y:S01]  /*17d0*/  IMAD.WIDE.U32 R2, R26, c[0x0][0x290], R2 ;  /* 0x0000a4001a027a25 */ /* 0x000fe200078e0002 */
[----:B------:R-:W-:Y:S01]  /*17e0*/  UIMAD UR23, UR28, UR5, UR4 ;  /* 0x000000051c1772a4 */ /* 0x000fe2000f8e0204 */
[----:B------:R-:W-:Y:S01]  /*17f0*/  STL [R1+0x4c], R36 ;  /* 0x00004c2401007387 */ /* 0x000fe20000100800 */
[----:B------:R-:W-:Y:S01]  /*1800*/  IADD3.X R33, R5, UR32, R0, P0, !PT ;  /* 0x0000002005217c10 */ /* 0x000fe200087fe400 */
[----:B------:R-:W-:Y:S01]  /*1810*/  IMAD.U32 R0, RZ, RZ, UR29 ;  /* 0x0000001dff007e24 */ /* 0x000fe2000f8e00ff */
[----:B------:R-:W-:Y:S01]  /*1820*/  IADD3 R32, P0, R2, UR21, RZ ;  /* 0x0000001502207c10 */ /* 0x000fe2000ff1e0ff */
[----:B------:R-:W-:Y:S01]  /*1830*/  IMAD.MOV.U32 R18, RZ, RZ, R14 ;  /* 0x000000ffff127224 */ /* 0x000fe200078e000e */
[----:B------:R-:W-:Y:S01]  /*1840*/  ULDC.64 UR6, c[0x0][0x188] ;  /* 0x0000620000067ab9 */ /* 0x000fe20000000a00 */
[----:B------:R-:W-:Y:S01]  /*1850*/  IMAD.U32 R14, RZ, RZ, UR24 ;  /* 0x00000018ff0e7e24 */ /* 0x000fe2000f8e00ff */
[----:B------:R-:W-:Y:S01]  /*1860*/  IADD3.X R31, R3, UR32, R0, P0, !PT ;  /* 0x00000020031f7c10 */ /* 0x000fe200087fe400 */
[----:B------:R-:W-:Y:S01]  /*1870*/  IMAD.MOV.U32 R2, RZ, RZ, R10 ;  /* 0x000000ffff027224 */ /* 0x000fe200078e000a */
[----:B------:R-:W-:Y:S01]  /*1880*/  IADD3 R3, R11, UR31, RZ ;  /* 0x0000001f0b037c10 */ /* 0x000fe2000fffe0ff */
[----:B------:R-:W-:Y:S01]  /*1890*/  UIMAD UR6, UR17, UR6, URZ ;  /* 0x00000006110672a4 */ /* 0x000fe2000f8e023f */
[----:B------:R-:W-:Y:S01]  /*18a0*/  IADD3 R5, R7, UR26, RZ ;  /* 0x0000001a07057c10 */ /* 0x000fe2000fffe0ff */
[----:B------:R-:W-:Y:S01]  /*18b0*/  IMAD.MOV.U32 R4, RZ, RZ, R6 ;  /* 0x000000ffff047224 */ /* 0x000fe200078e0006 */
[----:B------:R-:W-:Y:S01]  /*18c0*/  ULDC.64 UR4, c[0x0][0x1b8] ;  /* 0x00006e0000047ab9 */ /* 0x000fe20000000a00 */
[----:B------:R-:W-:Y:S01]  /*18d0*/  IMAD.WIDE.U32 R2, R14, c[0x0][0x1e8], R2 ;  /* 0x00007a000e027a25 */ /* 0x000fe200078e0002 */
[----:B------:R-:W-:Y:S01]  /*18e0*/  UIMAD UR6, UR18, UR7, UR6 ;  /* 0x00000007120672a4 */ /* 0x000fe2000f8e0206 */
[----:B------:R-:W-:Y:S01]  /*18f0*/  IADD3 R7, R17, UR23, RZ ;  /* 0x0000001711077c10 */ /* 0x000fe2000fffe0ff */
[----:B------:R-:W-:Y:S01]  /*1900*/  UIMAD UR4, UR27, UR4, URZ ;  /* 0x000000041b0472a4 */ /* 0x000fe2000f8e023f */
[----:B------:R-:W-:Y:S01]  /*1910*/  IMAD.WIDE.U32 R4, R26, c[0x0][0x188], R4 ;  /* 0x000062001a047a25 */ /* 0x000fe200078e0004 */
[----:B------:R-:W-:Y:S01]  /*1920*/  IADD3 R3, R3, UR25, RZ ;  /* 0x0000001903037c10 */ /* 0x000fe2000fffe0ff */
[----:B------:R-:W-:Y:S01]  /*1930*/  USHF.R.S32.HI UR23, URZ, 0x1f, UR22 ;  /* 0x0000001f3f177899 */ /* 0x000fe20008011416 */
[----:B------:R-:W-:Y:S01]  /*1940*/  STL [R1+0x3c], R33 ;  /* 0x00003c2101007387 */ /* 0x000fe20000100800 */
[----:B------:R-:W-:Y:S01]  /*1950*/  IMAD.MOV.U32 R6, RZ, RZ, R16 ;  /* 0x000000ffff067224 */ /* 0x000fe200078e0010 */
[----:B------:R-:W-:Y:S01]  /*1960*/  UIMAD UR24, UR24, UR5, UR4 ;  /* 0x00000005181872a4 */ /* 0x000fe2000f8e0204 */
[----:B------:R-:W-:Y:S01]  /*1970*/  IMAD R0, R13, c[0x0][0x1d8], RZ ;  /* 0x000076000d007a24 */ /* 0x000fe200078e02ff */
[----:B------:R-:W-:Y:S01]  /*1980*/  IADD3 R11, R5, UR6, RZ ;  /* 0x00000006050b7c10 */ /* 0x000fe2000fffe0ff */
[----:B------:R-:W-:Y:S01]  /*1990*/  IMAD.MOV.U32 R10, RZ, RZ, R4 ;  /* 0x000000ffff0a7224 */ /* 0x000fe200078e0004 */
[----:B------:R-:W-:Y:S01]  /*19a0*/  ULDC.64 UR4, c[0x0][0x178] ;  /* 0x00005e0000047ab9 */ /* 0x000fe20000000a00 */
[----:B------:R-:W-:Y:S01]  /*19b0*/  IMAD.WIDE.U32 R14, R14, c[0x0][0x1b8], R6 ;  /* 0x00006e000e0e7a25 */ /* 0x000fe200078e0006 */
[----:B------:R-:W-:Y:S01]  /*19c0*/  UIMAD.WIDE.U32 UR26, UR22, UR4, URZ ;  /* 0x00000004161a72a5 */ /* 0x000fe2000f8e003f */
[----:B------:R-:W-:Y:S01]  /*19d0*/  STL [R1+0x34], R32 ;  /* 0x0000342001007387 */ /* 0x000fe20000100800 */
[----:B------:R-:W-:Y:S01]  /*19e0*/  ULDC.64 UR6, c[0x0][0x218] ;  /* 0x0000860000067ab9 */ /* 0x000fe20000000a00 */
[C---:B------:R-:W-:Y:S01]  /*19f0*/  IMAD R0, R12.reuse, c[0x0][0x1dc], R0 ;  /* 0x000077000c007a24 */ /* 0x040fe200078e0200 */
[----:B------:R-:W-:Y:S01]  /*1a00*/  UIMAD UR6, UR17, UR6, URZ ;  /* 0x00000006110672a4 */ /* 0x000fe2000f8e023f */
[----:B------:R-:W-:Y:S01]  /*1a10*/  IMAD.WIDE.U32 R4, R12, c[0x0][0x1d8], R2 ;  /* 0x000076000c047a25 */ /* 0x000fe200078e0002 */
[----:B------:R-:W-:Y:S01]  /*1a20*/  IADD3 R3, R15, UR24, RZ ;  /* 0x000000180f037c10 */ /* 0x000fe2000fffe0ff */
[----:B------:R-:W-:Y:S01]  /*1a30*/  UIMAD UR24, UR23, UR4, URZ ;  /* 0x00000004171872a4 */ /* 0x000fe2000f8e023f */
[----:B------:R-:W-:Y:S01]  /*1a40*/  STL [R1+0x30], R31 ;  /* 0x0000301f01007387 */ /* 0x000fe20000100800 */
[----:B------:R-:W-:Y:S01]  /*1a50*/  IMAD.IADD R5, R5, 0x1, R0 ;  /* 0x0000000105057824 */ /* 0x000fe200078e0200 */
[C---:B------:R-:W-:Y:S01]  /*1a60*/  LEA R6, P0, R4.reuse, c[0x0][0x1c0], 0x1 ;  /* 0x0000700004067a11 */ /* 0x040fe200078008ff */
[----:B------:R-:W-:Y:S01]  /*1a70*/  IMAD R0, R13, c[0x0][0x1a8], RZ ;  /* 0x00006a000d007a24 */ /* 0x000fe200078e02ff */
[----:B------:R-:W-:Y:S01]  /*1a80*/  UIMAD UR24, UR22, UR5, UR24 ;  /* 0x00000005161872a4 */ /* 0x000fe2000f8e0218 */
[----:B------:R-:W-:Y:S01]  /*1a90*/  IMAD.MOV.U32 R2, RZ, RZ, R14 ;  /* 0x000000ffff027224 */ /* 0x000fe200078e000e */
[----:B------:R-:W-:Y:S01]  /*1aa0*/  LEA.HI.X R7, R4, c[0x0][0x1c4], R5, 0x1, P0 ;  /* 0x0000710004077a11 */ /* 0x000fe200000f0c05 */
[----:B------:R-:W-:Y:S01]  /*1ab0*/  IMAD R16, R12, c[0x0][0x1ac], R0 ;  /* 0x00006b000c107a24 */ /* 0x000fe200078e0200 */
[----:B------:R-:W-:Y:S01]  /*1ac0*/  UIADD3 UR24, UR27, UR24, URZ ;  /* 0x000000181b187290 */ /* 0x000fe2000fffe03f */
[----:B------:R-:W-:Y:S01]  /*1ad0*/  IMAD.SHL.U32 R27, R9, 0x2, RZ ;  /* 0x00000002091b7824 */ /* 0x000fe200078e00ff */
[----:B------:R-:W-:Y:S01]  /*1ae0*/  IADD3 R4, P0, R6, UR20, RZ ;  /* 0x0000001406047c10 */ /* 0x000fe2000ff1e0ff */
[----:B------:R-:W-:Y:S01]  /*1af0*/  IMAD R0, R28, c[0x0][0x178], RZ ;  /* 0x00005e001c007a24 */ /* 0x000fe200078e02ff */
[----:B------:R-:W-:Y:S01]  /*1b00*/  UIMAD UR6, UR18, UR7, UR6 ;  /* 0x00000007120672a4 */ /* 0x000fe2000f8e0206 */
[----:B------:R-:W-:Y:S01]  /*1b10*/  IMAD.WIDE.U32 R2, R12, c[0x0][0x1a8], R2 ;  /* 0x00006a000c027a25 */ /* 0x000fe200078e0002 */
[----:B------:R-:W-:Y:S01]  /*1b20*/  @!PT LDS RZ, [RZ] ;  /* 0x00000000fffff984 */ /* 0x000fe20000000800 */
[----:B------:R-:W-:Y:S01]  /*1b30*/  @!PT LDS RZ, [RZ] ;  /* 0x00000000fffff984 */ /* 0x000fe20000000800 */
[----:B------:R-:W-:Y:S01]  /*1b40*/  @!PT LDS RZ, [RZ] ;  /* 0x00000000fffff984 */ /* 0x000fe20000000800 */
[----:B------:R1:W-:Y:S01]  /*1b50*/  LDGSTS.E.BYPASS.LTC128B.128 [R27+0x4080], [R6.64], !P1 ;  /* 0x04080000061b7fae */ /* 0x0003e2000c901d4e */
[----:B------:R-:W-:Y:S01]  /*1b60*/  LEA.HI R17, R25, R20, RZ, 0x5 ;  /* 0x0000001419117211 */ /* 0x000fe200078f28ff */
[----:B------:R-:W-:Y:S01]  /*1b70*/  USHF.L.U32 UR21, UR21, 0x6, URZ ;  /* 0x0000000615157899 */ /* 0x000fe2000800063f */
[----:B------:R-:W-:-:S02]  /*1b80*/  IMAD R5, R24, c[0x0][0x17c], R0 ;  /* 0x00005f0018057a24 */ /* 0x000fc400078e0200 */
[----:B------:R-:W-:Y:S01]  /*1b90*/  IMAD.WIDE.U32 R38, R24, c[0x0][0x178], R10 ;  /* 0x00005e0018267a25 */ /* 0x000fe200078e000a */
[----:B------:R-:W-:-:S03]  /*1ba0*/  LEA R10, P1, R2, c[0x0][0x190], 0x1 ;  /* 0x00006400020a7a11 */ /* 0x000fc600078208ff */
[----:B------:R-:W-:Y:S01]  /*1bb0*/  IMAD.IADD R0, R3, 0x1, R16 ;  /* 0x0000000103007824 */ /* 0x000fe200078e0210 */
[----:B------:R-:W-:Y:S01]  /*1bc0*/  STL.64 [R1+0x28], R38 ;  /* 0x0000282601007387 */ /* 0x000fe20000100a00 */
[----:B------:R-:W-:Y:S02]  /*1bd0*/  IMAD.U32 R14, RZ, RZ, UR26 ;  /* 0x0000001aff0e7e24 */ /* 0x000fe4000f8e00ff */
[----:B------:R-:W-:Y:S01]  /*1be0*/  IMAD.IADD R35, R39, 0x1, R5 ;  /* 0x0000000127237824 */ /* 0x000fe200078e0205 */
[----:B------:R-:W-:Y:S01]  /*1bf0*/  IADD3.X R5, R7, UR19, RZ, P0, !PT ;  /* 0x0000001307057c10 */ /* 0x000fe200087fe4ff */
[----:B------:R-:W-:Y:S01]  /*1c00*/  IMAD.U32 R9, RZ, RZ, UR24 ;  /* 0x00000018ff097e24 */ /* 0x000fe2000f8e00ff */
[----:B------:R-:W-:Y:S01]  /*1c10*/  LEA.HI.X R11, R2, c[0x0][0x194], R0, 0x1, P1 ;  /* 0x00006500020b7a11 */ /* 0x000fe200008f0c00 */
[----:B------:R-:W-:Y:S01]  /*1c20*/  IMAD.WIDE.U32 R12, R26, c[0x0][0x218], R18 ;  /* 0x000086001a0c7a25 */ /* 0x000fe200078e0012 */
[----:B------:R-:W-:Y:S01]  /*1c30*/  IADD3 R2, P1, R4, UR20, RZ ;  /* 0x0000001404027c10 */ /* 0x000fe2000ff3e0ff */
[----:B------:R2:W-:Y:S01]  /*1c40*/  LDGSTS.E.BYPASS.LTC128B.128 [R27+0x5080], [R4.64], !P6 ;  /* 0x05080000041b7fae */ /* 0x0005e2000f101d4e */
[C---:B------:R-:W-:Y:S01]  /*1c50*/  ISETP.GE.OR P6, PT, R8.reuse, c[0x0][0x1cc], !P2 ;  /* 0x0000730008007a0c */ /* 0x040fe200057c6670 */
[----:B------:R-:W-:Y:S01]  /*1c60*/  IMAD.U32 R15, RZ, RZ, UR27 ;  /* 0x0000001bff0f7e24 */ /* 0x000fe2000f8e00ff */
[----:B------:R-:W-:Y:S01]  /*1c70*/  IADD3.X R3, R5, UR19, RZ, P1, !PT ;  /* 0x0000001305037c10 */ /* 0x000fe20008ffe4ff */
[----:B------:R-:W-:Y:S01]  /*1c80*/  USHF.L.U32 UR24, UR4, 0x6, URZ ;  /* 0x0000000604187899 */ /* 0x000fe2000800063f */
[----:B------:R-:W-:Y:S01]  /*1c90*/  IADD3 R13, R13, UR6, RZ ;  /* 0x000000060d0d7c10 */ /* 0x000fe2000fffe0ff */
[----:B------:R-:W-:Y:S01]  /*1ca0*/  ULDC.64 UR6, c[0x0][0x1a8] ;  /* 0x00006a0000067ab9 */ /* 0x000fe20000000a00 */
[----:B------:R-:W-:Y:S01]  /*1cb0*/  ISETP.GE.OR P1, PT, R8, c[0x0][0x1cc], !P3 ;  /* 0x0000730008007a0c */ /* 0x000fe20005f26670 */
[----:B------:R-:W-:Y:S01]  /*1cc0*/  IMAD R0, R28, c[0x0][0x208], RZ ;  /* 0x000082001c007a24 */ /* 0x000fe200078e02ff */
[----:B-1----:R-:W-:Y:S01]  /*1cd0*/  LEA R7, P0, R14, R38, 0x7 ;  /* 0x000000260e077211 */ /* 0x002fe200078038ff */
[----:B------:R-:W-:Y:S01]  /*1ce0*/  IMAD.WIDE.U32 R12, R24, c[0x0][0x208], R12 ;  /* 0x00008200180c7a25 */ /* 0x000fe200078e000c */
[----:B------:R-:W-:Y:S01]  /*1cf0*/  ISETP.GE.OR P3, PT, R8, c[0x0][0x19c], !P3 ;  /* 0x0000670008007a0c */ /* 0x000fe20005f66670 */
[----:B------:R1:W-:Y:S01]  /*1d00*/  STL [R1+0x38], R35 ;  /* 0x0000382301007387 */ /* 0x0003e20000100800 */
[----:B------:R-:W-:Y:S01]  /*1d10*/  LEA.HI.X R9, R14, R35, R9, 0x7, P0 ;  /* 0x000000230e097211 */ /* 0x000fe200000f3c09 */
[----:B------:R-:W-:Y:S01]  /*1d20*/  IMAD R0, R24, c[0x0][0x20c], R0 ;  /* 0x0000830018007a24 */ /* 0x000fe200078e0200 */
[----:B------:R-:W-:Y:S01]  /*1d30*/  IADD3 R14, P0, R2, UR20, RZ ;  /* 0x00000014020e7c10 */ /* 0x000fe2000ff1e0ff */
[----:B------:R-:W-:Y:S01]  /*1d40*/  USHF.L.U64.HI UR20, UR6, UR16, UR7 ;  /* 0x0000001006147299 */ /* 0x000fe20008010207 */
[----:B------:R-:W-:Y:S01]  /*1d50*/  ISETP.GE.OR P2, PT, R8, c[0x0][0x19c], !P2 ;  /* 0x0000670008007a0c */ /* 0x000fe20005746670 */
[----:B------:R-:W-:Y:S01]  /*1d60*/  USHF.L.U32 UR7, UR22, 0x7, URZ ;  /* 0x0000000716077899 */ /* 0x000fe2000800063f */
[----:B------:R-:W-:Y:S01]  /*1d70*/  IADD3.X R15, R3, UR19, RZ, P0, !PT ;  /* 0x00000013030f7c10 */ /* 0x000fe200087fe4ff */
[----:B------:R-:W-:Y:S01]  /*1d80*/  USHF.L.U32 UR6, UR6, 0x6, URZ ;  /* 0x0000000606067899 */ /* 0x000fe2000800063f */
[C---:B------:R-:W-:Y:S01]  /*1d90*/  LEA R6, P0, R7.reuse, c[0x0][0x160], 0x1 ;  /* 0x0000580007067a11 */ /* 0x040fe200078008ff */
[----:B------:R3:W-:Y:S01]  /*1da0*/  LDGSTS.E.BYPASS.LTC128B.128 [R27+0x6080], [R2.64], !P1 ;  /* 0x06080000021b7fae */ /* 0x0007e2000c901d4e */
[----:B------:R-:W-:Y:S01]  /*1db0*/  USHF.L.U64.HI UR19, UR4, UR16, UR5 ;  /* 0x0000001004137299 */ /* 0x000fe20008010205 */
[----:B------:R-:W-:Y:S01]  /*1dc0*/  IMAD.MOV.U32 R34, RZ, RZ, R12 ;  /* 0x000000ffff227224 */ /* 0x000fe200078e000c */
[----:B------:R-:W-:Y:S01]  /*1dd0*/  LEA.HI.X R7, R7, c[0x0][0x164], R9, 0x1, P0 ;  /* 0x0000590007077a11 */ /* 0x000fe200000f0c09 */
[----:B------:R-:W-:Y:S01]  /*1de0*/  IMAD.U32 R9, RZ, RZ, UR7 ;  /* 0x00000007ff097e24 */ /* 0x000fe2000f8e00ff */
[----:B--2---:R-:W-:Y:S01]  /*1df0*/  IADD3 R4, P0, R10, UR6, RZ ;  /* 0x000000060a047c10 */ /* 0x004fe2000ff1e0ff */
[----:B------:R2:W-:Y:S01]  /*1e00*/  LDGSTS.E.BYPASS.LTC128B.128 [R27+0x7080], [R14.64], !P6 ;  /* 0x070800000e1b7fae */ /* 0x0005e2000f101d4e */
[----:B------:R-:W-:Y:S01]  /*1e10*/  ISETP.GE.AND P6, PT, R8, c[0x0][0x16c], PT ;  /* 0x00005b0008007a0c */ /* 0x000fe20003fc6270 */
[----:B------:R-:W-:Y:S01]  /*1e20*/  ULDC.64 UR4, c[0x0][0x208] ;  /* 0x0000820000047ab9 */ /* 0x000fe20000000a00 */
[----:B------:R-:W-:Y:S01]  /*1e30*/  IADD3 R9, -R30, UR10, -R9 ;  /* 0x0000000a1e097c10 */ /* 0x000fe2000fffe909 */
[----:B------:R4:W-:Y:S01]  /*1e40*/  LDGSTS.E.BYPASS.LTC128B.128 [R27+0x80], [R10.64], !P5 ;  /* 0x000800000a1b7fae */ /* 0x0009e2000e901d4e */
[----:B------:R-:W-:Y:S01]  /*1e50*/  IADD3.X R5, R11, UR20, RZ, P0, !PT ;  /* 0x000000140b057c10 */ /* 0x000fe200087fe4ff */
[----:B------:R-:W-:Y:S01]  /*1e60*/  IMAD.WIDE.U32 R18, R26, c[0x0][0x240], R22 ;  /* 0x000090001a127a25 */ /* 0x000fe200078e0016 */
[----:B------:R-:W-:Y:S01]  /*1e70*/  ISETP.LT.OR P1, PT, R9, 0x1, P6 ;  /* 0x000000010900780c */ /* 0x000fe20003721670 */
[----:B------:R2:W-:Y:S02]  /*1e80*/  STL.64 [R1+0x20], R12 ;  /* 0x0000200c01007387 */ /* 0x0005e40000100a00 */
[----:B-1----:R-:W-:-:S02]  /*1e90*/  IMAD.IADD R35, R13, 0x1, R0 ;  /* 0x000000010d237824 */ /* 0x002fc400078e0200 */
[----:B------:R1:W-:Y:S01]  /*1ea0*/  LDGSTS.E.BYPASS.LTC128B.128 [R27+0x1080], [R4.64], !P4 ;  /* 0x01080000041b7fae */ /* 0x0003e2000e101d4e */
[----:B------:R-:W-:-:S03]  /*1eb0*/  ISETP.GT.AND P4, PT, R20, 0x1f, PT ;  /* 0x0000001f1400780c */ /* 0x000fc60003f84270 */
[----:B------:R-:W-:Y:S01]  /*1ec0*/  STL.64 [R1+0x18], R34 ;  /* 0x0000182201007387 */ /* 0x000fe20000100a00 */
[----:B---3--:R-:W-:-:S04]  /*1ed0*/  IADD3 R2, P0, R4, UR6, RZ ;  /* 0x0000000604027c10 */ /* 0x008fc8000ff1e0ff */
[----:B------:R-:W-:-:S05]  /*1ee0*/  IADD3.X R3, R5, UR20, RZ, P0, !PT ;  /* 0x0000001405037c10 */ /* 0x000fca00087fe4ff */
[----:B------:R3:W-:Y:S01]  /*1ef0*/  LDGSTS.E.BYPASS.LTC128B.128 [R27+0x2080], [R2.64], !P3 ;  /* 0x02080000021b7fae */ /* 0x0007e2000d901d4e */
[----:B----4-:R-:W-:Y:S01]  /*1f00*/  IADD3 R10, P0, R2, UR6, RZ ;  /* 0x00000006020a7c10 */ /* 0x010fe2000ff1e0ff */
[----:B------:R-:W-:Y:S01]  /*1f10*/  UMOV UR6, 0x7 ;  /* 0x0000000700067882 */ /* 0x000fe20000000000 */
[----:B------:R-:W-:Y:S01]  /*1f20*/  ISETP.LT.OR P3, PT, R9, 0x21, P6 ;  /* 0x000000210900780c */ /* 0x000fe20003761670 */
[----:B------:R-:W-:Y:S01]  /*1f30*/  USHF.L.U64.HI UR6, UR4, UR6, UR5 ;  /* 0x0000000604067299 */ /* 0x000fe20008010205 */
[----:B------:R-:W-:Y:S01]  /*1f40*/  IADD3.X R11, R3, UR20, RZ, P0, !PT ;  /* 0x00000014030b7c10 */ /* 0x000fe200087fe4ff */
[----:B------:R-:W-:Y:S02]  /*1f50*/  USHF.L.U32 UR20, UR4, 0x7, URZ ;  /* 0x0000000704147899 */ /* 0x000fe4000800063f */
[----:B------:R-:W-:Y:S02]  /*1f60*/  UIMAD UR25, UR6, UR22, URZ ;  /* 0x00000016061972a4 */ /* 0x000fe4000f8e023f */
[----:B------:R4:W-:Y:S01]  /*1f70*/  LDGSTS.E.BYPASS.LTC128B.128 [R27+0x3080], [R10.64], !P2 ;  /* 0x030800000a1b7fae */ /* 0x0009e2000d101d4e */
[----:B------:R-:W-:Y:S01]  /*1f80*/  USHF.R.S32.HI UR5, URZ, 0x1f, UR7 ;  /* 0x0000001f3f057899 */ /* 0x000fe20008011407 */
[----:B------:R-:W-:Y:S01]  /*1f90*/  IMAD.U32 R24, RZ, RZ, UR20 ;  /* 0x00000014ff187e24 */ /* 0x000fe2000f8e00ff */
[----:B------:R-:W-:Y:S01]  /*1fa0*/  UIMAD UR25, UR23, UR20, UR25 ;  /* 0x00000014171972a4 */ /* 0x000fe2000f8e0219 */
[----:B------:R-:W0:Y:S01]  /*1fb0*/  LDGDEPBAR ;  /* 0x00000000000079af */ /* 0x000e220000000000 */
[----:B------:R-:W-:Y:S01]  /*1fc0*/  ISETP.LT.OR P2, PT, R9, 0x41, P6 ;  /* 0x000000410900780c */ /* 0x000fe20003741670 */
[----:B------:R-:W-:-:S02]  /*1fd0*/  USHF.L.U32 UR23, UR4, 0x6, URZ ;  /* 0x0000000604177899 */ /* 0x000fc4000800063f */
[----:B------:R1:W-:Y:S01]  /*1fe0*/  LDGSTS.E.BYPASS.LTC128B.128 [R27+0x8080], [R6.64], !P1 ;  /* 0x08080000061b7fae */ /* 0x0003e2000c901d4e */
[----:B----4-:R-:W-:-:S05]  /*1ff0*/  IMAD.WIDE.U32 R10, R24, UR22, R34 ;  /* 0x00000016180a7c25 */ /* 0x010fca000f8e0022 */
[----:B------:R-:W-:Y:S02]  /*2000*/  IADD3 R11, R11, UR25, RZ ;  /* 0x000000190b0b7c10 */ /* 0x000fe4000fffe0ff */
[----:B-1----:R-:W-:-:S04]  /*2010*/  IADD3 R6, P0, R6, UR24, RZ ;  /* 0x0000001806067c10 */ /* 0x002fc8000ff1e0ff */
[----:B------:R-:W-:Y:S02]  /*2020*/  IADD3.X R7, R7, UR19, RZ, P0, !PT ;  /* 0x0000001307077c10 */ /* 0x000fe400087fe4ff */
[----:B------:R-:W-:Y:S02]  /*2030*/  IADD3 R4, P1, R6, UR24, RZ ;  /* 0x0000001806047c10 */ /* 0x000fe4000ff3e0ff */
[----:B------:R-:W-:Y:S01]  /*2040*/  @!P4 IADD3 R0, P0, R36, UR7, RZ ;  /* 0x000000072400cc10 */ /* 0x000fe2000ff1e0ff */
[----:B------:R1:W-:Y:S01]  /*2050*/  LDGSTS.E.BYPASS.LTC128B.128 [R27+0x9080], [R6.64], !P3 ;  /* 0x09080000061b7fae */ /* 0x0003e2000d901d4e */
[----:B------:R-:W-:Y:S02]  /*2060*/  IADD3.X R5, R7, UR19, RZ, P1, !PT ;  /* 0x0000001307057c10 */ /* 0x000fe40008ffe4ff */
[----:B--2---:R-:W-:Y:S01]  /*2070*/  IADD3 R12, P5, R4, UR24, RZ ;  /* 0x00000018040c7c10 */ /* 0x004fe2000ffbe0ff */
[----:B------:R-:W-:Y:S01]  /*2080*/  ULDC UR24, c[0x0][0x20c] ;  /* 0x0000830000187ab9 */ /* 0x000fe20000000800 */
[----:B---3--:R-:W-:Y:S01]  /*2090*/  @!P4 IADD3.X R3, R33, UR5, RZ, P0, !PT ;  /* 0x000000052103cc10 */ /* 0x008fe200087fe4ff */
[----:B------:R2:W-:Y:S01]  /*20a0*/  LDGSTS.E.BYPASS.LTC128B.128 [R27+0xa080], [R4.64], !P2 ;  /* 0x0a080000041b7fae */ /* 0x0005e2000d101d4e */
[----:B------:R-:W-:Y:S01]  /*20b0*/  IADD3.X R13, R5, UR19, RZ, P5, !PT ;  /* 0x00000013050d7c10 */ /* 0x000fe2000affe4ff */
[----:B------:R-:W-:Y:S01]  /*20c0*/  USHF.L.U64.HI UR16, UR4, UR16, UR24 ;  /* 0x0000001004107299 */ /* 0x000fe20008010218 */
[----:B------:R-:W-:-:S02]  /*20d0*/  @!P4 LEA R14, P5, R0, c[0x0][0x258], 0x2 ;  /* 0x00009600000eca11 */ /* 0x000fc400078a10ff */
[C---:B------:R-:W-:Y:S02]  /*20e0*/  ISETP.LT.OR P1, PT, R9.reuse, 0x61, P6 ;  /* 0x000000610900780c */ /* 0x040fe40003721670 */
[----:B------:R-:W-:Y:S02]  /*20f0*/  LEA R2, P0, R10, c[0x0][0x1f0], 0x1 ;  /* 0x00007c000a027a11 */ /* 0x000fe400078008ff */
[----:B------:R-:W-:Y:S01]  /*2100*/  @!P4 LEA.HI.X R15, R0, c[0x0][0x25c], R3, 0x2, P5 ;  /* 0x00009700000fca11 */ /* 0x000fe200028f1403 */
[----:B------:R-:W-:Y:S01]  /*2110*/  @!P4 IMAD.SHL.U32 R0, R20, 0x10, RZ ;  /* 0x000000101400c824 */ /* 0x000fe200078e00ff */
[----:B------:R-:W-:Y:S02]  /*2120*/  ISETP.GE.AND P5, PT, R8, c[0x0][0x1fc], PT ;  /* 0x00007f0008007a0c */ /* 0x000fe40003fa6270 */
[----:B------:R-:W-:Y:S02]  /*2130*/  LEA.HI.X R3, R10, c[0x0][0x1f4], R11, 0x1, P0 ;  /* 0x00007d000a037a11 */ /* 0x000fe400000f0c0b */
[----:B------:R-:W-:-:S02]  /*2140*/  ISETP.LT.OR P0, PT, R9, 0x1, P5 ;  /* 0x000000010900780c */ /* 0x000fc40002f01670 */
[C---:B------:R-:W-:Y:S01]  /*2150*/  ISETP.LT.OR P3, PT, R9.reuse, 0x21, P5 ;  /* 0x000000210900780c */ /* 0x040fe20002f61670 */
[----:B------:R3:W-:Y:S01]  /*2160*/  LDGSTS.E.BYPASS.LTC128B.128 [R27+0xb080], [R12.64], !P1 ;  /* 0x0b0800000c1b7fae */ /* 0x0007e2000c901d4e */
[C---:B------:R-:W-:Y:S02]  /*2170*/  ISETP.LT.OR P2, PT, R9.reuse, 0x41, P5 ;  /* 0x000000410900780c */ /* 0x040fe40002f41670 */
[----:B------:R-:W-:Y:S01]  /*2180*/  ISETP.LT.OR P1, PT, R9, 0x61, P5 ;  /* 0x000000610900780c */ /* 0x000fe20002f21670 */
[----:B------:R4:W-:Y:S01]  /*2190*/  @!P4 LDGSTS.E.BYPASS.LTC128B.128 [R0+0x18080], [R14.64] ;  /* 0x180800000e00cfae */ /* 0x0009e2000b901d4e */
[--C-:B------:R-:W-:Y:S02]  /*21a0*/  SHF.R.S32.HI R10, RZ, 0x5, R17.reuse ;  /* 0x00000005ff0a7819 */ /* 0x100fe40000011411 */
[----:B------:R-:W-:Y:S01]  /*21b0*/  SHF.R.S32.HI R8, RZ, 0x1f, R17 ;  /* 0x0000001fff087819 */ /* 0x000fe20000011411 */
[----:B------:R-:W0:Y:S03]  /*21c0*/  LDGDEPBAR ;  /* 0x00000000000079af */ /* 0x000e260000000000 */
[----:B------:R-:W-:Y:S01]  /*21d0*/  LEA.HI R8, R8, R10, RZ, 0x2 ;  /* 0x0000000a08087211 */ /* 0x000fe200078f10ff */
[----:B------:R1:W-:Y:S01]  /*21e0*/  LDGSTS.E.BYPASS.LTC128B.128 [R27+0x10080], [R2.64], !P0 ;  /* 0x10080000021b7fae */ /* 0x0003e2000c101d4e */
[----:B--2---:R-:W-:-:S04]  /*21f0*/  IADD3 R4, P0, R2, UR23, RZ ;  /* 0x0000001702047c10 */ /* 0x004fc8000ff1e0ff */
[----:B------:R-:W-:-:S05]  /*2200*/  IADD3.X R5, R3, UR16, RZ, P0, !PT ;  /* 0x0000001003057c10 */ /* 0x000fca00087fe4ff */
[----:B------:R2:W-:Y:S01]  /*2210*/  LDGSTS.E.BYPASS.LTC128B.128 [R27+0x11080], [R4.64], !P3 ;  /* 0x11080000041b7fae */ /* 0x0005e2000d901d4e */
[----:B----4-:R-:W-:Y:S02]  /*2220*/  LEA.HI R0, R25, R20, RZ, 0x4 ;  /* 0x0000001419007211 */ /* 0x010fe400078f20ff */
[----:B------:R-:W-:Y:S02]  /*2230*/  LOP3.LUT R14, R8, 0xfffffffc, RZ, 0xc0, !PT ;  /* 0xfffffffc080e7812 */ /* 0x000fe400078ec0ff */
[----:B------:R-:W-:Y:S02]  /*2240*/  LOP3.LUT R9, R0, 0xfffffff0, RZ, 0xc0, !PT ;  /* 0xfffffff000097812 */ /* 0x000fe400078ec0ff */
[----:B---3--:R-:W-:Y:S01]  /*2250*/  SHF.R.S32.HI R12, RZ, 0x4, R0 ;  /* 0x00000004ff0c7819 */ /* 0x008fe20000011400 */
[----:B------:R-:W-:Y:S01]  /*2260*/  IMAD.IADD R14, R10, 0x1, -R14 ;  /* 0x000000010a0e7824 */ /* 0x000fe200078e0a0e */
[----:B-1----:R-:W-:Y:S01]  /*2270*/  IADD3 R2, P0, R4, UR23, RZ ;  /* 0x0000001704027c10 */ /* 0x002fe2000ff1e0ff */
[----:B------:R-:W-:Y:S01]  /*2280*/  IMAD.IADD R9, R20, 0x1, -R9 ;  /* 0x0000000114097824 */ /* 0x000fe200078e0a09 */
[----:B------:R-:W-:-:S02]  /*2290*/  LEA.HI R11, R0, R12, RZ, 0x1 ;  /* 0x0000000c000b7211 */ /* 0x000fc400078f08ff */
[----:B------:R-:W-:Y:S02]  /*22a0*/  IADD3.X R3, R5, UR16, RZ, P0, !PT ;  /* 0x0000001005037c10 */ /* 0x000fe400087fe4ff */
[----:B------:R-:W-:Y:S02]  /*22b0*/  SHF.R.S32.HI R7, RZ, 0x1f, R9 ;  /* 0x0000001fff077819 */ /* 0x000fe40000011409 */
[----:B------:R-:W-:Y:S01]  /*22c0*/  IADD3 R6, P0, R2, UR23, RZ ;  /* 0x0000001702067c10 */ /* 0x000fe2000ff1e0ff */
[----:B------:R1:W-:Y:S01]  /*22d0*/  LDGSTS.E.BYPASS.LTC128B.128 [R27+0x12080], [R2.64], !P2 ;  /* 0x12080000021b7fae */ /* 0x0003e2000d101d4e */
[----:B------:R-:W-:Y:S02]  /*22e0*/  LEA.HI R16, R7, R9, RZ, 0x3 ;  /* 0x0000000907107211 */ /* 0x000fe400078f18ff */
[----:B------:R-:W-:Y:S02]  /*22f0*/  IADD3.X R7, R3, UR16, RZ, P0, !PT ;  /* 0x0000001003077c10 */ /* 0x000fe400087fe4ff */
[----:B------:R-:W-:-:S02]  /*2300*/  IADD3 R0, P0, R32, UR7, RZ ;  /* 0x0000000720007c10 */ /* 0x000fc4000ff1e0ff */
[----:B------:R-:W-:Y:S01]  /*2310*/  LOP3.LUT R15, R11, 0xfffffffe, RZ, 0xc0, !PT ;  /* 0xfffffffe0b0f7812 */ /* 0x000fe200078ec0ff */
[----:B------:R3:W-:Y:S01]  /*2320*/  LDGSTS.E.BYPASS.LTC128B.128 [R27+0x13080], [R6.64], !P1 ;  /* 0x13080000061b7fae */ /* 0x0007e2000c901d4e */
[----:B------:R-:W-:Y:S02]  /*2330*/  LOP3.LUT R13, R16, 0xfffffff8, RZ, 0xc0, !PT ;  /* 0xfffffff8100d7812 */ /* 0x000fe400078ec0ff */
[----:B------:R-:W-:Y:S01]  /*2340*/  IADD3.X R11, R31, UR5, RZ, P0, !PT ;  /* 0x000000051f0b7c10 */ /* 0x000fe200087fe4ff */
[----:B------:R-:W-:Y:S01]  /*2350*/  IMAD.IADD R15, R12, 0x1, -R15 ;  /* 0x000000010c0f7824 */ /* 0x000fe200078e0a0f */
[----:B------:R-:W-:Y:S01]  /*2360*/  LEA R8, P0, R0, c[0x0][0x280], 0x2 ;  /* 0x0000a00000087a11 */ /* 0x000fe200078010ff */
[----:B------:R-:W-:Y:S01]  /*2370*/  IMAD.IADD R13, R9, 0x1, -R13 ;  /* 0x00000001090d7824 */ /* 0x000fe200078e0a0d */
[----:B------:R-:W-:Y:S01]  /*2380*/  ULDC.64 UR4, c[0x0][0x240] ;  /* 0x0000900000047ab9 */ /* 0x000fe20000000a00 */
[----:B--2---:R-:W-:Y:S01]  /*2390*/  IADD3 R5, P1, R18, UR21, RZ ;  /* 0x0000001512057c10 */ /* 0x004fe2000ff3e0ff */
[----:B------:R-:W-:Y:S01]  /*23a0*/  UIMAD UR4, UR17, UR4, URZ ;  /* 0x00000004110472a4 */ /* 0x000fe2000f8e023f */
[----:B------:R-:W-:Y:S01]  /*23b0*/  LEA.HI.X R9, R0, c[0x0][0x284], R11, 0x2, P0 ;  /* 0x0000a10000097a11 */ /* 0x000fe200000f140b */
[----:B------:R-:W-:-:S02]  /*23c0*/  @!P4 IMAD.SHL.U32 R0, R20, 0x10, RZ ;  /* 0x000000101400c824 */ /* 0x000fc400078e00ff */
[----:B------:R-:W-:Y:S01]  /*23d0*/  UIMAD UR5, UR18, UR5, UR4 ;  /* 0x00000005120572a4 */ /* 0x000fe2000f8e0204 */
[----:B------:R2:W-:Y:S01]  /*23e0*/  STL [R1+0x50], R5 ;  /* 0x0000500501007387 */ /* 0x0005e20000100800 */
[----:B------:R-:W-:-:S03]  /*23f0*/  UIADD3 UR4, UR22, 0x1, URZ ;  /* 0x0000000116047890 */ /* 0x000fc6000fffe03f */
[----:B------:R4:W-:Y:S01]  /*2400*/  @!P4 LDGSTS.E.BYPASS.LTC128B.128 [R0+0x18480], [R8.64] ;  /* 0x184800000800cfae */ /* 0x0009e2000b901d4e */
[----:B-1----:R-:W-:Y:S01]  /*2410*/  LEA.HI R2, R25, R20, RZ, 0x7 ;  /* 0x0000001419027211 */ /* 0x002fe200078f38ff */
[----:B------:R-:W-:Y:S01]  /*2420*/  IMAD.SHL.U32 R3, R13, 0x40, RZ ;  /* 0x000000400d037824 */ /* 0x000fe200078e00ff */
[----:B------:R-:W-:Y:S01]  /*2430*/  UISETP.GE.AND UP0, UPT, UR4, UR8, UPT ;  /* 0x000000080400728c */ /* 0x000fe2000bf06270 */
[----:B------:R-:W0:Y:S01]  /*2440*/  LDGDEPBAR ;  /* 0x00000000000079af */ /* 0x000e220000000000 */
[----:B------:R-:W-:Y:S01]  /*2450*/  SHF.R.S32.HI R201, RZ, 0x7, R2 ;  /* 0x00000007ffc97819 */ /* 0x000fe20000011402 */
[----:B------:R-:W-:Y:S01]  /*2460*/  IMAD.SHL.U32 R2, R15, 0x8, RZ ;  /* 0x000000080f027824 */ /* 0x000fe200078e00ff */
[----:B------:R-:W-:Y:S01]  /*2470*/  LOP3.LUT R3, R3, 0x1c0, RZ, 0xc0, !PT ;  /* 0x000001c003037812 */ /* 0x000fe200078ec0ff */
[----:B------:R-:W0:Y:S01]  /*2480*/  LDGDEPBAR ;  /* 0x00000000000079af */ /* 0x000e220000000000 */
[----:B---3--:R-:W-:Y:S01]  /*2490*/  IMAD.SHL.U32 R6, R16, 0x40, RZ ;  /* 0x0000004010067824 */ /* 0x008fe200078e00ff */
[----:B------:R-:W-:-:S02]  /*24a0*/  IADD3 R7, R19, UR5, RZ ;  /* 0x0000000513077c10 */ /* 0x000fc4000fffe0ff */
[----:B------:R-:W-:Y:S02]  /*24b0*/  SHF.R.U32.HI R4, RZ, 0x3, R3 ;  /* 0x00000003ff047819 */ /* 0x000fe40000011603 */
[----:B------:R-:W-:Y:S02]  /*24c0*/  LOP3.LUT R2, R3, 0x8, R2, 0xf8, !PT ;  /* 0x0000000803027812 */ /* 0x000fe400078ef802 */
[----:B------:R-:W-:Y:S01]  /*24d0*/  PLOP3.LUT P0, PT, PT, PT, UP0, 0x80, 0x0 ;  /* 0x000000000000781c */ /* 0x000fe20003f0f008 */
[----:B--2---:R-:W-:-:S05]  /*24e0*/  IMAD.U32 R5, RZ, RZ, UR21 ;  /* 0x00000015ff057e24 */ /* 0x004fca000f8e00ff */
[----:B------:R-:W-:Y:S01]  /*24f0*/  LEA.HI.X.SX32 R5, R5, R7, 0x1, P1 ;  /* 0x0000000705057211 */ /* 0x000fe200008f0eff */
[----:B----4-:R-:W-:-:S04]  /*2500*/  IMAD.SHL.U32 R0, R201, 0x8, RZ ;  /* 0x00000008c9007824 */ /* 0x010fc800078e00ff */
[----:B------:R1:W-:Y:S01]  /*2510*/  STL [R1+0x48], R5 ;  /* 0x0000480501007387 */ /* 0x0003e20000100800 */
[----:B------:R-:W-:Y:S01]  /*2520*/  LOP3.LUT R12, R0, 0x8, RZ, 0xc0, !PT ;  /* 0x00000008000c7812 */ /* 0x000fe200078ec0ff */
[----:B------:R-:W-:-:S05]  /*2530*/  IMAD.SHL.U32 R0, R15, 0x10, RZ ;  /* 0x000000100f007824 */ /* 0x000fca00078e00ff */
[----:B------:R-:W-:-:S04]  /*2540*/  LOP3.LUT R0, R12, 0x10, R0, 0xf8, !PT ;  /* 0x000000100c007812 */ /* 0x000fc800078ef800 */
        /* <DEDUP_REMOVED lines=12> */
[----:B-1----:R-:W-:Y:S01]  /*2610*/  IMAD.WIDE.U32 R4, R24, UR4, R34 ;  /* 0x0000000418047c25 */ /* 0x002fe2000f8e0022 */
        /* <DEDUP_REMOVED lines=30> */
.L_x_1633:
[----:B---3--:R-:W-:Y:S05]  /*2800*/  BSYNC B0 ;  /* 0x0000000000007941 */ /* 0x008fea0003800000 */
.L_x_1632:
[----:B-1----:R-:W-:Y:S01]  /*2810*/  LEA.HI R2, R25, R20, RZ, 0x2 ;  /* 0x0000001419027211 */ /* 0x002fe200078f10ff */
[----:B------:R-:W-:Y:S01]  /*2820*/  IMAD.SHL.U32 R8, R14, 0x10, RZ ;  /* 0x000000100e087824 */ /* 0x000fe200078e00ff */
[----:B------:R-:W-:Y:S01]  /*2830*/  LOP3.LUT R4, R17, 0xffffffe0, RZ, 0xc0, !PT ;  /* 0xffffffe011047812 */ /* 0x000fe200078ec0ff */
[----:B------:R-:W-:Y:S01]  /*2840*/  IMAD.MOV.U32 R206, RZ, RZ, 0x20 ;  /* 0x00000020ffce7424 */ /* 0x000fe200078e00ff */
[----:B------:R-:W-:Y:S01]  /*2850*/  LOP3.LUT R3, R2, 0x3ffffffc, RZ, 0xc0, !PT ;  /* 0x3ffffffc02037812 */ /* 0x000fe200078ec0ff */
[----:B------:R-:W-:Y:S01]  /*2860*/  IMAD.MOV.U32 R223, RZ, RZ, 0x40 ;  /* 0x00000040ffdf7424 */ /* 0x000fe200078e00ff */
[----:B------:R-:W-:Y:S01]  /*2870*/  SHF.R.S32.HI R5, RZ, 0x2, R2 ;  /* 0x00000002ff057819 */ /* 0x000fe20000011402 */
[C---:B------:R-:W-:Y:S01]  /*2880*/  IMAD.IADD R11, R20.reuse, 0x1, -R4 ;  /* 0x00000001140b7824 */ /* 0x040fe200078e0a04 */
[----:B------:R-:W-:Y:S01]  /*2890*/  SHF.R.S32.HI R2, RZ, 0x1f, R2 ;  /* 0x0000001fff027819 */ /* 0x000fe20000011402 */
[----:B------:R-:W-:Y:S01]  /*28a0*/  IMAD.IADD R20, R20, 0x1, -R3 ;  /* 0x0000000114147824 */ /* 0x000fe200078e0a03 */
[----:B------:R-:W-:Y:S01]  /*28b0*/  LEA.HI R7, R201, R201, RZ, 0x1 ;  /* 0x000000c9c9077211 */ /* 0x000fe200078f08ff */
[----:B------:R-:W-:Y:S01]  /*28c0*/  IMAD.SHL.U32 R3, R29, 0x40, RZ ;  /* 0x000000401d037824 */ /* 0x000fe200078e00ff */
[C---:B------:R-:W-:Y:S01]  /*28d0*/  LOP3.LUT P3, RZ, R13.reuse, 0x2, RZ, 0xc0, !PT ;  /* 0x000000020dff7812 */ /* 0x040fe2000786c0ff */
[----:B------:R-:W-:Y:S01]  /*28e0*/  IMAD.SHL.U32 R4, R30, 0x8, RZ ;  /* 0x000000081e047824 */ /* 0x000fe200078e00ff */
[----:B------:R-:W-:Y:S01]  /*28f0*/  LOP3.LUT P0, RZ, R13, 0x4, RZ, 0xc0, !PT ;  /* 0x000000040dff7812 */ /* 0x000fe2000780c0ff */
[----:B------:R-:W0:Y:S01]  /*2900*/  LDGDEPBAR ;  /* 0x00000000000079af */ /* 0x000e220000000000 */
[----:B------:R-:W-:Y:S01]  /*2910*/  LOP3.LUT R10, R3, 0x1c0, RZ, 0xc0, !PT ;  /* 0x000001c0030a7812 */ /* 0x000fe200078ec0ff */
[----:B------:R-:W-:Y:S01]  /*2920*/  IMAD.MOV.U32 R207, RZ, RZ, 0x20 ;  /* 0x00000020ffcf7424 */ /* 0x000fe200078e00ff */
[----:B------:R-:W-:Y:S01]  /*2930*/  LEA.HI R3, R2, R5, RZ, 0x3 ;  /* 0x0000000502037211 */ /* 0x000fe200078f18ff */
[----:B------:R-:W-:Y:S01]  /*2940*/  CS2R R126, SRZ ;  /* 0x00000000007e7805 */ /* 0x000fe2000001ff00 */
[----:B------:R-:W-:Y:S01]  /*2950*/  LOP3.LUT R2, R4, 0x8, RZ, 0xc0, !PT ;  /* 0x0000000804027812 */ /* 0x000fe200078ec0ff */
[----:B------:R-:W-:Y:S01]  /*2960*/  CS2R R124, SRZ ;  /* 0x00000000007c7805 */ /* 0x000fe2000001ff00 */
[----:B------:R-:W-:Y:S01]  /*2970*/  SHF.R.U32.HI R9, RZ, 0x3, R10 ;  /* 0x00000003ff097819 */ /* 0x000fe2000001160a */
[----:B------:R-:W-:Y:S01]  /*2980*/  CS2R R130, SRZ ;  /* 0x0000000000827805 */ /* 0x000fe2000001ff00 */
[----:B------:R-:W-:Y:S01]  /*2990*/  LOP3.LUT R6, R10, 0x30, R8, 0xf8, !PT ;  /* 0x000000300a067812 */ /* 0x000fe200078ef808 */
[----:B------:R-:W-:Y:S01]  /*29a0*/  CS2R R128, SRZ ;  /* 0x0000000000807805 */ /* 0x000fe2000001ff00 */
[----:B------:R-:W-:Y:S01]  /*29b0*/  LOP3.LUT R4, R3, 0xfffffff8, RZ, 0xc0, !PT ;  /* 0xfffffff803047812 */ /* 0x000fe200078ec0ff */
[----:B------:R-:W-:Y:S01]  /*29c0*/  CS2R R122, SRZ ;  /* 0x00000000007a7805 */ /* 0x000fe2000001ff00 */
[----:B------:R-:W-:Y:S01]  /*29d0*/  LOP3.LUT R3, R7, 0x1ffffffe, RZ, 0xc0, !PT ;  /* 0x1ffffffe07037812 */ /* 0x000fe200078ec0ff */
[----:B------:R-:W-:Y:S01]  /*29e0*/  CS2R R120, SRZ ;  /* 0x0000000000787805 */ /* 0x000fe2000001ff00 */
[----:B------:R-:W-:Y:S01]  /*29f0*/  LOP3.LUT R7, R9, R2, R10, 0x1e, !PT ;  /* 0x0000000209077212 */ /* 0x000fe200078e1e0a */
[----:B------:R-:W-:Y:S01]  /*2a00*/  IMAD.IADD R4, R5, 0x1, -R4 ;  /* 0x0000000105047824 */ /* 0x000fe200078e0a04 */
[----:B------:R-:W-:Y:S01]  /*2a10*/  LOP3.LUT R6, R9, R6, R2, 0x1e, !PT ;  /* 0x0000000609067212 */ /* 0x000fe200078e1e02 */
[----:B------:R-:W-:Y:S01]  /*2a20*/  IMAD R5, R20, 0x2, R0 ;  /* 0x0000000214057824 */ /* 0x000fe200078e0200 */
[----:B------:R-:W-:Y:S01]  /*2a30*/  SHF.R.S32.HI R2, RZ, 0x1f, R11 ;  /* 0x0000001fff027819 */ /* 0x000fe2000001140b */
[----:B------:R-:W-:Y:S01]  /*2a40*/  IMAD.IADD R9, R201, 0x1, -R3 ;  /* 0x00000001c9097824 */ /* 0x000fe200078e0a03 */
[----:B------:R-:W-:Y:S01]  /*2a50*/  R2P PR, R29, 0x6 ;  /* 0x000000061d007804 */ /* 0x000fe20000000000 */
[----:B------:R-:W-:Y:S01]  /*2a60*/  IMAD R200, R15, 0x200, R6 ;  /* 0x000002000fc87824 */ /* 0x000fe200078e0206 */
[----:B------:R-:W-:Y:S01]  /*2a70*/  LEA.HI R0, R2, R11, RZ, 0x2 ;  /* 0x0000000b02007211 */ /* 0x000fe200078f10ff */
[----:B------:R-:W-:Y:S01]  /*2a80*/  IMAD.SHL.U32 R3, R4, 0x40, RZ ;  /* 0x0000004004037824 */ /* 0x000fe200078e00ff */
[----:B------:R-:W-:Y:S01]  /*2a90*/  SEL R180, R223, 0xffffffc0, !P0 ;  /* 0xffffffc0dfb47807 */ /* 0x000fe20004000000 */
[----:B------:R-:W-:Y:S01]  /*2aa0*/  IMAD R201, R15, 0x2, R201 ;  /* 0x000000020fc97824 */ /* 0x000fe200078e02c9 */
[C---:B------:R-:W-:Y:S01]  /*2ab0*/  LEA.HI.SX32 R6, R0.reuse, R8, 0x1e ;  /* 0x0000000800067211 */ /* 0x040fe200078ff2ff */
[----:B------:R-:W-:Y:S01]  /*2ac0*/  CS2R R118, SRZ ;  /* 0x0000000000767805 */ /* 0x000fe2000001ff00 */
[----:B------:R-:W-:Y:S01]  /*2ad0*/  LOP3.LUT R0, R0, 0x7ffffffc, RZ, 0xc0, !PT ;  /* 0x7ffffffc00007812 */ /* 0x000fe200078ec0ff */
[----:B------:R-:W-:Y:S01]  /*2ae0*/  IMAD.U32 R201, R201, 0x200, R7 ;  /* 0x00000200c9c97824 */ /* 0x000fe200078e0007 */
[----:B------:R-:W-:Y:S01]  /*2af0*/  LOP3.LUT R2, R3, 0x1c0, RZ, 0xc0, !PT ;  /* 0x000001c003027812 */ /* 0x000fe200078ec0ff */
[----:B------:R1:W-:Y:S01]  /*2b00*/  STL [R1+0x14], R6 ;  /* 0x0000140601007387 */ /* 0x0003e20000100800 */
[----:B------:R-:W-:Y:S01]  /*2b10*/  SEL R203, R206, 0xffffffe0, !P1 ;  /* 0xffffffe0cecb7807 */ /* 0x000fe20004800000 */
[----:B------:R-:W-:Y:S01]  /*2b20*/  IMAD.IADD R0, R11, 0x1, -R0 ;  /* 0x000000010b007824 */ /* 0x000fe200078e0a00 */
[----:B------:R-:W-:Y:S01]  /*2b30*/  SHF.R.U32.HI R3, RZ, 0x3, R2 ;  /* 0x00000003ff037819 */ /* 0x000fe20000011602 */
[----:B------:R-:W-:Y:S01]  /*2b40*/  IMAD.SHL.U32 R201, R201, 0x2, RZ ;  /* 0x00000002c9c97824 */ /* 0x000fe200078e00ff */
[----:B------:R-:W-:Y:S01]  /*2b50*/  SEL R202, R223, 0xffffffc0, !P2 ;  /* 0xffffffc0dfca7807 */ /* 0x000fe20005000000 */
[----:B------:R-:W-:Y:S01]  /*2b60*/  IMAD R0, R9, 0x4, R0 ;  /* 0x0000000409007824 */ /* 0x000fe200078e0200 */
[----:B------:R-:W-:Y:S01]  /*2b70*/  LOP3.LUT R2, R3, R2, R12, 0x1e, !PT ;  /* 0x0000000203027212 */ /* 0x000fe200078e1e0c */
[----:B------:R-:W-:Y:S01]  /*2b80*/  IMAD.IADD R204, R201, 0x1, R203 ;  /* 0x00000001c9cc7824 */ /* 0x000fe200078e02cb */
[----:B------:R-:W-:Y:S01]  /*2b90*/  R2P PR, R4, 0x6 ;  /* 0x0000000604007804 */ /* 0x000fe20000000000 */
[----:B------:R-:W-:Y:S01]  /*2ba0*/  IMAD.SHL.U32 R0, R0, 0x2, RZ ;  /* 0x0000000200007824 */ /* 0x000fe200078e00ff */
[----:B------:R-:W-:Y:S01]  /*2bb0*/  CS2R R116, SRZ ;  /* 0x0000000000747805 */ /* 0x000fe2000001ff00 */
[----:B------:R-:W-:Y:S01]  /*2bc0*/  IMAD.IADD R2, R2, 0x1, R5 ;  /* 0x0000000102027824 */ /* 0x000fe200078e0205 */
[----:B------:R-:W-:Y:S01]  /*2bd0*/  CS2R R110, SRZ ;  /* 0x00000000006e7805 */ /* 0x000fe2000001ff00 */
[----:B------:R-:W-:Y:S01]  /*2be0*/  SEL R223, R223, 0xffffffc0, !P2 ;  /* 0xffffffc0dfdf7807 */ /* 0x000fe20005000000 */
[----:B------:R1:W-:Y:S01]  /*2bf0*/  STL [R1+0x10], R0 ;  /* 0x0000100001007387 */ /* 0x0003e20000100800 */
[----:B------:R-:W-:Y:S01]  /*2c00*/  IMAD.IADD R202, R201, 0x1, R202 ;  /* 0x00000001c9ca7824 */ /* 0x000fe200078e02ca */
        /* <DEDUP_REMOVED lines=34> */
[----:B-1----:R-:W-:Y:S02]  /*2e30*/  UMOV UR5, URZ ;  /* 0x0000003f00057c82 */ /* 0x002fe40008000000 */
.L_x_1636:
        /* <DEDUP_REMOVED lines=126> */
[----:B------:R-:W3:Y:S01]  /*3620*/  LDL R220, [R1] ;  /* 0x0000000001dc7983 */ /* 0x000ee20000100800 */
[----:B------:R-:W-:Y:S02]  /*3630*/  USHF.R.S32.HI UR4, URZ, 0x1f, UR20 ;  /* 0x0000001f3f047899 */ /* 0x000fe40008011414 */
[----:B------:R-:W-:Y:S01]  /*3640*/  @!P4 LEA R132, R132, 0x80, 0x7 ;  /* 0x000000808484c811 */ /* 0x000fe200078e38ff */
[----:B------:R-:W4:Y:S01]  /*3650*/  LDL R225, [R1+0x38] ;  /* 0x0000380001e17983 */ /* 0x000f220000100800 */
[----:B------:R-:W-:Y:S01]  /*3660*/  UIMAD UR4, UR4, UR6, URZ ;  /* 0x00000006040472a4 */ /* 0x000fe2000f8e023f */
[----:B------:R-:W-:Y:S01]  /*3670*/  IMAD.U32 R3, RZ, RZ, UR24 ;  /* 0x00000018ff037e24 */ /* 0x000fe2000f8e00ff */
[----:B------:R-:W-:Y:S01]  /*3680*/  USHF.L.U32 UR6, UR6, 0x6, URZ ;  /* 0x0000000606067899 */ /* 0x000fe2000800063f */
[----:B------:R-:W5:Y:S01]  /*3690*/  LDL R219, [R1+0x4c] ;  /* 0x00004c0001db7983 */ /* 0x000f620000100800 */
[----:B------:R-:W-:Y:S01]  /*36a0*/  UIMAD UR4, UR20, UR7, UR4 ;  /* 0x00000007140472a4 */ /* 0x000fe2000f8e0204 */
[----:B------:R-:W-:Y:S01]  /*36b0*/  IMAD.U32 R134, RZ, RZ, UR24 ;  /* 0x00000018ff867e24 */ /* 0x000fe2000f8e00ff */
[----:B------:R-:W-:Y:S01]  /*36c0*/  UIMAD UR20, UR20, -0x80, UR10 ;  /* 0xffffff80141478a4 */ /* 0x000fe2000f8e020a */
[----:B------:R-:W5:Y:S01]  /*36d0*/  LDL R218, [R1+0x3c] ;  /* 0x00003c0001da7983 */ /* 0x000f620000100800 */
[----:B------:R-:W-:Y:S03]  /*36e0*/  UIADD3 UR4, UR25, UR4, URZ ;  /* 0x0000000419047290 */ /* 0x000fe6000fffe03f */
[----:B------:R-:W5:Y:S03]  /*36f0*/  LDL R215, [R1+0x44] ;  /* 0x0000440001d77983 */ /* 0x000f660000100800 */
[----:B------:R-:W-:Y:S01]  /*3700*/  IMAD.U32 R133, RZ, RZ, UR4 ;  /* 0x00000004ff857e24 */ /* 0x000fe2000f8e00ff */
[----:B------:R-:W5:Y:S01]  /*3710*/  LDL.64 R216, [R1+0x8] ;  /* 0x0000080001d87983 */ /* 0x000f620000100a00 */
[----:B--2---:R-:W-:Y:S02]  /*3720*/  LEA R3, P1, R3, R226, 0x7 ;  /* 0x000000e203037211 */ /* 0x004fe400078238ff */
[----:B---3--:R-:W-:Y:S02]  /*3730*/  IADD3 R136, -R220, UR20, RZ ;  /* 0x00000014dc887c10 */ /* 0x008fe4000fffe1ff */
[----:B----4-:R-:W-:Y:S02]  /*3740*/  LEA.HI.X R133, R134, R225, R133, 0x7, P1 ;  /* 0x000000e186857211 */ /* 0x010fe400008f3c85 */
[C---:B------:R-:W-:Y:S02]  /*3750*/  LEA R134, P2, R3.reuse, c[0x0][0x160], 0x1 ;  /* 0x0000580003867a11 */ /* 0x040fe400078408ff */
[----:B-----5:R-:W-:Y:S02]  /*3760*/  @!P4 IADD3 R137, P1, R132, R219, RZ ;  /* 0x000000db8489c210 */ /* 0x020fe40007f3e0ff */
[----:B------:R-:W-:Y:S02]  /*3770*/  ISETP.LT.OR P3, PT, R136, 0x1, P6 ;  /* 0x000000018800780c */ /* 0x000fe40003761670 */
[----:B------:R-:W-:Y:S01]  /*3780*/  LEA.HI.X R135, R3, c[0x0][0x164], R133, 0x1, P2 ;  /* 0x0000590003877a11 */ /* 0x000fe200010f0c85 */
[----:B------:R-:W-:Y:S01]  /*3790*/  IMAD.U32 R3, RZ, RZ, UR17 ;  /* 0x00000011ff037e24 */ /* 0x000fe2000f8e00ff */
[----:B------:R-:W-:Y:S02]  /*37a0*/  @!P4 LEA.HI.X.SX32 R139, R132, R218, 0x1, P1 ;  /* 0x000000da848bc211 */ /* 0x000fe400008f0eff */
        /* <DEDUP_REMOVED lines=8> */
[C---:B------:R-:W-:Y:S02]  /*3830*/  @!P4 LEA R138, P2, R137.reuse, c[0x0][0x258], 0x2 ;  /* 0x00009600898aca11 */ /* 0x040fe400078410ff */
        /* <DEDUP_REMOVED lines=14> */
.L_x_1634:
[----:B-12-4-:R-:W2:Y:S01]  /*3920*/  LDL R132, [R1+0x10] ;  /* 0x0000100001847983 */ /* 0x016ea20000100800 */
[----:B------:R-:W-:Y:S01]  /*3930*/  USHF.L.U32 UR6, UR13, 0x7, URZ ;  /* 0x000000070d067899 */ /* 0x000fe2000800063f */
[----:B------:R-:W-:Y:S01]  /*3940*/  IMAD.U32 R3, RZ, RZ, UR10 ;  /* 0x0000000aff037e24 */ /* 0x000fe2000f8e00ff */
[----:B------:R-:W-:Y:S01]  /*3950*/  ULEA UR7, UR22, 0x1, 0x7 ;  /* 0x0000000116077891 */ /* 0x000fe2000f8e383f */
[----:B------:R-:W0:Y:S01]  /*3960*/  LDGDEPBAR ;  /* 0x00000000000079af */ /* 0x000e220000000000 */
[----:B------:R-:W-:Y:S02]  /*3970*/  USHF.L.U32 UR4, UR5, 0xd, URZ ;  /* 0x0000000d05047899 */ /* 0x000fe4000800063f */
[----:B------:R-:W-:Y:S02]  /*3980*/  UIADD3 UR7, UR9, UR7, -UR6 ;  /* 0x0000000709077290 */ /* 0x000fe4000fffe806 */
[----:B------:R-:W-:Y:S02]  /*3990*/  UIADD3 UR6, -UR6, UR9, URZ ;  /* 0x0000000906067290 */ /* 0x000fe4000fffe13f */
[----:B------:R-:W-:Y:S02]  /*39a0*/  UIADD3 UR20, UR22, 0x2, URZ ;  /* 0x0000000216147890 */ /* 0x000fe4000fffe03f */
[----:B------:R-:W-:Y:S02]  /*39b0*/  IADD3 R3, R214, UR7, -R3 ;  /* 0x00000007d6037c10 */ /* 0x000fe4000fffe803 */
[----:B------:R-:W-:Y:S03]  /*39c0*/  UISETP.GE.AND UP0, UPT, UR20, UR8, UPT ;  /* 0x000000081400728c */ /* 0x000fe6000bf06270 */
        /* <DEDUP_REMOVED lines=8> */
[----:B------:R-:W-:Y:S02]  /*3a50*/  FSEL R225, R5, -INF , P1 ;  /* 0xff80000005e17808 */ /* 0x000fe40000800000 */
[----:B------:R-:W-:Y:S01]  /*3a60*/  ISETP.GT.AND P2, PT, R132, 0x1, PT ;  /* 0x000000018400780c */ /* 0x000fe20003f44270 */
[--C-:B------:R-:W-:Y:S01]  /*3a70*/  FFMA.FTZ R227, R227, c[0x0][0x29c], -R209.reuse ;  /* 0x0000a700e3e37a23 */ /* 0x100fe200000108d1 */
[----:B------:R-:W-:Y:S01]  /*3a80*/  ISETP.GT.AND P1, PT, R3, 0x10, PT ;  /* 0x000000100300780c */ /* 0x000fe20003f24270 */
[--C-:B------:R-:W-:Y:S01]  /*3a90*/  FFMA.FTZ R225, R225, c[0x0][0x29c], -R209.reuse ;  /* 0x0000a700e1e17a23 */ /* 0x100fe200000108d1 */
[----:B------:R-:W-:Y:S02]  /*3aa0*/  FSEL R229, R7, -INF , P2 ;  /* 0xff80000007e57808 */ /* 0x000fe40001000000 */
[----:B------:R-:W-:Y:S02]  /*3ab0*/  FSEL R219, R16, -INF , P1 ;  /* 0xff80000010db7808 */ /* 0x000fe40000800000 */
[----:B------:R-:W-:Y:S01]  /*3ac0*/  ISETP.GT.AND P2, PT, R3, 0x11, PT ;  /* 0x000000110300780c */ /* 0x000fe20003f44270 */
[--C-:B------:R-:W-:Y:S01]  /*3ad0*/  FFMA.FTZ R229, R229, c[0x0][0x29c], -R210.reuse ;  /* 0x0000a700e5e57a23 */ /* 0x100fe200000108d2 */
[C---:B------:R-:W-:Y:S01]  /*3ae0*/  ISETP.GT.AND P1, PT, R132.reuse, 0x11, PT ;  /* 0x000000118400780c */ /* 0x040fe20003f24270 */
[--C-:B------:R-:W-:Y:S01]  /*3af0*/  FFMA.FTZ R219, R219, c[0x0][0x29c], -R209.reuse ;  /* 0x0000a700dbdb7a23 */ /* 0x100fe200000108d1 */
[----:B------:R-:W-:Y:S02]  /*3b00*/  FSEL R217, R17, -INF , P2 ;  /* 0xff80000011d97808 */ /* 0x000fe40001000000 */
[----:B------:R-:W-:Y:S02]  /*3b10*/  FSEL R226, R19, -INF , P1 ;  /* 0xff80000013e27808 */ /* 0x000fe40000800000 */
[----:B------:R-:W-:Y:S01]  /*3b20*/  ISETP.GT.AND P3, PT, R132, RZ, PT ;  /* 0x000000ff8400720c */ /* 0x000fe20003f64270 */
[--C-:B------:R-:W-:Y:S01]  /*3b30*/  FFMA.FTZ R217, R217, c[0x0][0x29c], -R209.reuse ;  /* 0x0000a700d9d97a23 */ /* 0x100fe200000108d1 */
[C---:B------:R-:W-:Y:S01]  /*3b40*/  ISETP.GT.AND P2, PT, R3.reuse, 0x20, PT ;  /* 0x000000200300780c */ /* 0x040fe20003f44270 */
[--C-:B------:R-:W-:Y:S01]  /*3b50*/  FFMA.FTZ R226, R226, c[0x0][0x29c], -R210.reuse ;  /* 0x0000a700e2e27a23 */ /* 0x100fe200000108d2 */
[----:B------:R-:W-:Y:S02]  /*3b60*/  ISETP.GT.AND P1, PT, R3, 0x21, PT ;  /* 0x000000210300780c */ /* 0x000fe40003f24270 */
[----:B------:R-:W-:Y:S02]  /*3b70*/  FSEL R230, R6, -INF , P3 ;  /* 0xff80000006e67808 */ /* 0x000fe40001800000 */
[-C--:B------:R-:W-:Y:S03]  /*3b80*/  HMMA.16816.F32.BF16 R4, R144, R152.reuse, RZ ;  /* 0x000000989004723c */ /* 0x080fe600000418ff */
[----:B------:R-:W-:Y:S01]  /*3b90*/  FSEL R215, R20, -INF , P2 ;  /* 0xff80000014d77808 */ /* 0x000fe20001000000 */
[--C-:B------:R-:W-:Y:S01]  /*3ba0*/  FFMA.FTZ R230, R230, c[0x0][0x29c], -R210.reuse ;  /* 0x0000a700e6e67a23 */ /* 0x100fe200000108d2 */
[----:B------:R-:W-:Y:S02]  /*3bb0*/  FSEL R183, R21, -INF , P1 ;  /* 0xff80000015b77808 */ /* 0x000fe40000800000 */
[C---:B------:R-:W-:Y:S01]  /*3bc0*/  ISETP.GT.AND P3, PT, R132.reuse, 0x10, PT ;  /* 0x000000108400780c */ /* 0x040fe20003f64270 */
[--C-:B------:R-:W-:Y:S01]  /*3bd0*/  FFMA.FTZ R215, R215, c[0x0][0x29c], -R209.reuse ;  /* 0x0000a700d7d77a23 */ /* 0x100fe200000108d1 */
[----:B------:R-:W-:Y:S02]  /*3be0*/  ISETP.GT.AND P2, PT, R132, 0x21, PT ;  /* 0x000000218400780c */ /* 0x000fe40003f44270 */
[----:B------:R-:W-:Y:S01]  /*3bf0*/  ISETP.GT.AND P1, PT, R3, 0x30, PT ;  /* 0x000000300300780c */ /* 0x000fe20003f24270 */
[--C-:B------:R-:W-:Y:S01]  /*3c00*/  FFMA.FTZ R183, R183, c[0x0][0x29c], -R209.reuse ;  /* 0x0000a700b7b77a23 */ /* 0x100fe200000108d1 */
[----:B------:R-:W-:Y:S02]  /*3c10*/  FSEL R228, R18, -INF , P3 ;  /* 0xff80000012e47808 */ /* 0x000fe40001800000 */
[----:B------:R-:W-:Y:S02]  /*3c20*/  FSEL R218, R23, -INF , P2 ;  /* 0xff80000017da7808 */ /* 0x000fe40001000000 */
[----:B------:R-:W-:Y:S01]  /*3c30*/  ISETP.GT.AND P3, PT, R132, 0x20, PT ;  /* 0x000000208400780c */ /* 0x000fe20003f64270 */
[--C-:B------:R-:W-:Y:S01]  /*3c40*/  FFMA.FTZ R228, R228, c[0x0][0x29c], -R210.reuse ;  /* 0x0000a700e4e47a23 */ /* 0x100fe200000108d2 */
[----:B------:R-:W-:Y:S01]  /*3c50*/  ISETP.GT.AND P2, PT, R3, 0x31, PT ;  /* 0x000000310300780c */ /* 0x000fe20003f44270 */
[--C-:B------:R-:W-:Y:S01]  /*3c60*/  FFMA.FTZ R218, R218, c[0x0][0x29c], -R210.reuse ;  /* 0x0000a700dada7a23 */ /* 0x100fe200000108d2 */
[----:B------:R-:W-:Y:S02]  /*3c70*/  FSEL R181, R32, -INF , P1 ;  /* 0xff80000020b57808 */ /* 0x000fe40000800000 */
[----:B------:R-:W-:Y:S02]  /*3c80*/  ISETP.GT.AND P1, PT, R132, 0x31, PT ;  /* 0x000000318400780c */ /* 0x000fe40003f24270 */
[----:B------:R-:W-:Y:S01]  /*3c90*/  FSEL R220, R22, -INF , P3 ;  /* 0xff80000016dc7808 */ /* 0x000fe20001800000 */
[--C-:B------:R-:W-:Y:S01]  /*3ca0*/  FFMA.FTZ R181, R181, c[0x0][0x29c], -R209.reuse ;  /* 0x0000a700b5b57a23 */ /* 0x100fe200000108d1 */
[----:B------:R-:W-:Y:S02]  /*3cb0*/  FSEL R151, R33, -INF , P2 ;  /* 0xff80000021977808 */ /* 0x000fe40001000000 */
[----:B------:R-:W-:Y:S01]  /*3cc0*/  ISETP.GT.AND P3, PT, R132, 0x30, PT ;  /* 0x000000308400780c */ /* 0x000fe20003f64270 */
[--C-:B------:R-:W-:Y:S01]  /*3cd0*/  FFMA.FTZ R220, R220, c[0x0][0x29c], -R210.reuse ;  /* 0x0000a700dcdc7a23 */ /* 0x100fe200000108d2 */
[----:B------:R-:W-:Y:S02]  /*3ce0*/  ISETP.GT.AND P2, PT, R3, 0x40, PT ;  /* 0x000000400300780c */ /* 0x000fe40003f44270 */
[----:B------:R-:W-:Y:S02]  /*3cf0*/  FSEL R214, R35, -INF , P1 ;  /* 0xff80000023d67808 */ /* 0x000fe40000800000 */
[----:B------:R-:W-:Y:S02]  /*3d00*/  ISETP.GT.AND P1, PT, R3, 0x41, PT ;  /* 0x000000410300780c */ /* 0x000fe40003f24270 */
[----:B------:R-:W-:Y:S01]  /*3d10*/  FSEL R149, R36, -INF , P2 ;  /* 0xff80000024957808 */ /* 0x000fe20001000000 */
[--C-:B------:R-:W-:Y:S01]  /*3d20*/  FFMA.FTZ R214, R214, c[0x0][0x29c], -R210.reuse ;  /* 0x0000a700d6d67a23 */ /* 0x100fe200000108d2 */
[----:B------:R-:W-:Y:S02]  /*3d30*/  FSEL R143, R37, -INF , P1 ;  /* 0xff800000258f7808 */ /* 0x000fe40000800000 */
[----:B------:R-:W-:Y:S02]  /*3d40*/  FSEL R216, R34, -INF , P3 ;  /* 0xff80000022d87808 */ /* 0x000fe40001800000 */
[C---:B------:R-:W-:Y:S02]  /*3d50*/  ISETP.GT.AND P3, PT, R132.reuse, 0x40, PT ;  /* 0x000000408400780c */ /* 0x040fe40003f64270 */
[----:B------:R-:W-:Y:S01]  /*3d60*/  ISETP.GT.AND P2, PT, R132, 0x41, PT ;  /* 0x000000418400780c */ /* 0x000fe20003f44270 */
[--C-:B------:R-:W-:Y:S01]  /*3d70*/  FFMA.FTZ R216, R216, c[0x0][0x29c], -R210.reuse ;  /* 0x0000a700d8d87a23 */ /* 0x100fe200000108d2 */
[C---:B------:R-:W-:Y:S02]  /*3d80*/  ISETP.GT.AND P1, PT, R3.reuse, 0x50, PT ;  /* 0x000000500300780c */ /* 0x040fe40003f24270 */
[----:B------:R-:W-:Y:S02]  /*3d90*/  FSEL R182, R38, -INF , P3 ;  /* 0xff80000026b67808 */ /* 0x000fe40001800000 */
[----:B------:R-:W-:Y:S02]  /*3da0*/  ISETP.GT.AND P3, PT, R3, 0x51, PT ;  /* 0x000000510300780c */ /* 0x000fe40003f64270 */
[----:B------:R-:W-:Y:S02]  /*3db0*/  FSEL R142, R48, -INF , P1 ;  /* 0xff800000308e7808 */ /* 0x000fe40000800000 */
[C---:B------:R-:W-:Y:S02]  /*3dc0*/  ISETP.GT.AND P1, PT, R132.reuse, 0x51, PT ;  /* 0x000000518400780c */ /* 0x040fe40003f24270 */
[----:B------:R-:W-:Y:S02]  /*3dd0*/  FSEL R180, R39, -INF , P2 ;  /* 0xff80000027b47808 */ /* 0x000fe40001000000 */
[----:B------:R-:W-:Y:S02]  /*3de0*/  ISETP.GT.AND P2, PT, R132, 0x50, PT ;  /* 0x000000508400780c */ /* 0x000fe40003f44270 */
[----:B------:R-:W-:Y:S01]  /*3df0*/  FSEL R140, R49, -INF , P3 ;  /* 0xff800000318c7808 */ /* 0x000fe20001800000 */
[--C-:B------:R-:W-:Y:S01]  /*3e00*/  FFMA.FTZ R234, R180, c[0x0][0x29c], -R210.reuse ;  /* 0x0000a700b4ea7a23 */ /* 0x100fe200000108d2 */
[----:B------:R-:W-:Y:S02]  /*3e10*/  FSEL R150, R50, -INF , P2 ;  /* 0xff80000032967808 */ /* 0x000fe40001000000 */
[----:B------:R-:W-:Y:S02]  /*3e20*/  FSEL R148, R51, -INF , P1 ;  /* 0xff80000033947808 */ /* 0x000fe40000800000 */
[C---:B------:R-:W-:Y:S01]  /*3e30*/  ISETP.GT.AND P2, PT, R3.reuse, 0x60, PT ;  /* 0x000000600300780c */ /* 0x040fe20003f44270 */
[--C-:B------:R-:W-:Y:S01]  /*3e40*/  FFMA.FTZ R235, R150, c[0x0][0x29c], -R210.reuse ;  /* 0x0000a70096eb7a23 */ /* 0x100fe200000108d2 */
[----:B------:R-:W-:Y:S01]  /*3e50*/  ISETP.GT.AND P1, PT, R132, 0x60, PT ;  /* 0x000000608400780c */ /* 0x000fe20003f24270 */
[--C-:B------:R-:W-:Y:S01]  /*3e60*/  FFMA.FTZ R244, R148, c[0x0][0x29c], -R210.reuse ;  /* 0x0000a70094f47a23 */ /* 0x100fe200000108d2 */
[----:B------:R-:W-:Y:S02]  /*3e70*/  IADD3 R32, R134, 0x40, RZ ;  /* 0x0000004086207810 */ /* 0x000fe40007ffe0ff */
[----:B------:R-:W-:Y:S02]  /*3e80*/  ISETP.GT.AND P3, PT, R3, 0x61, PT ;  /* 0x000000610300780c */ /* 0x000fe40003f64270 */
[----:B------:R-:W-:Y:S02]  /*3e90*/  FSEL R139, R52, -INF , P2 ;  /* 0xff800000348b7808 */ /* 0x000fe40001000000 */
[----:B------:R-:W-:Y:S02]  /*3ea0*/  FSEL R141, R54, -INF , P1 ;  /* 0xff800000368d7808 */ /* 0x000fe40000800000 */
[----:B------:R-:W-:Y:S01]  /*3eb0*/  FSEL R35, R53, -INF , P3 ;  /* 0xff80000035237808 */ /* 0x000fe20001800000 */
[--C-:B------:R-:W-:Y:S01]  /*3ec0*/  FFMA.FTZ R233, R139, c[0x0][0x29c], -R209.reuse ;  /* 0x0000a7008be97a23 */ /* 0x100fe200000108d1 */
[----:B------:R-:W-:Y:S01]  /*3ed0*/  IMNMX R32, R133, R32, PT ;  /* 0x0000002085207217 */ /* 0x000fe20003800200 */
[--C-:B------:R-:W-:Y:S01]  /*3ee0*/  FFMA.FTZ R247, R141, c[0x0][0x29c], -R210.reuse ;  /* 0x0000a7008df77a23 */ /* 0x100fe200000108d2 */
[----:B------:R-:W-:Y:S01]  /*3ef0*/  IADD3 R134, R134, 0x48, RZ ;  /* 0x0000004886867810 */ /* 0x000fe20007ffe0ff */
[--C-:B------:R-:W-:Y:S01]  /*3f00*/  FFMA.FTZ R232, R35, c[0x0][0x29c], -R209.reuse ;  /* 0x0000a70023e87a23 */ /* 0x100fe200000108d1 */
[C---:B------:R-:W-:Y:S02]  /*3f10*/  ISETP.GT.AND P2, PT, R3.reuse, 0x70, PT ;  /* 0x000000700300780c */ /* 0x040fe40003f44270 */
[----:B------:R-:W-:Y:S02]  /*3f20*/  ISETP.GT.AND P3, PT, R132, 0x61, PT ;  /* 0x000000618400780c */ /* 0x000fe40003f64270 */
[----:B------:R-:W-:Y:S02]  /*3f30*/  ISETP.GT.AND P1, PT, R3, 0x71, PT ;  /* 0x000000710300780c */ /* 0x000fe40003f24270 */
[----:B------:R-:W-:Y:S02]  /*3f40*/  FSEL R138, R55, -INF , P3 ;  /* 0xff800000378a7808 */ /* 0x000fe40001800000 */
[----:B------:R-:W-:Y:S02]  /*3f50*/  FSEL R34, R64, -INF , P2 ;  /* 0xff80000040227808 */ /* 0x000fe40001000000 */
[----:B------:R-:W-:Y:S01]  /*3f60*/  FSEL R33, R65, -INF , P1 ;  /* 0xff80000041217808 */ /* 0x000fe20000800000 */
[--C-:B------:R-:W-:Y:S01]  /*3f70*/  FFMA.FTZ R246, R138, c[0x0][0x29c], -R210.reuse ;  /* 0x0000a7008af67a23 */ /* 0x100fe200000108d2 */
[----:B------:R-:W-:Y:S01]  /*3f80*/  ISETP.GT.AND P1, PT, R32, RZ, PT ;  /* 0x000000ff2000720c */ /* 0x000fe20003f24270 */
[----:B------:R-:W-:Y:S01]  /*3f90*/  FFMA.FTZ R231, R34, c[0x0][0x29c], -R209 ;  /* 0x0000a70022e77a23 */ /* 0x000fe200000108d1 */
[----:B------:R-:W-:Y:S02]  /*3fa0*/  IMNMX R3, R133, R134, PT ;  /* 0x0000008685037217 */ /* 0x000fe40003800200 */
[C---:B------:R-:W-:Y:S02]  /*3fb0*/  ISETP.GT.AND P3, PT, R132.reuse, 0x70, PT ;  /* 0x000000708400780c */ /* 0x040fe40003f64270 */
[----:B------:R-:W-:Y:S02]  /*3fc0*/  ISETP.GT.AND P2, PT, R132, 0x71, PT ;  /* 0x000000718400780c */ /* 0x000fe40003f44270 */
[----:B------:R-:W-:Y:S02]  /*3fd0*/  FSEL R133, R66, -INF , P3 ;  /* 0xff80000042857808 */ /* 0x000fe40001800000 */
[----:B------:R-:W-:Y:S02]  /*3fe0*/  FSEL R132, R67, -INF , P2 ;  /* 0xff80000043847808 */ /* 0x000fe40001000000 */
[----:B------:R-:W-:Y:S01]  /*3ff0*/  ISETP.GT.AND P3, PT, R32, 0x1, PT ;  /* 0x000000012000780c */ /* 0x000fe20003f64270 */
[----:B------:R-:W-:Y:S01]  /*4000*/  FFMA.FTZ R245, R133, c[0x0][0x29c], -R210 ;  /* 0x0000a70085f57a23 */ /* 0x000fe200000108d2 */
[----:B------:R-:W-:Y:S02]  /*4010*/  FSEL R39, R8, -INF , P1 ;  /* 0xff80000008277808 */ /* 0x000fe40000800000 */
[C---:B------:R-:W-:Y:S02]  /*4020*/  ISETP.GT.AND P2, PT, R3.reuse, RZ, PT ;  /* 0x000000ff0300720c */ /* 0x040fe40003f44270 */
[----:B------:R-:W-:Y:S01]  /*4030*/  ISETP.GT.AND P1, PT, R3, 0x1, PT ;  /* 0x000000010300780c */ /* 0x000fe20003f24270 */
[--C-:B------:R-:W-:Y:S01]  /*4040*/  FFMA.FTZ R243, R39, c[0x0][0x29c], -R211.reuse ;  /* 0x0000a70027f37a23 */ /* 0x100fe200000108d3 */
[----:B------:R-:W-:Y:S02]  /*4050*/  FSEL R38, R9, -INF , P3 ;  /* 0xff80000009267808 */ /* 0x000fe40001800000 */
[----:B------:R-:W-:Y:S02]  /*4060*/  FSEL R137, R10, -INF , P2 ;  /* 0xff8000000a897808 */ /* 0x000fe40001000000 */
[----:B------:R-:W-:Y:S01]  /*4070*/  FSEL R135, R11, -INF , P1 ;  /* 0xff8000000b877808 */ /* 0x000fe20000800000 */
[----:B------:R-:W-:Y:S01]  /*4080*/  FFMA.FTZ R242, R38, c[0x0][0x29c], -R211 ;  /* 0x0000a70026f27a23 */ /* 0x000fe200000108d3 */
[C---:B------:R-:W-:Y:S01]  /*4090*/  HMMA.16816.F32.BF16 R8, R156.reuse, R152, RZ ;  /* 0x000000989c08723c */ /* 0x040fe200000418ff */
[----:B------:R-:W-:Y:S01]  /*40a0*/  MOV R180, 0x40 ;  /* 0x0000004000b47802 */ /* 0x000fe20000000f00 */
[--C-:B------:R-:W-:Y:S01]  /*40b0*/  FFMA.FTZ R137, R137, c[0x0][0x29c], -R212.reuse ;  /* 0x0000a70089897a23 */ /* 0x100fe200000108d4 */
[C---:B------:R-:W-:Y:S01]  /*40c0*/  ISETP.GT.AND P1, PT, R32.reuse, 0x10, PT ;  /* 0x000000102000780c */ /* 0x040fe20003f24270 */
[--C-:B------:R-:W-:Y:S01]  /*40d0*/  FFMA.FTZ R135, R135, c[0x0][0x29c], -R212.reuse ;  /* 0x0000a70087877a23 */ /* 0x100fe200000108d4 */
[----:B------:R-:W-:Y:S02]  /*40e0*/  ISETP.GT.AND P3, PT, R32, 0x11, PT ;  /* 0x000000112000780c */ /* 0x000fe40003f64270 */
[----:B------:R-:W-:Y:S01]  /*40f0*/  FSEL R37, R12, -INF , P1 ;  /* 0xff8000000c257808 */ /* 0x000fe20000800000 */
[--C-:B------:R-:W-:Y:S01]  /*4100*/  FFMA.FTZ R152, R149, c[0x0][0x29c], -R209.reuse ;  /* 0x0000a70095987a23 */ /* 0x100fe200000108d1 */
[C---:B------:R-:W-:Y:S02]  /*4110*/  ISETP.GT.AND P2, PT, R3.reuse, 0x10, PT ;  /* 0x000000100300780c */ /* 0x040fe40003f44270 */
[----:B------:R-:W-:Y:S01]  /*4120*/  ISETP.GT.AND P1, PT, R3, 0x11, PT ;  /* 0x000000110300780c */ /* 0x000fe20003f24270 */
[----:B------:R-:W-:Y:S01]  /*4130*/  FFMA.FTZ R153, R143, c[0x0][0x29c], -R209 ;  /* 0x0000a7008f997a23 */ /* 0x000fe200000108d1 */
[----:B------:R-:W-:Y:S01]  /*4140*/  FSEL R36, R13, -INF , P3 ;  /* 0xff8000000d247808 */ /* 0x000fe20001800000 */
[--C-:B------:R-:W-:Y:S01]  /*4150*/  FFMA.FTZ R241, R37, c[0x0][0x29c], -R211.reuse ;  /* 0x0000a70025f17a23 */ /* 0x100fe200000108d3 */
[----:B------:R-:W-:Y:S02]  /*4160*/  FSEL R136, R14, -INF , P2 ;  /* 0xff8000000e887808 */ /* 0x000fe40001000000 */
[----:B------:R-:W-:Y:S01]  /*4170*/  FSEL R134, R15, -INF , P1 ;  /* 0xff8000000f867808 */ /* 0x000fe20000800000 */
[--C-:B------:R-:W-:Y:S01]  /*4180*/  FFMA.FTZ R240, R36, c[0x0][0x29c], -R211.reuse ;  /* 0x0000a70024f07a23 */ /* 0x100fe200000108d3 */
[-C--:B------:R-:W-:Y:S01]  /*4190*/  HMMA.16816.F32.BF16 R12, R156, R154.reuse, RZ ;  /* 0x0000009a9c0c723c */ /* 0x080fe200000418ff */
[----:B------:R-:W-:Y:S01]  /*41a0*/  ISETP.GT.AND P1, PT, R32, 0x20, PT ;  /* 0x000000202000780c */ /* 0x000fe20003f24270 */
[--C-:B------:R-:W-:Y:S01]  /*41b0*/  FFMA.FTZ R136, R136, c[0x0][0x29c], -R212.reuse ;  /* 0x0000a70088887a23 */ /* 0x100fe200000108d4 */
[----:B------:R-:W-:Y:S01]  /*41c0*/  ISETP.GT.AND P3, PT, R32, 0x21, PT ;  /* 0x000000212000780c */ /* 0x000fe20003f64270 */
        /* <DEDUP_REMOVED lines=10> */
[C---:B------:R-:W-:Y:S01]  /*4270*/  ISETP.GT.AND P2, PT, R3.reuse, 0x30, PT ;  /* 0x000000300300780c */ /* 0x040fe20003f44270 */
[--C-:B------:R-:W-:Y:S01]  /*4280*/  FFMA.FTZ R149, R66, c[0x0][0x29c], -R212.reuse ;  /* 0x0000a70042957a23 */ /* 0x100fe200000108d4 */
[----:B------:R-:W-:Y:S02]  /*4290*/  FSEL R50, R28, -INF , P1 ;  /* 0xff8000001c327808 */ /* 0x000fe40000800000 */
[----:B------:R-:W-:Y:S02]  /*42a0*/  ISETP.GT.AND P1, PT, R3, 0x31, PT ;  /* 0x000000310300780c */ /* 0x000fe40003f24270 */
[----:B------:R-:W-:Y:S02]  /*42b0*/  FSEL R51, R25, -INF , P3 ;  /* 0xff80000019337808 */ /* 0x000fe40001800000 */
[C---:B------:R-:W-:Y:S02]  /*42c0*/  HMMA.16816.F32.BF16 R24, R156.reuse, R160, RZ ;  /* 0x000000a09c18723c */ /* 0x040fe400000418ff */
[----:B------:R-:W-:Y:S01]  /*42d0*/  FSEL R64, R31, -INF , P1 ;  /* 0xff8000001f407808 */ /* 0x000fe20000800000 */
[--C-:B------:R-:W-:Y:S01]  /*42e0*/  FFMA.FTZ R238, R51, c[0x0][0x29c], -R211.reuse ;  /* 0x0000a70033ee7a23 */ /* 0x100fe200000108d3 */
[----:B------:R-:W-:Y:S01]  /*42f0*/  ISETP.GT.AND P1, PT, R32, 0x40, PT ;  /* 0x000000402000780c */ /* 0x000fe20003f24270 */
[----:B------:R-:W-:Y:S01]  /*4300*/  FFMA.FTZ R237, R50, c[0x0][0x29c], -R211 ;  /* 0x0000a70032ed7a23 */ /* 0x000fe200000108d3 */
[----:B------:R-:W-:Y:S01]  /*4310*/  ISETP.GT.AND P3, PT, R32, 0x31, PT ;  /* 0x000000312000780c */ /* 0x000fe20003f64270 */
[--C-:B------:R-:W-:Y:S01]  /*4320*/  FFMA.FTZ R160, R140, c[0x0][0x29c], -R209.reuse ;  /* 0x0000a7008ca07a23 */ /* 0x100fe200000108d1 */
[----:B------:R-:W-:Y:S01]  /*4330*/  FSEL R40, R40, -INF , P1 ;  /* 0xff80000028287808 */ /* 0x000fe20000800000 */
[----:B------:R-:W-:Y:S01]  /*4340*/  FFMA.FTZ R161, R142, c[0x0][0x29c], -R209 ;  /* 0x0000a7008ea17a23 */ /* 0x000fe200000108d1 */
[----:B------:R-:W-:Y:S02]  /*4350*/  ISETP.GT.AND P1, PT, R3, 0x41, PT ;  /* 0x000000410300780c */ /* 0x000fe40003f24270 */
[----:B------:R-:W-:Y:S01]  /*4360*/  FSEL R65, R30, -INF , P2 ;  /* 0xff8000001e417808 */ /* 0x000fe20001000000 */
[--C-:B------:R-:W-:Y:S01]  /*4370*/  FFMA.FTZ R248, R40, c[0x0][0x29c], -R211.reuse ;  /* 0x0000a70028f87a23 */ /* 0x100fe200000108d3 */
[----:B------:R-:W-:Y:S01]  /*4380*/  FSEL R54, R43, -INF , P1 ;  /* 0xff8000002b367808 */ /* 0x000fe20000800000 */
[--C-:B------:R-:W-:Y:S01]  /*4390*/  FFMA.FTZ R154, R64, c[0x0][0x29c], -R212.reuse ;  /* 0x0000a700409a7a23 */ /* 0x100fe200000108d4 */
[----:B------:R-:W-:Y:S01]  /*43a0*/  ISETP.GT.AND P1, PT, R32, 0x50, PT ;  /* 0x000000502000780c */ /* 0x000fe20003f24270 */
[--C-:B------:R-:W-:Y:S01]  /*43b0*/  FFMA.FTZ R143, R65, c[0x0][0x29c], -R212.reuse ;  /* 0x0000a700418f7a23 */ /* 0x100fe200000108d4 */
[----:B------:R-:W-:Y:S01]  /*43c0*/  ISETP.GT.AND P2, PT, R3, 0x40, PT ;  /* 0x000000400300780c */ /* 0x000fe20003f44270 */
[--C-:B------:R-:W-:Y:S01]  /*43d0*/  FFMA.FTZ R138, R54, c[0x0][0x29c], -R212.reuse ;  /* 0x0000a700368a7a23 */ /* 0x100fe200000108d4 */
[----:B------:R-:W-:Y:S01]  /*43e0*/  FSEL R48, R29, -INF , P3 ;  /* 0xff8000001d307808 */ /* 0x000fe20001800000 */
[----:B------:R-:W-:Y:S01]  /*43f0*/  MUFU.EX2 R161, R161 ;  /* 0x000000a100a17308 */ /* 0x000fe20000000800 */
[-C--:B------:R-:W-:Y:S01]  /*4400*/  HMMA.16816.F32.BF16 R28, R156, R162.reuse, RZ ;  /* 0x000000a29c1c723c */ /* 0x080fe200000418ff */
[----:B------:R-:W-:Y:S02]  /*4410*/  ISETP.GT.AND P3, PT, R32, 0x41, PT ;  /* 0x000000412000780c */ /* 0x000fe40003f64270 */
        /* <DEDUP_REMOVED lines=26> */
[----:B------:R-:W-:Y:S02]  /*45c0*/  FSEL R60, R60, -INF , P1 ;  /* 0xff8000003c3c7808 */ /* 0x000fe40000800000 */
[----:B------:R-:W-:Y:S02]  /*45d0*/  FSEL R59, R59, -INF , P2 ;  /* 0xff8000003b3b7808 */ /* 0x000fe40001000000 */
[C---:B------:R-:W-:Y:S01]  /*45e0*/  ISETP.GT.AND P2, PT, R3.reuse, 0x70, PT ;  /* 0x000000700300780c */ /* 0x040fe20003f44270 */
[----:B------:R-:W-:Y:S01]  /*45f0*/  FFMA.FTZ R142, R60, c[0x0][0x29c], -R211 ;  /* 0x0000a7003c8e7a23 */ /* 0x000fe200000108d3 */
[----:B------:R-:W-:Y:S01]  /*4600*/  ISETP.GT.AND P1, PT, R3, 0x71, PT ;  /* 0x000000710300780c */ /* 0x000fe20003f24270 */
[--C-:B------:R-:W-:Y:S01]  /*4610*/  FFMA.FTZ R3, R151, c[0x0][0x29c], -R209.reuse ;  /* 0x0000a70097037a23 */ /* 0x100fe200000108d1 */
[----:B------:R-:W-:Y:S01]  /*4620*/  FSEL R62, R62, -INF , P2 ;  /* 0xff8000003e3e7808 */ /* 0x000fe20001000000 */
[----:B------:R-:W-:Y:S01]  /*4630*/  FFMA.FTZ R209, R33, c[0x0][0x29c], -R209 ;  /* 0x0000a70021d17a23 */ /* 0x000fe200000108d1 */
[----:B------:R-:W-:Y:S01]  /*4640*/  SEL R180, R180, 0xffffffc0, !P0 ;  /* 0xffffffc0b4b47807 */ /* 0x000fe20004000000 */
[C---:B------:R-:W-:Y:S01]  /*4650*/  HMMA.16816.F32.BF16 R32, R144.reuse, R162, RZ ;  /* 0x000000a29020723c */ /* 0x040fe200000418ff */
[----:B------:R-:W-:Y:S01]  /*4660*/  MUFU.EX2 R163, R152 ;  /* 0x0000009800a37308 */ /* 0x000fe20000000800 */
[--C-:B------:R-:W-:Y:S01]  /*4670*/  FFMA.FTZ R151, R67, c[0x0][0x29c], -R212.reuse ;  /* 0x0000a70043977a23 */ /* 0x100fe200000108d4 */
[----:B------:R-:W-:Y:S01]  /*4680*/  FSEL R61, R61, -INF , P3 ;  /* 0xff8000003d3d7808 */ /* 0x000fe20001800000 */
[----:B------:R-:W-:Y:S01]  /*4690*/  FFMA.FTZ R60, R58, c[0x0][0x29c], -R212 ;  /* 0x0000a7003a3c7a23 */ /* 0x000fe200000108d4 */
[----:B------:R-:W-:Y:S02]  /*46a0*/  FSEL R63, R63, -INF , P1 ;  /* 0xff8000003f3f7808 */ /* 0x000fe40000800000 */
[--C-:B------:R-:W-:Y:S01]  /*46b0*/  FFMA.FTZ R162, R182, c[0x0][0x29c], -R210.reuse ;  /* 0x0000a700b6a27a23 */ /* 0x100fe200000108d2 */
[-C--:B------:R-:W-:Y:S01]  /*46c0*/  HMMA.16816.F32.BF16 R36, R144, R164.reuse, RZ ;  /* 0x000000a49024723c */ /* 0x080fe200000418ff */
[----:B------:R-:W-:Y:S01]  /*46d0*/  FFMA.FTZ R210, R132, c[0x0][0x29c], -R210 ;  /* 0x0000a70084d27a23 */ /* 0x000fe200000108d2 */
[----:B------:R-:W-:Y:S01]  /*46e0*/  PLOP3.LUT P1, PT, PT, PT, UP0, 0x80, 0x0 ;  /* 0x000000000000781c */ /* 0x000fe20003f2f008 */
[----:B------:R1:W-:Y:S01]  /*46f0*/  MUFU.EX2 R182, R217 ;  /* 0x000000d900b67308 */ /* 0x0003e20000000800 */
[--C-:B------:R-:W-:Y:S02]  /*4700*/  FFMA.FTZ R132, R62, c[0x0][0x29c], -R212.reuse ;  /* 0x0000a7003e847a23 */ /* 0x100fe400000108d4 */
[----:B------:R-:W-:Y:S02]  /*4710*/  FFMA.FTZ R211, R61, c[0x0][0x29c], -R211 ;  /* 0x0000a7003dd37a23 */ /* 0x000fe400000108d3 */
[C---:B------:R-:W-:Y:S05]  /*4720*/  HMMA.16816.F32.BF16 R40, R156.reuse, R164, RZ ;  /* 0x000000a49c28723c */ /* 0x040fea00000418ff */
[----:B------:R-:W-:Y:S02]  /*4730*/  MUFU.EX2 R3, R3 ;  /* 0x0000000300037308 */ /* 0x000fe40000000800 */
[--C-:B------:R-:W-:Y:S01]  /*4740*/  FFMA.FTZ R164, R53, c[0x0][0x29c], -R212.reuse ;  /* 0x0000a70035a47a23 */ /* 0x100fe200000108d4 */
[-C--:B------:R-:W-:Y:S01]  /*4750*/  HMMA.16816.F32.BF16 R44, R156, R166.reuse, RZ ;  /* 0x000000a69c2c723c */ /* 0x080fe200000418ff */
[--C-:B------:R-:W-:Y:S03]  /*4760*/  FFMA.FTZ R165, R59, c[0x0][0x29c], -R212.reuse ;  /* 0x0000a7003ba57a23 */ /* 0x100fe600000108d4 */
[----:B------:R-:W-:Y:S03]  /*4770*/  FFMA.FTZ R212, R63, c[0x0][0x29c], -R212 ;  /* 0x0000a7003fd47a23 */ /* 0x000fe600000108d4 */
[----:B------:R-:W-:Y:S01]  /*4780*/  MUFU.EX2 R209, R209 ;  /* 0x000000d100d17308 */ /* 0x000fe20000000800 */
[C---:B------:R-:W-:Y:S04]  /*4790*/  HMMA.16816.F32.BF16 R48, R144.reuse, R166, RZ ;  /* 0x000000a69030723c */ /* 0x040fe800000418ff */
[----:B-1----:R-:W-:Y:S03]  /*47a0*/  IMAD.MOV.U32 R217, RZ, RZ, R164 ;  /* 0x000000ffffd97224 */ /* 0x002fe600078e00a4 */
[----:B------:R-:W-:Y:S01]  /*47b0*/  MOV R167, R57 ;  /* 0x0000003900a77202 */ /* 0x000fe20000000f00 */
[-C--:B------:R-:W-:Y:S01]  /*47c0*/  HMMA.16816.F32.BF16 R52, R144, R168.reuse, RZ ;  /* 0x000000a89034723c */ /* 0x080fe200000418ff */
[----:B------:R1:W-:Y:S07]  /*47d0*/  MUFU.EX2 R166, R225 ;  /* 0x000000e100a67308 */ /* 0x0003ee0000000800 */
[C---:B------:R-:W-:Y:S03]  /*47e0*/  HMMA.16816.F32.BF16 R56, R156.reuse, R168, RZ ;  /* 0x000000a89c38723c */ /* 0x040fe600000418ff */
[----:B------:R-:W-:Y:S04]  /*47f0*/  MUFU.EX2 R164, R230 ;  /* 0x000000e600a47308 */ /* 0x000fe80000000800 */
[----:B------:R-:W-:Y:S02]  /*4800*/  IMAD.MOV.U32 R168, RZ, RZ, R60 ;  /* 0x000000ffffa87224 */ /* 0x000fe400078e003c */
[-C--:B------:R-:W-:Y:S03]  /*4810*/  HMMA.16816.F32.BF16 R60, R156, R170.reuse, RZ ;  /* 0x000000aa9c3c723c */ /* 0x080fe600000418ff */
[----:B------:R-:W-:Y:S01]  /*4820*/  IMAD.MOV.U32 R169, RZ, RZ, R142 ;  /* 0x000000ffffa97224 */ /* 0x000fe200078e008e */
[----:B------:R-:W-:Y:S03]  /*4830*/  MUFU.EX2 R159, R153 ;  /* 0x00000099009f7308 */ /* 0x000fe60000000800 */
[----:B------:R-:W-:Y:S01]  /*4840*/  IMAD.MOV.U32 R158, RZ, RZ, R155 ;  /* 0x000000ffff9e7224 */ /* 0x000fe200078e009b */
[----:B------:R-:W-:Y:S01]  /*4850*/  HMMA.16816.F32.BF16 R64, R144, R170, RZ ;  /* 0x000000aa9040723c */ /* 0x000fe200000418ff */
[----:B------:R-:W-:Y:S03]  /*4860*/  LDSM.16.M88.4 R144, [R202+0x5080] ;  /* 0x00508000ca90783b */ /* 0x000fe60000000200 */
[----:B-1----:R-:W-:Y:S02]  /*4870*/  IMAD.MOV.U32 R225, RZ, RZ, R168 ;  /* 0x000000ffffe17224 */ /* 0x002fe400078e00a8 */
[----:B------:R1:W-:Y:S01]  /*4880*/  MUFU.EX2 R157, R233 ;  /* 0x000000e9009d7308 */ /* 0x0003e20000000800 */
[----:B------:R-:W-:Y:S01]  /*4890*/  MOV R171, R138 ;  /* 0x0000008a00ab7202 */ /* 0x000fe20000000f00 */
[-C--:B------:R-:W-:Y:S05]  /*48a0*/  HMMA.16816.F32.BF16 R4, R172, R176.reuse, R4 ;  /* 0x000000b0ac04723c */ /* 0x080fea0000041804 */
[----:B------:R-:W-:Y:S03]  /*48b0*/  IMAD.MOV.U32 R170, RZ, RZ, R134 ;  /* 0x000000ffffaa7224 */ /* 0x000fe600078e0086 */
[C---:B------:R-:W-:Y:S01]  /*48c0*/  HMMA.16816.F32.BF16 R8, R184.reuse, R176, R8 ;  /* 0x000000b0b808723c */ /* 0x040fe20000041808 */
[----:B------:R-:W-:Y:S06]  /*48d0*/  MUFU.EX2 R156, R160 ;  /* 0x000000a0009c7308 */ /* 0x000fec0000000800 */
[----:B------:R-:W-:Y:S01]  /*48e0*/  IMAD.MOV.U32 R176, RZ, RZ, R136 ;  /* 0x000000ffffb07224 */ /* 0x000fe200078e0088 */
[-C--:B------:R-:W-:Y:S03]  /*48f0*/  HMMA.16816.F32.BF16 R12, R184, R178.reuse, R12 ;  /* 0x000000b2b80c723c */ /* 0x080fe6000004180c */
[----:B------:R2:W-:Y:S01]  /*4900*/  MUFU.EX2 R160, R231 ;  /* 0x000000e700a07308 */ /* 0x0005e20000000800 */
[----:B------:R-:W-:Y:S02]  /*4910*/  IMAD.MOV.U32 R177, RZ, RZ, R149 ;  /* 0x000000ffffb17224 */ /* 0x000fe400078e0095 */
[----:B-1----:R-:W-:Y:S02]  /*4920*/  IMAD.MOV.U32 R233, RZ, RZ, R158 ;  /* 0x000000ffffe97224 */ /* 0x002fe400078e009e */
[C---:B------:R-:W-:Y:S04]  /*4930*/  HMMA.16816.F32.BF16 R16, R172.reuse, R178, R16 ;  /* 0x000000b2ac10723c */ /* 0x040fe80000041810 */
[----:B------:R-:W-:Y:S01]  /*4940*/  IMAD.MOV.U32 R230, RZ, RZ, R177 ;  /* 0x000000ffffe67224 */ /* 0x000fe200078e00b1 */
[----:B------:R-:W-:Y:S03]  /*4950*/  MUFU.EX2 R179, R181 ;  /* 0x000000b500b37308 */ /* 0x000fe60000000800 */
[-C--:B------:R-:W-:Y:S07]  /*4960*/  HMMA.16816.F32.BF16 R20, R172, R188.reuse, R20 ;  /* 0x000000bcac14723c */ /* 0x080fee0000041814 */
[----:B------:R1:W-:Y:S01]  /*4970*/  MUFU.EX2 R177, R218 ;  /* 0x000000da00b17308 */ /* 0x0003e20000000800 */
[C---:B------:R-:W-:Y:S07]  /*4980*/  HMMA.16816.F32.BF16 R24, R184.reuse, R188, R24 ;  /* 0x000000bcb818723c */ /* 0x040fee0000041818 */
[----:B------:R-:W-:Y:S01]  /*4990*/  IMAD.MOV.U32 R188, RZ, RZ, R143 ;  /* 0x000000ffffbc7224 */ /* 0x000fe200078e008f */
[-C--:B------:R-:W-:Y:S01]  /*49a0*/  HMMA.16816.F32.BF16 R28, R184, R190.reuse, R28 ;  /* 0x000000beb81c723c */ /* 0x080fe2000004181c */
[----:B------:R-:W-:Y:S01]  /*49b0*/  LDSM.16.M88.4 R140, [R2+0x12080] ;  /* 0x01208000028c783b */ /* 0x000fe20000000200 */
[----:B------:R-:W-:Y:S02]  /*49c0*/  MUFU.EX2 R158, R232 ;  /* 0x000000e8009e7308 */ /* 0x000fe40000000800 */
[----:B--2---:R-:W-:Y:S04]  /*49d0*/  MOV R231, R188 ;  /* 0x000000bc00e77202 */ /* 0x004fe80000000f00 */
[C---:B------:R-:W-:Y:S04]  /*49e0*/  HMMA.16816.F32.BF16 R32, R172.reuse, R190, R32 ;  /* 0x000000beac20723c */ /* 0x040fe80000041820 */
[----:B------:R-:W-:Y:S03]  /*49f0*/  MUFU.EX2 R181, R243 ;  /* 0x000000f300b57308 */ /* 0x000fe60000000800 */
[----:B------:R-:W-:Y:S01]  /*4a00*/  MOV R190, R135 ;  /* 0x0000008700be7202 */ /* 0x000fe20000000f00 */
[-C--:B------:R-:W-:Y:S06]  /*4a10*/  HMMA.16816.F32.BF16 R36, R172, R192.reuse, R36 ;  /* 0x000000c0ac24723c */ /* 0x080fec0000041824 */
[----:B------:R-:W-:Y:S02]  /*4a20*/  MUFU.EX2 R188, R240 ;  /* 0x000000f000bc7308 */ /* 0x000fe40000000800 */
[C---:B------:R-:W-:Y:S07]  /*4a30*/  HMMA.16816.F32.BF16 R40, R184.reuse, R192, R40 ;  /* 0x000000c0b828723c */ /* 0x040fee0000041828 */
[----:B------:R-:W-:Y:S01]  /*4a40*/  IMAD.MOV.U32 R193, RZ, RZ, R133 ;  /* 0x000000ffffc17224 */ /* 0x000fe200078e0085 */
[-C--:B------:R-:W-:Y:S01]  /*4a50*/  HMMA.16816.F32.BF16 R44, R184, R194.reuse, R44 ;  /* 0x000000c2b82c723c */ /* 0x080fe2000004182c */
[----:B------:R2:W-:Y:S03]  /*4a60*/  MUFU.EX2 R178, R219 ;  /* 0x000000db00b27308 */ /* 0x0005e60000000800 */
[----:B------:R-:W-:Y:S02]  /*4a70*/  IMAD.MOV.U32 R192, RZ, RZ, R132 ;  /* 0x000000ffffc07224 */ /* 0x000fe400078e0084 */
[----:B------:R3:W-:Y:S02]  /*4a80*/  LDSM.16.M88.4 R132, [R2+0x10080] ;  /* 0x010080000284783b */ /* 0x0007e40000000200 */
[C---:B------:R-:W-:Y:S03]  /*4a90*/  HMMA.16816.F32.BF16 R48, R172.reuse, R194, R48 ;  /* 0x000000c2ac30723c */ /* 0x040fe60000041830 */
[----:B------:R4:W-:Y:S04]  /*4aa0*/  MUFU.EX2 R189, R215 ;  /* 0x000000d700bd7308 */ /* 0x0009e80000000800 */
[----:B------:R-:W-:Y:S01]  /*4ab0*/  MOV R195, R137 ;  /* 0x0000008900c37202 */ /* 0x000fe20000000f00 */
[-C--:B------:R-:W-:Y:S01]  /*4ac0*/  HMMA.16816.F32.BF16 R52, R172, R196.reuse, R52 ;  /* 0x000000c4ac34723c */ /* 0x080fe20000041834 */
[----:B------:R-:W5:Y:S03]  /*4ad0*/  LDSM.16.M88.4 R136, [R202+0x4080] ;  /* 0x00408000ca88783b */ /* 0x000f660000000200 */
[----:B------:R-:W-:Y:S01]  /*4ae0*/  MOV R194, R151 ;  /* 0x0000009700c27202 */ /* 0x000fe20000000f00 */
[----:B------:R-:W-:Y:S01]  /*4af0*/  MUFU.EX2 R191, R183 ;  /* 0x000000b700bf7308 */ /* 0x000fe20000000800 */
[----:B-1----:R-:W-:Y:S02]  /*4b00*/  IMAD.MOV.U32 R218, RZ, RZ, R195 ;  /* 0x000000ffffda7224 */ /* 0x002fe400078e00c3 */
[C---:B------:R-:W-:Y:S01]  /*4b10*/  HMMA.16816.F32.BF16 R56, R184.reuse, R196, R56 ;  /* 0x000000c4b838723c */ /* 0x040fe20000041838 */
[----:B------:R-:W1:Y:S03]  /*4b20*/  LDSM.16.M88.4 R148, [R202+0x6080] ;  /* 0x00608000ca94783b */ /* 0x000e660000000200 */
[----:B--2---:R-:W-:Y:S03]  /*4b30*/  IMAD.MOV.U32 R219, RZ, RZ, R193 ;  /* 0x000000ffffdb7224 */ /* 0x004fe600078e00c1 */
[----:B------:R-:W-:Y:S01]  /*4b40*/  IMAD.MOV.U32 R197, RZ, RZ, R154 ;  /* 0x000000ffffc57224 */ /* 0x000fe200078e009a */
[-C--:B------:R-:W-:Y:S01]  /*4b50*/  HMMA.16816.F32.BF16 R60, R184, R198.reuse, R60 ;  /* 0x000000c6b83c723c */ /* 0x080fe2000004183c */
[----:B------:R-:W-:Y:S01]  /*4b60*/  LDSM.16.M88.4 R152, [R203+0x4080] ;  /* 0x00408000cb98783b */ /* 0x000fe20000000200 */
[----:B---3--:R2:W3:Y:S02]  /*4b70*/  MUFU.EX2 R2, R227 ;  /* 0x000000e300027308 */ /* 0x0084e40000000800 */
[----:B------:R-:W-:Y:S01]  /*4b80*/  IMAD.MOV.U32 R232, RZ, RZ, R197 ;  /* 0x000000ffffe87224 */ /* 0x000fe200078e00c5 */
[----:B----4-:R-:W-:Y:S03]  /*4b90*/  MOV R215, R171 ;  /* 0x000000ab00d77202 */ /* 0x010fe60000000f00 */
[----:B------:R-:W-:Y:S04]  /*4ba0*/  HMMA.16816.F32.BF16 R64, R172, R198, R64 ;  /* 0x000000c6ac40723c */ /* 0x000fe80000041840 */
[----:B------:R4:W-:Y:S03]  /*4bb0*/  MUFU.EX2 R175, R226 ;  /* 0x000000e200af7308 */ /* 0x0009e60000000800 */
[----:B------:R-:W-:Y:S07]  /*4bc0*/  MOV R199, R192 ;  /* 0x000000c000c77202 */ /* 0x000fee0000000f00 */
[----:B------:R1:W-:Y:S01]  /*4bd0*/  MUFU.EX2 R174, R228 ;  /* 0x000000e400ae7308 */ /* 0x0003e20000000800 */
[-C--:B-----5:R-:W-:Y:S05]  /*4be0*/  HMMA.16816.F32.BF16 R4, R132, R136.reuse, R4 ;  /* 0x000000888404723c */ /* 0x0a0fea0000041804 */
[----:B--2---:R-:W-:Y:S04]  /*4bf0*/  MOV R227, R165 ;  /* 0x000000a500e37202 */ /* 0x004fe80000000f00 */
[----:B------:R2:W-:Y:S01]  /*4c00*/  MUFU.EX2 R165, R229 ;  /* 0x000000e500a57308 */ /* 0x0005e20000000800 */
[C---:B------:R-:W-:Y:S04]  /*4c10*/  HMMA.16816.F32.BF16 R8, R140.reuse, R136, R8 ;  /* 0x000000888c08723c */ /* 0x040fe80000041808 */
[----:B----4-:R-:W-:Y:S04]  /*4c20*/  MOV R226, R176 ;  /* 0x000000b000e27202 */ /* 0x010fe80000000f00 */
[-C--:B------:R-:W-:Y:S01]  /*4c30*/  HMMA.16816.F32.BF16 R12, R140, R138.reuse, R12 ;  /* 0x0000008a8c0c723c */ /* 0x080fe2000004180c */
[----:B------:R4:W-:Y:S03]  /*4c40*/  MUFU.EX2 R176, R220 ;  /* 0x000000dc00b07308 */ /* 0x0009e60000000800 */
[----:B-1----:R-:W-:Y:S04]  /*4c50*/  IMAD.MOV.U32 R228, RZ, RZ, R170 ;  /* 0x000000ffffe47224 */ /* 0x002fe800078e00aa */
[C---:B------:R-:W-:Y:S01]  /*4c60*/  HMMA.16816.F32.BF16 R16, R132.reuse, R138, R16 ;  /* 0x0000008a8410723c */ /* 0x040fe20000041810 */
[----:B------:R-:W1:Y:S02]  /*4c70*/  LDSM.16.M88.4 R136, [R202+0x7080] ;  /* 0x00708000ca88783b */ /* 0x000e640000000200 */
[----:B------:R-:W-:Y:S01]  /*4c80*/  MUFU.EX2 R185, R242 ;  /* 0x000000f200b97308 */ /* 0x000fe20000000800 */
[----:B--2---:R-:W-:Y:S04]  /*4c90*/  IMAD.MOV.U32 R229, RZ, RZ, R194 ;  /* 0x000000ffffe57224 */ /* 0x004fe800078e00c2 */
[-C--:B------:R-:W-:Y:S05]  /*4ca0*/  HMMA.16816.F32.BF16 R20, R132, R144.reuse, R20 ;  /* 0x000000908414723c */ /* 0x080fea0000041814 */
[----:B------:R-:W2:Y:S03]  /*4cb0*/  MUFU.EX2 R186, R241 ;  /* 0x000000f100ba7308 */ /* 0x000ea60000000800 */
[C---:B------:R-:W-:Y:S04]  /*4cc0*/  HMMA.16816.F32.BF16 R24, R140.reuse, R144, R24 ;  /* 0x000000908c18723c */ /* 0x040fe80000041818 */
[----:B----4-:R-:W-:Y:S03]  /*4cd0*/  IMAD.MOV.U32 R220, RZ, RZ, R190 ;  /* 0x000000ffffdc7224 */ /* 0x010fe600078e00be */
[----:B------:R4:W-:Y:S01]  /*4ce0*/  MUFU.EX2 R187, R216 ;  /* 0x000000d800bb7308 */ /* 0x0009e20000000800 */
[-C--:B------:R-:W-:Y:S08]  /*4cf0*/  HMMA.16816.F32.BF16 R28, R140, R146.reuse, R28 ;  /* 0x000000928c1c723c */ /* 0x080ff0000004181c */
[C---:B------:R-:W-:Y:S01]  /*4d00*/  HMMA.16816.F32.BF16 R32, R132.reuse, R146, R32 ;  /* 0x000000928420723c */ /* 0x040fe20000041820 */
[----:B------:R5:W-:Y:S07]  /*4d10*/  MUFU.EX2 R190, R214 ;  /* 0x000000d600be7308 */ /* 0x000bee0000000800 */
[-C--:B------:R-:W-:Y:S03]  /*4d20*/  HMMA.16816.F32.BF16 R36, R132, R148.reuse, R36 ;  /* 0x000000948424723c */ /* 0x080fe60000041824 */
[----:B------:R-:W-:Y:S01]  /*4d30*/  MUFU.EX2 R197, R237 ;  /* 0x000000ed00c57308 */ /* 0x000fe20000000800 */
[----:B----4-:R-:W-:Y:S04]  /*4d40*/  MOV R216, R169 ;  /* 0x000000a900d87202 */ /* 0x010fe80000000f00 */
[C---:B------:R-:W-:Y:S05]  /*4d50*/  HMMA.16816.F32.BF16 R40, R140.reuse, R148, R40 ;  /* 0x000000948c28723c */ /* 0x040fea0000041828 */
[----:B------:R-:W-:Y:S02]  /*4d60*/  MUFU.EX2 R198, R236 ;  /* 0x000000ec00c67308 */ /* 0x000fe40000000800 */
[----:B------:R-:W-:Y:S01]  /*4d70*/  IADD3 R148, R180, R0, R206 ;  /* 0x00000000b4947210 */ /* 0x000fe20007ffe0ce */
[-C--:B------:R-:W-:Y:S01]  /*4d80*/  HMMA.16816.F32.BF16 R44, R140, R150.reuse, R44 ;  /* 0x000000968c2c723c */ /* 0x080fe2000004182c */
[----:B------:R-:W-:Y:S03]  /*4d90*/  LDS R0, [R213+0x18480] ;  /* 0x01848000d5007984 */ /* 0x000fe60000000800 */
[----:B-----5:R-:W-:Y:S01]  /*4da0*/  IMAD.MOV.U32 R214, RZ, RZ, R167 ;  /* 0x000000ffffd67224 */ /* 0x020fe200078e00a7 */
[----:B------:R-:W4:Y:S02]  /*4db0*/  LDSM.16.M88.4 R144, [R148+0x10080] ;  /* 0x010080009490783b */ /* 0x000f240000000200 */
[----:B------:R-:W-:Y:S01]  /*4dc0*/  MUFU.EX2 R194, R239 ;  /* 0x000000ef00c27308 */ /* 0x000fe20000000800 */
[C---:B------:R-:W-:Y:S05]  /*4dd0*/  HMMA.16816.F32.BF16 R48, R132.reuse, R150, R48 ;  /* 0x000000968430723c */ /* 0x040fea0000041830 */
[----:B------:R-:W5:Y:S03]  /*4de0*/  LDSM.16.M88.4 R148, [R148+0x12080] ;  /* 0x012080009494783b */ /* 0x000f660000000200 */
[-C--:B-1----:R-:W-:Y:S01]  /*4df0*/  HMMA.16816.F32.BF16 R52, R132, R136.reuse, R52 ;  /* 0x000000888434723c */ /* 0x082fe20000041834 */
[----:B------:R-:W-:Y:S07]  /*4e00*/  MUFU.EX2 R196, R238 ;  /* 0x000000ee00c47308 */ /* 0x000fee0000000800 */
[C---:B------:R-:W-:Y:S03]  /*4e10*/  HMMA.16816.F32.BF16 R56, R140.reuse, R136, R56 ;  /* 0x000000888c38723c */ /* 0x040fe60000041838 */
[----:B------:R-:W-:Y:S05]  /*4e20*/  MUFU.EX2 R193, R162 ;  /* 0x000000a200c17308 */ /* 0x000fea0000000800 */
[-C--:B------:R-:W-:Y:S01]  /*4e30*/  HMMA.16816.F32.BF16 R60, R140, R138.reuse, R60 ;  /* 0x0000008a8c3c723c */ /* 0x080fe2000004183c */
[----:B------:R-:W1:Y:S04]  /*4e40*/  LDSM.16.M88.4 R140, [R203+0x5080] ;  /* 0x00508000cb8c783b */ /* 0x000e680000000200 */
[----:B------:R-:W-:Y:S03]  /*4e50*/  MUFU.EX2 R184, R234 ;  /* 0x000000ea00b87308 */ /* 0x000fe60000000800 */
[----:B------:R-:W-:Y:S01]  /*4e60*/  HMMA.16816.F32.BF16 R64, R132, R138, R64 ;  /* 0x0000008a8440723c */ /* 0x000fe20000041840 */
[----:B------:R-:W2:Y:S06]  /*4e70*/  LDSM.16.M88.4 R132, [R203+0x6080] ;  /* 0x00608000cb84783b */ /* 0x000eac0000000200 */
[----:B------:R-:W-:Y:S01]  /*4e80*/  MUFU.EX2 R171, R235 ;  /* 0x000000eb00ab7308 */ /* 0x000fe20000000800 */
[-C--:B----4-:R-:W-:Y:S01]  /*4e90*/  HMMA.16816.F32.BF16 R4, R144, R152.reuse, R4 ;  /* 0x000000989004723c */ /* 0x090fe20000041804 */
[----:B------:R-:W4:Y:S07]  /*4ea0*/  LDSM.16.M88.4 R136, [R203+0x7080] ;  /* 0x00708000cb88783b */ /* 0x000f2e0000000200 */
[C---:B-----5:R-:W-:Y:S01]  /*4eb0*/  HMMA.16816.F32.BF16 R8, R148.reuse, R152, R8 ;  /* 0x000000989408723c */ /* 0x060fe20000041808 */
[----:B------:R-:W-:Y:S07]  /*4ec0*/  MUFU.EX2 R167, R244 ;  /* 0x000000f400a77308 */ /* 0x000fee0000000800 */
[-C--:B------:R-:W-:Y:S03]  /*4ed0*/  HMMA.16816.F32.BF16 R12, R148, R154.reuse, R12 ;  /* 0x0000009a940c723c */ /* 0x080fe6000004180c */
[----:B------:R-:W-:Y:S05]  /*4ee0*/  MUFU.EX2 R195, R248 ;  /* 0x000000f800c37308 */ /* 0x000fea0000000800 */
[C---:B------:R-:W-:Y:S04]  /*4ef0*/  HMMA.16816.F32.BF16 R16, R144.reuse, R154, R16 ;  /* 0x0000009a9010723c */ /* 0x040fe80000041810 */
[--C-:B------:R-:W-:Y:S01]  /*4f00*/  FADD.FTZ R4, R4, -R0.reuse ;  /* 0x8000000004047221 */ /* 0x100fe20000010000 */
[----:B------:R-:W-:Y:S01]  /*4f10*/  MUFU.EX2 R192, R249 ;  /* 0x000000f900c07308 */ /* 0x000fe20000000800 */
[--C-:B------:R-:W-:Y:S01]  /*4f20*/  FADD.FTZ R5, R5, -R0.reuse ;  /* 0x8000000005057221 */ /* 0x100fe20000010000 */
[C---:B---3--:R-:W-:Y:S01]  /*4f30*/  F2FP.BF16.PACK_AB R154, R166.reuse, R2 ;  /* 0x00000002a69a723e */ /* 0x048fe200000010ff */
[-C--:B-1----:R-:W-:Y:S04]  /*4f40*/  HMMA.16816.F32.BF16 R20, R144, R140.reuse, R20 ;  /* 0x0000008c9014723c */ /* 0x082fe80000041814 */
[----:B------:R-:W-:Y:S03]  /*4f50*/  FMUL.FTZ R5, R166, R5 ;  /* 0x00000005a6057220 */ /* 0x000fe60000410000 */
[----:B------:R-:W-:Y:S01]  /*4f60*/  MUFU.EX2 R183, R250 ;  /* 0x000000fa00b77308 */ /* 0x000fe20000000800 */
[C---:B------:R-:W-:Y:S07]  /*4f70*/  HMMA.16816.F32.BF16 R24, R148.reuse, R140, R24 ;  /* 0x0000008c9418723c */ /* 0x040fee0000041818 */
[----:B------:R-:W-:Y:S01]  /*4f80*/  F2FP.BF16.PACK_AB R141, R156, R161 ;  /* 0x000000a19c8d723e */ /* 0x000fe200000010ff */
[-C--:B------:R-:W-:Y:S01]  /*4f90*/  HMMA.16816.F32.BF16 R28, R148, R142.reuse, R28 ;  /* 0x0000008e941c723c */ /* 0x080fe2000004181c */
[----:B------:R-:W1:Y:S03]  /*4fa0*/  MUFU.EX2 R172, R251 ;  /* 0x000000fb00ac7308 */ /* 0x000e660000000800 */
[--C-:B------:R-:W-:Y:S01]  /*4fb0*/  FADD.FTZ R16, R16, -R0.reuse ;  /* 0x8000000010107221 */ /* 0x100fe20000010000 */
[----:B------:R-:W-:Y:S01]  /*4fc0*/  F2FP.BF16.PACK_AB R140, R158, R157 ;  /* 0x0000009d9e8c723e */ /* 0x000fe200000010ff */
[--C-:B------:R-:W-:Y:S02]  /*4fd0*/  FADD.FTZ R17, R17, -R0.reuse ;  /* 0x8000000011117221 */ /* 0x100fe40000010000 */
[C---:B------:R-:W-:Y:S03]  /*4fe0*/  HMMA.16816.F32.BF16 R32, R144.reuse, R142, R32 ;  /* 0x0000008e9020723c */ /* 0x040fe60000041820 */
[----:B------:R-:W-:Y:S01]  /*4ff0*/  MUFU.EX2 R143, R220 ;  /* 0x000000dc008f7308 */ /* 0x000fe20000000800 */
[--C-:B------:R-:W-:Y:S02]  /*5000*/  FADD.FTZ R20, R20, -R0.reuse ;  /* 0x8000000014147221 */ /* 0x100fe40000010000 */
[--C-:B------:R-:W-:Y:S02]  /*5010*/  FADD.FTZ R21, R21, -R0.reuse ;  /* 0x8000000015157221 */ /* 0x100fe40000010000 */
[-C--:B--2---:R-:W-:Y:S04]  /*5020*/  HMMA.16816.F32.BF16 R36, R144, R132.reuse, R36 ;  /* 0x000000849024723c */ /* 0x084fe80000041824 */
[----:B------:R-:W-:Y:S01]  /*5030*/  FMUL.FTZ R16, R178, R16 ;  /* 0x00000010b2107220 */ /* 0x000fe20000410000 */
[----:B------:R-:W-:Y:S01]  /*5040*/  MUFU.EX2 R142, R226 ;  /* 0x000000e2008e7308 */ /* 0x000fe20000000800 */
[----:B------:R-:W-:Y:S02]  /*5050*/  FMUL.FTZ R17, R182, R17 ;  /* 0x00000011b6117220 */ /* 0x000fe40000410000 */
[C---:B------:R-:W-:Y:S04]  /*5060*/  HMMA.16816.F32.BF16 R40, R148.reuse, R132, R40 ;  /* 0x000000849428723c */ /* 0x040fe80000041828 */
[----:B------:R-:W-:Y:S01]  /*5070*/  F2FP.BF16.PACK_AB R155, R17, R16 ;  /* 0x00000010119b723e */ /* 0x000fe200000010ff */
[----:B------:R-:W-:Y:S01]  /*5080*/  FMUL.FTZ R20, R189, R20 ;  /* 0x00000014bd147220 */ /* 0x000fe20000410000 */
[----:B------:R-:W-:Y:S01]  /*5090*/  F2FP.BF16.PACK_AB R16, R188, R186 ;  /* 0x000000babc10723e */ /* 0x000fe200000010ff */
[----:B------:R-:W-:Y:S01]  /*50a0*/  FMUL.FTZ R132, R2, R4 ;  /* 0x0000000402847220 */ /* 0x000fe20000410000 */
[-C--:B------:R-:W-:Y:S01]  /*50b0*/  HMMA.16816.F32.BF16 R44, R148, R134.reuse, R44 ;  /* 0x00000086942c723c */ /* 0x080fe2000004182c */
[----:B------:R-:W2:Y:S01]  /*50c0*/  LDS R2, [R213+0x184a0] ;  /* 0x0184a000d5027984 */ /* 0x000ea20000000800 */
[----:B------:R-:W-:Y:S02]  /*50d0*/  MUFU.EX2 R133, R230 ;  /* 0x000000e600857308 */ /* 0x000fe40000000800 */
[--C-:B------:R-:W-:Y:S01]  /*50e0*/  FADD.FTZ R33, R33, -R0.reuse ;  /* 0x8000000021217221 */ /* 0x100fe20000010000 */
[----:B------:R-:W-:Y:S01]  /*50f0*/  F2FP.BF16.PACK_AB R153, R5, R132 ;  /* 0x000000840599723e */ /* 0x000fe200000010ff */
[--C-:B------:R-:W-:Y:S02]  /*5100*/  FADD.FTZ R32, R32, -R0.reuse ;  /* 0x8000000020207221 */ /* 0x100fe40000010000 */
[C---:B------:R-:W-:Y:S04]  /*5110*/  HMMA.16816.F32.BF16 R48, R144.reuse, R134, R48 ;  /* 0x000000869030723c */ /* 0x040fe80000041830 */
[--C-:B------:R-:W-:Y:S01]  /*5120*/  FADD.FTZ R4, R36, -R0.reuse ;  /* 0x8000000024047221 */ /* 0x100fe20000010000 */
[----:B------:R-:W-:Y:S01]  /*5130*/  MUFU.EX2 R168, R247 ;  /* 0x000000f700a87308 */ /* 0x000fe20000000800 */
[----:B------:R-:W-:Y:S02]  /*5140*/  FMUL.FTZ R33, R3, R33 ;  /* 0x0000002103217220 */ /* 0x000fe40000410000 */
[-C--:B----4-:R-:W-:Y:S04]  /*5150*/  HMMA.16816.F32.BF16 R52, R144, R136.reuse, R52 ;  /* 0x000000889034723c */ /* 0x090fe80000041834 */
[----:B------:R-:W-:Y:S02]  /*5160*/  FMUL.FTZ R4, R163, R4 ;  /* 0x00000004a3047220 */ /* 0x000fe40000410000 */
[----:B------:R-:W-:Y:S01]  /*5170*/  FMUL.FTZ R32, R179, R32 ;  /* 0x00000020b3207220 */ /* 0x000fe20000410000 */
[----:B------:R-:W-:Y:S01]  /*5180*/  MUFU.EX2 R36, R215 ;  /* 0x000000d700247308 */ /* 0x000fe20000000800 */
[C---:B------:R-:W-:Y:S04]  /*5190*/  HMMA.16816.F32.BF16 R56, R148.reuse, R136, R56 ;  /* 0x000000889438723c */ /* 0x040fe80000041838 */
[----:B------:R-:W-:Y:S03]  /*51a0*/  FMUL.FTZ R21, R191, R21 ;  /* 0x00000015bf157220 */ /* 0x000fe60000410000 */
[----:B------:R-:W-:Y:S01]  /*51b0*/  F2FP.BF16.PACK_AB R137, R209, R160 ;  /* 0x000000a0d189723e */ /* 0x000fe200000010ff */
[-C--:B------:R-:W-:Y:S01]  /*51c0*/  HMMA.16816.F32.BF16 R60, R148, R138.reuse, R60 ;  /* 0x0000008a943c723c */ /* 0x080fe2000004183c */
[----:B------:R-:W3:Y:S03]  /*51d0*/  MUFU.EX2 R148, R218 ;  /* 0x000000da00947308 */ /* 0x000ee60000000800 */
[--C-:B------:R-:W-:Y:S02]  /*51e0*/  FADD.FTZ R48, R48, -R0.reuse ;  /* 0x8000000030307221 */ /* 0x100fe40000010000 */
[--C-:B------:R-:W-:Y:S01]  /*51f0*/  FADD.FTZ R49, R49, -R0.reuse ;  /* 0x8000000031317221 */ /* 0x100fe20000010000 */
[----:B------:R-:W-:Y:S01]  /*5200*/  F2FP.BF16.PACK_AB R149, R182, R178 ;  /* 0x000000b2b695723e */ /* 0x000fe200000010ff */
[----:B------:R-:W-:Y:S03]  /*5210*/  HMMA.16816.F32.BF16 R64, R144, R138, R64 ;  /* 0x0000008a9040723c */ /* 0x000fe60000041840 */
[----:B------:R-:W-:Y:S01]  /*5220*/  MUFU.EX2 R139, R228 ;  /* 0x000000e4008b7308 */ /* 0x000fe20000000800 */
[--C-:B------:R-:W-:Y:S02]  /*5230*/  FADD.FTZ R52, R52, -R0.reuse ;  /* 0x8000000034347221 */ /* 0x100fe40000010000 */
[--C-:B------:R-:W-:Y:S01]  /*5240*/  FADD.FTZ R53, R53, -R0.reuse ;  /* 0x8000000035357221 */ /* 0x100fe20000010000 */
[----:B------:R-:W-:Y:S01]  /*5250*/  F2FP.BF16.PACK_AB R145, R3, R179 ;  /* 0x000000b30391723e */ /* 0x000fe200000010ff */
[----:B------:R-:W-:Y:S01]  /*5260*/  FADD.FTZ R3, R37, -R0 ;  /* 0x8000000025037221 */ /* 0x000fe20000010000 */
[C---:B------:R-:W-:Y:S03]  /*5270*/  F2FP.BF16.PACK_AB R144, R159.reuse, R163 ;  /* 0x000000a39f90723e */ /* 0x040fe600000010ff */
[----:B------:R-:W-:Y:S01]  /*5280*/  FMUL.FTZ R3, R159, R3 ;  /* 0x000000039f037220 */ /* 0x000fe20000410000 */
[----:B------:R-:W-:Y:S01]  /*5290*/  F2FP.BF16.PACK_AB R163, R33, R32 ;  /* 0x0000002021a3723e */ /* 0x000fe200000010ff */
[--C-:B--2---:R-:W-:Y:S01]  /*52a0*/  FADD.FTZ R22, R22, -R2.reuse ;  /* 0x8000000216167221 */ /* 0x104fe20000010000 */
[----:B------:R-:W-:Y:S01]  /*52b0*/  MUFU.EX2 R136, R229 ;  /* 0x000000e500887308 */ /* 0x000fe20000000800 */
[--C-:B------:R-:W-:Y:S01]  /*52c0*/  FADD.FTZ R23, R23, -R2.reuse ;  /* 0x8000000217177221 */ /* 0x100fe20000010000 */
[----:B------:R-:W-:Y:S01]  /*52d0*/  F2FP.BF16.PACK_AB R166, R3, R4 ;  /* 0x0000000403a6723e */ /* 0x000fe200000010ff */
[--C-:B------:R-:W-:Y:S01]  /*52e0*/  FADD.FTZ R3, R6, -R2.reuse ;  /* 0x8000000206037221 */ /* 0x100fe20000010000 */
[----:B------:R-:W-:Y:S01]  /*52f0*/  F2FP.BF16.PACK_AB R147, R191, R189 ;  /* 0x000000bdbf93723e */ /* 0x000fe200000010ff */
[----:B------:R-:W-:Y:S01]  /*5300*/  FADD.FTZ R34, R34, -R2 ;  /* 0x8000000222227221 */ /* 0x000fe20000010000 */
[----:B-1----:R-:W-:Y:S01]  /*5310*/  F2FP.BF16.PACK_AB R6, R172, R183 ;  /* 0x000000b7ac06723e */ /* 0x002fe200000010ff */
[----:B------:R-:W-:Y:S01]  /*5320*/  FMUL.FTZ R3, R164, R3 ;  /* 0x00000003a4037220 */ /* 0x000fe20000410000 */
[----:B------:R-:W-:Y:S01]  /*5330*/  F2FP.BF16.PACK_AB R159, R21, R20 ;  /* 0x00000014159f723e */ /* 0x000fe200000010ff */
[--C-:B------:R-:W-:Y:S01]  /*5340*/  FADD.FTZ R4, R65, -R0.reuse ;  /* 0x8000000041047221 */ /* 0x100fe20000010000 */
[----:B------:R-:W-:Y:S01]  /*5350*/  F2FP.BF16.PACK_AB R65, R165, R164 ;  /* 0x000000a4a541723e */ /* 0x000fe200000010ff */
[----:B------:R-:W-:Y:S01]  /*5360*/  FADD.FTZ R5, R64, -R0 ;  /* 0x8000000040057221 */ /* 0x000fe20000010000 */
[----:B------:R-:W-:Y:S01]  /*5370*/  MUFU.EX2 R37, R233 ;  /* 0x000000e900257308 */ /* 0x000fe20000000800 */
[--C-:B------:R-:W-:Y:S01]  /*5380*/  FADD.FTZ R0, R7, -R2.reuse ;  /* 0x8000000207007221 */ /* 0x100fe20000010000 */
[----:B------:R-:W-:Y:S01]  /*5390*/  F2FP.BF16.PACK_AB R7, R192, R195 ;  /* 0x000000c3c007723e */ /* 0x000fe200000010ff */
[----:B------:R-:W-:Y:S02]  /*53a0*/  FMUL.FTZ R5, R160, R5 ;  /* 0x00000005a0057220 */ /* 0x000fe40000410000 */
[----:B------:R-:W-:Y:S02]  /*53b0*/  FMUL.FTZ R0, R165, R0 ;  /* 0x00000000a5007220 */ /* 0x000fe40000410000 */
[----:B------:R-:W-:Y:S02]  /*53c0*/  FMUL.FTZ R4, R209, R4 ;  /* 0x00000004d1047220 */ /* 0x000fe40000410000 */
[--C-:B------:R-:W-:Y:S01]  /*53d0*/  FADD.FTZ R38, R38, -R2.reuse ;  /* 0x8000000226267221 */ /* 0x100fe20000010000 */
[----:B------:R-:W-:Y:S01]  /*53e0*/  F2FP.BF16.PACK_AB R138, R0, R3 ;  /* 0x00000003008a723e */ /* 0x000fe200000010ff */
[----:B------:R-:W-:Y:S01]  /*53f0*/  MUFU.EX2 R17, R227 ;  /* 0x000000e300117308 */ /* 0x000fe20000000800 */
[----:B------:R-:W1:Y:S01]  /*5400*/  LDS R0, [R213+0x18580] ;  /* 0x01858000d5007984 */ /* 0x000e620000000800 */
[----:B------:R-:W-:Y:S01]  /*5410*/  F2FP.BF16.PACK_AB R151, R4, R5 ;  /* 0x000000050497723e */ /* 0x000fe200000010ff */
[--C-:B------:R-:W-:Y:S02]  /*5420*/  FADD.FTZ R4, R18, -R2.reuse ;  /* 0x8000000212047221 */ /* 0x100fe40000010000 */
[--C-:B------:R-:W-:Y:S02]  /*5430*/  FADD.FTZ R3, R19, -R2.reuse ;  /* 0x8000000213037221 */ /* 0x100fe40000010000 */
[----:B------:R-:W-:Y:S02]  /*5440*/  FMUL.FTZ R4, R174, R4 ;  /* 0x00000004ae047220 */ /* 0x000fe40000410000 */
[----:B------:R-:W-:Y:S01]  /*5450*/  FMUL.FTZ R3, R175, R3 ;  /* 0x00000003af037220 */ /* 0x000fe20000410000 */
[----:B------:R-:W-:Y:S01]  /*5460*/  MUFU.EX2 R64, R231 ;  /* 0x000000e700407308 */ /* 0x000fe20000000800 */
[--C-:B------:R-:W-:Y:S02]  /*5470*/  FADD.FTZ R39, R39, -R2.reuse ;  /* 0x8000000227277221 */ /* 0x100fe40000010000 */
[--C-:B------:R-:W-:Y:S01]  /*5480*/  FADD.FTZ R50, R50, -R2.reuse ;  /* 0x8000000232327221 */ /* 0x100fe20000010000 */
[----:B------:R-:W-:Y:S01]  /*5490*/  F2FP.BF16.PACK_AB R135, R3, R4 ;  /* 0x000000040387723e */ /* 0x000fe200000010ff */
[--C-:B------:R-:W-:Y:S01]  /*54a0*/  FADD.FTZ R3, R35, -R2.reuse ;  /* 0x8000000223037221 */ /* 0x100fe20000010000 */
[----:B------:R-:W-:Y:S01]  /*54b0*/  F2FP.BF16.PACK_AB R35, R184, R193 ;  /* 0x000000c1b823723e */ /* 0x000fe200000010ff */
[--C-:B------:R-:W-:Y:S02]  /*54c0*/  FADD.FTZ R51, R51, -R2.reuse ;  /* 0x8000000233337221 */ /* 0x100fe40000010000 */
[--C-:B------:R-:W-:Y:S01]  /*54d0*/  FADD.FTZ R54, R54, -R2.reuse ;  /* 0x8000000236367221 */ /* 0x100fe20000010000 */
[----:B------:R-:W-:Y:S01]  /*54e0*/  MUFU.EX2 R19, R219 ;  /* 0x000000db00137308 */ /* 0x000fe20000000800 */
[--C-:B------:R-:W-:Y:S02]  /*54f0*/  FADD.FTZ R55, R55, -R2.reuse ;  /* 0x8000000237377221 */ /* 0x100fe40000010000 */
[--C-:B------:R-:W-:Y:S02]  /*5500*/  FADD.FTZ R66, R66, -R2.reuse ;  /* 0x8000000242427221 */ /* 0x100fe40000010000 */
[----:B------:R-:W-:Y:S02]  /*5510*/  FADD.FTZ R67, R67, -R2 ;  /* 0x8000000243437221 */ /* 0x000fe40000010000 */
[----:B------:R-:W-:Y:S02]  /*5520*/  FMUL.FTZ R52, R157, R52 ;  /* 0x000000349d347220 */ /* 0x000fe40000410000 */
[----:B------:R-:W-:Y:S01]  /*5530*/  FMUL.FTZ R53, R158, R53 ;  /* 0x000000359e357220 */ /* 0x000fe20000410000 */
[----:B------:R-:W2:Y:S01]  /*5540*/  MUFU.EX2 R169, R246 ;  /* 0x000000f600a97308 */ /* 0x000ea20000000800 */
        /* <DEDUP_REMOVED lines=8> */
[----:B---3--:R-:W-:Y:S01]  /*55d0*/  F2FP.BF16.PACK_AB R3, R143, R148 ;  /* 0x000000948f03723e */ /* 0x008fe200000010ff */
[--C-:B-1----:R-:W-:Y:S01]  /*55e0*/  FADD.FTZ R8, R8, -R0.reuse ;  /* 0x8000000008087221 */ /* 0x102fe20000010000 */
[----:B------:R-:W-:Y:S01]  /*55f0*/  MUFU.EX2 R53, R232 ;  /* 0x000000e800357308 */ /* 0x000fe20000000800 */
        /* <DEDUP_REMOVED lines=9> */
[----:B------:R-:W-:Y:S01]  /*5690*/  MUFU.EX2 R34, R217 ;  /* 0x000000d900227308 */ /* 0x000fe20000000800 */
[--C-:B------:R-:W-:Y:S01]  /*56a0*/  FADD.FTZ R28, R28, -R0.reuse ;  /* 0x800000001c1c7221 */ /* 0x100fe20000010000 */
[----:B--2---:R-:W-:Y:S01]  /*56b0*/  F2FP.BF16.PACK_AB R21, R169, R168 ;  /* 0x000000a8a915723e */ /* 0x004fe200000010ff */
        /* <DEDUP_REMOVED lines=9> */
[----:B------:R-:W-:Y:S01]  /*5750*/  FADD.FTZ R61, R61, -R0 ;  /* 0x800000003d3d7221 */ /* 0x000fe20000010000 */
[----:B------:R-:W1:Y:S01]  /*5760*/  MUFU.EX2 R210, R210 ;  /* 0x000000d200d27308 */ /* 0x000e620000000800 */
[----:B------:R-:W2:Y:S01]  /*5770*/  LDS R0, [R213+0x185a0] ;  /* 0x0185a000d5007984 */ /* 0x000ea20000000800 */
        /* <DEDUP_REMOVED lines=14> */
[----:B------:R-:W-:Y:S01]  /*5860*/  FMUL.FTZ R39, R184, R39 ;  /* 0x00000027b8277220 */ /* 0x000fe20000410000 */
[----:B------:R-:W-:Y:S01]  /*5870*/  MUFU.EX2 R18, R225 ;  /* 0x000000e100127308 */ /* 0x000fe20000000800 */
[----:B------:R-:W-:Y:S01]  /*5880*/  F2FP.BF16.PACK_AB R12, R12, R2 ;  /* 0x000000020c0c723e */ /* 0x000fe200000010ff */
[----:B------:R-:W-:Y:S01]  /*5890*/  STS [R221+0x2000], R9 ;  /* 0x00200009dd007388 */ /* 0x000fe20000000800 */
[----:B------:R-:W-:Y:S01]  /*58a0*/  F2FP.BF16.PACK_AB R2, R139, R142 ;  /* 0x0000008e8b02723e */ /* 0x000fe200000010ff */
[----:B------:R-:W-:Y:S01]  /*58b0*/  FMUL.FTZ R40, R195, R40 ;  /* 0x00000028c3287220 */ /* 0x000fe20000410000 */
[----:B-1----:R-:W-:Y:S01]  /*58c0*/  F2FP.BF16.PACK_AB R20, R210, R173 ;  /* 0x000000add214723e */ /* 0x002fe200000010ff */
[----:B------:R1:W-:Y:S01]  /*58d0*/  STS [R221+0x2400], R3 ;  /* 0x00240003dd007388 */ /* 0x0003e20000000800 */
[----:B------:R-:W-:Y:S02]  /*58e0*/  FMUL.FTZ R44, R183, R44 ;  /* 0x0000002cb72c7220 */ /* 0x000fe40000410000 */
[----:B------:R-:W-:Y:S01]  /*58f0*/  FMUL.FTZ R51, R167, R51 ;  /* 0x00000033a7337220 */ /* 0x000fe20000410000 */
[----:B------:R3:W-:Y:S01]  /*5900*/  STS [R222+0x2400], R2 ;  /* 0x00240002de007388 */ /* 0x0007e20000000800 */
[----:B------:R-:W-:Y:S01]  /*5910*/  FMUL.FTZ R55, R169, R55 ;  /* 0x00000037a9377220 */ /* 0x000fe20000410000 */
[----:B------:R-:W4:Y:S01]  /*5920*/  MUFU.EX2 R170, R252 ;  /* 0x000000fc00aa7308 */ /* 0x000f220000000800 */
[----:B------:R-:W-:Y:S01]  /*5930*/  FMUL.FTZ R23, R177, R23 ;  /* 0x00000017b1177220 */ /* 0x000fe20000410000 */
[----:B------:R-:W-:Y:S01]  /*5940*/  STS [R222+0x2000], R16 ;  /* 0x00200010de007388 */ /* 0x000fe20000000800 */
[----:B------:R-:W-:Y:S02]  /*5950*/  FMUL.FTZ R24, R194, R24 ;  /* 0x00000018c2187220 */ /* 0x000fe40000410000 */
[----:B------:R-:W-:Y:S01]  /*5960*/  FMUL.FTZ R25, R196, R25 ;  /* 0x00000019c4197220 */ /* 0x000fe20000410000 */
[----:B------:R-:W-:Y:S01]  /*5970*/  STS [R224], R147 ;  /* 0x00000093e0007388 */ /* 0x000fe20000000800 */
[----:B------:R-:W-:Y:S01]  /*5980*/  F2FP.BF16.PACK_AB R132, R23, R22 ;  /* 0x000000161784723e */ /* 0x000fe200000010ff */
[----:B------:R-:W-:Y:S01]  /*5990*/  FMUL.FTZ R23, R192, R41 ;  /* 0x00000029c0177220 */ /* 0x000fe20000410000 */
[----:B------:R-:W-:Y:S01]  /*59a0*/  F2FP.BF16.PACK_AB R22, R167, R171 ;  /* 0x000000aba716723e */ /* 0x000fe200000010ff */
[----:B------:R-:W-:Y:S01]  /*59b0*/  STS [R224+0x400], R49 ;  /* 0x00040031e0007388 */ /* 0x000fe20000000800 */
[--C-:B--2---:R-:W-:Y:S01]  /*59c0*/  FADD.FTZ R11, R11, -R0.reuse ;  /* 0x800000000b0b7221 */ /* 0x104fe20000010000 */
[----:B------:R-:W-:Y:S01]  /*59d0*/  F2FP.BF16.PACK_AB R29, R25, R24 ;  /* 0x00000018191d723e */ /* 0x000fe200000010ff */
[--C-:B------:R-:W-:Y:S01]  /*59e0*/  FADD.FTZ R15, R15, -R0.reuse ;  /* 0x800000000f0f7221 */ /* 0x100fe20000010000 */
[----:B------:R-:W-:Y:S01]  /*59f0*/  STS [R223], R145 ;  /* 0x00000091df007388 */ /* 0x000fe20000000800 */
[--C-:B------:R-:W-:Y:S01]  /*5a00*/  FADD.FTZ R31, R31, -R0.reuse ;  /* 0x800000001f1f7221 */ /* 0x100fe20000010000 */
[----:B------:R-:W-:Y:S01]  /*5a10*/  F2FP.BF16.PACK_AB R23, R23, R40 ;  /* 0x000000281717723e */ /* 0x000fe200000010ff */
[----:B------:R-:W-:Y:S01]  /*5a20*/  FMUL.FTZ R24, R172, R45 ;  /* 0x0000002dac187220 */ /* 0x000fe20000410000 */
[----:B------:R-:W-:Y:S01]  /*5a30*/  STS [R223+0x400], R48 ;  /* 0x00040030df007388 */ /* 0x000fe20000000800 */
[----:B-1----:R-:W-:Y:S01]  /*5a40*/  F2FP.BF16.PACK_AB R3, R133, R136 ;  /* 0x000000888503723e */ /* 0x002fe200000010ff */
[--C-:B------:R-:W-:Y:S01]  /*5a50*/  FADD.FTZ R58, R58, -R0.reuse ;  /* 0x800000003a3a7221 */ /* 0x100fe20000010000 */
[----:B------:R-:W1:Y:S01]  /*5a60*/  MUFU.EX2 R162, R214 ;  /* 0x000000d600a27308 */ /* 0x000e620000000800 */
[----:B------:R-:W-:Y:S01]  /*5a70*/  STS [R224+0x2000], R13 ;  /* 0x0020000de0007388 */ /* 0x000fe20000000800 */
[----:B---3--:R-:W-:Y:S01]  /*5a80*/  F2FP.BF16.PACK_AB R2, R53, R64 ;  /* 0x000000403502723e */ /* 0x008fe200000010ff */
[----:B----4-:R-:W-:Y:S01]  /*5a90*/  FMUL.FTZ R56, R170, R56 ;  /* 0x00000038aa387220 */ /* 0x010fe20000410000 */
[----:B------:R-:W-:Y:S01]  /*5aa0*/  F2FP.BF16.PACK_AB R24, R24, R44 ;  /* 0x0000002c1818723e */ /* 0x000fe200000010ff */
[----:B------:R2:W-:Y:S01]  /*5ab0*/  STS [R224+0x2400], R3 ;  /* 0x00240003e0007388 */ /* 0x0005e20000000800 */
[--C-:B------:R-:W-:Y:S02]  /*5ac0*/  FADD.FTZ R10, R10, -R0.reuse ;  /* 0x800000000a0a7221 */ /* 0x100fe40000010000 */
[--C-:B------:R-:W-:Y:S01]  /*5ad0*/  FADD.FTZ R26, R26, -R0.reuse ;  /* 0x800000001a1a7221 */ /* 0x100fe20000010000 */
[----:B------:R3:W-:Y:S01]  /*5ae0*/  STS [R223+0x2400], R2 ;  /* 0x00240002df007388 */ /* 0x0007e20000000800 */
[----:B------:R-:W-:Y:S01]  /*5af0*/  FMUL.FTZ R10, R148, R10 ;  /* 0x0000000a940a7220 */ /* 0x000fe20000410000 */
[----:B------:R-:W-:Y:S01]  /*5b00*/  MUFU.EX2 R146, R216 ;  /* 0x000000d800927308 */ /* 0x000fe20000000800 */
[----:B------:R-:W-:Y:S01]  /*5b10*/  FMUL.FTZ R26, R136, R26 ;  /* 0x0000001a881a7220 */ /* 0x000fe20000410000 */
[----:B------:R-:W-:Y:S01]  /*5b20*/  STS [R223+0x2000], R8 ;  /* 0x00200008df007388 */ /* 0x000fe20000000800 */
[--C-:B------:R-:W-:Y:S02]  /*5b30*/  FADD.FTZ R30, R30, -R0.reuse ;  /* 0x800000001e1e7221 */ /* 0x100fe40000010000 */
[----:B------:R-:W-:Y:S01]  /*5b40*/  FMUL.FTZ R38, R193, R38 ;  /* 0x00000026c1267220 */ /* 0x000fe20000410000 */
[----:B------:R-:W-:Y:S01]  /*5b50*/  STS [R221+0x4000], R144 ;  /* 0x00400090dd007388 */ /* 0x000fe20000000800 */
[----:B------:R-:W-:Y:S02]  /*5b60*/  FMUL.FTZ R30, R64, R30 ;  /* 0x0000001e401e7220 */ /* 0x000fe40000410000 */
[--C-:B------:R-:W-:Y:S01]  /*5b70*/  FADD.FTZ R42, R42, -R0.reuse ;  /* 0x800000002a2a7221 */ /* 0x100fe20000010000 */
[----:B------:R-:W-:Y:S01]  /*5b80*/  STS [R221+0x4400], R35 ;  /* 0x00440023dd007388 */ /* 0x000fe20000000800 */
[----:B------:R-:W-:Y:S01]  /*5b90*/  F2FP.BF16.PACK_AB R38, R39, R38 ;  /* 0x000000262726723e */ /* 0x000fe200000010ff */
[----:B------:R-:W4:Y:S01]  /*5ba0*/  MUFU.EX2 R211, R211 ;  /* 0x000000d300d37308 */ /* 0x000f220000000800 */
[C---:B-1----:R-:W-:Y:S01]  /*5bb0*/  F2FP.BF16.PACK_AB R4, R162.reuse, R170 ;  /* 0x000000aaa204723e */ /* 0x042fe200000010ff */
        /* <DEDUP_REMOVED lines=8> */
[----:B------:R-:W-:Y:S01]  /*5c40*/  MUFU.EX2 R9, R199 ;  /* 0x000000c700097308 */ /* 0x000fe20000000800 */
[----:B------:R-:W-:Y:S01]  /*5c50*/  F2FP.BF16.PACK_AB R50, R51, R50 ;  /* 0x000000323332723e */ /* 0x000fe200000010ff */
[----:B------:R1:W-:Y:S01]  /*5c60*/  STS [R221+0x6400], R3 ;  /* 0x00640003dd007388 */ /* 0x0003e20000000800 */
[--C-:B------:R-:W-:Y:S01]  /*5c70*/  FADD.FTZ R46, R46, -R0.reuse ;  /* 0x800000002e2e7221 */ /* 0x100fe20000010000 */
[----:B------:R-:W-:Y:S01]  /*5c80*/  F2FP.BF16.PACK_AB R25, R25, R56 ;  /* 0x000000381919723e */ /* 0x000fe200000010ff */
[----:B------:R-:W-:Y:S01]  /*5c90*/  FMUL.FTZ R54, R168, R54 ;  /* 0x00000036a8367220 */ /* 0x000fe20000410000 */
[----:B------:R2:W-:Y:S01]  /*5ca0*/  STS [R222+0x6400], R2 ;  /* 0x00640002de007388 */ /* 0x0005e20000000800 */
[----:B------:R-:W-:Y:S02]  /*5cb0*/  FMUL.FTZ R46, R34, R46 ;  /* 0x0000002e222e7220 */ /* 0x000fe40000410000 */
[----:B------:R-:W-:Y:S01]  /*5cc0*/  FMUL.FTZ R66, R173, R66 ;  /* 0x00000042ad427220 */ /* 0x000fe20000410000 */
[----:B------:R-:W-:Y:S01]  /*5cd0*/  STS [R222+0x6000], R6 ;  /* 0x00600006de007388 */ /* 0x000fe20000000800 */
[----:B------:R-:W3:Y:S01]  /*5ce0*/  MUFU.EX2 R212, R212 ;  /* 0x000000d400d47308 */ /* 0x000ee20000000800 */
[----:B----4-:R-:W-:Y:S01]  /*5cf0*/  F2FP.BF16.PACK_AB R5, R211, R146 ;  /* 0x00000092d305723e */ /* 0x010fe200000010ff */
[----:B------:R-:W-:Y:S01]  /*5d00*/  FMUL.FTZ R67, R210, R67 ;  /* 0x00000043d2437220 */ /* 0x000fe20000410000 */
[----:B------:R-:W-:Y:S01]  /*5d10*/  STS [R224+0x4000], R140 ;  /* 0x0040008ce0007388 */ /* 0x000fe20000000800 */
[----:B------:R-:W-:Y:S01]  /*5d20*/  F2FP.BF16.PACK_AB R54, R55, R54 ;  /* 0x000000363736723e */ /* 0x000fe200000010ff */
[--C-:B------:R-:W-:Y:S02]  /*5d30*/  FADD.FTZ R62, R62, -R0.reuse ;  /* 0x800000003e3e7221 */ /* 0x100fe40000010000 */
[----:B------:R-:W-:Y:S01]  /*5d40*/  STS [R224+0x4400], R21 ;  /* 0x00440015e0007388 */ /* 0x000fe20000000800 */
[--C-:B------:R-:W-:Y:S01]  /*5d50*/  FADD.FTZ R63, R63, -R0.reuse ;  /* 0x800000003f3f7221 */ /* 0x100fe20000010000 */
[----:B------:R-:W-:Y:S01]  /*5d60*/  F2FP.BF16.PACK_AB R66, R67, R66 ;  /* 0x000000424342723e */ /* 0x000fe200000010ff */
[----:B------:R-:W-:Y:S01]  /*5d70*/  FMUL.FTZ R60, R146, R60 ;  /* 0x0000003c923c7220 */ /* 0x000fe20000410000 */
[----:B------:R-:W-:Y:S01]  /*5d80*/  STS [R223+0x4000], R137 ;  /* 0x00400089df007388 */ /* 0x000fe20000000800 */
[----:B------:R-:W-:Y:S03]  /*5d90*/  FMUL.FTZ R28, R211, R61 ;  /* 0x0000003dd31c7220 */ /* 0x000fe60000410000 */
[----:B------:R-:W-:Y:S01]  /*5da0*/  STS [R223+0x4400], R20 ;  /* 0x00440014df007388 */ /* 0x000fe20000000800 */
[--C-:B-1----:R-:W-:Y:S01]  /*5db0*/  FADD.FTZ R3, R14, -R0.reuse ;  /* 0x800000000e037221 */ /* 0x102fe20000010000 */
[----:B------:R-:W-:Y:S02]  /*5dc0*/  F2FP.BF16.PACK_AB R28, R28, R60 ;  /* 0x0000003c1c1c723e */ /* 0x000fe400000010ff */
[----:B------:R1:W-:Y:S01]  /*5dd0*/  STS [R224+0x6000], R4 ;  /* 0x00600004e0007388 */ /* 0x0003e20000000800 */
[----:B--2---:R-:W-:Y:S01]  /*5de0*/  F2FP.BF16.PACK_AB R2, R17, R18 ;  /* 0x000000121102723e */ /* 0x004fe200000010ff */
[----:B------:R-:W-:Y:S02]  /*5df0*/  FMUL.FTZ R3, R142, R3 ;  /* 0x000000038e037220 */ /* 0x000fe40000410000 */
[----:B------:R-:W-:Y:S02]  /*5e00*/  FMUL.FTZ R18, R18, R58 ;  /* 0x0000003a12127220 */ /* 0x000fe40000410000 */
[----:B------:R3:W-:Y:S04]  /*5e10*/  STS [R224+0x6400], R2 ;  /* 0x00640002e0007388 */ /* 0x0007e80000000800 */
[----:B------:R2:W-:Y:S01]  /*5e20*/  STS [R223+0x6000], R5 ;  /* 0x00600005df007388 */ /* 0x0005e20000000800 */
[----:B-1----:R-:W-:Y:S05]  /*5e30*/  FMUL.FTZ R4, R143, R11 ;  /* 0x0000000b8f047220 */ /* 0x002fea0000410000 */
[----:B------:R-:W-:Y:S02]  /*5e40*/  F2FP.BF16.PACK_AB R4, R4, R10 ;  /* 0x0000000a0404723e */ /* 0x000fe400000010ff */
[C---:B---3--:R-:W-:Y:S01]  /*5e50*/  F2FP.BF16.PACK_AB R2, R212.reuse, R9 ;  /* 0x00000009d402723e */ /* 0x048fe200000010ff */
[----:B------:R-:W-:Y:S02]  /*5e60*/  FMUL.FTZ R9, R9, R62 ;  /* 0x0000003e09097220 */ /* 0x000fe40000410000 */
[----:B--2---:R-:W-:Y:S02]  /*5e70*/  FMUL.FTZ R5, R53, R31 ;  /* 0x0000001f35057220 */ /* 0x004fe40000410000 */
[----:B------:R1:W-:Y:S01]  /*5e80*/  STS [R223+0x6400], R2 ;  /* 0x00640002df007388 */ /* 0x0003e20000000800 */
[----:B------:R-:W-:Y:S02]  /*5e90*/  FMUL.FTZ R212, R212, R63 ;  /* 0x0000003fd4d47220 */ /* 0x000fe40000410000 */
[----:B------:R-:W-:Y:S01]  /*5ea0*/  F2FP.BF16.PACK_AB R5, R5, R30 ;  /* 0x0000001e0505723e */ /* 0x000fe200000010ff */
[----:B------:R-:W-:Y:S01]  /*5eb0*/  BAR.SYNC.DEFER_BLOCKING 0x0 ;  /* 0x0000000000007b1d */ /* 0x000fe20000010000 */
[----:B-1----:R-:W-:Y:S07]  /*5ec0*/  FMUL.FTZ R2, R139, R15 ;  /* 0x0000000f8b027220 */ /* 0x002fee0000410000 */
[----:B------:R-:W-:Y:S01]  /*5ed0*/  STS [R221+0x8000], R153 ;  /* 0x00800099dd007388 */ /* 0x000fe20000000800 */
[----:B------:R-:W-:Y:S01]  /*5ee0*/  F2FP.BF16.PACK_AB R2, R2, R3 ;  /* 0x000000030202723e */ /* 0x000fe200000010ff */
[--C-:B------:R-:W-:Y:S02]  /*5ef0*/  FADD.FTZ R3, R27, -R0.reuse ;  /* 0x800000001b037221 */ /* 0x100fe40000010000 */
[----:B------:R-:W-:Y:S02]  /*5f00*/  STS [R221+0x8400], R138 ;  /* 0x0084008add007388 */ /* 0x000fe40000000800 */
[----:B------:R-:W-:Y:S02]  /*5f10*/  FMUL.FTZ R3, R133, R3 ;  /* 0x0000000385037220 */ /* 0x000fe40000410000 */
        /* <DEDUP_REMOVED lines=8> */
[----:B------:R3:W-:Y:S04]  /*5fa0*/  STS [R224+0x8400], R132 ;  /* 0x00840084e0007388 */ /* 0x0007e80000000800 */
        /* <DEDUP_REMOVED lines=11> */
[----:B------:R-:W-:Y:S01]  /*6060*/  STS [R223+0xa400], R5 ;  /* 0x00a40005df007388 */ /* 0x000fe20000000800 */
[----:B---3--:R-:W-:Y:S03]  /*6070*/  SHF.L.U32 R132, R208, 0x1, RZ ;  /* 0x00000001d0847819 */ /* 0x008fe600000006ff */
        /* <DEDUP_REMOVED lines=24> */
[----:B-1----:R-:W-:Y:S07]  /*6200*/  IMAD.IADD R3, R206, 0x1, R132 ;  /* 0x00000001ce037824 */ /* 0x002fee00078e0284 */
[----:B------:R-:W1:Y:S01]  /*6210*/  LDSM.16.MT88.4 R12, [R200+0x1c880] ;  /* 0x01c88000c80c783b */ /* 0x000e620000004200 */
[C---:B--2---:R-:W-:Y:S07]  /*6220*/  IMAD.IADD R2, R180.reuse, 0x1, R0 ;  /* 0x00000001b4027824 */ /* 0x044fee00078e0200 */
        /* <DEDUP_REMOVED lines=128> */
[----:B------:R-:W-:Y:S02]  /*6a30*/  ISETP.LT.OR P3, PT, R9, 0x1, P5 ;  /* 0x000000010900780c */ /* 0x000fe40002f61670 */
[----:B----4-:R-:W-:Y:S02]  /*6a40*/  LEA.HI.X R5, R6, R157, R5, 0x7, P1 ;  /* 0x0000009d06057211 */ /* 0x010fe400008f3c05 */
[C---:B------:R-:W-:Y:S02]  /*6a50*/  LEA R6, P2, R4.reuse, c[0x0][0x1f0], 0x1 ;  /* 0x00007c0004067a11 */ /* 0x040fe400078408ff */
        /* <DEDUP_REMOVED lines=26> */
.L_x_1635:
        /* <DEDUP_REMOVED lines=280> */
.L_x_1631:
[----:B------:R-:W-:Y:S01]  /*7d80*/  USHF.L.U32 UR6, UR13, 0x7, URZ ;  /* 0x000000070d067899 */ /* 0x000fe2000800063f */
[----:B------:R-:W-:Y:S05]  /*7d90*/  @P1 BRA `(.L_x_1637) ;  /* 0x0000132000001947 */ /* 0x000fea0003800000 */
[----:B------:R-:W1:Y:S01]  /*7da0*/  S2R R22, SR_TID.X ;  /* 0x0000000000167919 */ /* 0x000e620000002100 */
[----:B------:R-:W-:Y:S01]  /*7db0*/  F2FP.BF16.PACK_AB R68, R69, R68 ;  /* 0x000000444544723e */ /* 0x000fe200000010ff */
[----:B------:R-:W-:Y:S01]  /*7dc0*/  ULDC.64 UR4, c[0x0][0x358] ;  /* 0x0000d60000047ab9 */ /* 0x000fe20000000a00 */
[----:B------:R-:W-:Y:S01]  /*7dd0*/  F2FP.BF16.PACK_AB R70, R71, R70 ;  /* 0x000000464746723e */ /* 0x000fe200000010ff */
[----:B------:R-:W-:Y:S01]  /*7de0*/  UISETP.NE.U32.AND UP1, UPT, URZ, UR4, UPT ;  /* 0x000000043f00728c */ /* 0x000fe2000bf25070 */
[----:B------:R-:W-:Y:S01]  /*7df0*/  F2FP.BF16.PACK_AB R80, R81, R80 ;  /* 0x000000505150723e */ /* 0x000fe200000010ff */
[----:B------:R-:W-:Y:S01]  /*7e00*/  UMOV UR7, 0x4 ;  /* 0x0000000400077882 */ /* 0x000fe20000000000 */
[----:B------:R-:W-:Y:S01]  /*7e10*/  F2FP.BF16.PACK_AB R82, R83, R82 ;  /* 0x000000525352723e */ /* 0x000fe200000010ff */
[----:B------:R-:W-:Y:S01]  /*7e20*/  UISETP.NE.AND.EX UP1, UPT, URZ, UR5, UPT, UP1 ;  /* 0x000000053f00728c */ /* 0x000fe2000bf25310 */
[----:B------:R-:W-:-:S02]  /*7e30*/  F2FP.BF16.PACK_AB R72, R73, R72 ;  /* 0x000000484948723e */ /* 0x000fc400000010ff */
[----:B------:R-:W-:Y:S01]  /*7e40*/  F2FP.BF16.PACK_AB R74, R75, R74 ;  /* 0x0000004a4b4a723e */ /* 0x000fe200000010ff */
[----:B------:R-:W-:Y:S01]  /*7e50*/  ULDC.64 UR4, c[0x0][0x358] ;  /* 0x0000d60000047ab9 */ /* 0x000fe20000000a00 */
[----:B------:R-:W-:Y:S01]  /*7e60*/  F2FP.BF16.PACK_AB R76, R77, R76 ;  /* 0x0000004c4d4c723e */ /* 0x000fe200000010ff */
[----:B------:R-:W-:Y:S01]  /*7e70*/  UIMAD.WIDE UR4, UR11, UR7, UR4 ;  /* 0x000000070b0472a5 */ /* 0x000fe2000f8e0204 */
[----:B------:R-:W-:Y:S02]  /*7e80*/  F2FP.BF16.PACK_AB R78, R79, R78 ;  /* 0x0000004e4f4e723e */ /* 0x000fe400000010ff */
[----:B------:R-:W-:Y:S02]  /*7e90*/  F2FP.BF16.PACK_AB R84, R85, R84 ;  /* 0x000000545554723e */ /* 0x000fe400000010ff */
[----:B------:R-:W-:Y:S02]  /*7ea0*/  F2FP.BF16.PACK_AB R86, R87, R86 ;  /* 0x000000565756723e */ /* 0x000fe400000010ff */
[----:B------:R-:W-:-:S02]  /*7eb0*/  F2FP.BF16.PACK_AB R96, R97, R96 ;  /* 0x000000606160723e */ /* 0x000fc400000010ff */
[----:B------:R-:W-:Y:S02]  /*7ec0*/  F2FP.BF16.PACK_AB R98, R99, R98 ;  /* 0x000000626362723e */ /* 0x000fe400000010ff */
[----:B-1----:R-:W-:Y:S02]  /*7ed0*/  SHF.R.S32.HI R21, RZ, 0x1f, R22 ;  /* 0x0000001fff157819 */ /* 0x002fe40000011416 */
[----:B------:R-:W-:Y:S02]  /*7ee0*/  F2FP.BF16.PACK_AB R88, R89, R88 ;  /* 0x000000585958723e */ /* 0x000fe400000010ff */
[CC--:B------:R-:W-:Y:S02]  /*7ef0*/  LEA.HI R5, R21.reuse, R22.reuse, RZ, 0x2 ;  /* 0x0000001615057211 */ /* 0x0c0fe400078f10ff */
[----:B----4-:R-:W-:Y:S02]  /*7f00*/  LEA.HI R3, R21, R22, RZ, 0x5 ;  /* 0x0000001615037211 */ /* 0x010fe400078f28ff */
[----:B------:R-:W-:-:S02]  /*7f10*/  SHF.R.S32.HI R7, RZ, 0x2, R5 ;  /* 0x00000002ff077819 */ /* 0x000fc40000011405 */
[----:B--2---:R-:W-:Y:S02]  /*7f20*/  SHF.R.S32.HI R0, RZ, 0x1f, R5 ;  /* 0x0000001fff007819 */ /* 0x004fe40000011405 */
        /* <DEDUP_REMOVED lines=40> */
[----:B-----5:R-:W-:-:S02]  /*81b0*/  F2FP.BF16.PACK_AB R11, R119, R118 ;  /* 0x00000076770b723e */ /* 0x020fc400000010ff */
        /* <DEDUP_REMOVED lines=9> */
[----:B------:R-:W-:Y:S01]  /*8250*/  PLOP3.LUT P1, PT, PT, PT, UP1, 0x80, 0x0 ;  /* 0x000000000000781c */ /* 0x000fe20003f2f018 */
        /* <DEDUP_REMOVED lines=25> */
[----:B------:R2:W-:Y:S04]  /*83f0*/  STS [R2+0x2080], R10 ;  /* 0x0020800a02007388 */ /* 0x0005e80000000800 */
[----:B------:R3:W-:Y:S04]  /*8400*/  STS [R2+0x2480], R9 ;  /* 0x0024800902007388 */ /* 0x0007e80000000800 */
[----:B------:R-:W-:Y:S04]  /*8410*/  STS [R3+0x2080], R6 ;  /* 0x0020800603007388 */ /* 0x000fe80000000800 */
[----:B------:R4:W-:Y:S01]  /*8420*/  STS [R3+0x2480], R5 ;  /* 0x0024800503007388 */ /* 0x0009e20000000800 */
[----:B-1----:R-:W-:-:S02]  /*8430*/  IMAD.U32 R11, RZ, RZ, UR5 ;  /* 0x00000005ff0b7e24 */ /* 0x002fc4000f8e00ff */
[----:B--2---:R-:W-:Y:S01]  /*8440*/  IMAD.U32 R10, RZ, RZ, UR4 ;  /* 0x00000004ff0a7e24 */ /* 0x004fe2000f8e00ff */
[----:B------:R-:W-:Y:S06]  /*8450*/  BAR.SYNC.DEFER_BLOCKING 0x1, 0x100 ;  /* 0x0044000000007b1d */ /* 0x000fec0000010000 */
[----:B------:R-:W-:Y:S02]  /*8460*/  ULDC.64 UR4, c[0x0][0x360] ;  /* 0x0000d80000047ab9 */ /* 0x000fe40000000a00 */
[----:B------:R-:W-:Y:S01]  /*8470*/  UISETP.NE.U32.AND UP0, UPT, URZ, UR4, UPT ;  /* 0x000000043f00728c */ /* 0x000fe2000bf05070 */
[----:B------:R-:W2:Y:S03]  /*8480*/  @P1 LDG.E R0, [R10.64] ;  /* 0x0000000e0a001981 */ /* 0x000ea6000c1e1900 */
[----:B------:R-:W-:Y:S01]  /*8490*/  UISETP.NE.AND.EX UP0, UPT, URZ, UR5, UPT, UP0 ;  /* 0x000000053f00728c */ /* 0x000fe2000bf05300 */
[----:B------:R-:W-:-:S02]  /*84a0*/  IMAD.MOV.U32 R4, RZ, RZ, c[0x0][0x2f0] ;  /* 0x0000bc00ff047624 */ /* 0x000fc400078e00ff */
[----:B------:R-:W-:-:S03]  /*84b0*/  ULDC.64 UR4, c[0x0][0x360] ;  /* 0x0000d80000047ab9 */ /* 0x000fc60000000a00 */
[----:B------:R-:W-:-:S05]  /*84c0*/  PLOP3.LUT P0, PT, PT, PT, UP0, 0x80, 0x0 ;  /* 0x000000000000781c */ /* 0x000fca0003f0f008 */
[----:B------:R-:W-:-:S06]  /*84d0*/  @UP0 UIMAD.WIDE UR4, UR11, UR7, UR4 ;  /* 0x000000070b0402a5 */ /* 0x000fcc000f8e0204 */
[----:B---3--:R-:W-:Y:S02]  /*84e0*/  IMAD.U32 R2, RZ, RZ, UR4 ;  /* 0x00000004ff027e24 */ /* 0x008fe4000f8e00ff */
[----:B----4-:R-:W-:-:S05]  /*84f0*/  IMAD.U32 R3, RZ, RZ, UR5 ;  /* 0x00000005ff037e24 */ /* 0x010fca000f8e00ff */
[----:B------:R1:W5:Y:S01]  /*8500*/  @P0 LDG.E R4, [R2.64] ;  /* 0x0000000e02040981 */ /* 0x000362000c1e1900 */
[----:B------:R-:W-:Y:S02]  /*8510*/  UMOV UR8, URZ ;  /* 0x0000003f00087c82 */ /* 0x000fe40008000000 */
[----:B------:R-:W-:Y:S01]  /*8520*/  UMOV UR9, URZ ;  /* 0x0000003f00097c82 */ /* 0x000fe20008000000 */
[----:B--2---:R-:W2:Y:S02]  /*8530*/  @P1 R2UR UR5, R0 ;  /* 0x00000000000513c2 */ /* 0x004ea400000e0000 */
[----:B--2---:R-:W-:Y:S02]  /*8540*/  @UP1 USHF.R.S32.HI UR4, URZ, 0x1f, UR5 ;  /* 0x0000001f3f041899 */ /* 0x004fe40008011405 */
[----:B------:R-:W-:-:S05]  /*8550*/  @UP1 UMOV UR8, UR5 ;  /* 0x0000000500081c82 */ /* 0x000fca0008000000 */
[----:B------:R-:W-:Y:S01]  /*8560*/  @UP1 UMOV UR9, UR4 ;  /* 0x0000000400091c82 */ /* 0x000fe20008000000 */
[----:B------:R-:W-:Y:S05]  /*8570*/  @P0 BRA `(.L_x_1638) ;  /* 0x0000004000000947 */ /* 0x000fea0003800000 */
[----:B-1----:R-:W-:Y:S05]  /*8580*/  @!P1 BRA `(.L_x_1638) ;  /* 0x0000003000009947 */ /* 0x002fea0003800000 */
[----:B------:R-:W2:Y:S04]  /*8590*/  LDG.E R0, [R10.64] ;  /* 0x0000000e0a007981 */ /* 0x000ea8000c1e1900 */
[----:B------:R-:W2:Y:S02]  /*85a0*/  LDG.E R2, [R10.64+0x4] ;  /* 0x0000040e0a027981 */ /* 0x000ea4000c1e1900 */
[----:B--2--5:R-:W-:Y:S02]  /*85b0*/  IADD3 R4, -R0, R2, RZ ;  /* 0x0000000200047210 */ /* 0x024fe40007ffe1ff */
.L_x_1638:
[CC--:B-1----:R-:W-:Y:S01]  /*85c0*/  LEA.HI R2, R21.reuse, R22.reuse, RZ, 0x3 ;  /* 0x0000001615027211 */ /* 0x0c2fe200078f18ff */
[----:B------:R-:W-:Y:S01]  /*85d0*/  USHF.R.S32.HI UR7, URZ, 0x1f, UR12 ;  /* 0x0000001f3f077899 */ /* 0x000fe2000801140c */
[----:B-----5:R-:W-:Y:S01]  /*85e0*/  IADD3 R4, R4, -UR6, RZ ;  /* 0x8000000604047c10 */ /* 0x020fe2000fffe0ff */
[----:B------:R-:W-:Y:S01]  /*85f0*/  ULDC.64 UR4, c[0x0][0x338] ;  /* 0x0000ce0000047ab9 */ /* 0x000fe20000000a00 */
[----:B------:R-:W-:Y:S01]  /*8600*/  LOP3.LUT R0, R2, 0x1ffffff8, RZ, 0xc0, !PT ;  /* 0x1ffffff802007812 */ /* 0x000fe200078ec0ff */
[----:B------:R-:W-:Y:S01]  /*8610*/  UIMAD UR4, UR7, UR4, URZ ;  /* 0x00000004070472a4 */ /* 0x000fe2000f8e023f */
[----:B------:R-:W-:Y:S01]  /*8620*/  SHF.R.S32.HI R14, RZ, 0x3, R2 ;  /* 0x00000003ff0e7819 */ /* 0x000fe20000011402 */
[----:B------:R-:W-:Y:S01]  /*8630*/  IMAD.U32 R6, RZ, RZ, UR13 ;  /* 0x0000000dff067e24 */ /* 0x000fe2000f8e00ff */
[----:B------:R-:W-:Y:S01]  /*8640*/  IMNMX R15, R4, 0x80, PT ;  /* 0x00000080040f7817 */ /* 0x000fe20003800200 */
[----:B------:R-:W-:Y:S01]  /*8650*/  IMAD.IADD R0, R22, 0x1, -R0 ;  /* 0x0000000116007824 */ /* 0x000fe200078e0a00 */
[----:B------:R-:W-:Y:S01]  /*8660*/  UIMAD UR5, UR12, UR5, UR4 ;  /* 0x000000050c0572a4 */ /* 0x000fe2000f8e0204 */
[----:B------:R-:W-:Y:S01]  /*8670*/  IMAD.SHL.U32 R2, R14, 0x40, RZ ;  /* 0x000000400e027824 */ /* 0x000fe200078e00ff */
[----:B------:R-:W-:Y:S01]  /*8680*/  USHF.R.S32.HI UR4, URZ, 0x1f, UR11 ;  /* 0x0000001f3f047899 */ /* 0x000fe2000801140b */
[----:B------:R-:W-:Y:S01]  /*8690*/  IMAD.SHL.U32 R12, R0, 0x8, RZ ;  /* 0x00000008000c7824 */ /* 0x000fe200078e00ff */
[----:B------:R-:W-:Y:S01]  /*86a0*/  IADD3 R4, P0, R14, UR8, RZ ;  /* 0x000000080e047c10 */ /* 0x000fe2000ff1e0ff */
[----:B------:R-:W-:Y:S01]  /*86b0*/  USEL UR11, UR11, URZ, !UP1 ;  /* 0x0000003f0b0b7287 */ /* 0x000fe2000c800000 */
[----:B------:R-:W-:Y:S01]  /*86c0*/  LOP3.LUT R0, R2, 0x1c0, RZ, 0xc0, !PT ;  /* 0x000001c002007812 */ /* 0x000fe200078ec0ff */
[----:B------:R-:W-:Y:S01]  /*86d0*/  USEL UR6, UR4, URZ, !UP1 ;  /* 0x0000003f04067287 */ /* 0x000fe2000c800000 */
[----:B------:R-:W-:Y:S01]  /*86e0*/  LEA.HI R2, R21, R22, RZ, 0x6 ;  /* 0x0000001615027211 */ /* 0x000fe200078f30ff */
[----:B------:R-:W-:Y:S01]  /*86f0*/  BSSY B0, `(.L_x_1639) ;  /* 0x0000026000007945 */ /* 0x000fe20003800000 */
[----:B------:R-:W-:Y:S01]  /*8700*/  LOP3.LUT R3, R0, 0x38, R12, 0xf8, !PT ;  /* 0x0000003800037812 */ /* 0x000fe200078ef80c */
[----:B------:R-:W-:Y:S01]  /*8710*/  IMAD.U32 R28, RZ, RZ, UR11 ;  /* 0x0000000bff1c7e24 */ /* 0x000fe2000f8e00ff */
[----:B------:R-:W-:Y:S01]  /*8720*/  SHF.R.U32.HI R0, RZ, 0x3, R0 ;  /* 0x00000003ff007819 */ /* 0x000fe20000011600 */
[----:B------:R-:W-:Y:S01]  /*8730*/  IMAD.SHL.U32 R2, R2, 0x8, RZ ;  /* 0x0000000802027824 */ /* 0x000fe200078e00ff */
[----:B------:R-:W-:-:S02]  /*8740*/  SHF.R.S32.HI R13, RZ, 0x1f, R12 ;  /* 0x0000001fff0d7819 */ /* 0x000fc4000001140c */
[----:B------:R-:W-:Y:S02]  /*8750*/  LOP3.LUT R0, R3, R0, RZ, 0x3c, !PT ;  /* 0x0000000003007212 */ /* 0x000fe400078e3cff */
[----:B------:R-:W-:Y:S02]  /*8760*/  ISETP.GE.AND P3, PT, R14, R15, PT ;  /* 0x0000000f0e00720c */ /* 0x000fe40003f66270 */
[----:B------:R-:W-:Y:S01]  /*8770*/  LOP3.LUT R0, R0, 0x7ffffe00, R2, 0xf8, !PT ;  /* 0x7ffffe0000007812 */ /* 0x000fe200078ef802 */
[----:B------:R-:W-:Y:S01]  /*8780*/  IMAD.U32 R2, RZ, RZ, UR12 ;  /* 0x0000000cff027e24 */ /* 0x000fe2000f8e00ff */
[----:B------:R-:W-:Y:S02]  /*8790*/  LEA.HI.X.SX32 R5, R14, UR9, 0x1, P0 ;  /* 0x000000090e057c11 */ /* 0x000fe400080f0eff */
[----:B------:R-:W-:Y:S01]  /*87a0*/  ISETP.GE.OR P0, PT, R12, c[0x0][0x324], P3 ;  /* 0x0000c9000c007a0c */ /* 0x000fe20001f06670 */
[----:B------:R-:W-:Y:S02]  /*87b0*/  IMAD.SHL.U32 R0, R0, 0x2, RZ ;  /* 0x0000000200007824 */ /* 0x000fe400078e00ff */
[----:B------:R-:W-:-:S03]  /*87c0*/  IMAD.WIDE.U32 R2, R2, c[0x0][0x338], R12 ;  /* 0x0000ce0002027a25 */ /* 0x000fc600078e000c */
[----:B------:R1:W2:Y:S02]  /*87d0*/  LDS.128 R20, [R0+0x5080] ;  /* 0x0050800000147984 */ /* 0x0002a40000000c00 */
[----:B------:R-:W-:Y:S01]  /*87e0*/  IADD3 R3, R3, UR5, RZ ;  /* 0x0000000503037c10 */ /* 0x000fe2000fffe0ff */
[----:B------:R-:W-:Y:S01]  /*87f0*/  ULDC.64 UR4, c[0x0][0x340] ;  /* 0x0000d00000047ab9 */ /* 0x000fe20000000a00 */
[----:B------:R1:W3:Y:S01]  /*8800*/  LDS.128 R24, [R0+0x6080] ;  /* 0x0060800000187984 */ /* 0x0002e20000000c00 */
[----:B------:R-:W-:Y:S02]  /*8810*/  UIMAD UR4, UR6, UR4, URZ ;  /* 0x00000004060472a4 */ /* 0x000fe4000f8e023f */
        /* <DEDUP_REMOVED lines=19> */
.L_x_1640:
[----:B------:R-:W-:Y:S05]  /*8950*/  BSYNC B0 ;  /* 0x0000000000007941 */ /* 0x000fea0003800000 */
.L_x_1639:
        /* <DEDUP_REMOVED lines=16> */
.L_x_1642:
[----:B------:R-:W-:Y:S05]  /*8a60*/  BSYNC B0 ;  /* 0x0000000000007941 */ /* 0x000fea0003800000 */
.L_x_1641:
        /* <DEDUP_REMOVED lines=16> */
.L_x_1644:
[----:B------:R-:W-:Y:S05]  /*8b70*/  BSYNC B0 ;  /* 0x0000000000007941 */ /* 0x000fea0003800000 */
.L_x_1643:
        /* <DEDUP_REMOVED lines=15> */
[----:B----4-:R1:W-:Y:S02]  /*8c70*/  STG.E.128 [R4.64], R32 ;  /* 0x0000002004007986 */ /* 0x0103e4000c101d0e */
.L_x_1646:
[----:B------:R-:W-:Y:S05]  /*8c80*/  BSYNC B0 ;  /* 0x0000000000007941 */ /* 0x000fea0003800000 */
.L_x_1645:
[----:B------:R-:W-:Y:S01]  /*8c90*/  ULDC.64 UR4, c[0x0][0x308] ;  /* 0x0000c20000047ab9 */ /* 0x000fe20000000a00 */
[----:B------:R-:W-:Y:S01]  /*8ca0*/  MOV R0, UR12 ;  /* 0x0000000c00007c02 */ /* 0x000fe20008000f00 */
[----:B------:R-:W-:Y:S01]  /*8cb0*/  UIMAD UR4, UR7, UR4, URZ ;  /* 0x00000004070472a4 */ /* 0x000fe2000f8e023f */
[----:B------:R-:W-:Y:S01]  /*8cc0*/  ISETP.GE.OR P3, PT, R12, c[0x0][0x2f4], P3 ;  /* 0x0000bd000c007a0c */ /* 0x000fe20001f66670 */
[----:B------:R-:W-:Y:S02]  /*8cd0*/  BSSY B0, `(.L_x_1647) ;  /* 0x0000012000007945 */ /* 0x000fe40003800000 */
[----:B------:R-:W-:Y:S01]  /*8ce0*/  UIMAD UR12, UR12, UR5, UR4 ;  /* 0x000000050c0c72a4 */ /* 0x000fe2000f8e0204 */
[----:B-1----:R-:W-:Y:S02]  /*8cf0*/  IMAD.WIDE.U32 R6, R0, c[0x0][0x308], R12 ;  /* 0x0000c20000067a25 */ /* 0x002fe400078e000c */
[----:B------:R-:W-:Y:S02]  /*8d00*/  ULDC.64 UR4, c[0x0][0x310] ;  /* 0x0000c40000047ab9 */ /* 0x000fe40000000a00 */
[----:B------:R-:W-:Y:S01]  /*8d10*/  UIMAD UR4, UR6, UR4, URZ ;  /* 0x00000004060472a4 */ /* 0x000fe2000f8e023f */
[----:B------:R-:W-:-:S03]  /*8d20*/  IADD3 R7, R7, UR12, RZ ;  /* 0x0000000c07077c10 */ /* 0x000fc6000fffe0ff */
[----:B------:R-:W-:Y:S02]  /*8d30*/  UIMAD UR4, UR11, UR5, UR4 ;  /* 0x000000050b0472a4 */ /* 0x000fe4000f8e0204 */
[----:B------:R-:W-:-:S05]  /*8d40*/  IMAD.WIDE.U32 R6, R28, c[0x0][0x310], R6 ;  /* 0x0000c4001c067a25 */ /* 0x000fca00078e0006 */
        /* <DEDUP_REMOVED lines=10> */
.L_x_1648:
[----:B------:R-:W-:Y:S05]  /*8df0*/  BSYNC B0 ;  /* 0x0000000000007941 */ /* 0x000fea0003800000 */
.L_x_1647:
        /* <DEDUP_REMOVED lines=14> */
.L_x_1650:
[----:B------:R-:W-:Y:S05]  /*8ee0*/  BSYNC B0 ;  /* 0x0000000000007941 */ /* 0x000fea0003800000 */
.L_x_1649:
        /* <DEDUP_REMOVED lines=14> */
.L_x_1652:
[----:B------:R-:W-:Y:S05]  /*8fd0*/  BSYNC B0 ;  /* 0x0000000000007941 */ /* 0x000fea0003800000 */
.L_x_1651:
        /* <DEDUP_REMOVED lines=14> */
.L_x_1637:
[----:B------:R-:W-:Y:S02]  /*90c0*/  ULDC.64 UR4, c[0x0][0x358] ;  /* 0x0000d60000047ab9 */ /* 0x000fe40000000a00 */
[----:B------:R-:W-:Y:S02]  /*90d0*/  UISETP.NE.U32.AND UP1, UPT, URZ, UR4, UPT ;  /* 0x000000043f00728c */ /* 0x000fe4000bf25070 */
[----:B------:R-:W-:Y:S02]  /*90e0*/  UMOV UR7, 0x4 ;  /* 0x0000000400077882 */ /* 0x000fe40000000000 */
[----:B------:R-:W-:-:S03]  /*90f0*/  UISETP.NE.AND.EX UP1, UPT, URZ, UR5, UPT, UP1 ;  /* 0x000000053f00728c */ /* 0x000fc6000bf25310 */
[----:B------:R-:W-:Y:S02]  /*9100*/  ULDC.64 UR4, c[0x0][0x358] ;  /* 0x0000d60000047ab9 */ /* 0x000fe40000000a00 */
[----:B------:R-:W-:Y:S01]  /*9110*/  UIMAD.WIDE UR4, UR11, UR7, UR4 ;  /* 0x000000070b0472a5 */ /* 0x000fe2000f8e0204 */
[----:B------:R-:W-:-:S05]  /*9120*/  PLOP3.LUT P1, PT, PT, PT, UP1, 0x80, 0x0 ;  /* 0x000000000000781c */ /* 0x000fca0003f2f018 */
[----:B------:R-:W-:Y:S01]  /*9130*/  IMAD.U32 R4, RZ, RZ, UR4 ;  /* 0x00000004ff047e24 */ /* 0x000fe2000f8e00ff */
[----:B------:R-:W-:Y:S01]  /*9140*/  MOV R5, UR5 ;  /* 0x0000000500057c02 */ /* 0x000fe20008000f00 */
[----:B------:R-:W-:-:S06]  /*9150*/  ULDC.64 UR4, c[0x0][0x360] ;  /* 0x0000d80000047ab9 */ /* 0x000fcc0000000a00 */
[----:B--2-4-:R-:W2:Y:S01]  /*9160*/  @P1 LDG.E R0, [R4.64] ;  /* 0x0000000e04001981 */ /* 0x014ea2000c1e1900 */
[----:B------:R-:W-:Y:S01]  /*9170*/  UISETP.NE.U32.AND UP0, UPT, URZ, UR4, UPT ;  /* 0x000000043f00728c */ /* 0x000fe2000bf05070 */
[----:B------:R-:W-:-:S03]  /*9180*/  IMAD.MOV.U32 R6, RZ, RZ, c[0x0][0x2f0] ;  /* 0x0000bc00ff067624 */ /* 0x000fc600078e00ff */
[----:B------:R-:W-:-:S03]  /*9190*/  UISETP.NE.AND.EX UP0, UPT, URZ, UR5, UPT, UP0 ;  /* 0x000000053f00728c */ /* 0x000fc6000bf05300 */
[----:B------:R-:W-:-:S03]  /*91a0*/  ULDC.64 UR4, c[0x0][0x360] ;  /* 0x0000d80000047ab9 */ /* 0x000fc60000000a00 */
[----:B------:R-:W-:-:S05]  /*91b0*/  PLOP3.LUT P0, PT, PT, PT, UP0, 0x80, 0x0 ;  /* 0x000000000000781c */ /* 0x000fca0003f0f008 */
[----:B------:R-:W-:-:S06]  /*91c0*/  @UP0 UIMAD.WIDE UR4, UR11, UR7, UR4 ;  /* 0x000000070b0402a5 */ /* 0x000fcc000f8e0204 */
[----:B------:R-:W-:Y:S01]  /*91d0*/  MOV R2, UR4 ;  /* 0x0000000400027c02 */ /* 0x000fe20008000f00 */
[----:B------:R-:W-:-:S05]  /*91e0*/  IMAD.U32 R3, RZ, RZ, UR5 ;  /* 0x00000005ff037e24 */ /* 0x000fca000f8e00ff */
        /* <DEDUP_REMOVED lines=12> */
.L_x_1653:
[----:B-1----:R-:W1:Y:S01]  /*92b0*/  S2R R2, SR_TID.X ;  /* 0x0000000000027919 */ /* 0x002e620000002100 */
[----:B------:R-:W-:Y:S01]  /*92c0*/  USHF.R.S32.HI UR7, URZ, 0x1f, UR12 ;  /* 0x0000001f3f077899 */ /* 0x000fe2000801140c */
[----:B-----5:R-:W-:Y:S01]  /*92d0*/  IADD3 R14, R6, -UR6, RZ ;  /* 0x80000006060e7c10 */ /* 0x020fe2000fffe0ff */
[----:B------:R-:W-:Y:S01]  /*92e0*/  ULDC.64 UR4, c[0x0][0x308] ;  /* 0x0000c20000047ab9 */ /* 0x000fe20000000a00 */
[----:B------:R-:W-:Y:S01]  /*92f0*/  IMAD.U32 R6, RZ, RZ, UR13 ;  /* 0x0000000dff067e24 */ /* 0x000fe2000f8e00ff */
[----:B------:R-:W-:Y:S01]  /*9300*/  UIMAD UR4, UR7, UR4, URZ ;  /* 0x00000004070472a4 */ /* 0x000fe2000f8e023f */
[----:B------:R-:W-:Y:S01]  /*9310*/  BSSY B0, `(.L_x_1654) ;  /* 0x0000023000007945 */ /* 0x000fe20003800000 */
[----:B------:R-:W-:-:S02]  /*9320*/  USHF.R.S32.HI UR8, URZ, 0x1f, UR11 ;  /* 0x0000001f3f087899 */ /* 0x000fc4000801140b */
[----:B------:R-:W-:Y:S02]  /*9330*/  UIMAD UR5, UR12, UR5, UR4 ;  /* 0x000000050c0572a4 */ /* 0x000fe4000f8e0204 */
[----:B------:R-:W-:Y:S02]  /*9340*/  USEL UR11, UR11, URZ, !UP1 ;  /* 0x0000003f0b0b7287 */ /* 0x000fe4000c800000 */
[----:B------:R-:W-:-:S04]  /*9350*/  USEL UR8, UR8, URZ, !UP1 ;  /* 0x0000003f08087287 */ /* 0x000fc8000c800000 */
[----:B------:R-:W-:Y:S01]  /*9360*/  IMAD.U32 R15, RZ, RZ, UR11 ;  /* 0x0000000bff0f7e24 */ /* 0x000fe2000f8e00ff */
[----:B-1----:R-:W-:-:S04]  /*9370*/  SHF.R.S32.HI R4, RZ, 0x1f, R2 ;  /* 0x0000001fff047819 */ /* 0x002fc80000011402 */
[----:B------:R-:W-:-:S04]  /*9380*/  LEA.HI R4, R4, R2, RZ, 0x3 ;  /* 0x0000000204047211 */ /* 0x000fc800078f18ff */
[----:B------:R-:W-:-:S05]  /*9390*/  LOP3.LUT R0, R4, 0x1ffffff8, RZ, 0xc0, !PT ;  /* 0x1ffffff804007812 */ /* 0x000fca00078ec0ff */
[----:B------:R-:W-:Y:S02]  /*93a0*/  IMAD.IADD R0, R2, 0x1, -R0 ;  /* 0x0000000102007824 */ /* 0x000fe400078e0a00 */
[----:B------:R-:W-:Y:S02]  /*93b0*/  IMAD.U32 R2, RZ, RZ, UR12 ;  /* 0x0000000cff027e24 */ /* 0x000fe4000f8e00ff */
[----:B------:R-:W-:Y:S01]  /*93c0*/  IMAD.SHL.U32 R10, R0, 0x8, RZ ;  /* 0x00000008000a7824 */ /* 0x000fe200078e00ff */
[----:B------:R-:W-:-:S04]  /*93d0*/  SHF.R.S32.HI R0, RZ, 0x3, R4 ;  /* 0x00000003ff007819 */ /* 0x000fc80000011404 */
[--C-:B------:R-:W-:Y:S02]  /*93e0*/  SHF.R.S32.HI R11, RZ, 0x1f, R10.reuse ;  /* 0x0000001fff0b7819 */ /* 0x100fe4000001140a */
[C---:B------:R-:W-:Y:S02]  /*93f0*/  IADD3 R4, P0, R0.reuse, UR16, RZ ;  /* 0x0000001000047c10 */ /* 0x040fe4000ff1e0ff */
[----:B------:R-:W-:Y:S01]  /*9400*/  ISETP.GE.AND P3, PT, R0, R14, PT ;  /* 0x0000000e0000720c */ /* 0x000fe20003f66270 */
[----:B------:R-:W-:Y:S01]  /*9410*/  IMAD.WIDE.U32 R2, R2, c[0x0][0x308], R10 ;  /* 0x0000c20002027a25 */ /* 0x000fe200078e000a */
[----:B------:R-:W-:Y:S02]  /*9420*/  LEA.HI.X.SX32 R5, R0, UR17, 0x1, P0 ;  /* 0x0000001100057c11 */ /* 0x000fe400080f0eff */
[----:B------:R-:W-:Y:S02]  /*9430*/  ISETP.GE.OR P0, PT, R10, c[0x0][0x2f4], P3 ;  /* 0x0000bd000a007a0c */ /* 0x000fe40001f06670 */
[----:B------:R-:W-:Y:S01]  /*9440*/  IADD3 R3, R3, UR5, RZ ;  /* 0x0000000503037c10 */ /* 0x000fe2000fffe0ff */
[----:B------:R-:W-:-:S02]  /*9450*/  ULDC.64 UR4, c[0x0][0x310] ;  /* 0x0000c40000047ab9 */ /* 0x000fc40000000a00 */
        /* <DEDUP_REMOVED lines=9> */
[----:B------:R-:W-:-:S05]  /*94f0*/  IMAD R12, R2, c[0x0][0x304], R12 ;  /* 0x0000c100020c7a24 */ /* 0x000fca00078e020c */
[----:B------:R-:W-:Y:S02]  /*9500*/  IADD3 R7, R7, R12, RZ ;  /* 0x0000000c07077210 */ /* 0x000fe40007ffe0ff */
[----:B------:R-:W-:-:S04]  /*9510*/  LEA R12, P0, R6, c[0x0][0x2e8], 0x1 ;  /* 0x0000ba00060c7a11 */ /* 0x000fc800078008ff */
[----:B------:R-:W-:-:S05]  /*9520*/  LEA.HI.X R13, R6, c[0x0][0x2ec], R7, 0x1, P0 ;  /* 0x0000bb00060d7a11 */ /* 0x000fca00000f0c07 */
[----:B------:R1:W-:Y:S04]  /*9530*/  STG.E.128 [R12.64], RZ ;  /* 0x000000ff0c007986 */ /* 0x0003e8000c101d0e */
.L_x_1655:
[----:B------:R-:W-:Y:S05]  /*9540*/  BSYNC B0 ;  /* 0x0000000000007941 */ /* 0x000fea0003800000 */
.L_x_1654:
[----:B------:R-:W-:Y:S01]  /*9550*/  IADD3 R6, R0, 0x20, RZ ;  /* 0x0000002000067810 */ /* 0x000fe20007ffe0ff */
[----:B------:R-:W-:Y:S03]  /*9560*/  BSSY B0, `(.L_x_1656) ;  /* 0x000000f000007945 */ /* 0x000fe60003800000 */
[----:B------:R-:W-:-:S04]  /*9570*/  ISETP.GE.AND P2, PT, R6, R14, PT ;  /* 0x0000000e0600720c */ /* 0x000fc80003f46270 */
[----:B------:R-:W-:-:S13]  /*9580*/  ISETP.GE.OR P0, PT, R10, c[0x0][0x2f4], P2 ;  /* 0x0000bd000a007a0c */ /* 0x000fda0001706670 */
[----:B------:R-:W-:Y:S05]  /*9590*/  @P0 BRA `(.L_x_1657) ;  /* 0x000000b000000947 */ /* 0x000fea0003800000 */
[----:B-1----:R-:W-:Y:S02]  /*95a0*/  IADD3 R12, P0, R2, 0x20, RZ ;  /* 0x00000020020c7810 */ /* 0x002fe40007f1e0ff */
[----:B------:R-:W-:-:S03]  /*95b0*/  MOV R7, R5 ;  /* 0x0000000500077202 */ /* 0x000fc60000000f00 */
[----:B------:R-:W-:-:S04]  /*95c0*/  IMAD.X R6, RZ, RZ, R3, P0 ;  /* 0x000000ffff067224 */ /* 0x000fc800000e0603 */
[----:B------:R-:W-:Y:S02]  /*95d0*/  IMAD R13, R6, c[0x0][0x300], RZ ;  /* 0x0000c000060d7a24 */ /* 0x000fe400078e02ff */
[----:B------:R-:W-:Y:S02]  /*95e0*/  IMAD.MOV.U32 R6, RZ, RZ, R8 ;  /* 0x000000ffff067224 */ /* 0x000fe400078e0008 */
[C---:B------:R-:W-:Y:S02]  /*95f0*/  IMAD R13, R12.reuse, c[0x0][0x304], R13 ;  /* 0x0000c1000c0d7a24 */ /* 0x040fe400078e020d */
[----:B------:R-:W-:-:S05]  /*9600*/  IMAD.WIDE.U32 R6, R12, c[0x0][0x300], R6 ;  /* 0x0000c0000c067a25 */ /* 0x000fca00078e0006 */
[----:B------:R-:W-:Y:S02]  /*9610*/  LEA R12, P0, R6, c[0x0][0x2e8], 0x1 ;  /* 0x0000ba00060c7a11 */ /* 0x000fe400078008ff */
[----:B------:R-:W-:-:S04]  /*9620*/  IADD3 R7, R7, R13, RZ ;  /* 0x0000000d07077210 */ /* 0x000fc80007ffe0ff */
[----:B------:R-:W-:-:S05]  /*9630*/  LEA.HI.X R13, R6, c[0x0][0x2ec], R7, 0x1, P0 ;  /* 0x0000bb00060d7a11 */ /* 0x000fca00000f0c07 */
[----:B------:R1:W-:Y:S02]  /*9640*/  STG.E.128 [R12.64], RZ ;  /* 0x000000ff0c007986 */ /* 0x0003e4000c101d0e */
.L_x_1657:
[----:B------:R-:W-:Y:S05]  /*9650*/  BSYNC B0 ;  /* 0x0000000000007941 */ /* 0x000fea0003800000 */
.L_x_1656:
        /* <DEDUP_REMOVED lines=16> */
.L_x_1659:
[----:B------:R-:W-:Y:S05]  /*9760*/  BSYNC B0 ;  /* 0x0000000000007941 */ /* 0x000fea0003800000 */
.L_x_1658:
        /* <DEDUP_REMOVED lines=15> */
.L_x_1661:
[----:B------:R-:W-:Y:S05]  /*9860*/  BSYNC B0 ;  /* 0x0000000000007941 */ /* 0x000fea0003800000 */
.L_x_1660:
[----:B------:R-:W-:Y:S01]  /*9870*/  ULDC.64 UR4, c[0x0][0x338] ;  /* 0x0000ce0000047ab9 */ /* 0x000fe20000000a00 */
[----:B------:R-:W-:Y:S01]  /*9880*/  MOV R6, UR12 ;  /* 0x0000000c00067c02 */ /* 0x000fe20008000f00 */
[----:B------:R-:W-:Y:S01]  /*9890*/  UIMAD UR4, UR7, UR4, URZ ;  /* 0x00000004070472a4 */ /* 0x000fe2000f8e023f */
[----:B------:R-:W-:Y:S01]  /*98a0*/  ISETP.GE.OR P3, PT, R10, c[0x0][0x324], P3 ;  /* 0x0000c9000a007a0c */ /* 0x000fe20001f66670 */
[----:B------:R-:W-:Y:S02]  /*98b0*/  BSSY B0, `(.L_x_1662) ;  /* 0x0000012000007945 */ /* 0x000fe40003800000 */
[----:B------:R-:W-:Y:S01]  /*98c0*/  UIMAD UR12, UR12, UR5, UR4 ;  /* 0x000000050c0c72a4 */ /* 0x000fe2000f8e0204 */
[----:B------:R-:W-:Y:S02]  /*98d0*/  IMAD.WIDE.U32 R6, R6, c[0x0][0x338], R10 ;  /* 0x0000ce0006067a25 */ /* 0x000fe400078e000a */
        /* <DEDUP_REMOVED lines=15> */
.L_x_1663:
[----:B------:R-:W-:Y:S05]  /*99d0*/  BSYNC B0 ;  /* 0x0000000000007941 */ /* 0x000fea0003800000 */
.L_x_1662:
        /* <DEDUP_REMOVED lines=14> */
.L_x_1665:
[----:B------:R-:W-:Y:S05]  /*9ac0*/  BSYNC B0 ;  /* 0x0000000000007941 */ /* 0x000fea0003800000 */
.L_x_1664:
        /* <DEDUP_REMOVED lines=14> */
.L_x_1667:
[----:B------:R-:W-:Y:S05]  /*9bb0*/  BSYNC B0 ;  /* 0x0000000000007941 */ /* 0x000fea0003800000 */
.L_x_1666:
        /* <DEDUP_REMOVED lines=13> */
.L_x_1668:
        /* <DEDUP_REMOVED lines=15> */
.L_x_1851:


//--------------------- .text._ZN7cutlass13device_kernelIN5flash19enable_sm80_to_sm89INS1_16FlashAttnBwdSm80INS1_25CollectiveMainloopBwdSm80ILi2ELi2EN4cute5tupleIJNS5_1CILi128EEES8_NS7_ILi64EEEEEENS_10bfloat16_tEfNS_4arch4Sm80ELb1ELb0ELb0ELb1ELb1ELb0ELb0ELb0ELi2ELi4ELi4ELi4ELb0EEENS1_21CollectiveEpilogueBwdISA_SB_SD_Li256ELb1ELb0ELi2EEENS1_25SingleTileBwdLPTSchedulerILb1ELi128ELb1EEEEEEEEEvNT_6ParamsE --------------------------
	.section	.text._ZN7cutlass13device_kernelIN5flash19enable_sm80_to_sm89INS1_16FlashAttnBwdSm80INS1_25CollectiveMainloopBwdSm80ILi2ELi2EN4cute5tupleIJNS5_1CILi128EEES8_NS7_ILi64EEEEEENS_10bfloat16_tEfNS_4arch4Sm80ELb1ELb0ELb0ELb1ELb1ELb0ELb0ELb0ELi2ELi4ELi4ELi4ELb0EEENS1_21CollectiveEpilogueBwdISA_SB_SD_Li256ELb1ELb0ELi2EEENS1_25SingleTileBwdLPTSchedulerILb1ELi128ELb1EEEEEEEEEvNT_6ParamsE,"ax",@progbits
	.sectioninfo	@"SHI_REGISTERS=255"
	.align	128
.text._ZN7cutlass13device_kernelIN5flash19enable_sm80_to_sm89INS1_16FlashAttnBwdSm80INS1_25CollectiveMainloopBwdSm80ILi2ELi2EN4cute5tupleIJNS5_1CILi128EEES8_NS7_ILi64EEEEEENS_10bfloat16_tEfNS_4arch4Sm80ELb1ELb0ELb0ELb1ELb1ELb0ELb0ELb0ELi2ELi4ELi4ELi4ELb0EEENS1_21CollectiveEpilogueBwdISA_SB_SD_Li256ELb1ELb0ELi2EEENS1_25SingleTileBwdLPTSchedulerILb1ELi128ELb1EEEEEEEEEvNT_6ParamsE:
        .type           _ZN7cutlass13device_kernelIN5flash19enable_sm80_to_sm89INS1_16FlashAttnBwdSm80INS1_25CollectiveMainloopBwdSm80ILi2ELi2EN4cute5tupleIJNS5_1CILi128EEES8_NS7_ILi64EEEEEENS_10bfloat16_tEfNS_4arch4Sm80ELb1ELb0ELb0ELb1ELb1ELb0ELb0ELb0ELi2ELi4ELi4ELi4ELb0EEENS1_21CollectiveEpilogueBwdISA_SB_SD_Li256ELb1ELb0ELi2EEENS1_25SingleTileBwdLPTSchedulerILb1ELi128ELb1EEEEEEEEEvNT_6ParamsE,@function
        .size           _ZN7cutlass13device_kernelIN5flash19enable_sm80_to_sm89INS1_16FlashAttnBwdSm80INS1_25CollectiveMainloopBwdSm80ILi2ELi2EN4cute5tupleIJNS5_1CILi128EEES8_NS7_ILi64EEEEEENS_10bfloat16_tEfNS_4arch4Sm80ELb1ELb0ELb0ELb1ELb1ELb0ELb0ELb0ELi2ELi4ELi4ELi4ELb0EEENS1_21CollectiveEpilogueBwdISA_SB_SD_Li256ELb1ELb0ELi2EEENS1_25SingleTileBwdLPTSchedulerILb1ELi128ELb1EEEEEEEEEvNT_6ParamsE,(.L_x_1852 - _ZN7cutlass13device_kernelIN5flash19enable_sm80_to_sm89INS1_16FlashAttnBwdSm80INS1_25CollectiveMainloopBwdSm80ILi2ELi2EN4cute5tupleIJNS5_1CILi128EEES8_NS7_ILi64EEEEEENS_10bfloat16_tEfNS_4arch4Sm80ELb1ELb0ELb0ELb1ELb1ELb0ELb0ELb0ELi2ELi4ELi4ELi4ELb0EEENS1_21CollectiveEpilogueBwdISA_SB_SD_Li256ELb1ELb0ELi2EEENS1_25SingleTileBwdLPTSchedulerILb1ELi128ELb1EEEEEEEEEvNT_6ParamsE)
        .other          _ZN7cutlass13device_kernelIN5flash19enable_sm80_to_sm89INS1_16FlashAttnBwdSm80INS1_25CollectiveMainloopBwdSm80ILi2ELi2EN4cute5tupleIJNS5_1CILi128EEES8_NS7_ILi64EEEEEENS_10bfloat16_tEfNS_4arch4Sm80ELb1ELb0ELb0ELb1ELb1ELb0ELb0ELb0ELi2ELi4ELi4ELi4ELb0EEENS1_21CollectiveEpilogueBwdISA_SB_SD_Li256ELb1ELb0ELi2EEENS1_25SingleTileBwdLPTSchedulerILb1ELi128ELb1EEEEEEEEEvNT_6ParamsE,@"STO_CUDA_ENTRY STV_DEFAULT"
_ZN7cutlass13device_kernelIN5flash19enable_sm80_to_sm89INS1_16FlashAttnBwdSm80INS1_25CollectiveMainloopBwdSm80ILi2ELi2EN4cute5tupleIJNS5_1CILi128EEES8_NS7_ILi64EEEEEENS_10bfloat16_tEfNS_4arch4Sm80ELb1ELb0ELb0ELb1ELb1ELb0ELb0ELb0ELi2ELi4ELi4ELi4ELb0EEENS1_21CollectiveEpilogueBwdISA_SB_SD_Li256ELb1ELb0ELi2EEENS1_25SingleTileBwdLPTSchedulerILb1ELi128ELb1EEEEEEEEEvNT_6ParamsE:
        /* <DEDUP_REMOVED lines=30> */
.L_x_1670:
[----:B------:R-:W-:Y:S02]  /*01e0*/  ULDC UR7, c[0x0][0x3ac] ;  /* 0x0000eb0000077ab9 */ /* 0x000fe40000000800 */
[----:B------:R-:W-:Y:S02]  /*01f0*/  UISETP.NE.AND UP0, UPT, UR7, 0x1, UPT ;  /* 0x000000010700788c */ /* 0x000fe4000bf05270 */
[----:B------:R-:W-:Y:S02]  /*0200*/  ULDC.64 UR4, c[0x0][0x3b0] ;  /* 0x0000ec0000047ab9 */ /* 0x000fe40000000a00 */
[----:B------:R-:W-:Y:S02]  /*0210*/  UIMAD.WIDE.U32 UR10, UR6, UR4, URZ ;  /* 0x00000004060a72a5 */ /* 0x000fe4000f8e003f */
[----:B------:R-:W-:-:S05]  /*0220*/  UMOV UR9, UR6 ;  /* 0x0000000600097c82 */ /* 0x000fca0008000000 */
[----:B------:R-:W-:-:S04]  /*0230*/  @UP0 USHF.R.U32.HI UR9, URZ, UR5, UR11 ;  /* 0x000000053f090299 */ /* 0x000fc8000801160b */
[----:B------:R-:W-:-:S04]  /*0240*/  UIMAD UR7, UR9, UR7, URZ ;  /* 0x00000007090772a4 */ /* 0x000fc8000f8e023f */
.L_x_1671:
        /* <DEDUP_REMOVED lines=12> */
[----:B------:R-:W-:-:S06]  /*0310*/  UIMAD UR4, UR4, UR6, UR5 ;  /* 0x00000006040472a4 */ /* 0x000fcc000f8e0205 */
[----:B------:R-:W-:-:S05]  /*0320*/  IMAD.U32 R0, RZ, RZ, UR4 ;  /* 0x00000004ff007e24 */ /* 0x000fca000f8e00ff */
[----:B------:R1:W-:Y:S01]  /*0330*/  STL [R1+0x18], R0 ;  /* 0x0000180001007387 */ /* 0x0003e20000100800 */
[----:B------:R-:W-:Y:S05]  /*0340*/  @!P0 BRA `(.L_x_1672) ;  /* 0x0000008000008947 */ /* 0x000fea0003800000 */
[----:B------:R-:W-:Y:S02]  /*0350*/  UMOV UR4, 0x4 ;  /* 0x0000000400047882 */ /* 0x000fe40000000000 */
[----:B------:R-:W-:Y:S02]  /*0360*/  ULDC.64 UR6, c[0x0][0x3e0] ;  /* 0x0000f80000067ab9 */ /* 0x000fe40000000a00 */
[----:B------:R-:W-:-:S06]  /*0370*/  UIMAD.WIDE UR4, UR11, UR4, UR6 ;  /* 0x000000040b0472a5 */ /* 0x000fcc000f8e0206 */
[----:B------:R-:W-:Y:S02]  /*0380*/  MOV R2, UR4 ;  /* 0x0000000400027c02 */ /* 0x000fe40008000f00 */
[----:B------:R-:W-:-:S05]  /*0390*/  MOV R3, UR5 ;  /* 0x0000000500037c02 */ /* 0x000fca0008000f00 */
[----:B-1----:R-:W2:Y:S02]  /*03a0*/  LDG.E R0, [R2.64] ;  /* 0x0000000e02007981 */ /* 0x002ea4000c1e1900 */
[----:B--2---:R1:W2:Y:S02]  /*03b0*/  R2UR UR5, R0 ;  /* 0x00000000000573c2 */ /* 0x0042a400000e0000 */
[----:B-12---:R-:W-:Y:S05]  /*03c0*/  BRA `(.L_x_1673) ;  /* 0x000000f000007947 */ /* 0x006fea0003800000 */
.L_x_1672:
        /* <DEDUP_REMOVED lines=9> */
[----:B-1----:R-:W3:Y:S01]  /*0460*/  LDG.E R0, [R2.64+0x4] ;  /* 0x0000040e02007981 */ /* 0x002ee2000c1e1900 */
[----:B--2---:R-:W1:Y:S08]  /*0470*/  R2UR UR5, R4 ;  /* 0x00000000040573c2 */ /* 0x004e7000000e0000 */
[----:B---3--:R-:W1:Y:S02]  /*0480*/  R2UR UR4, R0 ;  /* 0x00000000000473c2 */ /* 0x008e6400000e0000 */
[----:B-1----:R-:W-:Y:S01]  /*0490*/  UIADD3 UR5, -UR5, UR4, URZ ;  /* 0x0000000405057290 */ /* 0x002fe2000fffe13f */
[----:B------:R-:W-:Y:S05]  /*04a0*/  BRA `(.L_x_1673) ;  /* 0x0000001000007947 */ /* 0x000fea0003800000 */
.L_x_1674:
[----:B------:R-:W-:Y:S02]  /*04b0*/  ULDC UR5, c[0x0][0x3d4] ;  /* 0x0000f50000057ab9 */ /* 0x000fe40000000800 */
.L_x_1673:
[----:B------:R-:W-:Y:S02]  /*04c0*/  UIADD3 UR5, UR5, 0x7f, URZ ;  /* 0x0000007f05057890 */ /* 0x000fe4000fffe03f */
[----:B------:R-:W-:-:S02]  /*04d0*/  ULOP3.LUT UR12, URZ, UR9, URZ, 0x33, !UPT ;  /* 0x000000093f0c7292 */ /* 0x000fc4000f8e333f */
[----:B------:R-:W-:-:S04]  /*04e0*/  USHF.R.S32.HI UR4, URZ, 0x1f, UR5 ;  /* 0x0000001f3f047899 */ /* 0x000fc80008011405 */
[----:B------:R-:W-:-:S04]  /*04f0*/  ULEA.HI UR4, UR4, UR5, URZ, 0x7 ;  /* 0x0000000504047291 */ /* 0x000fc8000f8f383f */
[----:B------:R-:W-:-:S04]  /*0500*/  USHF.R.S32.HI UR4, URZ, 0x7, UR4 ;  /* 0x000000073f047899 */ /* 0x000fc80008011404 */
[----:B------:R-:W-:Y:S02]  /*0510*/  UISETP.GT.AND UP0, UPT, UR4, UR9, UPT ;  /* 0x000000090400728c */ /* 0x000fe4000bf04270 */
[----:B------:R-:W-:Y:S02]  /*0520*/  UIADD3 UR12, UR4, UR12, URZ ;  /* 0x0000000c040c7290 */ /* 0x000fe4000fffe03f */
[----:B------:R-:W-:Y:S01]  /*0530*/  USEL UR11, UR11, 0xffffffff, UP0 ;  /* 0xffffffff0b0b7887 */ /* 0x000fe20008000000 */
[----:B------:R-:W-:Y:S05]  /*0540*/  BRA `(.L_x_1675) ;  /* 0x000004b000007947 */ /* 0x000fea0003800000 */
.L_x_1669:
[----:B------:R-:W-:Y:S02]  /*0550*/  ULDC.64 UR6, c[0x0][0x3b8] ;  /* 0x0000ee0000067ab9 */ /* 0x000fe40000000a00 */
[----:B------:R-:W-:Y:S02]  /*0560*/  UISETP.NE.AND UP0, UPT, UR6, 0x1, UPT ;  /* 0x000000010600788c */ /* 0x000fe4000bf05270 */
[----:B------:R-:W-:Y:S02]  /*0570*/  UIMAD.WIDE.U32 UR10, UR4, UR7, URZ ;  /* 0x00000007040a72a5 */ /* 0x000fe4000f8e003f */
[----:B------:R-:W-:-:S02]  /*0580*/  ULDC UR5, c[0x0][0x3c0] ;  /* 0x0000f00000057ab9 */ /* 0x000fc40000000800 */
        /* <DEDUP_REMOVED lines=17> */
.L_x_1676:
[----:B------:R-:W-:Y:S02]  /*06a0*/  ULDC UR7, c[0x0][0x3ac] ;  /* 0x0000eb0000077ab9 */ /* 0x000fe40000000800 */
[----:B------:R-:W-:Y:S02]  /*06b0*/  UISETP.NE.AND UP0, UPT, UR7, 0x1, UPT ;  /* 0x000000010700788c */ /* 0x000fe4000bf05270 */
[----:B------:R-:W-:Y:S02]  /*06c0*/  ULDC.64 UR4, c[0x0][0x3b0] ;  /* 0x0000ec0000047ab9 */ /* 0x000fe40000000a00 */
[----:B------:R-:W-:Y:S02]  /*06d0*/  UIMAD.WIDE.U32 UR10, UR6, UR4, URZ ;  /* 0x00000004060a72a5 */ /* 0x000fe4000f8e003f */
[----:B------:R-:W-:-:S05]  /*06e0*/  UMOV UR9, UR6 ;  /* 0x0000000600097c82 */ /* 0x000fca0008000000 */
[----:B------:R-:W-:-:S04]  /*06f0*/  @UP0 USHF.R.U32.HI UR9, URZ, UR5, UR11 ;  /* 0x000000053f090299 */ /* 0x000fc8000801160b */
[----:B------:R-:W-:-:S04]  /*0700*/  UIMAD UR7, UR9, UR7, URZ ;  /* 0x00000007090772a4 */ /* 0x000fc8000f8e023f */
.L_x_1677:
        /* <DEDUP_REMOVED lines=24> */
.L_x_1678:
        /* <DEDUP_REMOVED lines=14> */
.L_x_1680:
[----:B------:R-:W-:Y:S02]  /*0970*/  ULDC UR5, c[0x0][0x3d4] ;  /* 0x0000f50000057ab9 */ /* 0x000fe40000000800 */
.L_x_1679:
[----:B------:R-:W-:Y:S02]  /*0980*/  UIADD3 UR5, UR5, 0x7f, URZ ;  /* 0x0000007f05057890 */ /* 0x000fe4000fffe03f */
[----:B------:R-:W-:-:S02]  /*0990*/  ULOP3.LUT UR12, URZ, UR9, URZ, 0x33, !UPT ;  /* 0x000000093f0c7292 */ /* 0x000fc4000f8e333f */
[----:B------:R-:W-:-:S04]  /*09a0*/  USHF.R.S32.HI UR4, URZ, 0x1f, UR5 ;  /* 0x0000001f3f047899 */ /* 0x000fc80008011405 */
[----:B------:R-:W-:-:S04]  /*09b0*/  ULEA.HI UR4, UR4, UR5, URZ, 0x7 ;  /* 0x0000000504047291 */ /* 0x000fc8000f8f383f */
[----:B------:R-:W-:-:S04]  /*09c0*/  USHF.R.S32.HI UR4, URZ, 0x7, UR4 ;  /* 0x000000073f047899 */ /* 0x000fc80008011404 */
[----:B------:R-:W-:Y:S02]  /*09d0*/  UISETP.GT.AND UP0, UPT, UR4, UR9, UPT ;  /* 0x000000090400728c */ /* 0x000fe4000bf04270 */
[----:B------:R-:W-:Y:S02]  /*09e0*/  UIADD3 UR12, UR4, UR12, URZ ;  /* 0x0000000c040c7290 */ /* 0x000fe4000fffe03f */
[----:B------:R-:W-:-:S06]  /*09f0*/  USEL UR11, UR11, 0xffffffff, UP0 ;  /* 0xffffffff0b0b7887 */ /* 0x000fcc0008000000 */
.L_x_1675:
        /* <DEDUP_REMOVED lines=23> */
[----:B-1----:R1:W3:Y:S02]  /*0b70*/  @P0 LDG.E R0, [R2.64] ;  /* 0x0000000e02000981 */ /* 0x0022e4000c1e1900 */
        /* <DEDUP_REMOVED lines=24> */
.L_x_1681:
        /* <DEDUP_REMOVED lines=10> */
.L_x_1682:
[----:B------:R-:W-:Y:S05]  /*0da0*/  @!P1 BRA `(.L_x_1683) ;  /* 0x0000005000009947 */ /* 0x000fea0003800000 */
[----:B----4-:R2:W3:Y:S04]  /*0db0*/  LDG.E R0, [R2.64] ;  /* 0x0000000e02007981 */ /* 0x0104e8000c1e1900 */
[----:B--2---:R-:W2:Y:S01]  /*0dc0*/  LDG.E R2, [R2.64+0x4] ;  /* 0x0000040e02027981 */ /* 0x004ea2000c1e1900 */
[----:B---3--:R-:W3:Y:S08]  /*0dd0*/  R2UR UR9, R0 ;  /* 0x00000000000973c2 */ /* 0x008ef000000e0000 */
[----:B--2---:R-:W3:Y:S02]  /*0de0*/  R2UR UR4, R2 ;  /* 0x00000000020473c2 */ /* 0x004ee400000e0000 */
[----:B---3--:R-:W-:-:S06]  /*0df0*/  UIADD3 UR9, -UR9, UR4, URZ ;  /* 0x0000000409097290 */ /* 0x008fcc000fffe13f */
.L_x_1683:
        /* <DEDUP_REMOVED lines=35> */
[----:B------:R-:W-:Y:S01]  /*1030*/  MOV R20, RZ ;  /* 0x000000ff00147202 */ /* 0x000fe20000000f00 */
[----:B------:R-:W-:Y:S01]  /*1040*/  IMAD.MOV.U32 R100, RZ, RZ, RZ ;  /* 0x000000ffff647224 */ /* 0x000fe200078e00ff */
        /* <DEDUP_REMOVED lines=18> */
[----:B------:R-:W3:Y:S01]  /*1170*/  LDL R21, [R1+0x18] ;  /* 0x0000180001157983 */ /* 0x000ee20000100800 */
[----:B--2-4-:R-:W-:Y:S01]  /*1180*/  IMAD.MOV.U32 R0, RZ, RZ, c[0x0][0x248] ;  /* 0x00009200ff007624 */ /* 0x014fe200078e00ff */
[--C-:B------:R-:W-:Y:S01]  /*1190*/  SHF.R.S32.HI R28, RZ, 0x1f, R22.reuse ;  /* 0x0000001fff1c7819 */ /* 0x100fe20000011416 */
[----:B------:R-:W-:Y:S01]  /*11a0*/  UIADD3 UR4, -UR4, UR9, URZ ;  /* 0x0000000904047290 */ /* 0x000fe2000fffe13f */
[----:B------:R-:W-:Y:S01]  /*11b0*/  SHF.R.S32.HI R23, RZ, 0x1f, R22 ;  /* 0x0000001fff177819 */ /* 0x000fe20000011416 */
[----:B------:R-:W-:Y:S01]  /*11c0*/  IMAD.SHL.U32 R12, R22, 0x4, RZ ;  /* 0x00000004160c7824 */ /* 0x000fe200078e00ff */
[----:B------:R-:W-:Y:S01]  /*11d0*/  ISETP.NE.AND P0, PT, R0, 0x1, PT ;  /* 0x000000010000780c */ /* 0x000fe20003f05270 */
[----:B------:R-:W-:Y:S01]  /*11e0*/  USHF.R.S32.HI UR19, URZ, 0x1f, UR11 ;  /* 0x0000001f3f137899 */ /* 0x000fe2000801140b */
[----:B------:R-:W-:Y:S01]  /*11f0*/  LEA.HI R5, R28, R22, RZ, 0x3 ;  /* 0x000000161c057211 */ /* 0x000fe200078f18ff */
[----:B------:R-:W-:Y:S01]  /*1200*/  USEL UR16, UR11, URZ, !UP2 ;  /* 0x0000003f0b107287 */ /* 0x000fe2000d000000 */
[----:B------:R-:W-:Y:S01]  /*1210*/  SHF.R.S32.HI R13, RZ, 0x1f, R12 ;  /* 0x0000001fff0d7819 */ /* 0x000fe2000001140c */
[----:B------:R-:W-:Y:S01]  /*1220*/  USEL UR13, UR19, URZ, !UP2 ;  /* 0x0000003f130d7287 */ /* 0x000fe2000d000000 */
[----:B------:R-:W-:Y:S01]  /*1230*/  SHF.R.S32.HI R32, RZ, 0x3, R5 ;  /* 0x00000003ff207819 */ /* 0x000fe20000011405 */
[----:B------:R-:W-:-:S02]  /*1240*/  USHF.R.S32.HI UR18, URZ, 0x1f, UR17 ;  /* 0x0000001f3f127899 */ /* 0x000fc40008011411 */
[----:B------:R-:W-:Y:S01]  /*1250*/  IMAD.U32 R29, RZ, RZ, UR16 ;  /* 0x00000010ff1d7e24 */ /* 0x000fe2000f8e00ff */
[----:B------:R-:W-:Y:S01]  /*1260*/  SHF.R.S32.HI R4, RZ, 0x1f, R32 ;  /* 0x0000001fff047819 */ /* 0x000fe20000011420 */
[----:B------:R-:W-:Y:S01]  /*1270*/  USEL UR21, UR11, URZ, !UP1 ;  /* 0x0000003f0b157287 */ /* 0x000fe2000c800000 */
[----:B-----5:R-:W-:Y:S01]  /*1280*/  IADD3 R19, P1, R32, R8, RZ ;  /* 0x0000000820137210 */ /* 0x020fe20007f3e0ff */
[----:B------:R-:W-:Y:S01]  /*1290*/  USEL UR19, UR19, URZ, !UP1 ;  /* 0x0000003f13137287 */ /* 0x000fe2000c800000 */
[----:B------:R-:W-:Y:S01]  /*12a0*/  STL [R1], R32 ;  /* 0x0000002001007387 */ /* 0x000fe20000100800 */
[----:B------:R-:W-:Y:S01]  /*12b0*/  ULDC.64 UR6, c[0x0][0x1e8] ;  /* 0x00007a0000067ab9 */ /* 0x000fe20000000a00 */
[----:B------:R-:W-:Y:S01]  /*12c0*/  LEA.HI.X.SX32 R30, R8, R4, 0x1, P1 ;  /* 0x00000004081e7211 */ /* 0x000fe200008f0eff */
[----:B------:R-:W-:Y:S01]  /*12d0*/  UIMAD UR6, UR19, UR6, URZ ;  /* 0x00000006130672a4 */ /* 0x000fe2000f8e023f */
[----:B------:R1:W-:Y:S03]  /*12e0*/  STL.64 [R1+0x8], R12 ;  /* 0x0000080c01007387 */ /* 0x0003e60000100a00 */
[----:B------:R-:W-:-:S03]  /*12f0*/  UIMAD UR24, UR21, UR7, UR6 ;  /* 0x00000007151872a4 */ /* 0x000fc6000f8e0206 */
[----:B------:R-:W-:Y:S02]  /*1300*/  ULDC.64 UR6, c[0x0][0x188] ;  /* 0x0000620000067ab9 */ /* 0x000fe40000000a00 */
[----:B------:R-:W-:Y:S01]  /*1310*/  UIMAD UR6, UR13, UR6, URZ ;  /* 0x000000060d0672a4 */ /* 0x000fe2000f8e023f */
[----:B---3--:R-:W-:Y:S01]  /*1320*/  @P0 IMAD.HI.U32 R0, R21, c[0x0][0x24c], RZ ;  /* 0x0000930015000a27 */ /* 0x008fe200078e00ff */
[----:B------:R-:W-:-:S03]  /*1330*/  SHF.R.S32.HI R20, RZ, 0x1f, R21 ;  /* 0x0000001fff147819 */ /* 0x000fc60000011415 */
[----:B------:R-:W-:Y:S01]  /*1340*/  IMAD.MOV.U32 R7, RZ, RZ, R21 ;  /* 0x000000ffff077224 */ /* 0x000fe200078e0015 */
[----:B------:R-:W-:Y:S01]  /*1350*/  @P0 SHF.R.U32.HI R7, RZ, c[0x0][0x250], R0 ;  /* 0x00009400ff070a19 */ /* 0x000fe20000011600 */
[----:B------:R-:W-:Y:S01]  /*1360*/  IMAD R0, R20, c[0x0][0x238], RZ ;  /* 0x00008e0014007a24 */ /* 0x000fe200078e02ff */
[----:B------:R-:W-:Y:S01]  /*1370*/  IADD3 R14, P0, R32, R9, RZ ;  /* 0x00000009200e7210 */ /* 0x000fe20007f1e0ff */
[----:B------:R-:W-:-:S03]  /*1380*/  IMAD.WIDE.U32 R2, R21, c[0x0][0x238], R22 ;  /* 0x00008e0015027a25 */ /* 0x000fc600078e0016 */
[----:B------:R-:W-:Y:S01]  /*1390*/  LEA.HI.X.SX32 R15, R9, R4, 0x1, P0 ;  /* 0x00000004090f7211 */ /* 0x000fe200000f0eff */
[----:B------:R-:W-:Y:S01]  /*13a0*/  IMAD R6, R21, c[0x0][0x23c], R0 ;  /* 0x00008f0015067a24 */ /* 0x000fe200078e0200 */
[----:B------:R-:W-:Y:S01]  /*13b0*/  IADD3 R0, -R32, UR4, RZ ;  /* 0x0000000420007c10 */ /* 0x000fe2000fffe1ff */
[----:B------:R-:W-:Y:S01]  /*13c0*/  IMAD.MOV.U32 R26, RZ, RZ, R2 ;  /* 0x000000ffff1a7224 */ /* 0x000fe200078e0002 */
[----:B------:R-:W-:Y:S01]  /*13d0*/  LOP3.LUT R4, R5, 0xfffffff8, RZ, 0xc0, !PT ;  /* 0xfffffff805047812 */ /* 0x000fe200078ec0ff */
[----:B------:R-:W-:Y:S01]  /*13e0*/  IMAD.IADD R27, R3, 0x1, R6 ;  /* 0x00000001031b7824 */ /* 0x000fe200078e0206 */
[C---:B------:R-:W-:Y:S01]  /*13f0*/  ISETP.GE.AND P5, PT, R0.reuse, 0x1, PT ;  /* 0x000000010000780c */ /* 0x040fe20003fa6270 */
[----:B------:R-:W-:Y:S01]  /*1400*/  IMAD.WIDE.U32 R2, R21, c[0x0][0x270], R12 ;  /* 0x00009c0015027a25 */ /* 0x000fe200078e000c */
[C---:B------:R-:W-:Y:S01]  /*1410*/  ISETP.GE.AND P4, PT, R0.reuse, 0x21, PT ;  /* 0x000000210000780c */ /* 0x040fe20003f86270 */
[----:B------:R-:W-:Y:S01]  /*1420*/  ULDC.64 UR4, c[0x0][0x278] ;  /* 0x00009e0000047ab9 */ /* 0x000fe20000000a00 */
[----:B------:R-:W-:Y:S01]  /*1430*/  ISETP.GE.AND P3, PT, R0, 0x41, PT ;  /* 0x000000410000780c */ /* 0x000fe20003f66270 */
[----:B------:R-:W-:Y:S01]  /*1440*/  IMAD R8, R20, c[0x0][0x288], RZ ;  /* 0x0000a20014087a24 */ /* 0x000fe200078e02ff */
[----:B------:R-:W-:Y:S01]  /*1450*/  ISETP.GE.AND P2, PT, R0, 0x61, PT ;  /* 0x000000610000780c */ /* 0x000fe20003f46270 */
[----:B------:R-:W-:Y:S01]  /*1460*/  IMAD R0, R20, c[0x0][0x270], RZ ;  /* 0x00009c0014007a24 */ /* 0x000fe200078e02ff */
[----:B------:R-:W-:Y:S01]  /*1470*/  UIMAD UR4, UR13, UR4, URZ ;  /* 0x000000040d0472a4 */ /* 0x000fe2000f8e023f */
[----:B------:R-:W-:-:S02]  /*1480*/  IMAD.IADD R31, R22, 0x1, -R4 ;  /* 0x00000001161f7824 */ /* 0x000fc400078e0a04 */
[----:B------:R-:W-:Y:S01]  /*1490*/  IMAD R0, R21, c[0x0][0x274], R0 ;  /* 0x00009d0015007a24 */ /* 0x000fe200078e0200 */
[----:B------:R-:W-:Y:S01]  /*14a0*/  UIMAD UR5, UR16, UR5, UR4 ;  /* 0x00000005100572a4 */ /* 0x000fe2000f8e0204 */
[----:B------:R-:W-:Y:S02]  /*14b0*/  IMAD.SHL.U32 R6, R32, 0x40, RZ ;  /* 0x0000004020067824 */ /* 0x000fe400078e00ff */
[----:B------:R-:W-:Y:S02]  /*14c0*/  IMAD.IADD R3, R3, 0x1, R0 ;  /* 0x0000000103037824 */ /* 0x000fe400078e0200 */
[C---:B------:R-:W-:Y:S01]  /*14d0*/  IMAD R8, R21.reuse, c[0x0][0x28c], R8 ;  /* 0x0000a30015087a24 */ /* 0x040fe200078e0208 */
[----:B------:R-:W-:Y:S01]  /*14e0*/  LOP3.LUT R0, R6, 0x1c0, RZ, 0xc0, !PT ;  /* 0x000001c006007812 */ /* 0x000fe200078ec0ff */
[----:B------:R-:W-:-:S04]  /*14f0*/  IMAD.WIDE.U32 R4, R21, c[0x0][0x288], R12 ;  /* 0x0000a20015047a25 */ /* 0x000fc800078e000c */
[----:B------:R-:W-:Y:S02]  /*1500*/  IMAD.SHL.U32 R10, R31, 0x8, RZ ;  /* 0x000000081f0a7824 */ /* 0x000fe400078e00ff */
[----:B------:R-:W-:Y:S02]  /*1510*/  IMAD.IADD R25, R5, 0x1, R8 ;  /* 0x0000000105197824 */ /* 0x000fe400078e0208 */
[----:B------:R-:W-:Y:S01]  /*1520*/  IMAD.WIDE.U32 R2, R29, c[0x0][0x278], R2 ;  /* 0x00009e001d027a25 */ /* 0x000fe200078e0002 */
[----:B------:R-:W-:Y:S02]  /*1530*/  LOP3.LUT R5, R0, 0x38, R10, 0xf8, !PT ;  /* 0x0000003800057812 */ /* 0x000fe400078ef80a */
[----:B------:R-:W-:Y:S01]  /*1540*/  SHF.R.U32.HI R0, RZ, 0x3, R0 ;  /* 0x00000003ff007819 */ /* 0x000fe20000011600 */
[----:B------:R-:W-:Y:S01]  /*1550*/  IMAD.MOV.U32 R24, RZ, RZ, R4 ;  /* 0x000000ffff187224 */ /* 0x000fe200078e0004 */
[----:B------:R-:W-:Y:S01]  /*1560*/  IADD3 R37, P0, R2, UR17, RZ ;  /* 0x0000001102257c10 */ /* 0x000fe2000ff1e0ff */
[----:B------:R-:W-:Y:S01]  /*1570*/  IMAD R2, R20, c[0x0][0x180], RZ ;  /* 0x0000600014027a24 */ /* 0x000fe200078e02ff */
[----:B------:R-:W-:Y:S01]  /*1580*/  LOP3.LUT R5, R5, R0, RZ, 0x3c, !PT ;  /* 0x0000000005057212 */ /* 0x000fe200078e3cff */
[----:B-1----:R-:W-:Y:S01]  /*1590*/  IMAD.U32 R12, RZ, RZ, UR12 ;  /* 0x0000000cff0c7e24 */ /* 0x002fe2000f8e00ff */
[----:B------:R-:W-:Y:S01]  /*15a0*/  LEA.HI R0, R28, R22, RZ, 0x6 ;  /* 0x000000161c007211 */ /* 0x000fe200078f30ff */
[----:B------:R-:W-:Y:S01]  /*15b0*/  IMAD R9, R21, c[0x0][0x184], R2 ;  /* 0x0000610015097a24 */ /* 0x000fe200078e0202 */
[----:B------:R-:W-:Y:S01]  /*15c0*/  SHF.R.S32.HI R11, RZ, 0x1f, R10 ;  /* 0x0000001fff0b7819 */ /* 0x000fe2000001140a */
[----:B------:R-:W-:Y:S01]  /*15d0*/  IMAD R20, R20, c[0x0][0x210], RZ ;  /* 0x0000840014147a24 */ /* 0x000fe200078e02ff */
[----:B------:R-:W-:Y:S01]  /*15e0*/  ISETP.GE.OR P1, PT, R10, c[0x0][0x1cc], !P5 ;  /* 0x000073000a007a0c */ /* 0x000fe20006f26670 */
[----:B------:R-:W-:Y:S01]  /*15f0*/  IMAD.SHL.U32 R4, R0, 0x8, RZ ;  /* 0x0000000800047824 */ /* 0x000fe200078e00ff */
[----:B------:R-:W-:Y:S01]  /*1600*/  ISETP.GE.OR P6, PT, R10, c[0x0][0x1cc], !P4 ;  /* 0x000073000a007a0c */ /* 0x000fe200067c6670 */
[----:B------:R-:W-:Y:S01]  /*1610*/  IMAD.U32 R0, RZ, RZ, UR5 ;  /* 0x00000005ff007e24 */ /* 0x000fe2000f8e00ff */
[----:B------:R-:W-:Y:S01]  /*1620*/  ULDC.64 UR4, c[0x0][0x1b8] ;  /* 0x00006e0000047ab9 */ /* 0x000fe20000000a00 */
[----:B------:R-:W-:Y:S01]  /*1630*/  IMAD.WIDE R12, R12, 0x80, R14 ;  /* 0x000000800c0c7825 */ /* 0x000fe200078e020e */
[----:B------:R-:W-:Y:S01]  /*1640*/  LOP3.LUT R18, R5, 0xfffffe00, R4, 0xf8, !PT ;  /* 0xfffffe0005127812 */ /* 0x000fe200078ef804 */
[----:B------:R-:W-:Y:S01]  /*1650*/  UIMAD UR4, UR19, UR4, URZ ;  /* 0x00000004130472a4 */ /* 0x000fe2000f8e023f */
[----:B------:R-:W-:Y:S01]  /*1660*/  IADD3.X R36, R3, UR18, R0, P0, !PT ;  /* 0x0000001203247c10 */ /* 0x000fe200087fe400 */
[----:B------:R-:W-:Y:S01]  /*1670*/  IMAD.WIDE.U32 R4, R21, c[0x0][0x180], R10 ;  /* 0x0000600015047a25 */ /* 0x000fe200078e000a */
[----:B------:R-:W-:Y:S01]  /*1680*/  SHF.R.S32.HI R0, RZ, 0x1f, R7 ;  /* 0x0000001fff007819 */ /* 0x000fe20000011407 */
[----:B------:R-:W-:Y:S01]  /*1690*/  UIMAD UR23, UR21, UR5, UR4 ;  /* 0x00000005151772a4 */ /* 0x000fe2000f8e0204 */
[----:B------:R-:W-:Y:S01]  /*16a0*/  ISETP.GE.OR P5, PT, R10, c[0x0][0x19c], !P5 ;  /* 0x000067000a007a0c */ /* 0x000fe20006fa6670 */
[----:B------:R-:W-:Y:S01]  /*16b0*/  IMAD.IADD R9, R5, 0x1, R9 ;  /* 0x0000000105097824 */ /* 0x000fe200078e0209 */
[----:B------:R-:W-:Y:S01]  /*16c0*/  UMOV UR19, 0x6 ;  /* 0x0000000600137882 */ /* 0x000fe20000000000 */
[C---:B------:R-:W-:Y:S01]  /*16d0*/  IMAD R2, R0.reuse, c[0x0][0x1e0], RZ ;  /* 0x0000780000027a24 */ /* 0x040fe200078e02ff */
[----:B------:R-:W-:Y:S01]  /*16e0*/  ULDC.64 UR4, c[0x0][0x1d8] ;  /* 0x0000760000047ab9 */ /* 0x000fe20000000a00 */
[----:B------:R-:W-:Y:S01]  /*16f0*/  IMAD R0, R0, c[0x0][0x1b0], RZ ;  /* 0x00006c0000007a24 */ /* 0x000fe200078e02ff */
[----:B------:R-:W-:Y:S01]  /*1700*/  USHF.L.U32 UR22, UR4, 0x6, URZ ;  /* 0x0000000604167899 */ /* 0x000fe2000800063f */
[C---:B------:R-:W-:Y:S01]  /*1710*/  IMAD R8, R7.reuse, c[0x0][0x1e4], R2 ;  /* 0x0000790007087a24 */ /* 0x040fe200078e0202 */
[----:B------:R-:W-:Y:S01]  /*1720*/  ISETP.GE.OR P4, PT, R10, c[0x0][0x19c], !P4 ;  /* 0x000067000a007a0c */ /* 0x000fe20006786670 */
[C---:B------:R-:W-:Y:S01]  /*1730*/  IMAD.WIDE.U32 R2, R7.reuse, c[0x0][0x1e0], R10 ;  /* 0x0000780007027a25 */ /* 0x040fe200078e000a */
[----:B------:R-:W-:Y:S03]  /*1740*/  STL [R1+0x54], R37 ;  /* 0x0000542501007387 */ /* 0x000fe60000100800 */
[C---:B------:R-:W-:Y:S01]  /*1750*/  IMAD R0, R7.reuse, c[0x0][0x1b4], R0 ;  /* 0x00006d0007007a24 */ /* 0x040fe200078e0200 */
[----:B------:R-:W-:Y:S01]  /*1760*/  STL [R1+0x4c], R36 ;  /* 0x00004c2401007387 */ /* 0x000fe20000100800 */
[----:B------:R-:W-:-:S04]  /*1770*/  IMAD.WIDE.U32 R6, R7, c[0x0][0x1b0], R10 ;  /* 0x00006c0007067a25 */ /* 0x000fc800078e000a */
[----:B------:R-:W-:Y:S02]  /*1780*/  IMAD.IADD R5, R3, 0x1, R8 ;  /* 0x0000000103057824 */ /* 0x000fe400078e0208 */
[----:B------:R-:W-:Y:S02]  /*1790*/  IMAD.IADD R3, R7, 0x1, R0 ;  /* 0x0000000107037824 */ /* 0x000fe400078e0200 */
[----:B------:R-:W-:Y:S02]  /*17a0*/  IMAD.MOV.U32 R8, RZ, RZ, R4 ;  /* 0x000000ffff087224 */ /* 0x000fe400078e0004 */
[----:B------:R-:W-:Y:S02]  /*17b0*/  IMAD.MOV.U32 R4, RZ, RZ, R2 ;  /* 0x000000ffff047224 */ /* 0x000fe400078e0002 */
[----:B------:R-:W-:Y:S01]  /*17c0*/  IMAD.U32 R0, RZ, RZ, UR21 ;  /* 0x00000015ff007e24 */ /* 0x000fe2000f8e00ff */
[----:B------:R-:W-:Y:S01]  /*17d0*/  USHF.L.U64.HI UR21, UR4, UR19, UR5 ;  /* 0x0000001304157299 */ /* 0x000fe20008010205 */
[----:B------:R-:W-:-:S02]  /*17e0*/  IMAD.MOV.U32 R2, RZ, RZ, R6 ;  /* 0x000000ffff027224 */ /* 0x000fc400078e0006 */
[----:B------:R-:W-:Y:S01]  /*17f0*/  IMAD.WIDE.U32 R4, R0, c[0x0][0x1e8], R4 ;  /* 0x00007a0000047a25 */ /* 0x000fe200078e0004 */
[----:B------:R-:W-:-:S03]  /*1800*/  ULDC.64 UR4, c[0x0][0x290] ;  /* 0x0000a40000047ab9 */ /* 0x000fc60000000a00 */
[----:B------:R-:W-:Y:S01]  /*1810*/  IMAD R20, R21, c[0x0][0x214], R20 ;  /* 0x0000850015147a24 */ /* 0x000fe200078e0214 */
[----:B------:R-:W-:Y:S01]  /*1820*/  IADD3 R5, R5, UR24, RZ ;  /* 0x0000001805057c10 */ /* 0x000fe2000fffe0ff */
[----:B------:R-:W-:Y:S01]  /*1830*/  IMAD.WIDE.U32 R6, R21, c[0x0][0x210], R10 ;  /* 0x0000840015067a25 */ /* 0x000fe200078e000a */
[----:B------:R-:W-:Y:S02]  /*1840*/  UIMAD UR24, UR13, UR4, URZ ;  /* 0x000000040d1872a4 */ /* 0x000fe4000f8e023f */
[----:B------:R-:W-:Y:S01]  /*1850*/  UIMAD UR4, UR16, UR7, UR6 ;  /* 0x00000007100472a4 */ /* 0x000fe2000f8e0206 */
[----:B------:R-:W-:Y:S01]  /*1860*/  IMAD.WIDE.U32 R2, R0, c[0x0][0x1b8], R2 ;  /* 0x00006e0000027a25 */ /* 0x000fe200078e0002 */
[----:B------:R-:W-:Y:S02]  /*1870*/  UIMAD UR24, UR16, UR5, UR24 ;  /* 0x00000005101872a4 */ /* 0x000fe4000f8e0218 */
[----:B------:R-:W-:Y:S01]  /*1880*/  ULDC.64 UR6, c[0x0][0x218] ;  /* 0x0000860000067ab9 */ /* 0x000fe20000000a00 */
[----:B------:R-:W-:Y:S01]  /*1890*/  IMAD R0, R13, c[0x0][0x1d8], RZ ;  /* 0x000076000d007a24 */ /* 0x000fe200078e02ff */
[----:B------:R-:W-:Y:S01]  /*18a0*/  IADD3 R3, R3, UR23, RZ ;  /* 0x0000001703037c10 */ /* 0x000fe2000fffe0ff */
[----:B------:R-:W-:Y:S01]  /*18b0*/  IMAD.IADD R21, R7, 0x1, R20 ;  /* 0x0000000107157824 */ /* 0x000fe200078e0214 */
[----:B------:R-:W-:Y:S01]  /*18c0*/  USHF.R.S32.HI UR23, URZ, 0x1f, UR20 ;  /* 0x0000001f3f177899 */ /* 0x000fe20008011414 */
[----:B------:R-:W-:Y:S01]  /*18d0*/  IMAD.MOV.U32 R20, RZ, RZ, R6 ;  /* 0x000000ffff147224 */ /* 0x000fe200078e0006 */
[----:B------:R-:W-:Y:S01]  /*18e0*/  UIMAD UR6, UR13, UR6, URZ ;  /* 0x000000060d0672a4 */ /* 0x000fe2000f8e023f */
[----:B------:R-:W-:-:S03]  /*18f0*/  IMAD.WIDE.U32 R6, R29, c[0x0][0x188], R8 ;  /* 0x000062001d067a25 */ /* 0x000fc600078e0008 */
[----:B------:R-:W-:Y:S01]  /*1900*/  UIMAD UR6, UR16, UR7, UR6 ;  /* 0x00000007100672a4 */ /* 0x000fe2000f8e0206 */
[C---:B------:R-:W-:Y:S01]  /*1910*/  IMAD R0, R12.reuse, c[0x0][0x1dc], R0 ;  /* 0x000077000c007a24 */ /* 0x040fe200078e0200 */
[----:B------:R-:W-:Y:S01]  /*1920*/  IADD3 R7, R7, UR4, RZ ;  /* 0x0000000407077c10 */ /* 0x000fe2000fffe0ff */
[C---:B------:R-:W-:Y:S01]  /*1930*/  IMAD.WIDE.U32 R8, R12.reuse, c[0x0][0x1d8], R4 ;  /* 0x000076000c087a25 */ /* 0x040fe200078e0004 */
[----:B------:R-:W-:Y:S02]  /*1940*/  ULDC.64 UR4, c[0x0][0x178] ;  /* 0x00005e0000047ab9 */ /* 0x000fe40000000a00 */
[----:B------:R-:W-:Y:S01]  /*1950*/  UIMAD UR25, UR23, UR4, URZ ;  /* 0x00000004171972a4 */ /* 0x000fe2000f8e023f */
[----:B------:R-:W-:Y:S01]  /*1960*/  IMAD R11, R13, c[0x0][0x1a8], RZ ;  /* 0x00006a000d0b7a24 */ /* 0x000fe200078e02ff */
[----:B------:R-:W-:Y:S01]  /*1970*/  UIMAD.WIDE.U32 UR26, UR20, UR4, URZ ;  /* 0x00000004141a72a5 */ /* 0x000fe2000f8e003f */
[----:B------:R-:W-:Y:S01]  /*1980*/  IMAD.WIDE.U32 R4, R12, c[0x0][0x1a8], R2 ;  /* 0x00006a000c047a25 */ /* 0x000fe200078e0002 */
[----:B------:R-:W-:Y:S01]  /*1990*/  LEA R2, P0, R8, c[0x0][0x1c0], 0x1 ;  /* 0x0000700008027a11 */ /* 0x000fe200078008ff */
[----:B------:R-:W-:-:S02]  /*19a0*/  UIMAD UR25, UR20, UR5, UR25 ;  /* 0x00000005141972a4 */ /* 0x000fc4000f8e0219 */
[----:B------:R-:W-:Y:S02]  /*19b0*/  IMAD.IADD R0, R9, 0x1, R0 ;  /* 0x0000000109007824 */ /* 0x000fe400078e0200 */
[----:B------:R-:W-:Y:S01]  /*19c0*/  IMAD R11, R12, c[0x0][0x1ac], R11 ;  /* 0x00006b000c0b7a24 */ /* 0x000fe200078e020b */
[----:B------:R-:W-:Y:S01]  /*19d0*/  UIADD3 UR25, UR27, UR25, URZ ;  /* 0x000000191b197290 */ /* 0x000fe2000fffe03f */
[----:B------:R-:W-:Y:S01]  /*19e0*/  IMAD.SHL.U32 R18, R18, 0x2, RZ ;  /* 0x0000000212127824 */ /* 0x000fe200078e00ff */
[----:B------:R-:W-:Y:S01]  /*19f0*/  LEA.HI.X R3, R8, c[0x0][0x1c4], R0, 0x1, P0 ;  /* 0x0000710008037a11 */ /* 0x000fe200000f0c00 */
[----:B------:R-:W-:Y:S01]  /*1a00*/  IMAD.IADD R0, R5, 0x1, R11 ;  /* 0x0000000105007824 */ /* 0x000fe200078e020b */
[C---:B------:R-:W-:Y:S01]  /*1a10*/  LEA R14, P0, R4.reuse, c[0x0][0x190], 0x1 ;  /* 0x00006400040e7a11 */ /* 0x040fe200078008ff */
[----:B------:R-:W-:Y:S02]  /*1a20*/  IMAD.WIDE.U32 R12, R29, c[0x0][0x290], R24 ;  /* 0x0000a4001d0c7a25 */ /* 0x000fe400078e0018 */
[----:B------:R-:W-:Y:S01]  /*1a30*/  @!PT LDS RZ, [RZ] ;  /* 0x00000000fffff984 */ /* 0x000fe20000000800 */
[----:B------:R-:W-:Y:S01]  /*1a40*/  @!PT LDS RZ, [RZ] ;  /* 0x00000000fffff984 */ /* 0x000fe20000000800 */
[----:B------:R-:W-:Y:S01]  /*1a50*/  @!PT LDS RZ, [RZ] ;  /* 0x00000000fffff984 */ /* 0x000fe20000000800 */
[----:B------:R1:W-:Y:S01]  /*1a60*/  LDGSTS.E.BYPASS.LTC128B.128 [R18+0x4080], [R2.64], !P1 ;  /* 0x0408000002127fae */ /* 0x0003e2000c901d4e */
[----:B------:R-:W-:Y:S01]  /*1a70*/  LEA.HI.X R15, R4, c[0x0][0x194], R0, 0x1, P0 ;  /* 0x00006500040f7a11 */ /* 0x000fe200000f0c00 */
[----:B------:R-:W-:Y:S01]  /*1a80*/  IMAD R0, R30, c[0x0][0x178], RZ ;  /* 0x00005e001e007a24 */ /* 0x000fe200078e02ff */
[----:B------:R-:W-:Y:S01]  /*1a90*/  IADD3 R4, P0, R2, UR22, RZ ;  /* 0x0000001602047c10 */ /* 0x000fe2000ff1e0ff */
[----:B------:R-:W-:Y:S01]  /*1aa0*/  IMAD.U32 R17, RZ, RZ, UR27 ;  /* 0x0000001bff117e24 */ /* 0x000fe2000f8e00ff */
[----:B------:R-:W-:Y:S01]  /*1ab0*/  IADD3 R33, P1, R12, UR17, RZ ;  /* 0x000000110c217c10 */ /* 0x000fe2000ff3e0ff */
[----:B------:R-:W-:Y:S01]  /*1ac0*/  IMAD.U32 R16, RZ, RZ, UR26 ;  /* 0x0000001aff107e24 */ /* 0x000fe2000f8e00ff */
[----:B------:R-:W-:Y:S01]  /*1ad0*/  IADD3.X R5, R3, UR21, RZ, P0, !PT ;  /* 0x0000001503057c10 */ /* 0x000fe200087fe4ff */
[----:B------:R-:W-:Y:S01]  /*1ae0*/  IMAD.U32 R17, RZ, RZ, UR24 ;  /* 0x00000018ff117e24 */ /* 0x000fe2000f8e00ff */
[----:B------:R-:W-:Y:S01]  /*1af0*/  USHF.L.U32 UR17, UR17, 0x6, URZ ;  /* 0x0000000611117899 */ /* 0x000fe2000800063f */
[----:B------:R-:W-:-:S02]  /*1b00*/  IMAD R11, R19, c[0x0][0x17c], R0 ;  /* 0x00005f00130b7a24 */ /* 0x000fc400078e0200 */
[----:B------:R-:W-:Y:S01]  /*1b10*/  IMAD.WIDE.U32 R38, R19, c[0x0][0x178], R6 ;  /* 0x00005e0013267a25 */ /* 0x000fe200078e0006 */
[----:B------:R-:W-:Y:S01]  /*1b20*/  IADD3.X R24, R13, UR18, R17, P1, !PT ;  /* 0x000000120d187c10 */ /* 0x000fe20008ffe411 */
[----:B------:R2:W-:Y:S01]  /*1b30*/  LDGSTS.E.BYPASS.LTC128B.128 [R18+0x5080], [R4.64], !P6 ;  /* 0x0508000004127fae */ /* 0x0005e2000f101d4e */
[----:B------:R-:W-:Y:S01]  /*1b40*/  ISETP.GE.OR P6, PT, R10, c[0x0][0x1cc], !P2 ;  /* 0x000073000a007a0c */ /* 0x000fe200057c6670 */
[----:B------:R-:W-:Y:S01]  /*1b50*/  IMAD.U32 R0, RZ, RZ, UR25 ;  /* 0x00000019ff007e24 */ /* 0x000fe2000f8e00ff */
[----:B------:R-:W-:Y:S01]  /*1b60*/  LEA R7, P0, R16, R38, 0x7 ;  /* 0x0000002610077211 */ /* 0x000fe200078038ff */
[----:B------:R-:W-:Y:S01]  /*1b70*/  IMAD.IADD R35, R39, 0x1, R11 ;  /* 0x0000000127237824 */ /* 0x000fe200078e020b */
[----:B------:R-:W-:Y:S01]  /*1b80*/  ISETP.GE.OR P2, PT, R10, c[0x0][0x19c], !P2 ;  /* 0x000067000a007a0c */ /* 0x000fe20005746670 */
[----:B------:R-:W-:Y:S01]  /*1b90*/  IMAD.WIDE.U32 R8, R29, c[0x0][0x218], R20 ;  /* 0x000086001d087a25 */ /* 0x000fe200078e0014 */
[----:B------:R-:W-:Y:S01]  /*1ba0*/  USHF.L.U64.HI UR18, UR4, UR19, UR5 ;  /* 0x0000001304127299 */ /* 0x000fe20008010205 */
[----:B------:R-:W-:Y:S01]  /*1bb0*/  STL.64 [R1+0x30], R38 ;  /* 0x0000302601007387 */ /* 0x000fe20000100a00 */
[----:B------:R-:W-:Y:S01]  /*1bc0*/  LEA.HI.X R16, R16, R35, R0, 0x7, P0 ;  /* 0x0000002310107211 */ /* 0x000fe200000f3c00 */
[----:B------:R-:W-:Y:S01]  /*1bd0*/  IMAD R0, R30, c[0x0][0x208], RZ ;  /* 0x000082001e007a24 */ /* 0x000fe200078e02ff */
[----:B------:R-:W-:Y:S01]  /*1be0*/  IADD3 R9, R9, UR6, RZ ;  /* 0x0000000609097c10 */ /* 0x000fe2000fffe0ff */
[----:B------:R-:W-:Y:S01]  /*1bf0*/  ULDC.64 UR6, c[0x0][0x1a8] ;  /* 0x00006a0000067ab9 */ /* 0x000fe20000000a00 */
[----:B-1----:R-:W-:Y:S01]  /*1c00*/  IADD3 R2, P1, R4, UR22, RZ ;  /* 0x0000001604027c10 */ /* 0x002fe2000ff3e0ff */
[C---:B------:R-:W-:Y:S01]  /*1c10*/  IMAD R0, R19.reuse, c[0x0][0x20c], R0 ;  /* 0x0000830013007a24 */ /* 0x040fe200078e0200 */
[----:B------:R-:W-:Y:S01]  /*1c20*/  STL [R1+0x38], R33 ;  /* 0x0000382101007387 */ /* 0x000fe20000100800 */
[----:B------:R-:W-:Y:S01]  /*1c30*/  IMAD.WIDE.U32 R20, R19, c[0x0][0x208], R8 ;  /* 0x0000820013147a25 */ /* 0x000fe200078e0008 */
[----:B------:R-:W-:-:S02]  /*1c40*/  IADD3.X R3, R5, UR21, RZ, P1, !PT ;  /* 0x0000001505037c10 */ /* 0x000fc40008ffe4ff */
[----:B------:R-:W-:Y:S01]  /*1c50*/  IADD3 R12, P0, R2, UR22, RZ ;  /* 0x00000016020c7c10 */ /* 0x000fe2000ff1e0ff */
[----:B------:R-:W-:Y:S01]  /*1c60*/  USHF.L.U32 UR22, UR4, 0x6, URZ ;  /* 0x0000000604167899 */ /* 0x000fe2000800063f */
[C---:B------:R-:W-:Y:S01]  /*1c70*/  ISETP.GE.OR P1, PT, R10.reuse, c[0x0][0x1cc], !P3 ;  /* 0x000073000a007a0c */ /* 0x040fe20005f26670 */
[----:B------:R1:W-:Y:S01]  /*1c80*/  STL [R1+0x3c], R35 ;  /* 0x00003c2301007387 */ /* 0x0003e20000100800 */
[----:B------:R-:W-:Y:S01]  /*1c90*/  IADD3.X R13, R3, UR21, RZ, P0, !PT ;  /* 0x00000015030d7c10 */ /* 0x000fe200087fe4ff */
[----:B------:R-:W-:Y:S01]  /*1ca0*/  USHF.L.U64.HI UR21, UR6, UR19, UR7 ;  /* 0x0000001306157299 */ /* 0x000fe20008010207 */
[C---:B------:R-:W-:Y:S01]  /*1cb0*/  LEA R6, P0, R7.reuse, c[0x0][0x160], 0x1 ;  /* 0x0000580007067a11 */ /* 0x040fe200078008ff */
[----:B------:R-:W-:Y:S01]  /*1cc0*/  USHF.L.U32 UR7, UR20, 0x7, URZ ;  /* 0x0000000714077899 */ /* 0x000fe2000800063f */
[----:B------:R-:W-:Y:S01]  /*1cd0*/  ISETP.GE.OR P3, PT, R10, c[0x0][0x19c], !P3 ;  /* 0x000067000a007a0c */ /* 0x000fe20005f66670 */
[----:B------:R-:W-:Y:S01]  /*1ce0*/  USHF.L.U32 UR6, UR6, 0x6, URZ ;  /* 0x0000000606067899 */ /* 0x000fe2000800063f */
[----:B------:R-:W-:Y:S01]  /*1cf0*/  LEA.HI.X R7, R7, c[0x0][0x164], R16, 0x1, P0 ;  /* 0x0000590007077a11 */ /* 0x000fe200000f0c10 */
[----:B------:R-:W-:Y:S01]  /*1d00*/  ULDC.64 UR4, c[0x0][0x208] ;  /* 0x0000820000047ab9 */ /* 0x000fe20000000a00 */
[----:B------:R-:W-:Y:S01]  /*1d10*/  IMAD.MOV.U32 R34, RZ, RZ, R20 ;  /* 0x000000ffff227224 */ /* 0x000fe200078e0014 */
[----:B------:R-:W-:Y:S01]  /*1d20*/  LEA.HI R17, R28, R22, RZ, 0x5 ;  /* 0x000000161c117211 */ /* 0x000fe200078f28ff */
[----:B------:R-:W-:Y:S01]  /*1d30*/  IMAD.U32 R11, RZ, RZ, UR7 ;  /* 0x00000007ff0b7e24 */ /* 0x000fe2000f8e00ff */
[----:B--2---:R-:W-:Y:S01]  /*1d40*/  IADD3 R4, P0, R14, UR6, RZ ;  /* 0x000000060e047c10 */ /* 0x004fe2000ff1e0ff */
[----:B------:R2:W-:Y:S03]  /*1d50*/  LDGSTS.E.BYPASS.LTC128B.128 [R18+0x6080], [R2.64], !P1 ;  /* 0x0608000002127fae */ /* 0x0005e6000c901d4e */
[----:B------:R-:W-:Y:S01]  /*1d60*/  IADD3 R11, -R32, UR10, -R11 ;  /* 0x0000000a200b7c10 */ /* 0x000fe2000fffe90b */
[----:B------:R3:W-:Y:S01]  /*1d70*/  LDGSTS.E.BYPASS.LTC128B.128 [R18+0x7080], [R12.64], !P6 ;  /* 0x070800000c127fae */ /* 0x0007e2000f101d4e */
[----:B------:R-:W-:-:S02]  /*1d80*/  IADD3.X R5, R15, UR21, RZ, P0, !PT ;  /* 0x000000150f057c10 */ /* 0x000fc400087fe4ff */
[----:B------:R-:W-:Y:S01]  /*1d90*/  ISETP.GE.AND P6, PT, R10, c[0x0][0x16c], PT ;  /* 0x00005b000a007a0c */ /* 0x000fe20003fc6270 */
[----:B------:R4:W-:Y:S03]  /*1da0*/  LDGSTS.E.BYPASS.LTC128B.128 [R18+0x80], [R14.64], !P5 ;  /* 0x000800000e127fae */ /* 0x0009e6000e901d4e */
[----:B------:R-:W-:Y:S01]  /*1db0*/  ISETP.LT.OR P1, PT, R11, 0x1, P6 ;  /* 0x000000010b00780c */ /* 0x000fe20003721670 */
[----:B------:R3:W-:Y:S01]  /*1dc0*/  LDGSTS.E.BYPASS.LTC128B.128 [R18+0x1080], [R4.64], !P4 ;  /* 0x0108000004127fae */ /* 0x0007e2000e101d4e */
[----:B------:R-:W-:Y:S01]  /*1dd0*/  ISETP.GT.AND P4, PT, R22, 0x1f, PT ;  /* 0x0000001f1600780c */ /* 0x000fe20003f84270 */
[----:B-1----:R-:W-:Y:S02]  /*1de0*/  IMAD.IADD R35, R21, 0x1, R0 ;  /* 0x0000000115237824 */ /* 0x002fe400078e0200 */
[----:B------:R-:W-:Y:S04]  /*1df0*/  STL [R1+0x1c], R24 ;  /* 0x00001c1801007387 */ /* 0x000fe80000100800 */
[----:B------:R1:W-:Y:S04]  /*1e00*/  STL.64 [R1+0x28], R20 ;  /* 0x0000281401007387 */ /* 0x0003e80000100a00 */
[----:B------:R-:W-:Y:S01]  /*1e10*/  STL.64 [R1+0x20], R34 ;  /* 0x0000202201007387 */ /* 0x000fe20000100a00 */
[----:B--2---:R-:W-:-:S04]  /*1e20*/  IADD3 R2, P0, R4, UR6, RZ ;  /* 0x0000000604027c10 */ /* 0x004fc8000ff1e0ff */
[----:B------:R-:W-:Y:S02]  /*1e30*/  IADD3.X R3, R5, UR21, RZ, P0, !PT ;  /* 0x0000001505037c10 */ /* 0x000fe400087fe4ff */
[----:B------:R-:W-:Y:S01]  /*1e40*/  IADD3 R8, P0, R2, UR6, RZ ;  /* 0x0000000602087c10 */ /* 0x000fe2000ff1e0ff */
[----:B------:R-:W-:Y:S02]  /*1e50*/  UMOV UR6, 0x7 ;  /* 0x0000000700067882 */ /* 0x000fe40000000000 */
[----:B------:R2:W-:Y:S01]  /*1e60*/  LDGSTS.E.BYPASS.LTC128B.128 [R18+0x2080], [R2.64], !P3 ;  /* 0x0208000002127fae */ /* 0x0005e2000d901d4e */
[----:B------:R-:W-:Y:S01]  /*1e70*/  IADD3.X R9, R3, UR21, RZ, P0, !PT ;  /* 0x0000001503097c10 */ /* 0x000fe200087fe4ff */
[----:B------:R-:W-:Y:S01]  /*1e80*/  USHF.L.U32 UR21, UR4, 0x7, URZ ;  /* 0x0000000704157899 */ /* 0x000fe2000800063f */
[C---:B------:R-:W-:Y:S01]  /*1e90*/  ISETP.LT.OR P3, PT, R11.reuse, 0x21, P6 ;  /* 0x000000210b00780c */ /* 0x040fe20003761670 */
[----:B------:R-:W-:Y:S02]  /*1ea0*/  USHF.L.U64.HI UR6, UR4, UR6, UR5 ;  /* 0x0000000604067299 */ /* 0x000fe40008010205 */
[----:B------:R2:W-:Y:S01]  /*1eb0*/  LDGSTS.E.BYPASS.LTC128B.128 [R18+0x3080], [R8.64], !P2 ;  /* 0x0308000008127fae */ /* 0x0005e2000d101d4e */
[----:B------:R-:W-:Y:S01]  /*1ec0*/  USHF.R.S32.HI UR5, URZ, 0x1f, UR7 ;  /* 0x0000001f3f057899 */ /* 0x000fe20008011407 */
[----:B------:R-:W-:Y:S01]  /*1ed0*/  IMAD.U32 R19, RZ, RZ, UR21 ;  /* 0x00000015ff137e24 */ /* 0x000fe2000f8e00ff */
[----:B------:R-:W-:Y:S01]  /*1ee0*/  UIMAD UR24, UR6, UR20, URZ ;  /* 0x00000014061872a4 */ /* 0x000fe2000f8e023f */
[----:B------:R-:W0:Y:S01]  /*1ef0*/  LDGDEPBAR ;  /* 0x00000000000079af */ /* 0x000e220000000000 */
[----:B------:R-:W-:Y:S01]  /*1f00*/  ISETP.LT.OR P2, PT, R11, 0x41, P6 ;  /* 0x000000410b00780c */ /* 0x000fe20003741670 */
[----:B-1----:R-:W-:Y:S01]  /*1f10*/  IMAD.WIDE.U32 R20, R29, c[0x0][0x240], R26 ;  /* 0x000090001d147a25 */ /* 0x002fe200078e001a */
[----:B------:R-:W-:Y:S01]  /*1f20*/  UIMAD UR24, UR23, UR21, UR24 ;  /* 0x00000015171872a4 */ /* 0x000fe2000f8e0218 */
[----:B------:R1:W-:Y:S02]  /*1f30*/  LDGSTS.E.BYPASS.LTC128B.128 [R18+0x8080], [R6.64], !P1 ;  /* 0x0808000006127fae */ /* 0x0003e4000c901d4e */
[----:B------:R-:W-:-:S02]  /*1f40*/  ULDC UR23, c[0x0][0x20c] ;  /* 0x0000830000177ab9 */ /* 0x000fc40000000800 */
[----:B------:R-:W-:Y:S01]  /*1f50*/  USHF.L.U64.HI UR19, UR4, UR19, UR23 ;  /* 0x0000001304137299 */ /* 0x000fe20008010217 */
[----:B--2---:R-:W-:-:S05]  /*1f60*/  IMAD.WIDE.U32 R8, R19, UR20, R34 ;  /* 0x0000001413087c25 */ /* 0x004fca000f8e0022 */
[----:B------:R-:W-:Y:S02]  /*1f70*/  IADD3 R9, R9, UR24, RZ ;  /* 0x0000001809097c10 */ /* 0x000fe4000fffe0ff */
[----:B-1----:R-:W-:-:S04]  /*1f80*/  IADD3 R6, P0, R6, UR22, RZ ;  /* 0x0000001606067c10 */ /* 0x002fc8000ff1e0ff */
[----:B------:R-:W-:Y:S02]  /*1f90*/  IADD3.X R7, R7, UR18, RZ, P0, !PT ;  /* 0x0000001207077c10 */ /* 0x000fe400087fe4ff */
[----:B---3--:R-:W-:Y:S02]  /*1fa0*/  IADD3 R4, P1, R6, UR22, RZ ;  /* 0x0000001606047c10 */ /* 0x008fe4000ff3e0ff */
[----:B------:R-:W-:Y:S01]  /*1fb0*/  @!P4 IADD3 R0, P0, R37, UR7, RZ ;  /* 0x000000072500cc10 */ /* 0x000fe2000ff1e0ff */
[----:B------:R1:W-:Y:S01]  /*1fc0*/  LDGSTS.E.BYPASS.LTC128B.128 [R18+0x9080], [R6.64], !P3 ;  /* 0x0908000006127fae */ /* 0x0003e2000d901d4e */
[----:B------:R-:W-:Y:S02]  /*1fd0*/  IADD3.X R5, R7, UR18, RZ, P1, !PT ;  /* 0x0000001207057c10 */ /* 0x000fe40008ffe4ff */
[----:B------:R-:W-:Y:S01]  /*1fe0*/  IADD3 R12, P5, R4, UR22, RZ ;  /* 0x00000016040c7c10 */ /* 0x000fe2000ffbe0ff */
[----:B------:R-:W-:Y:S01]  /*1ff0*/  USHF.L.U32 UR22, UR4, 0x6, URZ ;  /* 0x0000000604167899 */ /* 0x000fe2000800063f */
[----:B------:R-:W-:Y:S01]  /*2000*/  @!P4 IADD3.X R3, R36, UR5, RZ, P0, !PT ;  /* 0x000000052403cc10 */ /* 0x000fe200087fe4ff */
[----:B------:R2:W-:Y:S01]  /*2010*/  LDGSTS.E.BYPASS.LTC128B.128 [R18+0xa080], [R4.64], !P2 ;  /* 0x0a08000004127fae */ /* 0x0005e2000d101d4e */
[----:B------:R-:W-:-:S02]  /*2020*/  IADD3.X R13, R5, UR18, RZ, P5, !PT ;  /* 0x00000012050d7c10 */ /* 0x000fc4000affe4ff */
[----:B----4-:R-:W-:Y:S02]  /*2030*/  @!P4 LEA R14, P5, R0, c[0x0][0x258], 0x2 ;  /* 0x00009600000eca11 */ /* 0x010fe400078a10ff */
[----:B------:R-:W-:Y:S02]  /*2040*/  ISETP.LT.OR P1, PT, R11, 0x61, P6 ;  /* 0x000000610b00780c */ /* 0x000fe40003721670 */
[----:B------:R-:W-:Y:S02]  /*2050*/  LEA R2, P0, R8, c[0x0][0x1f0], 0x1 ;  /* 0x00007c0008027a11 */ /* 0x000fe400078008ff */
[----:B------:R-:W-:Y:S01]  /*2060*/  @!P4 LEA.HI.X R15, R0, c[0x0][0x25c], R3, 0x2, P5 ;  /* 0x00009700000fca11 */ /* 0x000fe200028f1403 */
[----:B------:R-:W-:Y:S01]  /*2070*/  @!P4 IMAD.SHL.U32 R0, R22, 0x10, RZ ;  /* 0x000000101600c824 */ /* 0x000fe200078e00ff */
[----:B------:R-:W-:Y:S02]  /*2080*/  ISETP.GE.AND P5, PT, R10, c[0x0][0x1fc], PT ;  /* 0x00007f000a007a0c */ /* 0x000fe40003fa6270 */
[----:B------:R-:W-:-:S02]  /*2090*/  LEA.HI.X R3, R8, c[0x0][0x1f4], R9, 0x1, P0 ;  /* 0x00007d0008037a11 */ /* 0x000fc400000f0c09 */
[C---:B------:R-:W-:Y:S02]  /*20a0*/  ISETP.LT.OR P0, PT, R11.reuse, 0x1, P5 ;  /* 0x000000010b00780c */ /* 0x040fe40002f01670 */
[C---:B------:R-:W-:Y:S01]  /*20b0*/  ISETP.LT.OR P3, PT, R11.reuse, 0x21, P5 ;  /* 0x000000210b00780c */ /* 0x040fe20002f61670 */
[----:B------:R3:W-:Y:S01]  /*20c0*/  LDGSTS.E.BYPASS.LTC128B.128 [R18+0xb080], [R12.64], !P1 ;  /* 0x0b0800000c127fae */ /* 0x0007e2000c901d4e */
[C---:B------:R-:W-:Y:S02]  /*20d0*/  ISETP.LT.OR P2, PT, R11.reuse, 0x41, P5 ;  /* 0x000000410b00780c */ /* 0x040fe40002f41670 */
[--C-:B------:R-:W-:Y:S01]  /*20e0*/  SHF.R.S32.HI R10, RZ, 0x5, R17.reuse ;  /* 0x00000005ff0a7819 */ /* 0x100fe20000011411 */
[----:B------:R4:W-:Y:S01]  /*20f0*/  @!P4 LDGSTS.E.BYPASS.LTC128B.128 [R0+0x18080], [R14.64] ;  /* 0x180800000e00cfae */ /* 0x0009e2000b901d4e */
[----:B------:R-:W-:Y:S02]  /*2100*/  SHF.R.S32.HI R8, RZ, 0x1f, R17 ;  /* 0x0000001fff087819 */ /* 0x000fe40000011411 */
[----:B------:R-:W-:Y:S01]  /*2110*/  ISETP.LT.OR P1, PT, R11, 0x61, P5 ;  /* 0x000000610b00780c */ /* 0x000fe20002f21670 */
[----:B------:R-:W0:Y:S01]  /*2120*/  LDGDEPBAR ;  /* 0x00000000000079af */ /* 0x000e220000000000 */
[----:B------:R-:W-:-:S03]  /*2130*/  LEA.HI R8, R8, R10, RZ, 0x2 ;  /* 0x0000000a08087211 */ /* 0x000fc600078f10ff */
        /* <DEDUP_REMOVED lines=98> */
.L_x_1686:
[----:B---3--:R-:W-:Y:S05]  /*2760*/  BSYNC B0 ;  /* 0x0000000000007941 */ /* 0x008fea0003800000 */
.L_x_1685:
        /* <DEDUP_REMOVED lines=99> */
.L_x_1689:
        /* <DEDUP_REMOVED lines=174> */
.L_x_1687:
        /* <DEDUP_REMOVED lines=814> */
.L_x_1688:
        /* <DEDUP_REMOVED lines=280> */
.L_x_1684:
        /* <DEDUP_REMOVED lines=68> */
[----:B-----5:R-:W-:Y:S01]  /*8120*/  F2FP.BF16.PACK_AB R8, R129, R128 ;  /* 0x000000808108723e */ /* 0x020fe200000010ff */
        /* <DEDUP_REMOVED lines=63> */
.L_x_1691:
[----:B-1----:R-:W2:Y:S01]  /*8520*/  LDL R30, [R1+0x18] ;  /* 0x00001800011e7983 */ /* 0x002ea20000100800 */
[----:B------:R-:W-:Y:S01]  /*8530*/  LEA.HI R2, R21, R22, RZ, 0x3 ;  /* 0x0000001615027211 */ /* 0x000fe200078f18ff */
[----:B------:R-:W-:Y:S01]  /*8540*/  USHF.R.S32.HI UR4, URZ, 0x1f, UR11 ;  /* 0x0000001f3f047899 */ /* 0x000fe2000801140b */
[----:B------:R-:W-:Y:S01]  /*8550*/  BSSY B0, `(.L_x_1692) ;  /* 0x0000035000007945 */ /* 0x000fe20003800000 */
[----:B------:R-:W-:Y:S01]  /*8560*/  USEL UR11, UR11, URZ, !UP1 ;  /* 0x0000003f0b0b7287 */ /* 0x000fe2000c800000 */
[----:B------:R-:W-:-:S02]  /*8570*/  LOP3.LUT R0, R2, 0x1ffffff8, RZ, 0xc0, !PT ;  /* 0x1ffffff802007812 */ /* 0x000fc400078ec0ff */
[----:B------:R-:W-:-:S03]  /*8580*/  SHF.R.S32.HI R14, RZ, 0x3, R2 ;  /* 0x00000003ff0e7819 */ /* 0x000fc60000011402 */
[----:B------:R-:W-:Y:S02]  /*8590*/  IMAD.IADD R0, R22, 0x1, -R0 ;  /* 0x0000000116007824 */ /* 0x000fe400078e0a00 */
[----:B------:R-:W-:Y:S02]  /*85a0*/  IMAD.SHL.U32 R2, R14, 0x40, RZ ;  /* 0x000000400e027824 */ /* 0x000fe400078e00ff */
[----:B------:R-:W-:Y:S02]  /*85b0*/  IMAD.SHL.U32 R12, R0, 0x8, RZ ;  /* 0x00000008000c7824 */ /* 0x000fe400078e00ff */
[----:B------:R-:W-:Y:S01]  /*85c0*/  IMAD.U32 R29, RZ, RZ, UR11 ;  /* 0x0000000bff1d7e24 */ /* 0x000fe2000f8e00ff */
[----:B------:R-:W-:Y:S02]  /*85d0*/  LOP3.LUT R0, R2, 0x1c0, RZ, 0xc0, !PT ;  /* 0x000001c002007812 */ /* 0x000fe400078ec0ff */
[----:B------:R-:W-:Y:S02]  /*85e0*/  LEA.HI R2, R21, R22, RZ, 0x6 ;  /* 0x0000001615027211 */ /* 0x000fe400078f30ff */
[----:B------:R-:W-:-:S02]  /*85f0*/  LOP3.LUT R3, R0, 0x38, R12, 0xf8, !PT ;  /* 0x0000003800037812 */ /* 0x000fc400078ef80c */
[----:B------:R-:W-:Y:S01]  /*8600*/  SHF.R.U32.HI R0, RZ, 0x3, R0 ;  /* 0x00000003ff007819 */ /* 0x000fe20000011600 */
[----:B------:R-:W-:Y:S01]  /*8610*/  IMAD.SHL.U32 R2, R2, 0x8, RZ ;  /* 0x0000000802027824 */ /* 0x000fe200078e00ff */
[----:B------:R-:W-:Y:S02]  /*8620*/  SHF.R.S32.HI R13, RZ, 0x1f, R12 ;  /* 0x0000001fff0d7819 */ /* 0x000fe4000001140c */
[----:B------:R-:W-:-:S04]  /*8630*/  LOP3.LUT R0, R3, R0, RZ, 0x3c, !PT ;  /* 0x0000000003007212 */ /* 0x000fc800078e3cff */
[----:B------:R-:W-:-:S05]  /*8640*/  LOP3.LUT R0, R0, 0x7ffffe00, R2, 0xf8, !PT ;  /* 0x7ffffe0000007812 */ /* 0x000fca00078ef802 */
[----:B------:R-:W-:-:S05]  /*8650*/  IMAD.SHL.U32 R6, R0, 0x2, RZ ;  /* 0x0000000200067824 */ /* 0x000fca00078e00ff */
[----:B------:R1:W3:Y:S04]  /*8660*/  LDS.128 R20, [R6+0x5080] ;  /* 0x0050800006147984 */ /* 0x0002e80000000c00 */
[----:B------:R1:W4:Y:S04]  /*8670*/  LDS.128 R24, [R6+0x6080] ;  /* 0x0060800006187984 */ /* 0x0003280000000c00 */
[----:B------:R1:W1:Y:S04]  /*8680*/  LDS.128 R32, [R6+0x7080] ;  /* 0x0070800006207984 */ /* 0x0002680000000c00 */
[----:B------:R1:W1:Y:S04]  /*8690*/  LDS.128 R36, [R6+0x80] ;  /* 0x0000800006247984 */ /* 0x0002680000000c00 */
[----:B------:R1:W1:Y:S04]  /*86a0*/  LDS.128 R40, [R6+0x1080] ;  /* 0x0010800006287984 */ /* 0x0002680000000c00 */
[----:B------:R1:W1:Y:S04]  /*86b0*/  LDS.128 R44, [R6+0x2080] ;  /* 0x00208000062c7984 */ /* 0x0002680000000c00 */
[----:B------:R1:W1:Y:S01]  /*86c0*/  LDS.128 R48, [R6+0x3080] ;  /* 0x0030800006307984 */ /* 0x0002620000000c00 */
[----:B--2---:R-:W-:Y:S01]  /*86d0*/  SHF.R.S32.HI R28, RZ, 0x1f, R30 ;  /* 0x0000001fff1c7819 */ /* 0x004fe2000001141e */
[----:B------:R-:W-:-:S04]  /*86e0*/  IMAD.WIDE.U32 R2, R30, c[0x0][0x338], R12 ;  /* 0x0000ce001e027a25 */ /* 0x000fc800078e000c */
[----:B------:R-:W-:-:S04]  /*86f0*/  IMAD R0, R28, c[0x0][0x338], RZ ;  /* 0x0000ce001c007a24 */ /* 0x000fc800078e02ff */
[----:B------:R-:W-:-:S04]  /*8700*/  IMAD R0, R30, c[0x0][0x33c], R0 ;  /* 0x0000cf001e007a24 */ /* 0x000fc800078e0200 */
[----:B------:R-:W-:Y:S01]  /*8710*/  IMAD.IADD R3, R3, 0x1, R0 ;  /* 0x0000000103037824 */ /* 0x000fe200078e0200 */
[----:B-----5:R-:W-:Y:S01]  /*8720*/  IADD3 R0, R4, -UR6, RZ ;  /* 0x8000000604007c10 */ /* 0x020fe2000fffe0ff */
[----:B------:R-:W-:Y:S01]  /*8730*/  USEL UR6, UR4, URZ, !UP1 ;  /* 0x0000003f04067287 */ /* 0x000fe2000c800000 */
[----:B------:R-:W-:Y:S01]  /*8740*/  IADD3 R4, P0, R14, UR8, RZ ;  /* 0x000000080e047c10 */ /* 0x000fe2000ff1e0ff */
[----:B------:R-:W-:Y:S01]  /*8750*/  IMAD.WIDE.U32 R10, R29, c[0x0][0x340], R2 ;  /* 0x0000d0001d0a7a25 */ /* 0x000fe200078e0002 */
[----:B------:R-:W-:Y:S01]  /*8760*/  IMNMX R15, R0, 0x80, PT ;  /* 0x00000080000f7817 */ /* 0x000fe20003800200 */
[----:B------:R-:W-:Y:S01]  /*8770*/  ULDC.64 UR4, c[0x0][0x340] ;  /* 0x0000d00000047ab9 */ /* 0x000fe20000000a00 */
[C---:B------:R-:W-:Y:S01]  /*8780*/  LEA.HI.X.SX32 R5, R14.reuse, UR9, 0x1, P0 ;  /* 0x000000090e057c11 */ /* 0x040fe200080f0eff */
[----:B------:R-:W-:Y:S01]  /*8790*/  UIMAD UR4, UR6, UR4, URZ ;  /* 0x00000004060472a4 */ /* 0x000fe2000f8e023f */
[----:B------:R-:W-:Y:S01]  /*87a0*/  ISETP.GE.AND P3, PT, R14, R15, PT ;  /* 0x0000000f0e00720c */ /* 0x000fe20003f66270 */
[----:B------:R-:W-:-:S02]  /*87b0*/  IMAD.U32 R0, RZ, RZ, UR12 ;  /* 0x0000000cff007e24 */ /* 0x000fc4000f8e00ff */
[----:B------:R-:W-:Y:S01]  /*87c0*/  UIMAD UR4, UR11, UR5, UR4 ;  /* 0x000000050b0472a4 */ /* 0x000fe2000f8e0204 */
[----:B------:R-:W-:Y:S01]  /*87d0*/  ISETP.GE.OR P0, PT, R12, c[0x0][0x324], P3 ;  /* 0x0000c9000c007a0c */ /* 0x000fe20001f06670 */
[----:B------:R-:W-:-:S04]  /*87e0*/  IMAD.WIDE R2, R0, 0x80, R4 ;  /* 0x0000008000027825 */ /* 0x000fc800078e0204 */
[----:B------:R-:W-:-:S08]  /*87f0*/  IADD3 R9, R11, UR4, RZ ;  /* 0x000000040b097c10 */ /* 0x000fd0000fffe0ff */
[----:B------:R-:W-:Y:S05]  /*8800*/  @P0 BRA `(.L_x_1693) ;  /* 0x0000009000000947 */ /* 0x000fea0003800000 */
[----:B-1-34-:R1:W2:Y:S01]  /*8810*/  LDS.128 R16, [R6+0x4080] ;  /* 0x0040800006107984 */ /* 0x01a2a20000000c00 */
[----:B------:R-:W-:Y:S01]  /*8820*/  MOV R8, R10 ;  /* 0x0000000a00087202 */ /* 0x000fe20000000f00 */
[----:B------:R-:W-:-:S04]  /*8830*/  IMAD R0, R3, c[0x0][0x330], RZ ;  /* 0x0000cc0003007a24 */ /* 0x000fc800078e02ff */
[----:B------:R-:W-:-:S04]  /*8840*/  IMAD.WIDE.U32 R4, R2, c[0x0][0x330], R8 ;  /* 0x0000cc0002047a25 */ /* 0x000fc800078e0008 */
[----:B------:R-:W-:-:S05]  /*8850*/  IMAD R0, R2, c[0x0][0x334], R0 ;  /* 0x0000cd0002007a24 */ /* 0x000fca00078e0200 */
[----:B------:R-:W-:Y:S02]  /*8860*/  IADD3 R0, R5, R0, RZ ;  /* 0x0000000005007210 */ /* 0x000fe40007ffe0ff */
[----:B-1----:R-:W-:-:S04]  /*8870*/  LEA R6, P0, R4, c[0x0][0x318], 0x1 ;  /* 0x0000c60004067a11 */ /* 0x002fc800078008ff */
[----:B------:R-:W-:-:S05]  /*8880*/  LEA.HI.X R7, R4, c[0x0][0x31c], R0, 0x1, P0 ;  /* 0x0000c70004077a11 */ /* 0x000fca00000f0c00 */
[----:B--2---:R1:W-:Y:S04]  /*8890*/  STG.E.128 [R6.64], R16 ;  /* 0x0000001006007986 */ /* 0x0043e8000c101d0e */
.L_x_1693:
[----:B-1-34-:R-:W-:Y:S05]  /*88a0*/  BSYNC B0 ;  /* 0x0000000000007941 */ /* 0x01afea0003800000 */
.L_x_1692:
        /* <DEDUP_REMOVED lines=15> */
[----:B------:R1:W-:Y:S02]  /*89a0*/  STG.E.128 [R6.64], R20 ;  /* 0x0000001406007986 */ /* 0x0003e4000c101d0e */
.L_x_1695:
[----:B------:R-:W-:Y:S05]  /*89b0*/  BSYNC B0 ;  /* 0x0000000000007941 */ /* 0x000fea0003800000 */
.L_x_1694:
        /* <DEDUP_REMOVED lines=16> */
.L_x_1697:
[----:B------:R-:W-:Y:S05]  /*8ac0*/  BSYNC B0 ;  /* 0x0000000000007941 */ /* 0x000fea0003800000 */
.L_x_1696:
        /* <DEDUP_REMOVED lines=15> */
[----:B------:R1:W-:Y:S02]  /*8bc0*/  STG.E.128 [R4.64], R32 ;  /* 0x0000002004007986 */ /* 0x0003e4000c101d0e */
.L_x_1699:
[----:B------:R-:W-:Y:S05]  /*8bd0*/  BSYNC B0 ;  /* 0x0000000000007941 */ /* 0x000fea0003800000 */
.L_x_1698:
[----:B------:R-:W-:Y:S01]  /*8be0*/  IMAD R0, R28, c[0x0][0x308], RZ ;  /* 0x0000c2001c007a24 */ /* 0x000fe200078e02ff */
[----:B------:R-:W-:Y:S01]  /*8bf0*/  ULDC.64 UR4, c[0x0][0x310] ;  /* 0x0000c40000047ab9 */ /* 0x000fe20000000a00 */
[----:B-1----:R-:W-:Y:S01]  /*8c00*/  IMAD.WIDE.U32 R6, R30, c[0x0][0x308], R12 ;  /* 0x0000c2001e067a25 */ /* 0x002fe200078e000c */
[----:B------:R-:W-:Y:S01]  /*8c10*/  ISETP.GE.OR P3, PT, R12, c[0x0][0x2f4], P3 ;  /* 0x0000bd000c007a0c */ /* 0x000fe20001f66670 */
[----:B------:R-:W-:Y:S01]  /*8c20*/  UIMAD UR4, UR6, UR4, URZ ;  /* 0x00000004060472a4 */ /* 0x000fe2000f8e023f */
[----:B------:R-:W-:Y:S01]  /*8c30*/  BSSY B0, `(.L_x_1700) ;  /* 0x000000f000007945 */ /* 0x000fe20003800000 */
[----:B------:R-:W-:Y:S02]  /*8c40*/  IMAD R0, R30, c[0x0][0x30c], R0 ;  /* 0x0000c3001e007a24 */ /* 0x000fe400078e0200 */
[----:B------:R-:W-:-:S03]  /*8c50*/  UIMAD UR4, UR11, UR5, UR4 ;  /* 0x000000050b0472a4 */ /* 0x000fc6000f8e0204 */
        /* <DEDUP_REMOVED lines=12> */
.L_x_1701:
[----:B------:R-:W-:Y:S05]  /*8d20*/  BSYNC B0 ;  /* 0x0000000000007941 */ /* 0x000fea0003800000 */
.L_x_1700:
        /* <DEDUP_REMOVED lines=14> */
.L_x_1703:
[----:B------:R-:W-:Y:S05]  /*8e10*/  BSYNC B0 ;  /* 0x0000000000007941 */ /* 0x000fea0003800000 */
.L_x_1702:
        /* <DEDUP_REMOVED lines=14> */
.L_x_1705:
[----:B------:R-:W-:Y:S05]  /*8f00*/  BSYNC B0 ;  /* 0x0000000000007941 */ /* 0x000fea0003800000 */
.L_x_1704:
        /* <DEDUP_REMOVED lines=14> */
.L_x_1690:
        /* <DEDUP_REMOVED lines=30> */
[----:B--2--5:R-:W-:-:S03]  /*91d0*/  IADD3 R6, -R0, R2, RZ ;  /* 0x0000000200067210 */ /* 0x024fc60007ffe1ff */
.L_x_1706:
[----:B-1----:R-:W2:Y:S01]  /*91e0*/  LDL R17, [R1+0x18] ;  /* 0x0000180001117983 */ /* 0x002ea20000100800 */
[----:B-----5:R-:W-:Y:S01]  /*91f0*/  IADD3 R14, R6, -UR6, RZ ;  /* 0x80000006060e7c10 */ /* 0x020fe2000fffe0ff */
[----:B------:R-:W-:Y:S01]  /*9200*/  USHF.R.S32.HI UR7, URZ, 0x1f, UR11 ;  /* 0x0000001f3f077899 */ /* 0x000fe2000801140b */
[----:B------:R-:W-:Y:S01]  /*9210*/  IMAD.U32 R6, RZ, RZ, UR12 ;  /* 0x0000000cff067e24 */ /* 0x000fe2000f8e00ff */
[----:B------:R-:W1:Y:S01]  /*9220*/  S2R R2, SR_TID.X ;  /* 0x0000000000027919 */ /* 0x000e620000002100 */
[----:B------:R-:W-:Y:S01]  /*9230*/  USEL UR11, UR11, URZ, !UP1 ;  /* 0x0000003f0b0b7287 */ /* 0x000fe2000c800000 */
[----:B------:R-:W-:Y:S01]  /*9240*/  BSSY B0, `(.L_x_1707) ;  /* 0x0000022000007945 */ /* 0x000fe20003800000 */
[----:B------:R-:W-:-:S02]  /*9250*/  USEL UR7, UR7, URZ, !UP1 ;  /* 0x0000003f07077287 */ /* 0x000fc4000c800000 */
[----:B------:R-:W-:Y:S02]  /*9260*/  ULDC.64 UR4, c[0x0][0x310] ;  /* 0x0000c40000047ab9 */ /* 0x000fe40000000a00 */
[----:B------:R-:W-:Y:S01]  /*9270*/  UIMAD UR4, UR7, UR4, URZ ;  /* 0x00000004070472a4 */ /* 0x000fe2000f8e023f */
[----:B------:R-:W-:-:S03]  /*9280*/  IMAD.U32 R16, RZ, RZ, UR11 ;  /* 0x0000000bff107e24 */ /* 0x000fc6000f8e00ff */
[----:B------:R-:W-:Y:S01]  /*9290*/  UIMAD UR4, UR11, UR5, UR4 ;  /* 0x000000050b0472a4 */ /* 0x000fe2000f8e0204 */
[----:B-1----:R-:W-:-:S04]  /*92a0*/  SHF.R.S32.HI R4, RZ, 0x1f, R2 ;  /* 0x0000001fff047819 */ /* 0x002fc80000011402 */
[----:B------:R-:W-:-:S04]  /*92b0*/  LEA.HI R4, R4, R2, RZ, 0x3 ;  /* 0x0000000204047211 */ /* 0x000fc800078f18ff */
[----:B------:R-:W-:-:S05]  /*92c0*/  LOP3.LUT R0, R4, 0x1ffffff8, RZ, 0xc0, !PT ;  /* 0x1ffffff804007812 */ /* 0x000fca00078ec0ff */
[----:B------:R-:W-:-:S04]  /*92d0*/  IMAD.IADD R0, R2, 0x1, -R0 ;  /* 0x0000000102007824 */ /* 0x000fc800078e0a00 */
[----:B------:R-:W-:-:S05]  /*92e0*/  IMAD.SHL.U32 R10, R0, 0x8, RZ ;  /* 0x00000008000a7824 */ /* 0x000fca00078e00ff */
[----:B------:R-:W-:Y:S02]  /*92f0*/  SHF.R.S32.HI R11, RZ, 0x1f, R10 ;  /* 0x0000001fff0b7819 */ /* 0x000fe4000001140a */
[----:B--2---:R-:W-:-:S03]  /*9300*/  SHF.R.S32.HI R15, RZ, 0x1f, R17 ;  /* 0x0000001fff0f7819 */ /* 0x004fc60000011411 */
[----:B------:R-:W-:-:S04]  /*9310*/  IMAD.WIDE.U32 R2, R17, c[0x0][0x308], R10 ;  /* 0x0000c20011027a25 */ /* 0x000fc800078e000a */
[----:B------:R-:W-:-:S04]  /*9320*/  IMAD R0, R15, c[0x0][0x308], RZ ;  /* 0x0000c2000f007a24 */ /* 0x000fc800078e02ff */
[----:B------:R-:W-:-:S04]  /*9330*/  IMAD R0, R17, c[0x0][0x30c], R0 ;  /* 0x0000c30011007a24 */ /* 0x000fc800078e0200 */
[----:B------:R-:W-:Y:S01]  /*9340*/  IMAD.IADD R3, R3, 0x1, R0 ;  /* 0x0000000103037824 */ /* 0x000fe200078e0200 */
[----:B------:R-:W-:-:S03]  /*9350*/  SHF.R.S32.HI R0, RZ, 0x3, R4 ;  /* 0x00000003ff007819 */ /* 0x000fc60000011404 */
[----:B------:R-:W-:Y:S01]  /*9360*/  IMAD.WIDE.U32 R8, R16, c[0x0][0x310], R2 ;  /* 0x0000c40010087a25 */ /* 0x000fe200078e0002 */
[C---:B------:R-:W-:Y:S02]  /*9370*/  IADD3 R4, P0, R0.reuse, UR8, RZ ;  /* 0x0000000800047c10 */ /* 0x040fe4000ff1e0ff */
[C---:B------:R-:W-:Y:S02]  /*9380*/  ISETP.GE.AND P3, PT, R0.reuse, R14, PT ;  /* 0x0000000e0000720c */ /* 0x040fe40003f66270 */
[----:B------:R-:W-:Y:S02]  /*9390*/  LEA.HI.X.SX32 R5, R0, UR9, 0x1, P0 ;  /* 0x0000000900057c11 */ /* 0x000fe400080f0eff */
[----:B------:R-:W-:-:S03]  /*93a0*/  ISETP.GE.OR P0, PT, R10, c[0x0][0x2f4], P3 ;  /* 0x0000bd000a007a0c */ /* 0x000fc60001f06670 */
[----:B------:R-:W-:Y:S01]  /*93b0*/  IMAD.WIDE R2, R6, 0x80, R4 ;  /* 0x0000008006027825 */ /* 0x000fe200078e0204 */
[----:B------:R-:W-:-:S09]  /*93c0*/  IADD3 R5, R9, UR4, RZ ;  /* 0x0000000409057c10 */ /* 0x000fd2000fffe0ff */
        /* <DEDUP_REMOVED lines=9> */
.L_x_1708:
[----:B------:R-:W-:Y:S05]  /*9460*/  BSYNC B0 ;  /* 0x0000000000007941 */ /* 0x000fea0003800000 */
.L_x_1707:
        /* <DEDUP_REMOVED lines=16> */
.L_x_1710:
[----:B------:R-:W-:Y:S05]  /*9570*/  BSYNC B0 ;  /* 0x0000000000007941 */ /* 0x000fea0003800000 */
.L_x_1709:
        /* <DEDUP_REMOVED lines=16> */
.L_x_1712:
[----:B------:R-:W-:Y:S05]  /*9680*/  BSYNC B0 ;  /* 0x0000000000007941 */ /* 0x000fea0003800000 */
.L_x_1711:
        /* <DEDUP_REMOVED lines=15> */
.L_x_1714:
[----:B------:R-:W-:Y:S05]  /*9780*/  BSYNC B0 ;  /* 0x0000000000007941 */ /* 0x000fea0003800000 */
.L_x_1713:
[----:B------:R-:W-:Y:S01]  /*9790*/  IMAD R0, R15, c[0x0][0x338], RZ ;  /* 0x0000ce000f007a24 */ /* 0x000fe200078e02ff */
[----:B------:R-:W-:Y:S01]  /*97a0*/  ULDC.64 UR4, c[0x0][0x340] ;  /* 0x0000d00000047ab9 */ /* 0x000fe20000000a00 */
[C---:B------:R-:W-:Y:S01]  /*97b0*/  IMAD.WIDE.U32 R6, R17.reuse, c[0x0][0x338], R10 ;  /* 0x0000ce0011067a25 */ /* 0x040fe200078e000a */
[----:B------:R-:W-:Y:S01]  /*97c0*/  ISETP.GE.OR P3, PT, R10, c[0x0][0x324], P3 ;  /* 0x0000c9000a007a0c */ /* 0x000fe20001f66670 */
[----:B------:R-:W-:Y:S01]  /*97d0*/  UIMAD UR4, UR7, UR4, URZ ;  /* 0x00000004070472a4 */ /* 0x000fe2000f8e023f */
[----:B------:R-:W-:Y:S01]  /*97e0*/  BSSY B0, `(.L_x_1715) ;  /* 0x000000f000007945 */ /* 0x000fe20003800000 */
[----:B------:R-:W-:Y:S02]  /*97f0*/  IMAD R0, R17, c[0x0][0x33c], R0 ;  /* 0x0000cf0011007a24 */ /* 0x000fe400078e0200 */
[----:B------:R-:W-:-:S03]  /*9800*/  UIMAD UR4, UR11, UR5, UR4 ;  /* 0x000000050b0472a4 */ /* 0x000fc6000f8e0204 */
[----:B------:R-:W-:-:S05]  /*9810*/  IADD3 R7, R7, R0, RZ ;  /* 0x0000000007077210 */ /* 0x000fca0007ffe0ff */
        /* <DEDUP_REMOVED lines=11> */
.L_x_1716:
[----:B------:R-:W-:Y:S05]  /*98d0*/  BSYNC B0 ;  /* 0x0000000000007941 */ /* 0x000fea0003800000 */
.L_x_1715:
        /* <DEDUP_REMOVED lines=14> */
.L_x_1718:
[----:B------:R-:W-:Y:S05]  /*99c0*/  BSYNC B0 ;  /* 0x0000000000007941 */ /* 0x000fea0003800000 */
.L_x_1717:
        /* <DEDUP_REMOVED lines=14> */
.L_x_1720:
[----:B------:R-:W-:Y:S05]  /*9ab0*/  BSYNC B0 ;  /* 0x0000000000007941 */ /* 0x000fea0003800000 */
.L_x_1719:
        /* <DEDUP_REMOVED lines=13> */
.L_x_1721:
        /* <DEDUP_REMOVED lines=15> */
.L_x_1852:


//--------------------- .text._ZN7cutlass13device_kernelIN5flash19enable_sm80_to_sm89INS1_16FlashAttnBwdSm80INS1_25CollectiveMainloopBwdSm80ILi2ELi2EN4cute5tupleIJNS5_1CILi128EEES8_NS7_ILi64EEEEEENS_10bfloat16_tEfNS_4arch4Sm80ELb1ELb0ELb0ELb1ELb0ELb0ELb0ELb0ELi2ELi4ELi4ELi4ELb0EEENS1_24CollectiveEpilogueBwdGQAISA_fSD_Li256ELb1ELb0EEENS1_25SingleTileBwdLPTSchedulerILb1ELi128ELb0EEEEEEEEEvNT_6ParamsE --------------------------
	.section	.text._ZN7cutlass13device_kernelIN5flash19enable_sm80_to_sm89INS1_16FlashAttnBwdSm80INS1_25CollectiveMainloopBwdSm80ILi2ELi2EN4cute5tupleIJNS5_1CILi128EEES8_NS7_ILi64EEEEEENS_10bfloat16_tEfNS_4arch4Sm80ELb1ELb0ELb0ELb1ELb0ELb0ELb0ELb0ELi2ELi4ELi4ELi4ELb0EEENS1_24CollectiveEpilogueBwdGQAISA_fSD_Li256ELb1ELb0EEENS1_25SingleTileBwdLPTSchedulerILb1ELi128ELb0EEEEEEEEEvNT_6ParamsE,"ax",@progbits
	.sectioninfo	@"SHI_REGISTERS=255"
	.align	128
.text._ZN7cutlass13device_kernelIN5flash19enable_sm80_to_sm89INS1_16FlashAttnBwdSm80INS1_25CollectiveMainloopBwdSm80ILi2ELi2EN4cute5tupleIJNS5_1CILi128EEES8_NS7_ILi64EEEEEENS_10bfloat16_tEfNS_4arch4Sm80ELb1ELb0ELb0ELb1ELb0ELb0ELb0ELb0ELi2ELi4ELi4ELi4ELb0EEENS1_24CollectiveEpilogueBwdGQAISA_fSD_Li256ELb1ELb0EEENS1_25SingleTileBwdLPTSchedulerILb1ELi128ELb0EEEEEEEEEvNT_6ParamsE:
        .type           _ZN7cutlass13device_kernelIN5flash19enable_sm80_to_sm89INS1_16FlashAttnBwdSm80INS1_25CollectiveMainloopBwdSm80ILi2ELi2EN4cute5tupleIJNS5_1CILi128EEES8_NS7_ILi64EEEEEENS_10bfloat16_tEfNS_4arch4Sm80ELb1ELb0ELb0ELb1ELb0ELb0ELb0ELb0ELi2ELi4ELi4ELi4ELb0EEENS1_24CollectiveEpilogueBwdGQAISA_fSD_Li256ELb1ELb0EEENS1_25SingleTileBwdLPTSchedulerILb1ELi128ELb0EEEEEEEEEvNT_6ParamsE,@function
        .size           _ZN7cutlass13device_kernelIN5flash19enable_sm80_to_sm89INS1_16FlashAttnBwdSm80INS1_25CollectiveMainloopBwdSm80ILi2ELi2EN4cute5tupleIJNS5_1CILi128EEES8_NS7_ILi64EEEEEENS_10bfloat16_tEfNS_4arch4Sm80ELb1ELb0ELb0ELb1ELb0ELb0ELb0ELb0ELi2ELi4ELi4ELi4ELb0EEENS1_24CollectiveEpilogueBwdGQAISA_fSD_Li256ELb1ELb0EEENS1_25SingleTileBwdLPTSchedulerILb1ELi128ELb0EEEEEEEEEvNT_6ParamsE,(.L_x_1853 - _ZN7cutlass13device_kernelIN5flash19enable_sm80_to_sm89INS1_16FlashAttnBwdSm80INS1_25CollectiveMainloopBwdSm80ILi2ELi2EN4cute5tupleIJNS5_1CILi128EEES8_NS7_ILi64EEEEEENS_10bfloat16_tEfNS_4arch4Sm80ELb1ELb0ELb0ELb1ELb0ELb0ELb0ELb0ELi2ELi4ELi4ELi4ELb0EEENS1_24CollectiveEpilogueBwdGQAISA_fSD_Li256ELb1ELb0EEENS1_25SingleTileBwdLPTSchedulerILb1ELi128ELb0EEEEEEEEEvNT_6ParamsE)
        .other          _ZN7cutlass13device_kernelIN5flash19enable_sm80_to_sm89INS1_16FlashAttnBwdSm80INS1_25CollectiveMainloopBwdSm80ILi2ELi2EN4cute5tupleIJNS5_1CILi128EEES8_NS7_ILi64EEEEEENS_10bfloat16_tEfNS_4arch4Sm80ELb1ELb0ELb0ELb1ELb0ELb0ELb0ELb0ELi2ELi4ELi4ELi4ELb0EEENS1_24CollectiveEpilogueBwdGQAISA_fSD_Li256ELb1ELb0EEENS1_25SingleTileBwdLPTSchedulerILb1ELi128ELb0EEEEEEEEEvNT_6ParamsE,@"STO_CUDA_ENTRY STV_DEFAULT"
_ZN7cutlass13device_kernelIN5flash19enable_sm80_to_sm89INS1_16FlashAttnBwdSm80INS1_25CollectiveMainloopBwdSm80ILi2ELi2EN4cute5tupleIJNS5_1CILi128EEES8_NS7_ILi64EEEEEENS_10bfloat16_tEfNS_4arch4Sm80ELb1ELb0ELb0ELb1ELb0ELb0ELb0ELb0ELi2ELi4ELi4ELi4ELb0EEENS1_24CollectiveEpilogueBwdGQAISA_fSD_Li256ELb1ELb0EEENS1_25SingleTileBwdLPTSchedulerILb1ELi128ELb0EEEEEEEEEvNT_6ParamsE:
        /* <DEDUP_REMOVED lines=31> */
.L_x_1723:
        /* <DEDUP_REMOVED lines=8> */
.L_x_1724:
        /* <DEDUP_REMOVED lines=8> */
[----:B------:R-:W-:Y:S02]  /*02f0*/  UMOV UR7, UR5 ;  /* 0x0000000500077c82 */ /* 0x000fe40008000000 */
        /* <DEDUP_REMOVED lines=12> */
.L_x_1725:
        /* <DEDUP_REMOVED lines=14> */
.L_x_1727:
[----:B------:R-:W-:Y:S02]  /*04a0*/  ULDC UR5, c[0x0][0x3dc] ;  /* 0x0000f70000057ab9 */ /* 0x000fe40000000800 */
.L_x_1726:
[----:B------:R-:W-:-:S04]  /*04b0*/  UIADD3 UR5, UR5, 0x7f, URZ ;  /* 0x0000007f05057890 */ /* 0x000fc8000fffe03f */
[----:B------:R-:W-:-:S04]  /*04c0*/  USHF.R.S32.HI UR4, URZ, 0x1f, UR5 ;  /* 0x0000001f3f047899 */ /* 0x000fc80008011405 */
[----:B------:R-:W-:-:S04]  /*04d0*/  ULEA.HI UR4, UR4, UR5, URZ, 0x7 ;  /* 0x0000000504047291 */ /* 0x000fc8000f8f383f */
[----:B------:R-:W-:-:S04]  /*04e0*/  USHF.R.S32.HI UR4, URZ, 0x7, UR4 ;  /* 0x000000073f047899 */ /* 0x000fc80008011404 */
[----:B------:R-:W-:-:S04]  /*04f0*/  UISETP.GE.AND UP0, UPT, UR12, UR4, UPT ;  /* 0x000000040c00728c */ /* 0x000fc8000bf06270 */
[----:B------:R-:W-:-:S06]  /*0500*/  USEL UR7, UR7, 0xffffffff, !UP0 ;  /* 0xffffffff07077887 */ /* 0x000fcc000c000000 */
[----:B------:R-:W-:-:S05]  /*0510*/  MOV R0, UR7 ;  /* 0x0000000700007c02 */ /* 0x000fca0008000f00 */
[----:B------:R1:W-:Y:S01]  /*0520*/  STL [R1+0x58], R0 ;  /* 0x0000580001007387 */ /* 0x0003e20000100800 */
[----:B------:R-:W-:Y:S05]  /*0530*/  BRA `(.L_x_1728) ;  /* 0x000004a000007947 */ /* 0x000fea0003800000 */
.L_x_1722:
        /* <DEDUP_REMOVED lines=22> */
.L_x_1729:
        /* <DEDUP_REMOVED lines=8> */
.L_x_1730:
        /* <DEDUP_REMOVED lines=21> */
.L_x_1731:
        /* <DEDUP_REMOVED lines=14> */
.L_x_1733:
[----:B------:R-:W-:Y:S02]  /*0950*/  ULDC UR5, c[0x0][0x3dc] ;  /* 0x0000f70000057ab9 */ /* 0x000fe40000000800 */
.L_x_1732:
[----:B------:R-:W-:-:S04]  /*0960*/  UIADD3 UR5, UR5, 0x7f, URZ ;  /* 0x0000007f05057890 */ /* 0x000fc8000fffe03f */
[----:B------:R-:W-:-:S04]  /*0970*/  USHF.R.S32.HI UR4, URZ, 0x1f, UR5 ;  /* 0x0000001f3f047899 */ /* 0x000fc80008011405 */
[----:B------:R-:W-:-:S04]  /*0980*/  ULEA.HI UR4, UR4, UR5, URZ, 0x7 ;  /* 0x0000000504047291 */ /* 0x000fc8000f8f383f */
[----:B------:R-:W-:-:S04]  /*0990*/  USHF.R.S32.HI UR4, URZ, 0x7, UR4 ;  /* 0x000000073f047899 */ /* 0x000fc80008011404 */
[----:B------:R-:W-:-:S04]  /*09a0*/  UISETP.GE.AND UP0, UPT, UR12, UR4, UPT ;  /* 0x000000040c00728c */ /* 0x000fc8000bf06270 */
[----:B------:R-:W-:-:S06]  /*09b0*/  USEL UR7, UR7, 0xffffffff, !UP0 ;  /* 0xffffffff07077887 */ /* 0x000fcc000c000000 */
[----:B------:R-:W-:-:S05]  /*09c0*/  MOV R0, UR7 ;  /* 0x0000000700007c02 */ /* 0x000fca0008000f00 */
[----:B------:R1:W-:Y:S02]  /*09d0*/  STL [R1+0x58], R0 ;  /* 0x0000580001007387 */ /* 0x0003e40000100800 */
.L_x_1728:
[----:B------:R-:W2:Y:S02]  /*09e0*/  LDL R36, [R1+0x58] ;  /* 0x0000580001247983 */ /* 0x000ea40000100800 */
[----:B--2---:R-:W-:-:S13]  /*09f0*/  ISETP.GE.AND P0, PT, R36, RZ, PT ;  /* 0x000000ff2400720c */ /* 0x004fda0003f06270 */
        /* <DEDUP_REMOVED lines=17> */
[----:B------:R-:W-:Y:S01]  /*0b10*/  ULDC UR9, c[0x0][0x198] ;  /* 0x0000660000097ab9 */ /* 0x000fe20000000800 */
[----:B------:R-:W-:Y:S01]  /*0b20*/  CS2R R14, SRZ ;  /* 0x00000000000e7805 */ /* 0x000fe2000001ff00 */
[----:B------:R-:W-:Y:S02]  /*0b30*/  IMAD.MOV.U32 R29, RZ, RZ, RZ ;  /* 0x000000ffff1d7224 */ /* 0x000fe400078e00ff */
[----:B--2---:R-:W-:Y:S01]  /*0b40*/  @P0 IMAD R0, R36, 0x80, R0 ;  /* 0x0000008024000824 */ /* 0x004fe200078e0200 */
[----:B---3--:R1:W2:Y:S01]  /*0b50*/  @P1 R2UR UR10, R8 ;  /* 0x00000000080a13c2 */ /* 0x0082a200000e0000 */
[--C-:B----4-:R-:W-:Y:S01]  /*0b60*/  @P0 SHF.R.S32.HI R11, RZ, 0x1f, R7.reuse ;  /* 0x0000001fff0b0819 */ /* 0x110fe20000011407 */
[----:B------:R-:W-:-:S02]  /*0b70*/  @P0 IMAD.MOV.U32 R10, RZ, RZ, R7 ;  /* 0x000000ffff0a0224 */ /* 0x000fc400078e0007 */
[----:B-1----:R-:W-:-:S04]  /*0b80*/  @P0 SHF.R.S32.HI R8, RZ, 0x1f, R0 ;  /* 0x0000001fff080819 */ /* 0x002fc80000011400 */
[----:B------:R-:W-:Y:S02]  /*0b90*/  @P0 LEA.HI R0, R8, R0, RZ, 0x7 ;  /* 0x0000000008000211 */ /* 0x000fe400078f38ff */
[--C-:B-----5:R-:W-:Y:S01]  /*0ba0*/  @P5 SHF.R.S32.HI R15, RZ, 0x1f, R6.reuse ;  /* 0x0000001fff0f5819 */ /* 0x120fe20000011406 */
        /* <DEDUP_REMOVED lines=9> */
.L_x_1734:
[----:B--2---:R-:W-:-:S04]  /*0c40*/  ISETP.NE.U32.AND P1, PT, RZ, c[0x0][0x2e0], PT ;  /* 0x0000b800ff007a0c */ /* 0x004fc80003f25070 */
[----:B------:R-:W-:-:S13]  /*0c50*/  ISETP.NE.AND.EX P1, PT, RZ, c[0x0][0x2e4], PT, P1 ;  /* 0x0000b900ff007a0c */ /* 0x000fda0003f25310 */
[----:B------:R-:W-:Y:S05]  /*0c60*/  @!P1 BRA `(.L_x_1735) ;  /* 0x0000004000009947 */ /* 0x000fea0003800000 */
[----:B------:R-:W-:-:S05]  /*0c70*/  IMAD.WIDE R2, R36, R9, c[0x0][0x2e0] ;  /* 0x0000b80024027625 */ /* 0x000fca00078e0209 */
[----:B------:R-:W2:Y:S02]  /*0c80*/  LDG.E R0, [R2.64] ;  /* 0x0000000e02007981 */ /* 0x000ea4000c1e1900 */
[----:B--2---:R1:W2:Y:S01]  /*0c90*/  R2UR UR9, R0 ;  /* 0x00000000000973c2 */ /* 0x0042a200000e0000 */
[----:B------:R-:W-:Y:S05]  /*0ca0*/  BRA `(.L_x_1736) ;  /* 0x0000006000007947 */ /* 0x000fea0003800000 */
.L_x_1735:
[----:B------:R-:W-:Y:S05]  /*0cb0*/  @!P5 BRA `(.L_x_1736) ;  /* 0x000000500000d947 */ /* 0x000fea0003800000 */
[----:B------:R1:W2:Y:S04]  /*0cc0*/  LDG.E R0, [R2.64] ;  /* 0x0000000e02007981 */ /* 0x0002a8000c1e1900 */
[----:B-1----:R-:W3:Y:S01]  /*0cd0*/  LDG.E R2, [R2.64+0x4] ;  /* 0x0000040e02027981 */ /* 0x002ee2000c1e1900 */
[----:B--2---:R-:W1:Y:S08]  /*0ce0*/  R2UR UR9, R0 ;  /* 0x00000000000973c2 */ /* 0x004e7000000e0000 */
[----:B---3--:R-:W1:Y:S02]  /*0cf0*/  R2UR UR4, R2 ;  /* 0x00000000020473c2 */ /* 0x008e6400000e0000 */
[----:B-1----:R-:W-:-:S06]  /*0d00*/  UIADD3 UR9, -UR9, UR4, URZ ;  /* 0x0000000409097290 */ /* 0x002fcc000fffe13f */
.L_x_1736:
[----:B------:R-:W-:Y:S01]  /*0d10*/  USHF.L.U32 UR13, UR12, 0x7, URZ ;  /* 0x000000070c0d7899 */ /* 0x000fe2000800063f */
[----:B------:R-:W-:Y:S01]  /*0d20*/  PLOP3.LUT P2, PT, PT, PT, PT, 0x80, 0x0 ;  /* 0x000000000000781c */ /* 0x000fe20003f4f070 */
[----:B------:R-:W-:Y:S01]  /*0d30*/  ULDC UR4, c[0x0][0x2a4] ;  /* 0x0000a90000047ab9 */ /* 0x000fe20000000800 */
[----:B------:R-:W-:Y:S01]  /*0d40*/  CS2R R126, SRZ ;  /* 0x00000000007e7805 */ /* 0x000fe2000001ff00 */
[----:B--2---:R-:W-:Y:S01]  /*0d50*/  UIADD3 UR4, UR13, -UR4, -UR9 ;  /* 0x800000040d047290 */ /* 0x004fe2000fffe809 */
[----:B------:R-:W-:Y:S01]  /*0d60*/  CS2R R124, SRZ ;  /* 0x00000000007c7805 */ /* 0x000fe2000001ff00 */
[----:B------:R-:W-:Y:S01]  /*0d70*/  UIADD3 UR5, UR10, 0x7f, URZ ;  /* 0x0000007f0a057890 */ /* 0x000fe2000fffe03f */
        /* <DEDUP_REMOVED lines=40> */
[----:B------:R-:W-:-:S04]  /*1000*/  CS2R R68, SRZ ;  /* 0x0000000000447805 */ /* 0x000fc8000001ff00 */
[----:B------:R-:W-:Y:S05]  /*1010*/  @!P1 BRA `(.L_x_1737) ;  /* 0x00006bb000009947 */ /* 0x000fea0003800000 */
[----:B------:R-:W-:Y:S01]  /*1020*/  USHF.R.S32.HI UR16, URZ, 0x1f, UR11 ;  /* 0x0000001f3f107899 */ /* 0x000fe2000801140b */
[--C-:B------:R-:W-:Y:S01]  /*1030*/  SHF.R.S32.HI R28, RZ, 0x1f, R20.reuse ;  /* 0x0000001fff1c7819 */ /* 0x100fe20000011414 */
[----:B------:R-:W-:Y:S01]  /*1040*/  ULDC.64 UR4, c[0x0][0x238] ;  /* 0x00008e0000047ab9 */ /* 0x000fe20000000a00 */
[----:B------:R-:W-:Y:S01]  /*1050*/  IMAD.SHL.U32 R16, R20, 0x4, RZ ;  /* 0x0000000414107824 */ /* 0x000fe200078e00ff */
[----:B------:R-:W-:Y:S01]  /*1060*/  UIMAD UR4, UR16, UR4, URZ ;  /* 0x00000004100472a4 */ /* 0x000fe2000f8e023f */
[----:B------:R-:W-:Y:S01]  /*1070*/  LEA.HI R12, R28, R20, RZ, 0x3 ;  /* 0x000000141c0c7211 */ /* 0x000fe200078f18ff */
[----:B-1----:R-:W-:Y:S01]  /*1080*/  IMAD.U32 R0, RZ, RZ, UR11 ;  /* 0x0000000bff007e24 */ /* 0x002fe2000f8e00ff */
[----:B------:R-:W-:Y:S01]  /*1090*/  SHF.R.S32.HI R21, RZ, 0x1f, R20 ;  /* 0x0000001fff157819 */ /* 0x000fe20000011414 */
[----:B------:R-:W-:Y:S01]  /*10a0*/  UIMAD UR18, UR11, UR5, UR4 ;  /* 0x000000050b1272a4 */ /* 0x000fe2000f8e0204 */
[----:B------:R-:W-:Y:S01]  /*10b0*/  SHF.R.S32.HI R17, RZ, 0x1f, R16 ;  /* 0x0000001fff117819 */ /* 0x000fe20000011410 */
[----:B------:R-:W-:Y:S01]  /*10c0*/  IMAD.U32 R8, RZ, RZ, UR11 ;  /* 0x0000000bff087e24 */ /* 0x000fe2000f8e00ff */
[----:B------:R-:W-:Y:S01]  /*10d0*/  ULDC.64 UR4, c[0x0][0x288] ;  /* 0x0000a20000047ab9 */ /* 0x000fe20000000a00 */
[----:B------:R-:W-:Y:S01]  /*10e0*/  SHF.R.S32.HI R32, RZ, 0x3, R12 ;  /* 0x00000003ff207819 */ /* 0x000fe2000001140c */
[----:B------:R-:W-:Y:S01]  /*10f0*/  UIMAD UR4, UR16, UR4, URZ ;  /* 0x00000004100472a4 */ /* 0x000fe2000f8e023f */
[----:B------:R-:W-:Y:S01]  /*1100*/  IMAD.WIDE.U32 R2, R0, c[0x0][0x238], R20 ;  /* 0x00008e0000027a25 */ /* 0x000fe200078e0014 */
[----:B------:R-:W-:Y:S01]  /*1110*/  UIADD3 UR13, -UR13, UR9, URZ ;  /* 0x000000090d0d7290 */ /* 0x000fe2000fffe13f */
[----:B------:R-:W-:Y:S01]  /*1120*/  SHF.R.S32.HI R6, RZ, 0x1f, R32 ;  /* 0x0000001fff067819 */ /* 0x000fe20000011420 */
[----:B------:R-:W-:Y:S01]  /*1130*/  UIMAD UR4, UR11, UR5, UR4 ;  /* 0x000000050b0472a4 */ /* 0x000fe2000f8e0204 */
[----:B------:R-:W-:Y:S01]  /*1140*/  IADD3 R27, P2, R32, R10, RZ ;  /* 0x0000000a201b7210 */ /* 0x000fe20007f5e0ff */
[----:B------:R-:W-:Y:S01]  /*1150*/  IMAD.WIDE.U32 R8, R8, c[0x0][0x288], R16 ;  /* 0x0000a20008087a25 */ /* 0x000fe200078e0010 */
[C---:B------:R-:W-:Y:S01]  /*1160*/  IADD3 R10, P1, R32.reuse, R14, RZ ;  /* 0x0000000e200a7210 */ /* 0x040fe20007f3e0ff */
[----:B------:R-:W-:Y:S01]  /*1170*/  ULDC.64 UR6, c[0x0][0x270] ;  /* 0x00009c0000067ab9 */ /* 0x000fe20000000a00 */
[----:B------:R-:W-:Y:S01]  /*1180*/  IADD3 R0, -R32, UR13, RZ ;  /* 0x0000000d20007c10 */ /* 0x000fe2000fffe1ff */
[----:B------:R-:W-:Y:S01]  /*1190*/  IMAD.U32 R4, RZ, RZ, UR11 ;  /* 0x0000000bff047e24 */ /* 0x000fe2000f8e00ff */
[----:B------:R-:W-:Y:S01]  /*11a0*/  LOP3.LUT R12, R12, 0xfffffff8, RZ, 0xc0, !PT ;  /* 0xfffffff80c0c7812 */ /* 0x000fe200078ec0ff */
[C---:B------:R-:W-:Y:S01]  /*11b0*/  IMAD.X R30, R6.reuse, 0x1, R11, P2 ;  /* 0x00000001061e7824 */ /* 0x040fe200010e060b */
[----:B------:R-:W-:Y:S01]  /*11c0*/  IADD3 R19, R3, UR18, RZ ;  /* 0x0000001203137c10 */ /* 0x000fe2000fffe0ff */
[----:B------:R-:W-:Y:S01]  /*11d0*/  UIMAD UR6, UR16, UR6, URZ ;  /* 0x00000006100672a4 */ /* 0x000fe2000f8e023f */
[----:B------:R-:W-:Y:S01]  /*11e0*/  IADD3 R3, R9, UR4, RZ ;  /* 0x0000000409037c10 */ /* 0x000fe2000fffe0ff */
[----:B------:R-:W-:Y:S01]  /*11f0*/  IMAD.X R11, R6, 0x1, R15, P1 ;  /* 0x00000001060b7824 */ /* 0x000fe200008e060f */
[----:B------:R-:W-:Y:S01]  /*1200*/  ULDC.64 UR4, c[0x0][0x248] ;  /* 0x0000920000047ab9 */ /* 0x000fe20000000a00 */
[----:B------:R-:W-:Y:S01]  /*1210*/  IMAD.WIDE.U32 R4, R4, c[0x0][0x270], R16 ;  /* 0x00009c0004047a25 */ /* 0x000fe200078e0010 */
[C---:B------:R-:W-:Y:S01]  /*1220*/  ISETP.GE.AND P4, PT, R0.reuse, 0x1, PT ;  /* 0x000000010000780c */ /* 0x040fe20003f86270 */
[----:B------:R-:W-:Y:S01]  /*1230*/  UISETP.NE.AND UP0, UPT, UR4, 0x1, UPT ;  /* 0x000000010400788c */ /* 0x000fe2000bf05270 */
[----:B------:R-:W-:Y:S01]  /*1240*/  ISETP.GE.AND P3, PT, R0, 0x21, PT ;  /* 0x000000210000780c */ /* 0x000fe20003f66270 */
[----:B------:R-:W-:Y:S01]  /*1250*/  IMAD.IADD R31, R20, 0x1, -R12 ;  /* 0x00000001141f7824 */ /* 0x000fe200078e0a0c */
[C---:B------:R-:W-:Y:S01]  /*1260*/  ISETP.GE.AND P2, PT, R0.reuse, 0x41, PT ;  /* 0x000000410000780c */ /* 0x040fe20003f46270 */
[----:B------:R-:W-:Y:S01]  /*1270*/  UIMAD UR6, UR11, UR7, UR6 ;  /* 0x000000070b0672a4 */ /* 0x000fe2000f8e0206 */
[----:B------:R-:W-:Y:S01]  /*1280*/  ISETP.GE.AND P1, PT, R0, 0x61, PT ;  /* 0x000000610000780c */ /* 0x000fe20003f26270 */
[----:B------:R-:W-:Y:S01]  /*1290*/  IMAD.SHL.U32 R0, R32, 0x40, RZ ;  /* 0x0000004020007824 */ /* 0x000fe200078e00ff */
[----:B------:R-:W-:Y:S01]  /*12a0*/  UIMAD.WIDE.U32 UR18, UR11, UR5, URZ ;  /* 0x000000050b1272a5 */ /* 0x000fe2000f8e003f */
[----:B------:R-:W-:Y:S01]  /*12b0*/  IMAD.MOV.U32 R6, RZ, RZ, R4 ;  /* 0x000000ffff067224 */ /* 0x000fe200078e0004 */
[----:B------:R-:W-:Y:S01]  /*12c0*/  ULDC UR4, c[0x0][0x250] ;  /* 0x0000940000047ab9 */ /* 0x000fe20000000800 */
[----:B------:R-:W-:Y:S01]  /*12d0*/  IMAD.SHL.U32 R4, R31, 0x8, RZ ;  /* 0x000000081f047824 */ /* 0x000fe200078e00ff */
[----:B------:R-:W-:Y:S01]  /*12e0*/  LOP3.LUT R0, R0, 0x1c0, RZ, 0xc0, !PT ;  /* 0x000001c000007812 */ /* 0x000fe200078ec0ff */
[----:B------:R-:W-:Y:S01]  /*12f0*/  UMOV UR7, UR11 ;  /* 0x0000000b00077c82 */ /* 0x000fe20008000000 */
[----:B------:R-:W-:Y:S01]  /*1300*/  IADD3 R7, R5, UR6, RZ ;  /* 0x0000000605077c10 */ /* 0x000fe2000fffe0ff */
[----:B------:R-:W-:Y:S01]  /*1310*/  @UP0 UMOV UR5, UR19 ;  /* 0x0000001300050c82 */ /* 0x000fe20008000000 */
[----:B------:R-:W-:Y:S01]  /*1320*/  LOP3.LUT R5, R0, 0x38, R4, 0xf8, !PT ;  /* 0x0000003800057812 */ /* 0x000fe200078ef804 */
[----:B------:R-:W-:Y:S01]  /*1330*/  @UP0 USHF.R.U32.HI UR7, URZ, UR4, UR5 ;  /* 0x000000043f070299 */ /* 0x000fe20008011605 */
[----:B------:R-:W-:Y:S01]  /*1340*/  SHF.R.U32.HI R0, RZ, 0x3, R0 ;  /* 0x00000003ff007819 */ /* 0x000fe20000011600 */
[----:B------:R-:W-:Y:S01]  /*1350*/  IMAD.U32 R12, RZ, RZ, UR12 ;  /* 0x0000000cff0c7e24 */ /* 0x000fe2000f8e00ff */
[----:B------:R-:W-:Y:S01]  /*1360*/  SHF.R.S32.HI R22, RZ, 0x1f, R36 ;  /* 0x0000001fff167819 */ /* 0x000fe20000011424 */
[----:B------:R1:W-:Y:S01]  /*1370*/  STL.64 [R1+0x10], R16 ;  /* 0x0000101001007387 */ /* 0x0003e20000100a00 */
[----:B------:R-:W-:Y:S01]  /*1380*/  LOP3.LUT R26, R5, R0, RZ, 0x3c, !PT ;  /* 0x00000000051a7212 */ /* 0x000fe200078e3cff */
[----:B------:R-:W-:Y:S01]  /*1390*/  IMAD.WIDE R12, R12, 0x80, R10 ;  /* 0x000000800c0c7825 */ /* 0x000fe200078e020a */
[----:B------:R-:W-:Y:S01]  /*13a0*/  SEL R25, R36, RZ, !P0 ;  /* 0x000000ff24197207 */ /* 0x000fe20004000000 */
[----:B------:R-:W-:Y:S01]  /*13b0*/  USHF.R.S32.HI UR6, URZ, 0x1f, UR7 ;  /* 0x0000001f3f067899 */ /* 0x000fe20008011407 */
[----:B------:R-:W-:Y:S01]  /*13c0*/  SEL R0, R22, RZ, !P0 ;  /* 0x000000ff16007207 */ /* 0x000fe20004000000 */
[----:B------:R-:W-:Y:S01]  /*13d0*/  IMAD.U32 R10, RZ, RZ, UR7 ;  /* 0x00000007ff0a7e24 */ /* 0x000fe2000f8e00ff */
[----:B------:R-:W-:Y:S01]  /*13e0*/  SHF.R.S32.HI R5, RZ, 0x1f, R4 ;  /* 0x0000001fff057819 */ /* 0x000fe20000011404 */
[----:B------:R-:W-:Y:S01]  /*13f0*/  IMAD.WIDE.U32 R6, R25, c[0x0][0x278], R6 ;  /* 0x00009e0019067a25 */ /* 0x000fe200078e0006 */
[----:B------:R-:W-:Y:S01]  /*1400*/  ULDC.64 UR4, c[0x0][0x1e0] ;  /* 0x0000780000047ab9 */ /* 0x000fe20000000a00 */
[----:B------:R-:W-:Y:S01]  /*1410*/  LEA.HI R24, R28, R20, RZ, 0x6 ;  /* 0x000000141c187211 */ /* 0x000fe200078f30ff */
[----:B------:R-:W-:Y:S01]  /*1420*/  UIMAD UR4, UR6, UR4, URZ ;  /* 0x00000004060472a4 */ /* 0x000fe2000f8e023f */
[----:B------:R-:W-:Y:S01]  /*1430*/  IMAD.MOV.U32 R18, RZ, RZ, R2 ;  /* 0x000000ffff127224 */ /* 0x000fe200078e0002 */
[----:B------:R-:W-:Y:S01]  /*1440*/  IADD3 R38, P0, R29, R6, RZ ;  /* 0x000000061d267210 */ /* 0x000fe20007f1e0ff */
[----:B------:R-:W-:Y:S01]  /*1450*/  IMAD.U32 R14, RZ, RZ, UR11 ;  /* 0x0000000bff0e7e24 */ /* 0x000fe2000f8e00ff */
[----:B------:R-:W-:Y:S01]  /*1460*/  UIMAD UR18, UR7, UR5, UR4 ;  /* 0x00000005071272a4 */ /* 0x000fe2000f8e0204 */
[----:B------:R-:W-:Y:S01]  /*1470*/  IMAD R23, R0, c[0x0][0x278], RZ ;  /* 0x00009e0000177a24 */ /* 0x000fe200078e02ff */
[----:B------:R-:W-:Y:S01]  /*1480*/  ISETP.GE.OR P6, PT, R4, c[0x0][0x1cc], !P4 ;  /* 0x0000730004007a0c */ /* 0x000fe200067c6670 */
[----:B------:R-:W-:Y:S01]  /*1490*/  IMAD.MOV.U32 R2, RZ, RZ, R8 ;  /* 0x000000ffff027224 */ /* 0x000fe200078e0008 */
[----:B------:R-:W-:Y:S01]  /*14a0*/  ULDC.64 UR4, c[0x0][0x1b0] ;  /* 0x00006c0000047ab9 */ /* 0x000fe20000000a00 */
[--C-:B------:R-:W-:Y:S01]  /*14b0*/  IMAD.WIDE.U32 R8, R10, c[0x0][0x1e0], R4.reuse ;  /* 0x000078000a087a25 */ /* 0x100fe200078e0004 */
[----:B------:R-:W-:Y:S01]  /*14c0*/  UIMAD UR4, UR6, UR4, URZ ;  /* 0x00000004060472a4 */ /* 0x000fe2000f8e023f */
[----:B------:R-:W-:Y:S01]  /*14d0*/  ISETP.GE.OR P4, PT, R4, c[0x0][0x19c], !P4 ;  /* 0x0000670004007a0c */ /* 0x000fe20006786670 */
[----:B------:R-:W-:Y:S01]  /*14e0*/  STL [R1+0x4], R32 ;  /* 0x0000042001007387 */ /* 0x000fe20000100800 */
[----:B------:R-:W-:Y:S01]  /*14f0*/  IMAD.WIDE.U32 R10, R10, c[0x0][0x1b0], R4 ;  /* 0x00006c000a0a7a25 */ /* 0x000fe200078e0004 */
[----:B------:R-:W-:-:S02]  /*1500*/  UIMAD UR19, UR7, UR5, UR4 ;  /* 0x00000005071372a4 */ /* 0x000fc4000f8e0204 */
[----:B------:R-:W-:Y:S01]  /*1510*/  STL [R1+0x50], R38 ;  /* 0x0000502601007387 */ /* 0x000fe20000100800 */
[----:B-1----:R-:W-:Y:S01]  /*1520*/  IMAD.U32 R16, RZ, RZ, UR11 ;  /* 0x0000000bff107e24 */ /* 0x002fe2000f8e00ff */
[----:B------:R-:W-:Y:S01]  /*1530*/  ULDC.64 UR6, c[0x0][0x180] ;  /* 0x0000600000067ab9 */ /* 0x000fe20000000a00 */
[--C-:B------:R-:W-:Y:S01]  /*1540*/  IMAD.WIDE.U32 R14, R14, c[0x0][0x180], R4.reuse ;  /* 0x000060000e0e7a25 */ /* 0x100fe200078e0004 */
[----:B------:R-:W-:Y:S02]  /*1550*/  UIMAD UR6, UR16, UR6, URZ ;  /* 0x00000006100672a4 */ /* 0x000fe4000f8e023f */
[----:B------:R-:W-:Y:S01]  /*1560*/  ULDC.64 UR4, c[0x0][0x210] ;  /* 0x0000840000047ab9 */ /* 0x000fe20000000a00 */
[----:B------:R-:W-:Y:S01]  /*1570*/  IMAD.WIDE.U32 R16, R16, c[0x0][0x210], R4 ;  /* 0x0000840010107a25 */ /* 0x000fe200078e0004 */
[----:B------:R-:W-:Y:S01]  /*1580*/  SHF.R.S32.HI R5, RZ, 0x1f, R29 ;  /* 0x0000001fff057819 */ /* 0x000fe2000001141d */
[----:B------:R-:W-:Y:S02]  /*1590*/  UIMAD UR6, UR11, UR7, UR6 ;  /* 0x000000070b0672a4 */ /* 0x000fe4000f8e0206 */
[C---:B------:R-:W-:Y:S01]  /*15a0*/  IMAD R23, R25.reuse, c[0x0][0x27c], R23 ;  /* 0x00009f0019177a24 */ /* 0x040fe200078e0217 */
[----:B------:R-:W-:Y:S01]  /*15b0*/  UIMAD UR4, UR16, UR4, URZ ;  /* 0x00000004100472a4 */ /* 0x000fe2000f8e023f */
[----:B------:R-:W-:Y:S01]  /*15c0*/  IMAD R6, R0, c[0x0][0x290], RZ ;  /* 0x0000a40000067a24 */ /* 0x000fe200078e02ff */
[----:B------:R-:W-:Y:S01]  /*15d0*/  UMOV UR21, 0x7 ;  /* 0x0000000700157882 */ /* 0x000fe20000000000 */
[----:B------:R-:W-:Y:S01]  /*15e0*/  IMAD.WIDE.U32 R2, R25, c[0x0][0x290], R2 ;  /* 0x0000a40019027a25 */ /* 0x000fe200078e0002 */
[----:B------:R-:W-:Y:S01]  /*15f0*/  IADD3.X R35, R5, R7, R23, P0, !PT ;  /* 0x0000000705237210 */ /* 0x000fe200007fe417 */
[----:B------:R-:W-:-:S02]  /*1600*/  UIMAD UR4, UR11, UR5, UR4 ;  /* 0x000000050b0472a4 */ /* 0x000fc4000f8e0204 */
[----:B------:R-:W-:Y:S01]  /*1610*/  IMAD R6, R25, c[0x0][0x294], R6 ;  /* 0x0000a50019067a24 */ /* 0x000fe200078e0206 */
[----:B------:R-:W-:Y:S01]  /*1620*/  IADD3 R34, P0, R29, R2, RZ ;  /* 0x000000021d227210 */ /* 0x000fe20007f1e0ff */
[----:B------:R-:W-:Y:S01]  /*1630*/  IMAD.MOV.U32 R2, RZ, RZ, R8 ;  /* 0x000000ffff027224 */ /* 0x000fe200078e0008 */
[----:B------:R-:W-:Y:S01]  /*1640*/  STL [R1+0x4c], R35 ;  /* 0x00004c2301007387 */ /* 0x000fe20000100800 */
[----:B------:R-:W-:Y:S01]  /*1650*/  IMAD.SHL.U32 R7, R24, 0x8, RZ ;  /* 0x0000000818077824 */ /* 0x000fe200078e00ff */
[----:B------:R-:W-:Y:S01]  /*1660*/  IADD3.X R33, R5, R3, R6, P0, !PT ;  /* 0x0000000305217210 */ /* 0x000fe200007fe406 */
[----:B------:R-:W-:Y:S01]  /*1670*/  IMAD.WIDE.U32 R18, R25, c[0x0][0x240], R18 ;  /* 0x0000900019127a25 */ /* 0x000fe200078e0012 */
[----:B------:R-:W-:Y:S01]  /*1680*/  SEL R5, R22, RZ, !P5 ;  /* 0x000000ff16057207 */ /* 0x000fe20006800000 */
[----:B------:R-:W-:Y:S01]  /*1690*/  STL [R1+0x38], R34 ;  /* 0x0000382201007387 */ /* 0x000fe20000100800 */
[----:B------:R-:W-:Y:S01]  /*16a0*/  IADD3 R3, R9, UR18, RZ ;  /* 0x0000001209037c10 */ /* 0x000fe2000fffe0ff */
[----:B------:R-:W-:Y:S01]  /*16b0*/  UMOV UR18, 0x6 ;  /* 0x0000000600127882 */ /* 0x000fe20000000000 */
[----:B------:R-:W-:Y:S01]  /*16c0*/  SEL R22, R36, RZ, !P5 ;  /* 0x000000ff24167207 */ /* 0x000fe20006800000 */
[C---:B------:R-:W-:Y:S01]  /*16d0*/  IMAD R6, R5.reuse, c[0x0][0x1e8], RZ ;  /* 0x00007a0005067a24 */ /* 0x040fe200078e02ff */
[----:B------:R-:W-:Y:S01]  /*16e0*/  LOP3.LUT R26, R26, 0xfffffe00, R7, 0xf8, !PT ;  /* 0xfffffe001a1a7812 */ /* 0x000fe200078ef807 */
[----:B------:R-:W-:Y:S01]  /*16f0*/  IMAD R5, R5, c[0x0][0x1b8], RZ ;  /* 0x00006e0005057a24 */ /* 0x000fe200078e02ff */
[----:B------:R-:W-:Y:S01]  /*1700*/  IADD3 R7, R11, UR19, RZ ;  /* 0x000000130b077c10 */ /* 0x000fe2000fffe0ff */
[C---:B------:R-:W-:Y:S01]  /*1710*/  IMAD R8, R22.reuse, c[0x0][0x1ec], R6 ;  /* 0x00007b0016087a24 */ /* 0x040fe200078e0206 */
[----:B------:R-:W-:Y:S01]  /*1720*/  IADD3 R11, R15, UR6, RZ ;  /* 0x000000060f0b7c10 */ /* 0x000fe2000fffe0ff */
[----:B------:R-:W-:Y:S01]  /*1730*/  IMAD.WIDE.U32 R2, R22, c[0x0][0x1e8], R2 ;  /* 0x00007a0016027a25 */ /* 0x000fe200078e0002 */
[----:B------:R-:W-:Y:S01]  /*1740*/  IADD3 R9, R17, UR4, RZ ;  /* 0x0000000411097c10 */ /* 0x000fe2000fffe0ff */
[----:B------:R-:W-:Y:S01]  /*1750*/  ULDC.64 UR4, c[0x0][0x1d8] ;  /* 0x0000760000047ab9 */ /* 0x000fe20000000a00 */
[----:B------:R-:W-:Y:S01]  /*1760*/  ISETP.GE.OR P5, PT, R4, c[0x0][0x1cc], !P3 ;  /* 0x0000730004007a0c */ /* 0x000fe20005fa6670 */
[----:B------:R-:W-:Y:S01]  /*1770*/  IMAD.IADD R3, R3, 0x1, R8 ;  /* 0x0000000103037824 */ /* 0x000fe200078e0208 */
[----:B------:R-:W-:Y:S01]  /*1780*/  USHF.L.U32 UR16, UR4, 0x6, URZ ;  /* 0x0000000604107899 */ /* 0x000fe2000800063f */
[----:B------:R-:W-:Y:S01]  /*1790*/  IMAD.MOV.U32 R6, RZ, RZ, R10 ;  /* 0x000000ffff067224 */ /* 0x000fe200078e000a */
[----:B------:R-:W-:Y:S01]  /*17a0*/  USHF.L.U64.HI UR19, UR4, UR18, UR5 ;  /* 0x0000001204137299 */ /* 0x000fe20008010205 */
[----:B------:R-:W-:Y:S01]  /*17b0*/  IMAD.MOV.U32 R8, RZ, RZ, R16 ;  /* 0x000000ffff087224 */ /* 0x000fe200078e0010 */
[----:B------:R-:W-:Y:S01]  /*17c0*/  ULDC.64 UR6, c[0x0][0x1a8] ;  /* 0x00006a0000067ab9 */ /* 0x000fe20000000a00 */
[----:B------:R-:W-:Y:S01]  /*17d0*/  IMAD.MOV.U32 R10, RZ, RZ, R14 ;  /* 0x000000ffff0a7224 */ /* 0x000fe200078e000e */
[----:B------:R-:W-:Y:S01]  /*17e0*/  USHF.L.U64.HI UR20, UR6, UR18, UR7 ;  /* 0x0000001206147299 */ /* 0x000fe20008010207 */
[----:B------:R-:W-:Y:S01]  /*17f0*/  IMAD R16, R22, c[0x0][0x1bc], R5 ;  /* 0x00006f0016107a24 */ /* 0x000fe200078e0205 */
[----:B------:R-:W-:Y:S01]  /*1800*/  ULDC.64 UR4, c[0x0][0x178] ;  /* 0x00005e0000047ab9 */ /* 0x000fe20000000a00 */
[C---:B------:R-:W-:Y:S01]  /*1810*/  IMAD R15, R0.reuse, c[0x0][0x188], RZ ;  /* 0x00006200000f7a24 */ /* 0x040fe200078e02ff */
[----:B------:R-:W-:Y:S01]  /*1820*/  USHF.R.S32.HI UR7, URZ, 0x1f, UR17 ;  /* 0x0000001f3f077899 */ /* 0x000fe20008011411 */
[C---:B------:R-:W-:Y:S01]  /*1830*/  IMAD R14, R0.reuse, c[0x0][0x218], RZ ;  /* 0x00008600000e7a24 */ /* 0x040fe200078e02ff */
[----:B------:R-:W-:Y:S01]  /*1840*/  UIMAD.WIDE.U32 UR22, UR17, UR4, URZ ;  /* 0x00000004111672a5 */ /* 0x000fe2000f8e003f */
[----:B------:R-:W-:Y:S01]  /*1850*/  IMAD R5, R0, c[0x0][0x240], RZ ;  /* 0x0000900000057a24 */ /* 0x000fe200078e02ff */
[----:B------:R-:W-:Y:S01]  /*1860*/  ISETP.GE.OR P3, PT, R4, c[0x0][0x19c], !P3 ;  /* 0x0000670004007a0c */ /* 0x000fe20005f66670 */
[----:B------:R-:W-:Y:S01]  /*1870*/  IMAD R0, R13, c[0x0][0x1d8], RZ ;  /* 0x000076000d007a24 */ /* 0x000fe200078e02ff */
[----:B------:R-:W-:Y:S01]  /*1880*/  STL [R1+0x34], R33 ;  /* 0x0000342101007387 */ /* 0x000fe20000100800 */
[----:B------:R-:W-:-:S04]  /*1890*/  IMAD.WIDE.U32 R6, R22, c[0x0][0x1b8], R6 ;  /* 0x00006e0016067a25 */ /* 0x000fc800078e0006 */
[C---:B------:R-:W-:Y:S02]  /*18a0*/  IMAD R0, R12.reuse, c[0x0][0x1dc], R0 ;  /* 0x000077000c007a24 */ /* 0x040fe400078e0200 */
[----:B------:R-:W-:-:S04]  /*18b0*/  IMAD.WIDE.U32 R2, R12, c[0x0][0x1d8], R2 ;  /* 0x000076000c027a25 */ /* 0x000fc800078e0002 */
[C---:B------:R-:W-:Y:S02]  /*18c0*/  IMAD R22, R25.reuse, c[0x0][0x18c], R15 ;  /* 0x0000630019167a24 */ /* 0x040fe400078e020f */
[C---:B------:R-:W-:Y:S02]  /*18d0*/  IMAD R23, R25.reuse, c[0x0][0x21c], R14 ;  /* 0x0000870019177a24 */ /* 0x040fe400078e020e */
[----:B------:R-:W-:-:S04]  /*18e0*/  IMAD.WIDE.U32 R14, R25, c[0x0][0x188], R10 ;  /* 0x00006200190e7a25 */ /* 0x000fc800078e000a */
[----:B------:R-:W-:Y:S02]  /*18f0*/  IMAD.IADD R11, R7, 0x1, R16 ;  /* 0x00000001070b7824 */ /* 0x000fe400078e0210 */
[----:B------:R-:W-:Y:S01]  /*1900*/  IMAD.WIDE.U32 R16, R25, c[0x0][0x218], R8 ;  /* 0x0000860019107a25 */ /* 0x000fe200078e0008 */
[----:B------:R-:W-:-:S03]  /*1910*/  LEA R8, P0, R2, c[0x0][0x1c0], 0x1 ;  /* 0x0000700002087a11 */ /* 0x000fc600078008ff */
[----:B------:R-:W-:Y:S02]  /*1920*/  IMAD.IADD R0, R3, 0x1, R0 ;  /* 0x0000000103007824 */ /* 0x000fe400078e0200 */
[----:B------:R-:W-:Y:S02]  /*1930*/  IMAD.MOV.U32 R10, RZ, RZ, R6 ;  /* 0x000000ffff0a7224 */ /* 0x000fe400078e0006 */
[----:B------:R-:W-:Y:S01]  /*1940*/  IMAD.SHL.U32 R26, R26, 0x2, RZ ;  /* 0x000000021a1a7824 */ /* 0x000fe200078e00ff */
[----:B------:R-:W-:Y:S01]  /*1950*/  LEA.HI.X R9, R2, c[0x0][0x1c4], R0, 0x1, P0 ;  /* 0x0000710002097a11 */ /* 0x000fe200000f0c00 */
[----:B------:R-:W-:Y:S01]  /*1960*/  IMAD R0, R13, c[0x0][0x1a8], RZ ;  /* 0x00006a000d007a24 */ /* 0x000fe200078e02ff */
[----:B------:R-:W-:Y:S01]  /*1970*/  IADD3 R6, P0, R8, UR16, RZ ;  /* 0x0000001008067c10 */ /* 0x000fe2000ff1e0ff */
[C---:B------:R-:W-:Y:S02]  /*1980*/  IMAD.WIDE.U32 R10, R12.reuse, c[0x0][0x1a8], R10 ;  /* 0x00006a000c0a7a25 */ /* 0x040fe400078e000a */
[----:B------:R-:W-:Y:S01]  /*1990*/  @!PT LDS RZ, [RZ] ;  /* 0x00000000fffff984 */ /* 0x000fe20000000800 */
[----:B------:R-:W-:Y:S01]  /*19a0*/  @!PT LDS RZ, [RZ] ;  /* 0x00000000fffff984 */ /* 0x000fe20000000800 */
[----:B------:R-:W-:Y:S01]  /*19b0*/  @!PT LDS RZ, [RZ] ;  /* 0x00000000fffff984 */ /* 0x000fe20000000800 */
[----:B------:R1:W-:Y:S01]  /*19c0*/  LDGSTS.E.BYPASS.LTC128B.128 [R26+0x4080], [R8.64], !P6 ;  /* 0x04080000081a7fae */ /* 0x0003e2000f101d4e */
[----:B------:R-:W-:Y:S01]  /*19d0*/  IADD3.X R7, R9, UR19, RZ, P0, !PT ;  /* 0x0000001309077c10 */ /* 0x000fe200087fe4ff */
[----:B------:R-:W-:Y:S01]  /*19e0*/  IMAD R0, R12, c[0x0][0x1ac], R0 ;  /* 0x00006b000c007a24 */ /* 0x000fe200078e0200 */
[----:B------:R-:W-:Y:S01]  /*19f0*/  IADD3 R2, P0, R6, UR16, RZ ;  /* 0x0000001006027c10 */ /* 0x000fe2000ff1e0ff */
[----:B------:R-:W-:Y:S01]  /*1a00*/  IMAD R24, R25, c[0x0][0x244], R5 ;  /* 0x0000910019187a24 */ /* 0x000fe200078e0205 */
[C---:B------:R-:W-:Y:S01]  /*1a10*/  ISETP.GE.OR P6, PT, R4.reuse, c[0x0][0x1cc], !P2 ;  /* 0x0000730004007a0c */ /* 0x040fe200057c6670 */
[----:B------:R2:W-:Y:S01]  /*1a20*/  LDGSTS.E.BYPASS.LTC128B.128 [R26+0x5080], [R6.64], !P5 ;  /* 0x05080000061a7fae */ /* 0x0005e2000e901d4e */
[----:B------:R-:W-:Y:S01]  /*1a30*/  IADD3.X R3, R7, UR19, RZ, P0, !PT ;  /* 0x0000001307037c10 */ /* 0x000fe200087fe4ff */
[----:B------:R-:W-:Y:S01]  /*1a40*/  IMAD.IADD R0, R11, 0x1, R0 ;  /* 0x000000010b007824 */ /* 0x000fe200078e0200 */
[----:B------:R-:W-:-:S02]  /*1a50*/  ISETP.GE.OR P5, PT, R4, c[0x0][0x1cc], !P1 ;  /* 0x0000730004007a0c */ /* 0x000fc40004fa6670 */
[C---:B------:R-:W-:Y:S02]  /*1a60*/  ISETP.GE.OR P2, PT, R4.reuse, c[0x0][0x19c], !P2 ;  /* 0x0000670004007a0c */ /* 0x040fe40005746670 */
[----:B------:R-:W-:-:S05]  /*1a70*/  ISETP.GE.OR P1, PT, R4, c[0x0][0x19c], !P1 ;  /* 0x0000670004007a0c */ /* 0x000fca0004f26670 */
[----:B------:R3:W-:Y:S01]  /*1a80*/  LDGSTS.E.BYPASS.LTC128B.128 [R26+0x6080], [R2.64], !P6 ;  /* 0x06080000021a7fae */ /* 0x0007e2000f101d4e */
[----:B------:R-:W-:Y:S02]  /*1a90*/  ISETP.GE.AND P6, PT, R4, c[0x0][0x16c], PT ;  /* 0x00005b0004007a0c */ /* 0x000fe40003fc6270 */
[----:B-1----:R-:W-:Y:S01]  /*1aa0*/  IADD3 R8, P0, R2, UR16, RZ ;  /* 0x0000001002087c10 */ /* 0x002fe2000ff1e0ff */
[----:B------:R-:W-:-:S03]  /*1ab0*/  UIMAD UR16, UR7, UR4, URZ ;  /* 0x00000004071072a4 */ /* 0x000fc6000f8e023f */
[----:B------:R-:W-:Y:S01]  /*1ac0*/  IADD3.X R9, R3, UR19, RZ, P0, !PT ;  /* 0x0000001303097c10 */ /* 0x000fe200087fe4ff */
[----:B------:R-:W-:Y:S01]  /*1ad0*/  UIMAD UR16, UR17, UR5, UR16 ;  /* 0x00000005111072a4 */ /* 0x000fe2000f8e0210 */
[----:B--2---:R-:W-:Y:S01]  /*1ae0*/  IMAD.MOV.U32 R6, RZ, RZ, R14 ;  /* 0x000000ffff067224 */ /* 0x004fe200078e000e */
[----:B------:R-:W-:Y:S01]  /*1af0*/  LEA.HI R14, R28, R20, RZ, 0x4 ;  /* 0x000000141c0e7211 */ /* 0x000fe200078f20ff */
[----:B------:R-:W-:Y:S01]  /*1b00*/  IMAD.IADD R7, R15, 0x1, R22 ;  /* 0x000000010f077824 */ /* 0x000fe200078e0216 */
[C---:B------:R-:W-:Y:S01]  /*1b10*/  LEA R12, P0, R10.reuse, c[0x0][0x190], 0x1 ;  /* 0x000064000a0c7a11 */ /* 0x040fe200078008ff */
[----:B------:R-:W-:Y:S01]  /*1b20*/  USHF.L.U32 UR19, UR6, 0x6, URZ ;  /* 0x0000000606137899 */ /* 0x000fe2000800063f */
[----:B------:R-:W-:Y:S01]  /*1b30*/  SHF.R.S32.HI R5, RZ, 0x4, R14 ;  /* 0x00000004ff057819 */ /* 0x000fe2000001140e */
[----:B------:R-:W-:Y:S01]  /*1b40*/  UIADD3 UR16, UR23, UR16, URZ ;  /* 0x0000001017107290 */ /* 0x000fe2000fffe03f */
[----:B------:R-:W-:Y:S01]  /*1b50*/  LEA.HI.X R13, R10, c[0x0][0x194], R0, 0x1, P0 ;  /* 0x000065000a0d7a11 */ /* 0x000fe200000f0c00 */
[----:B------:R-:W-:Y:S01]  /*1b60*/  IMAD.WIDE.U32 R40, R27, c[0x0][0x178], R6 ;  /* 0x00005e001b287a25 */ /* 0x000fe200078e0006 */
[----:B------:R-:W-:Y:S01]  /*1b70*/  LEA.HI R0, R14, R5, RZ, 0x1 ;  /* 0x000000050e007211 */ /* 0x000fe200078f08ff */
[----:B------:R1:W-:Y:S01]  /*1b80*/  LDGSTS.E.BYPASS.LTC128B.128 [R26+0x7080], [R8.64], !P5 ;  /* 0x07080000081a7fae */ /* 0x0003e2000e901d4e */
[----:B------:R-:W-:Y:S01]  /*1b90*/  USHF.L.U32 UR6, UR17, 0x7, URZ ;  /* 0x0000000711067899 */ /* 0x000fe2000800063f */
[----:B---3--:R-:W-:Y:S01]  /*1ba0*/  IMAD.U32 R3, RZ, RZ, UR23 ;  /* 0x00000017ff037e24 */ /* 0x008fe2000f8e00ff */
[----:B------:R-:W-:Y:S01]  /*1bb0*/  LOP3.LUT R3, R0, 0xfffffffe, RZ, 0xc0, !PT ;  /* 0xfffffffe00037812 */ /* 0x000fe200078ec0ff */
[----:B------:R-:W-:Y:S01]  /*1bc0*/  IMAD R0, R30, c[0x0][0x178], RZ ;  /* 0x00005e001e007a24 */ /* 0x000fe200078e02ff */
[----:B------:R-:W-:Y:S01]  /*1bd0*/  STL.64 [R1+0x28], R40 ;  /* 0x0000282801007387 */ /* 0x000fe20000100a00 */
[----:B------:R-:W-:-:S02]  /*1be0*/  IMAD.U32 R2, RZ, RZ, UR22 ;  /* 0x00000016ff027e24 */ /* 0x000fc4000f8e00ff */
[----:B------:R-:W-:Y:S01]  /*1bf0*/  IMAD R0, R27, c[0x0][0x17c], R0 ;  /* 0x00005f001b007a24 */ /* 0x000fe200078e0200 */
[----:B------:R2:W-:Y:S01]  /*1c00*/  LDGSTS.E.BYPASS.LTC128B.128 [R26+0x80], [R12.64], !P4 ;  /* 0x000800000c1a7fae */ /* 0x0005e2000e101d4e */
[----:B------:R-:W-:Y:S01]  /*1c10*/  IMAD.U32 R6, RZ, RZ, UR16 ;  /* 0x00000010ff067e24 */ /* 0x000fe2000f8e00ff */
[----:B------:R-:W-:Y:S01]  /*1c20*/  USHF.L.U64.HI UR16, UR4, UR18, UR5 ;  /* 0x0000001204107299 */ /* 0x000fe20008010205 */
[----:B------:R-:W-:Y:S01]  /*1c30*/  IMAD.IADD R36, R41, 0x1, R0 ;  /* 0x0000000129247824 */ /* 0x000fe200078e0200 */
[----:B------:R-:W-:Y:S01]  /*1c40*/  LEA R0, P0, R2, R40, 0x7 ;  /* 0x0000002802007211 */ /* 0x000fe200078038ff */
[----:B------:R-:W-:Y:S01]  /*1c50*/  IMAD.IADD R200, R5, 0x1, -R3 ;  /* 0x0000000105c87824 */ /* 0x000fe200078e0a03 */
[----:B------:R-:W-:Y:S01]  /*1c60*/  ISETP.GT.AND P4, PT, R20, 0x1f, PT ;  /* 0x0000001f1400780c */ /* 0x000fe20003f84270 */
[----:B------:R-:W-:Y:S01]  /*1c70*/  IMAD R5, R30, c[0x0][0x208], RZ ;  /* 0x000082001e057a24 */ /* 0x000fe200078e02ff */
[----:B------:R-:W-:Y:S01]  /*1c80*/  LEA.HI.X R6, R2, R36, R6, 0x7, P0 ;  /* 0x0000002402067211 */ /* 0x000fe200000f3c06 */
[----:B------:R-:W-:Y:S01]  /*1c90*/  IMAD.IADD R3, R17, 0x1, R23 ;  /* 0x0000000111037824 */ /* 0x000fe200078e0217 */
[----:B------:R3:W-:Y:S01]  /*1ca0*/  STL [R1+0x3c], R36 ;  /* 0x00003c2401007387 */ /* 0x0007e20000100800 */
[----:B------:R-:W-:-:S02]  /*1cb0*/  IMAD.MOV.U32 R2, RZ, RZ, R16 ;  /* 0x000000ffff027224 */ /* 0x000fc400078e0010 */
[----:B------:R-:W-:Y:S01]  /*1cc0*/  IMAD R10, R27, c[0x0][0x20c], R5 ;  /* 0x000083001b0a7a24 */ /* 0x000fe200078e0205 */
[----:B-1----:R-:W-:-:S04]  /*1cd0*/  IADD3 R8, P5, R12, UR19, RZ ;  /* 0x000000130c087c10 */ /* 0x002fc8000ffbe0ff */
[----:B------:R-:W-:Y:S02]  /*1ce0*/  IADD3.X R9, R13, UR20, RZ, P5, !PT ;  /* 0x000000140d097c10 */ /* 0x000fe4000affe4ff */
[----:B------:R-:W-:Y:S02]  /*1cf0*/  ISETP.GE.AND P5, PT, R4, c[0x0][0x1fc], PT ;  /* 0x00007f0004007a0c */ /* 0x000fe40003fa6270 */
[----:B------:R-:W-:Y:S01]  /*1d00*/  LEA R4, P0, R0, c[0x0][0x160], 0x1 ;  /* 0x0000580000047a11 */ /* 0x000fe200078008ff */
[----:B------:R1:W-:Y:S01]  /*1d10*/  LDGSTS.E.BYPASS.LTC128B.128 [R26+0x1080], [R8.64], !P3 ;  /* 0x01080000081a7fae */ /* 0x0003e2000d901d4e */
[----:B--2---:R-:W-:Y:S02]  /*1d20*/  LEA.HI R13, R28, R20, RZ, 0x5 ;  /* 0x000000141c0d7211 */ /* 0x004fe400078f28ff */
[----:B------:R-:W-:Y:S01]  /*1d30*/  LEA.HI.X R5, R0, c[0x0][0x164], R6, 0x1, P0 ;  /* 0x0000590000057a11 */ /* 0x000fe200000f0c06 */
[----:B------:R-:W-:Y:S02]  /*1d40*/  IMAD.U32 R0, RZ, RZ, UR6 ;  /* 0x00000006ff007e24 */ /* 0x000fe4000f8e00ff */
[----:B---3--:R-:W-:Y:S01]  /*1d50*/  IMAD.WIDE.U32 R36, R27, c[0x0][0x208], R2 ;  /* 0x000082001b247a25 */ /* 0x008fe200078e0002 */
[----:B------:R-:W-:-:S02]  /*1d60*/  IADD3 R2, P0, R8, UR19, RZ ;  /* 0x0000001308027c10 */ /* 0x000fc4000ff1e0ff */
[----:B------:R-:W-:Y:S01]  /*1d70*/  IADD3 R12, -R32, UR10, -R0 ;  /* 0x0000000a200c7c10 */ /* 0x000fe2000fffe900 */
[----:B------:R-:W-:Y:S01]  /*1d80*/  IMAD.IADD R23, R37, 0x1, R10 ;  /* 0x0000000125177824 */ /* 0x000fe200078e020a */
[----:B------:R-:W-:Y:S01]  /*1d90*/  IADD3.X R3, R9, UR20, RZ, P0, !PT ;  /* 0x0000001409037c10 */ /* 0x000fe200087fe4ff */
[----:B------:R-:W-:Y:S01]  /*1da0*/  IMAD.MOV.U32 R22, RZ, RZ, R36 ;  /* 0x000000ffff167224 */ /* 0x000fe200078e0024 */
[----:B------:R-:W-:Y:S01]  /*1db0*/  IADD3 R6, P0, R2, UR19, RZ ;  /* 0x0000001302067c10 */ /* 0x000fe2000ff1e0ff */
[----:B------:R-:W-:Y:S01]  /*1dc0*/  USHF.L.U32 UR19, UR4, 0x6, URZ ;  /* 0x0000000604137899 */ /* 0x000fe2000800063f */
[C---:B------:R-:W-:Y:S01]  /*1dd0*/  ISETP.LT.OR P3, PT, R12.reuse, 0x1, P6 ;  /* 0x000000010c00780c */ /* 0x040fe20003761670 */
[----:B------:R2:W-:Y:S01]  /*1de0*/  LDGSTS.E.BYPASS.LTC128B.128 [R26+0x2080], [R2.64], !P2 ;  /* 0x02080000021a7fae */ /* 0x0005e2000d101d4e */
[----:B------:R-:W-:Y:S01]  /*1df0*/  IADD3.X R7, R3, UR20, RZ, P0, !PT ;  /* 0x0000001403077c10 */ /* 0x000fe200087fe4ff */
[----:B------:R-:W-:Y:S01]  /*1e00*/  ULDC.64 UR4, c[0x0][0x208] ;  /* 0x0000820000047ab9 */ /* 0x000fe20000000a00 */
[----:B------:R-:W-:Y:S01]  /*1e10*/  SHF.R.S32.HI R0, RZ, 0x1f, R13 ;  /* 0x0000001fff007819 */ /* 0x000fe2000001140d */
[----:B------:R-:W-:Y:S01]  /*1e20*/  USHF.L.U64.HI UR21, UR4, UR21, UR5 ;  /* 0x0000001504157299 */ /* 0x000fe20008010205 */
[C---:B------:R-:W-:Y:S01]  /*1e30*/  ISETP.LT.OR P0, PT, R12.reuse, 0x21, P6 ;  /* 0x000000210c00780c */ /* 0x040fe20003701670 */
[----:B------:R3:W-:Y:S01]  /*1e40*/  LDGSTS.E.BYPASS.LTC128B.128 [R26+0x3080], [R6.64], !P1 ;  /* 0x03080000061a7fae */ /* 0x0007e2000c901d4e */
[----:B------:R-:W-:Y:S01]  /*1e50*/  USHF.R.S32.HI UR5, URZ, 0x1f, UR6 ;  /* 0x0000001f3f057899 */ /* 0x000fe20008011406 */
[----:B------:R-:W-:Y:S01]  /*1e60*/  ISETP.LT.OR P2, PT, R12, 0x61, P6 ;  /* 0x000000610c00780c */ /* 0x000fe20003741670 */
[----:B------:R-:W-:Y:S01]  /*1e70*/  USHF.L.U32 UR22, UR4, 0x7, URZ ;  /* 0x0000000704167899 */ /* 0x000fe2000800063f */
[----:B------:R-:W0:Y:S01]  /*1e80*/  LDGDEPBAR ;  /* 0x00000000000079af */ /* 0x000e220000000000 */
[----:B------:R-:W-:-:S03]  /*1e90*/  UIMAD UR20, UR21, UR17, URZ ;  /* 0x00000011151472a4 */ /* 0x000fc6000f8e023f */
[----:B------:R4:W-:Y:S01]  /*1ea0*/  LDGSTS.E.BYPASS.LTC128B.128 [R26+0x8080], [R4.64], !P3 ;  /* 0x08080000041a7fae */ /* 0x0009e2000d901d4e */
[----:B------:R-:W-:Y:S01]  /*1eb0*/  ISETP.LT.OR P3, PT, R12, 0x41, P6 ;  /* 0x000000410c00780c */ /* 0x000fe20003761670 */
[----:B------:R-:W-:Y:S01]  /*1ec0*/  IMAD.U32 R16, RZ, RZ, UR22 ;  /* 0x00000016ff107e24 */ /* 0x000fe2000f8e00ff */
[----:B------:R-:W-:Y:S01]  /*1ed0*/  UIMAD UR20, UR7, UR22, UR20 ;  /* 0x00000016071472a4 */ /* 0x000fe2000f8e0214 */
[----:B------:R-:W-:Y:S02]  /*1ee0*/  STL.64 [R1+0x20], R36 ;  /* 0x0000202401007387 */ /* 0x000fe40000100a00 */
[----:B------:R-:W-:Y:S02]  /*1ef0*/  ULDC UR7, c[0x0][0x20c] ;  /* 0x0000830000077ab9 */ /* 0x000fe40000000800 */
[----:B------:R-:W-:Y:S01]  /*1f00*/  USHF.L.U64.HI UR18, UR4, UR18, UR7 ;  /* 0x0000001204127299 */ /* 0x000fe20008010207 */
[----:B------:R-:W-:Y:S01]  /*1f10*/  STL.64 [R1+0x18], R22 ;  /* 0x0000181601007387 */ /* 0x000fe20000100a00 */
[----:B--2---:R-:W-:-:S04]  /*1f20*/  IADD3 R2, P1, R4, UR19, RZ ;  /* 0x0000001304027c10 */ /* 0x004fc8000ff3e0ff */
[----:B------:R-:W-:Y:S01]  /*1f30*/  IADD3.X R3, R5, UR16, RZ, P1, !PT ;  /* 0x0000001005037c10 */ /* 0x000fe20008ffe4ff */
[----:B---3--:R-:W-:-:S04]  /*1f40*/  IMAD.WIDE.U32 R6, R16, UR17, R22 ;  /* 0x0000001110067c25 */ /* 0x008fc8000f8e0016 */
[----:B------:R2:W-:Y:S01]  /*1f50*/  LDGSTS.E.BYPASS.LTC128B.128 [R26+0x9080], [R2.64], !P0 ;  /* 0x09080000021a7fae */ /* 0x0005e2000c101d4e */
[----:B------:R-:W-:Y:S01]  /*1f60*/  IADD3 R7, R7, UR20, RZ ;  /* 0x0000001407077c10 */ /* 0x000fe2000fffe0ff */
[----:B------:R-:W-:Y:S01]  /*1f70*/  USHF.L.U32 UR20, UR4, 0x6, URZ ;  /* 0x0000000604147899 */ /* 0x000fe2000800063f */
[----:B----4-:R-:W-:Y:S01]  /*1f80*/  SHF.R.S32.HI R5, RZ, 0x5, R13 ;  /* 0x00000005ff057819 */ /* 0x010fe2000001140d */
[----:B------:R-:W-:-:S03]  /*1f90*/  UIADD3 UR4, UR17, 0x1, URZ ;  /* 0x0000000111047890 */ /* 0x000fc6000fffe03f */
[----:B------:R-:W-:Y:S01]  /*1fa0*/  LEA.HI R0, R0, R5, RZ, 0x2 ;  /* 0x0000000500007211 */ /* 0x000fe200078f10ff */
[----:B------:R-:W-:-:S03]  /*1fb0*/  UISETP.GE.AND UP0, UPT, UR4, UR8, UPT ;  /* 0x000000080400728c */ /* 0x000fc6000bf06270 */
[----:B-1----:R-:W-:Y:S02]  /*1fc0*/  LOP3.LUT R9, R0, 0xfffffffc, RZ, 0xc0, !PT ;  /* 0xfffffffc00097812 */ /* 0x002fe400078ec0ff */
[----:B------:R-:W-:-:S03]  /*1fd0*/  @!P4 IADD3 R0, P1, R38, UR6, RZ ;  /* 0x000000062600cc10 */ /* 0x000fc6000ff3e0ff */
[----:B------:R-:W-:Y:S01]  /*1fe0*/  IMAD.IADD R15, R5, 0x1, -R9 ;  /* 0x00000001050f7824 */ /* 0x000fe200078e0a09 */
[----:B------:R-:W-:Y:S02]  /*1ff0*/  @!P4 IADD3.X R8, R35, UR5, RZ, P1, !PT ;  /* 0x000000052308cc10 */ /* 0x000fe40008ffe4ff */
[----:B------:R-:W-:-:S04]  /*2000*/  @!P4 LEA R10, P1, R0, c[0x0][0x258], 0x2 ;  /* 0x00009600000aca11 */ /* 0x000fc800078210ff */
[----:B------:R-:W-:Y:S01]  /*2010*/  @!P4 LEA.HI.X R11, R0, c[0x0][0x25c], R8, 0x2, P1 ;  /* 0x00009700000bca11 */ /* 0x000fe200008f1408 */
[----:B------:R-:W-:Y:S01]  /*2020*/  @!P4 IMAD.SHL.U32 R0, R20, 0x10, RZ ;  /* 0x000000101400c824 */ /* 0x000fe200078e00ff */
[----:B--2---:R-:W-:-:S04]  /*2030*/  IADD3 R2, P0, R2, UR19, RZ ;  /* 0x0000001302027c10 */ /* 0x004fc8000ff1e0ff */
[----:B------:R-:W-:Y:S02]  /*2040*/  IADD3.X R3, R3, UR16, RZ, P0, !PT ;  /* 0x0000001003037c10 */ /* 0x000fe400087fe4ff */
[----:B------:R-:W-:Y:S02]  /*2050*/  IADD3 R8, P1, R2, UR19, RZ ;  /* 0x0000001302087c10 */ /* 0x000fe4000ff3e0ff */
[C---:B------:R-:W-:Y:S01]  /*2060*/  LEA R4, P0, R6.reuse, c[0x0][0x1f0], 0x1 ;  /* 0x00007c0006047a11 */ /* 0x040fe200078008ff */
[----:B------:R1:W-:Y:S01]  /*2070*/  LDGSTS.E.BYPASS.LTC128B.128 [R26+0xa080], [R2.64], !P3 ;  /* 0x0a080000021a7fae */ /* 0x0003e2000d901d4e */
[----:B------:R-:W-:Y:S02]  /*2080*/  IADD3.X R9, R3, UR16, RZ, P1, !PT ;  /* 0x0000001003097c10 */ /* 0x000fe40008ffe4ff */
[----:B------:R-:W-:Y:S02]  /*2090*/  LEA.HI.X R5, R6, c[0x0][0x1f4], R7, 0x1, P0 ;  /* 0x00007d0006057a11 */ /* 0x000fe400000f0c07 */
[C---:B------:R-:W-:Y:S01]  /*20a0*/  ISETP.LT.OR P1, PT, R12.reuse, 0x1, P5 ;  /* 0x000000010c00780c */ /* 0x040fe20002f21670 */
[----:B------:R2:W-:Y:S01]  /*20b0*/  LDGSTS.E.BYPASS.LTC128B.128 [R26+0xb080], [R8.64], !P2 ;  /* 0x0b080000081a7fae */ /* 0x0005e2000d101d4e */
[----:B------:R-:W-:-:S02]  /*20c0*/  ISETP.LT.OR P0, PT, R12, 0x21, P5 ;  /* 0x000000210c00780c */ /* 0x000fc40002f01670 */
[----:B------:R-:W-:Y:S01]  /*20d0*/  ISETP.LT.OR P3, PT, R12, 0x41, P5 ;  /* 0x000000410c00780c */ /* 0x000fe20002f61670 */
[----:B------:R3:W-:Y:S04]  /*20e0*/  @!P4 LDGSTS.E.BYPASS.LTC128B.128 [R0+0x18080], [R10.64] ;  /* 0x180800000a00cfae */ /* 0x0007e8000b901d4e */
[----:B------:R-:W0:Y:S04]  /*20f0*/  LDGDEPBAR ;  /* 0x00000000000079af */ /* 0x000e280000000000 */
[----:B------:R4:W-:Y:S01]  /*2100*/  LDGSTS.E.BYPASS.LTC128B.128 [R26+0x10080], [R4.64], !P1 ;  /* 0x10080000041a7fae */ /* 0x0009e2000c901d4e */
[----:B-1----:R-:W-:-:S04]  /*2110*/  IADD3 R2, P2, R4, UR20, RZ ;  /* 0x0000001404027c10 */ /* 0x002fc8000ff5e0ff */
[----:B------:R-:W-:Y:S02]  /*2120*/  IADD3.X R3, R5, UR18, RZ, P2, !PT ;  /* 0x0000001205037c10 */ /* 0x000fe400097fe4ff */
[----:B--2---:R-:W-:Y:S02]  /*2130*/  LOP3.LUT R8, R14, 0xfffffff0, RZ, 0xc0, !PT ;  /* 0xfffffff00e087812 */ /* 0x004fe400078ec0ff */
[----:B------:R-:W-:Y:S01]  /*2140*/  ISETP.LT.OR P2, PT, R12, 0x61, P5 ;  /* 0x000000610c00780c */ /* 0x000fe20002f41670 */
[----:B------:R1:W-:Y:S01]  /*2150*/  LDGSTS.E.BYPASS.LTC128B.128 [R26+0x11080], [R2.64], !P0 ;  /* 0x11080000021a7fae */ /* 0x0003e2000c101d4e */
[----:B---3--:R-:W-:Y:S02]  /*2160*/  IMAD.SHL.U32 R11, R29, 0x40, RZ ;  /* 0x000000401d0b7824 */ /* 0x008fe400078e00ff */
[----:B------:R-:W-:Y:S02]  /*2170*/  IMAD.IADD R8, R20, 0x1, -R8 ;  /* 0x0000000114087824 */ /* 0x000fe400078e0a08 */
[----:B------:R-:W-:-:S03]  /*2180*/  IMAD.IADD R12, R19, 0x1, R24 ;  /* 0x00000001130c7824 */ /* 0x000fc600078e0218 */
[----:B------:R-:W-:Y:S02]  /*2190*/  SHF.R.S32.HI R0, RZ, 0x1f, R8 ;  /* 0x0000001fff007819 */ /* 0x000fe40000011408 */
[----:B----4-:R-:W-:Y:S02]  /*21a0*/  IADD3 R5, P0, R34, UR6, RZ ;  /* 0x0000000622057c10 */ /* 0x010fe4000ff1e0ff */
[----:B------:R-:W-:Y:S02]  /*21b0*/  LEA.HI R10, R0, R8, RZ, 0x3 ;  /* 0x00000008000a7211 */ /* 0x000fe400078f18ff */
[----:B------:R-:W-:Y:S02]  /*21c0*/  IADD3.X R9, R33, UR5, RZ, P0, !PT ;  /* 0x0000000521097c10 */ /* 0x000fe400087fe4ff */
[----:B------:R-:W-:Y:S02]  /*21d0*/  LOP3.LUT R0, R10, 0xfffffff8, RZ, 0xc0, !PT ;  /* 0xfffffff80a007812 */ /* 0x000fe400078ec0ff */
[----:B------:R-:W-:-:S03]  /*21e0*/  IADD3 R14, P0, R11, R18, RZ ;  /* 0x000000120b0e7210 */ /* 0x000fc60007f1e0ff */
[----:B------:R-:W-:Y:S01]  /*21f0*/  IMAD.IADD R0, R8, 0x1, -R0 ;  /* 0x0000000108007824 */ /* 0x000fe200078e0a00 */
[----:B------:R-:W-:Y:S01]  /*2200*/  LEA.HI R8, R28, R20, RZ, 0x7 ;  /* 0x000000141c087211 */ /* 0x000fe200078f38ff */
[----:B------:R2:W-:Y:S03]  /*2210*/  STL [R1+0x54], R14 ;  /* 0x0000540e01007387 */ /* 0x0005e60000100800 */
[----:B------:R-:W-:Y:S02]  /*2220*/  SHF.R.S32.HI R201, RZ, 0x7, R8 ;  /* 0x00000007ffc97819 */ /* 0x000fe40000011408 */
[----:B-1----:R-:W-:-:S04]  /*2230*/  IADD3 R2, P1, R2, UR20, RZ ;  /* 0x0000001402027c10 */ /* 0x002fc8000ff3e0ff */
[----:B------:R-:W-:Y:S02]  /*2240*/  IADD3.X R3, R3, UR18, RZ, P1, !PT ;  /* 0x0000001203037c10 */ /* 0x000fe40008ffe4ff */
[----:B------:R-:W-:-:S03]  /*2250*/  IADD3 R6, P1, R2, UR20, RZ ;  /* 0x0000001402067c10 */ /* 0x000fc6000ff3e0ff */
[----:B------:R1:W-:Y:S01]  /*2260*/  LDGSTS.E.BYPASS.LTC128B.128 [R26+0x12080], [R2.64], !P3 ;  /* 0x12080000021a7fae */ /* 0x0003e2000d901d4e */
[----:B------:R-:W-:Y:S02]  /*2270*/  IADD3.X R7, R3, UR18, RZ, P1, !PT ;  /* 0x0000001203077c10 */ /* 0x000fe40008ffe4ff */
[----:B------:R-:W-:-:S03]  /*2280*/  LEA R4, P1, R5, c[0x0][0x280], 0x2 ;  /* 0x0000a00005047a11 */ /* 0x000fc600078210ff */
[----:B------:R3:W-:Y:S01]  /*2290*/  LDGSTS.E.BYPASS.LTC128B.128 [R26+0x13080], [R6.64], !P2 ;  /* 0x13080000061a7fae */ /* 0x0007e2000d101d4e */
[----:B------:R-:W-:Y:S02]  /*22a0*/  LEA.HI.X R5, R5, c[0x0][0x284], R9, 0x2, P1 ;  /* 0x0000a10005057a11 */ /* 0x000fe400008f1409 */
[----:B------:R-:W-:Y:S01]  /*22b0*/  PLOP3.LUT P1, PT, PT, PT, UP0, 0x80, 0x0 ;  /* 0x000000000000781c */ /* 0x000fe20003f2f008 */
[----:B-1----:R-:W-:Y:S02]  /*22c0*/  @!P4 IMAD.SHL.U32 R3, R20, 0x10, RZ ;  /* 0x000000101403c824 */ /* 0x002fe400078e00ff */
[----:B------:R-:W-:-:S03]  /*22d0*/  IMAD.SHL.U32 R2, R201, 0x8, RZ ;  /* 0x00000008c9027824 */ /* 0x000fc600078e00ff */
[----:B------:R1:W-:Y:S01]  /*22e0*/  @!P4 LDGSTS.E.BYPASS.LTC128B.128 [R3+0x18480], [R4.64] ;  /* 0x184800000403cfae */ /* 0x0003e2000b901d4e */
[----:B---3--:R-:W-:Y:S01]  /*22f0*/  IMAD.SHL.U32 R6, R10, 0x40, RZ ;  /* 0x000000400a067824 */ /* 0x008fe200078e00ff */
[----:B--2---:R-:W-:Y:S01]  /*2300*/  LOP3.LUT R14, R2, 0x8, RZ, 0xc0, !PT ;  /* 0x00000008020e7812 */ /* 0x004fe200078ec0ff */
        /* <DEDUP_REMOVED lines=54> */
.L_x_1739:
[----:B--2---:R-:W-:Y:S05]  /*2670*/  BSYNC B0 ;  /* 0x0000000000007941 */ /* 0x004fea0003800000 */
.L_x_1738:
[----:B-1----:R-:W-:Y:S01]  /*2680*/  LEA.HI R3, R28, R20, RZ, 0x2 ;  /* 0x000000141c037211 */ /* 0x002fe200078f10ff */
[----:B------:R-:W-:Y:S01]  /*2690*/  IMAD.SHL.U32 R8, R15, 0x10, RZ ;  /* 0x000000100f087824 */ /* 0x000fe200078e00ff */
[----:B------:R-:W-:Y:S01]  /*26a0*/  LOP3.LUT R5, R13, 0xffffffe0, RZ, 0xc0, !PT ;  /* 0xffffffe00d057812 */ /* 0x000fe200078ec0ff */
[----:B------:R-:W-:Y:S01]  /*26b0*/  IMAD.MOV.U32 R206, RZ, RZ, 0x20 ;  /* 0x00000020ffce7424 */ /* 0x000fe200078e00ff */
[----:B------:R-:W-:Y:S01]  /*26c0*/  LOP3.LUT R4, R3, 0x3ffffffc, RZ, 0xc0, !PT ;  /* 0x3ffffffc03047812 */ /* 0x000fe200078ec0ff */
[----:B------:R-:W-:Y:S01]  /*26d0*/  IMAD.MOV.U32 R223, RZ, RZ, 0x40 ;  /* 0x00000040ffdf7424 */ /* 0x000fe200078e00ff */
[----:B------:R-:W-:Y:S01]  /*26e0*/  LOP3.LUT P3, RZ, R0, 0x2, RZ, 0xc0, !PT ;  /* 0x0000000200ff7812 */ /* 0x000fe2000786c0ff */
[C---:B------:R-:W-:Y:S01]  /*26f0*/  IMAD.IADD R11, R20.reuse, 0x1, -R5 ;  /* 0x00000001140b7824 */ /* 0x040fe200078e0a05 */
[--C-:B------:R-:W-:Y:S01]  /*2700*/  SHF.R.S32.HI R5, RZ, 0x2, R3.reuse ;  /* 0x00000002ff057819 */ /* 0x100fe20000011403 */
[----:B------:R-:W-:Y:S01]  /*2710*/  IMAD.IADD R20, R20, 0x1, -R4 ;  /* 0x0000000114147824 */ /* 0x000fe200078e0a04 */
[----:B------:R-:W-:Y:S01]  /*2720*/  LOP3.LUT P0, RZ, R0, 0x4, RZ, 0xc0, !PT ;  /* 0x0000000400ff7812 */ /* 0x000fe2000780c0ff */
[----:B------:R-:W-:Y:S01]  /*2730*/  IMAD.SHL.U32 R4, R31, 0x40, RZ ;  /* 0x000000401f047824 */ /* 0x000fe200078e00ff */
[----:B------:R-:W-:Y:S01]  /*2740*/  SHF.R.S32.HI R3, RZ, 0x1f, R3 ;  /* 0x0000001fff037819 */ /* 0x000fe20000011403 */
[----:B------:R-:W-:Y:S01]  /*2750*/  IMAD.SHL.U32 R0, R32, 0x8, RZ ;  /* 0x0000000820007824 */ /* 0x000fe200078e00ff */
[----:B------:R-:W-:Y:S01]  /*2760*/  LEA.HI R7, R201, R201, RZ, 0x1 ;  /* 0x000000c9c9077211 */ /* 0x000fe200078f08ff */
[----:B------:R-:W0:Y:S01]  /*2770*/  LDGDEPBAR ;  /* 0x00000000000079af */ /* 0x000e220000000000 */
[----:B------:R-:W-:Y:S01]  /*2780*/  LOP3.LUT R10, R4, 0x1c0, RZ, 0xc0, !PT ;  /* 0x000001c0040a7812 */ /* 0x000fe200078ec0ff */
[----:B------:R-:W-:Y:S01]  /*2790*/  CS2R R126, SRZ ;  /* 0x00000000007e7805 */ /* 0x000fe2000001ff00 */
        /* <DEDUP_REMOVED lines=15> */
[----:B------:R-:W-:Y:S01]  /*2890*/  IMAD.IADD R9, R201, 0x1, -R3 ;  /* 0x00000001c9097824 */ /* 0x000fe200078e0a03 */
[----:B------:R-:W-:Y:S01]  /*28a0*/  SHF.R.S32.HI R0, RZ, 0x1f, R11 ;  /* 0x0000001fff007819 */ /* 0x000fe2000001140b */
[C---:B------:R-:W-:Y:S01]  /*28b0*/  IMAD R201, R200.reuse, 0x2, R201 ;  /* 0x00000002c8c97824 */ /* 0x040fe200078e02c9 */
[----:B------:R-:W-:Y:S01]  /*28c0*/  R2P PR, R31, 0x6 ;  /* 0x000000061f007804 */ /* 0x000fe20000000000 */
[----:B------:R-:W-:Y:S01]  /*28d0*/  IMAD R200, R200, 0x200, R6 ;  /* 0x00000200c8c87824 */ /* 0x000fe200078e0206 */
[----:B------:R-:W-:Y:S01]  /*28e0*/  LEA.HI R0, R0, R11, RZ, 0x2 ;  /* 0x0000000b00007211 */ /* 0x000fe200078f10ff */
[----:B------:R-:W-:Y:S01]  /*28f0*/  IMAD.SHL.U32 R3, R4, 0x40, RZ ;  /* 0x0000004004037824 */ /* 0x000fe200078e00ff */
[----:B------:R-:W-:Y:S01]  /*2900*/  SEL R180, R223, 0xffffffc0, !P0 ;  /* 0xffffffc0dfb47807 */ /* 0x000fe20004000000 */
[----:B------:R-:W-:Y:S01]  /*2910*/  IMAD R5, R20, 0x2, R2 ;  /* 0x0000000214057824 */ /* 0x000fe200078e0202 */
[C---:B------:R-:W-:Y:S01]  /*2920*/  LEA.HI.SX32 R6, R0.reuse, R8, 0x1e ;  /* 0x0000000800067211 */ /* 0x040fe200078ff2ff */
[----:B------:R-:W-:Y:S01]  /*2930*/  IMAD.U32 R201, R201, 0x200, R7 ;  /* 0x00000200c9c97824 */ /* 0x000fe200078e0007 */
[----:B------:R-:W-:Y:S01]  /*2940*/  LOP3.LUT R0, R0, 0x7ffffffc, RZ, 0xc0, !PT ;  /* 0x7ffffffc00007812 */ /* 0x000fe200078ec0ff */
[----:B------:R-:W-:Y:S01]  /*2950*/  CS2R R116, SRZ ;  /* 0x0000000000747805 */ /* 0x000fe2000001ff00 */
        /* <DEDUP_REMOVED lines=9> */
[C---:B------:R-:W-:Y:S01]  /*29f0*/  IMAD.IADD R204, R201.reuse, 0x1, R203 ;  /* 0x00000001c9cc7824 */ /* 0x040fe200078e02cb */
        /* <DEDUP_REMOVED lines=16> */
[----:B-1----:R-:W-:Y:S01]  /*2b00*/  IMAD.SHL.U32 R6, R0, 0x2, RZ ;  /* 0x0000000200067824 */ /* 0x002fe200078e00ff */
[----:B------:R-:W-:Y:S01]  /*2b10*/  CS2R R94, SRZ ;  /* 0x00000000005e7805 */ /* 0x000fe2000001ff00 */
[----:B------:R-:W-:Y:S01]  /*2b20*/  CS2R R92, SRZ ;  /* 0x00000000005c7805 */ /* 0x000fe2000001ff00 */
[----:B------:R-:W-:Y:S01]  /*2b30*/  CS2R R98, SRZ ;  /* 0x0000000000627805 */ /* 0x000fe2000001ff00 */
[----:B------:R-:W-:Y:S01]  /*2b40*/  CS2R R96, SRZ ;  /* 0x0000000000607805 */ /* 0x000fe2000001ff00 */
[----:B------:R-:W-:Y:S01]  /*2b50*/  IADD3 R0, -R6, UR13, RZ ;  /* 0x0000000d06007c10 */ /* 0x000fe2000fffe1ff */
[----:B------:R1:W-:Y:S01]  /*2b60*/  STL [R1+0x30], R6 ;  /* 0x0000300601007387 */ /* 0x0003e20000100800 */
[----:B------:R-:W-:Y:S01]  /*2b70*/  CS2R R90, SRZ ;  /* 0x00000000005a7805 */ /* 0x000fe2000001ff00 */
[----:B------:R-:W-:Y:S01]  /*2b80*/  CS2R R88, SRZ ;  /* 0x0000000000587805 */ /* 0x000fe2000001ff00 */
[----:B------:R-:W-:Y:S01]  /*2b90*/  CS2R R86, SRZ ;  /* 0x0000000000567805 */ /* 0x000fe2000001ff00 */
[----:B------:R1:W-:Y:S01]  /*2ba0*/  STL [R1], R0 ;  /* 0x0000000001007387 */ /* 0x0003e20000100800 */
        /* <DEDUP_REMOVED lines=16> */
.L_x_1742:
[----:B------:R-:W-:Y:S04]  /*2cb0*/  DEPBAR.LE SB0, 0x1 ;  /* 0x000080400000791a */ /* 0x000fe80000000000 */
[----:B------:R-:W-:Y:S01]  /*2cc0*/  BAR.SYNC.DEFER_BLOCKING 0x0 ;  /* 0x0000000000007b1d */ /* 0x000fe20000010000 */
[----:B------:R-:W-:Y:S01]  /*2cd0*/  USHF.L.U32 UR4, UR5, 0xd, URZ ;  /* 0x0000000d05047899 */ /* 0x000fe2000800063f */
[----:B------:R-:W-:Y:S01]  /*2ce0*/  IMAD.U32 R3, RZ, RZ, UR5 ;  /* 0x00000005ff037e24 */ /* 0x000fe2000f8e00ff */
[----:B------:R-:W-:Y:S04]  /*2cf0*/  UIADD3 UR13, UR17, 0x1, URZ ;  /* 0x00000001110d7890 */ /* 0x000fe8000fffe03f */
[----:B-1----:R-:W-:Y:S01]  /*2d00*/  IADD3 R0, R207, UR4, RZ ;  /* 0x00000004cf007c10 */ /* 0x002fe2000fffe0ff */
        /* <DEDUP_REMOVED lines=120> */
[----:B------:R-:W3:Y:S01]  /*3490*/  LDL R220, [R1+0x4] ;  /* 0x0000040001dc7983 */ /* 0x000ee20000100800 */
[----:B------:R-:W-:Y:S02]  /*34a0*/  USHF.R.S32.HI UR4, URZ, 0x1f, UR13 ;  /* 0x0000001f3f047899 */ /* 0x000fe4000801140d */
[----:B------:R-:W-:Y:S01]  /*34b0*/  @!P4 LEA R132, R132, 0x80, 0x7 ;  /* 0x000000808484c811 */ /* 0x000fe200078e38ff */
[----:B------:R-:W4:Y:S01]  /*34c0*/  LDL R219, [R1+0x50] ;  /* 0x0000500001db7983 */ /* 0x000f220000100800 */
[----:B------:R-:W-:Y:S01]  /*34d0*/  UIMAD UR4, UR4, UR6, URZ ;  /* 0x00000006040472a4 */ /* 0x000fe2000f8e023f */
[----:B------:R-:W-:Y:S02]  /*34e0*/  IMAD.U32 R3, RZ, RZ, UR24 ;  /* 0x00000018ff037e24 */ /* 0x000fe4000f8e00ff */
        /* <DEDUP_REMOVED lines=11> */
[----:B----4-:R-:W-:Y:S02]  /*35a0*/  @!P4 IADD3 R137, P1, R132, R219, RZ ;  /* 0x000000db8489c210 */ /* 0x010fe40007f3e0ff */
[----:B------:R-:W-:Y:S02]  /*35b0*/  ISETP.LT.OR P3, PT, R136, 0x1, P6 ;  /* 0x000000018800780c */ /* 0x000fe40003761670 */
[----:B-----5:R-:W-:Y:S02]  /*35c0*/  LEA.HI.X R133, R134, R218, R133, 0x7, P2 ;  /* 0x000000da86857211 */ /* 0x020fe400010f3c85 */
        /* <DEDUP_REMOVED lines=27> */
.L_x_1740:
[----:B-12-4-:R-:W2:Y:S01]  /*3780*/  LDL R132, [R1+0x30] ;  /* 0x0000300001847983 */ /* 0x016ea20000100800 */
[----:B------:R-:W-:Y:S01]  /*3790*/  ULEA UR7, UR17, 0x1, 0x7 ;  /* 0x0000000111077891 */ /* 0x000fe2000f8e383f */
[----:B------:R-:W-:Y:S01]  /*37a0*/  IMAD.U32 R3, RZ, RZ, UR10 ;  /* 0x0000000aff037e24 */ /* 0x000fe2000f8e00ff */
[----:B------:R-:W-:Y:S01]  /*37b0*/  USHF.L.U32 UR6, UR12, 0x7, URZ ;  /* 0x000000070c067899 */ /* 0x000fe2000800063f */
[----:B------:R-:W3:Y:S01]  /*37c0*/  LDL R134, [R1] ;  /* 0x0000000001867983 */ /* 0x000ee20000100800 */
[----:B------:R-:W-:Y:S02]  /*37d0*/  USHF.L.U32 UR4, UR5, 0xd, URZ ;  /* 0x0000000d05047899 */ /* 0x000fe4000800063f */
[----:B------:R-:W-:Y:S01]  /*37e0*/  UIADD3 UR6, UR9, UR7, -UR6 ;  /* 0x0000000709067290 */ /* 0x000fe2000fffe806 */
[----:B------:R-:W0:Y:S01]  /*37f0*/  LDGDEPBAR ;  /* 0x00000000000079af */ /* 0x000e220000000000 */
[----:B------:R-:W-:Y:S04]  /*3800*/  UIADD3 UR13, UR17, 0x2, URZ ;  /* 0x00000002110d7890 */ /* 0x000fe8000fffe03f */
[----:B------:R-:W-:Y:S01]  /*3810*/  IADD3 R3, R213, UR6, -R3 ;  /* 0x00000006d5037c10 */ /* 0x000fe2000fffe803 */
[----:B------:R-:W-:Y:S04]  /*3820*/  UISETP.GE.AND UP0, UPT, UR13, UR8, UPT ;  /* 0x000000080d00728c */ /* 0x000fe8000bf06270 */
[----:B--2---:R-:W-:Y:S05]  /*3830*/  IMAD.IADD R133, R3, 0x1, -R132 ;  /* 0x0000000103857824 */ /* 0x004fea00078e0a84 */
[----:B---3--:R-:W-:Y:S02]  /*3840*/  IMNMX R132, R134, R133, PT ;  /* 0x0000008586847217 */ /* 0x008fe40003800200 */
        /* <DEDUP_REMOVED lines=19> */
[----:B------:R-:W-:Y:S02]  /*3980*/  ISETP.GT.AND P1, PT, R132, 0x21, PT ;  /* 0x000000218400780c */ /* 0x000fe40003f24270 */
[----:B------:R-:W-:Y:S01]  /*3990*/  ISETP.GT.AND P3, PT, R3, RZ, PT ;  /* 0x000000ff0300720c */ /* 0x000fe20003f64270 */
[--C-:B------:R-:W-:Y:S01]  /*39a0*/  FFMA.FTZ R225, R225, c[0x0][0x29c], -R209.reuse ;  /* 0x0000a700e1e17a23 */ /* 0x100fe200000108d1 */
[----:B------:R-:W-:Y:S02]  /*39b0*/  FSEL R214, R20, -INF , P2 ;  /* 0xff80000014d67808 */ /* 0x000fe40001000000 */
[----:B------:R-:W-:Y:S02]  /*39c0*/  FSEL R229, R6, -INF , P3 ;  /* 0xff80000006e57808 */ /* 0x000fe40001800000 */
[-C--:B------:R-:W-:Y:S03]  /*39d0*/  HMMA.16816.F32.BF16 R4, R144, R152.reuse, RZ ;  /* 0x000000989004723c */ /* 0x080fe600000418ff */
[----:B------:R-:W-:Y:S01]  /*39e0*/  FSEL R183, R21, -INF , P1 ;  /* 0xff80000015b77808 */ /* 0x000fe20000800000 */
[--C-:B------:R-:W-:Y:S01]  /*39f0*/  FFMA.FTZ R214, R214, c[0x0][0x29c], -R208.reuse ;  /* 0x0000a700d6d67a23 */ /* 0x100fe200000108d0 */
[----:B------:R-:W-:Y:S01]  /*3a00*/  ISETP.GT.AND P1, PT, R132, 0x30, PT ;  /* 0x000000308400780c */ /* 0x000fe20003f24270 */
[--C-:B------:R-:W-:Y:S01]  /*3a10*/  FFMA.FTZ R229, R229, c[0x0][0x29c], -R209.reuse ;  /* 0x0000a700e5e57a23 */ /* 0x100fe200000108d1 */
[----:B------:R-:W-:Y:S01]  /*3a20*/  ISETP.GT.AND P3, PT, R3, 0x10, PT ;  /* 0x000000100300780c */ /* 0x000fe20003f64270 */
[--C-:B------:R-:W-:Y:S01]  /*3a30*/  FFMA.FTZ R183, R183, c[0x0][0x29c], -R208.reuse ;  /* 0x0000a700b7b77a23 */ /* 0x100fe200000108d0 */
[----:B------:R-:W-:Y:S03]  /*3a40*/  ISETP.GT.AND P2, PT, R3, 0x21, PT ;  /* 0x000000210300780c */ /* 0x000fe60003f44270 */
        /* <DEDUP_REMOVED lines=13> */
[----:B------:R-:W-:Y:S02]  /*3b20*/  ISETP.GT.AND P3, PT, R3, 0x30, PT ;  /* 0x000000300300780c */ /* 0x000fe40003f64270 */
[----:B------:R-:W-:Y:S02]  /*3b30*/  FSEL R213, R35, -INF , P1 ;  /* 0xff80000023d57808 */ /* 0x000fe40000800000 */
[----:B------:R-:W-:Y:S02]  /*3b40*/  ISETP.GT.AND P1, PT, R132, 0x41, PT ;  /* 0x000000418400780c */ /* 0x000fe40003f24270 */
[----:B------:R-:W-:Y:S01]  /*3b50*/  FSEL R149, R36, -INF , P2 ;  /* 0xff80000024957808 */ /* 0x000fe20001000000 */
[--C-:B------:R-:W-:Y:S01]  /*3b60*/  FFMA.FTZ R213, R213, c[0x0][0x29c], -R209.reuse ;  /* 0x0000a700d5d57a23 */ /* 0x100fe200000108d1 */
[----:B------:R-:W-:Y:S02]  /*3b70*/  FSEL R143, R37, -INF , P1 ;  /* 0xff800000258f7808 */ /* 0x000fe40000800000 */
[----:B------:R-:W-:Y:S02]  /*3b80*/  ISETP.GT.AND P1, PT, R132, 0x50, PT ;  /* 0x000000508400780c */ /* 0x000fe40003f24270 */
[----:B------:R-:W-:Y:S02]  /*3b90*/  FSEL R215, R34, -INF , P3 ;  /* 0xff80000022d77808 */ /* 0x000fe40001800000 */
[C---:B------:R-:W-:Y:S02]  /*3ba0*/  ISETP.GT.AND P3, PT, R3.reuse, 0x40, PT ;  /* 0x000000400300780c */ /* 0x040fe40003f64270 */
[----:B------:R-:W-:Y:S01]  /*3bb0*/  ISETP.GT.AND P2, PT, R3, 0x41, PT ;  /* 0x000000410300780c */ /* 0x000fe20003f44270 */
[--C-:B------:R-:W-:Y:S01]  /*3bc0*/  FFMA.FTZ R215, R215, c[0x0][0x29c], -R209.reuse ;  /* 0x0000a700d7d77a23 */ /* 0x100fe200000108d1 */
[----:B------:R-:W-:Y:S02]  /*3bd0*/  FSEL R141, R48, -INF , P1 ;  /* 0xff800000308d7808 */ /* 0x000fe40000800000 */
        /* <DEDUP_REMOVED lines=8> */
[----:B------:R-:W-:Y:S01]  /*3c60*/  FSEL R140, R49, -INF , P3 ;  /* 0xff800000318c7808 */ /* 0x000fe20001800000 */
[--C-:B------:R-:W-:Y:S01]  /*3c70*/  FFMA.FTZ R242, R148, c[0x0][0x29c], -R209.reuse ;  /* 0x0000a70094f27a23 */ /* 0x100fe200000108d1 */
[----:B------:R-:W-:Y:S01]  /*3c80*/  ISETP.GT.AND P3, PT, R132, 0x60, PT ;  /* 0x000000608400780c */ /* 0x000fe20003f64270 */
[--C-:B------:R-:W-:Y:S01]  /*3c90*/  FFMA.FTZ R233, R150, c[0x0][0x29c], -R209.reuse ;  /* 0x0000a70096e97a23 */ /* 0x100fe200000108d1 */
[----:B------:R-:W-:Y:S02]  /*3ca0*/  ISETP.GT.AND P2, PT, R132, 0x61, PT ;  /* 0x000000618400780c */ /* 0x000fe40003f44270 */
[----:B------:R-:W-:Y:S02]  /*3cb0*/  ISETP.GT.AND P1, PT, R3, 0x60, PT ;  /* 0x000000600300780c */ /* 0x000fe40003f24270 */
[----:B------:R-:W-:Y:S02]  /*3cc0*/  IADD3 R32, R133, 0x40, RZ ;  /* 0x0000004085207810 */ /* 0x000fe40007ffe0ff */
[----:B------:R-:W-:Y:S02]  /*3cd0*/  FSEL R138, R52, -INF , P3 ;  /* 0xff800000348a7808 */ /* 0x000fe40001800000 */
[----:B------:R-:W-:Y:S02]  /*3ce0*/  FSEL R142, R54, -INF , P1 ;  /* 0xff800000368e7808 */ /* 0x000fe40000800000 */
[----:B------:R-:W-:Y:S01]  /*3cf0*/  ISETP.GT.AND P3, PT, R3, 0x61, PT ;  /* 0x000000610300780c */ /* 0x000fe20003f64270 */
[--C-:B------:R-:W-:Y:S01]  /*3d00*/  FFMA.FTZ R232, R138, c[0x0][0x29c], -R208.reuse ;  /* 0x0000a7008ae87a23 */ /* 0x100fe200000108d0 */
[----:B------:R-:W-:Y:S01]  /*3d10*/  FSEL R35, R53, -INF , P2 ;  /* 0xff80000035237808 */ /* 0x000fe20001000000 */
[--C-:B------:R-:W-:Y:S01]  /*3d20*/  FFMA.FTZ R245, R142, c[0x0][0x29c], -R209.reuse ;  /* 0x0000a7008ef57a23 */ /* 0x100fe200000108d1 */
[C---:B------:R-:W-:Y:S02]  /*3d30*/  ISETP.GT.AND P2, PT, R132.reuse, 0x70, PT ;  /* 0x000000708400780c */ /* 0x040fe40003f44270 */
[----:B------:R-:W-:Y:S01]  /*3d40*/  ISETP.GT.AND P1, PT, R132, 0x71, PT ;  /* 0x000000718400780c */ /* 0x000fe20003f24270 */
[--C-:B------:R-:W-:Y:S01]  /*3d50*/  FFMA.FTZ R231, R35, c[0x0][0x29c], -R208.reuse ;  /* 0x0000a70023e77a23 */ /* 0x100fe200000108d0 */
[----:B------:R-:W-:Y:S02]  /*3d60*/  IADD3 R133, R133, 0x48, RZ ;  /* 0x0000004885857810 */ /* 0x000fe40007ffe0ff */
[----:B------:R-:W-:Y:S02]  /*3d70*/  IMNMX R32, R134, R32, PT ;  /* 0x0000002086207217 */ /* 0x000fe40003800200 */
[----:B------:R-:W-:Y:S02]  /*3d80*/  FSEL R139, R55, -INF , P3 ;  /* 0xff800000378b7808 */ /* 0x000fe40001800000 */
[----:B------:R-:W-:Y:S02]  /*3d90*/  ISETP.GT.AND P3, PT, R3, 0x70, PT ;  /* 0x000000700300780c */ /* 0x000fe40003f64270 */
[----:B------:R-:W-:Y:S01]  /*3da0*/  FSEL R34, R64, -INF , P2 ;  /* 0xff80000040227808 */ /* 0x000fe20001000000 */
[--C-:B------:R-:W-:Y:S01]  /*3db0*/  FFMA.FTZ R244, R139, c[0x0][0x29c], -R209.reuse ;  /* 0x0000a7008bf47a23 */ /* 0x100fe200000108d1 */
[----:B------:R-:W-:Y:S02]  /*3dc0*/  ISETP.GT.AND P2, PT, R3, 0x71, PT ;  /* 0x000000710300780c */ /* 0x000fe40003f44270 */
[----:B------:R-:W-:Y:S01]  /*3dd0*/  IMNMX R3, R134, R133, PT ;  /* 0x0000008586037217 */ /* 0x000fe20003800200 */
[----:B------:R-:W-:Y:S01]  /*3de0*/  FFMA.FTZ R230, R34, c[0x0][0x29c], -R208 ;  /* 0x0000a70022e67a23 */ /* 0x000fe200000108d0 */
[----:B------:R-:W-:Y:S02]  /*3df0*/  FSEL R33, R65, -INF , P1 ;  /* 0xff80000041217808 */ /* 0x000fe40000800000 */
        /* <DEDUP_REMOVED lines=10> */
[----:B------:R-:W-:Y:S02]  /*3ea0*/  FSEL R135, R11, -INF , P1 ;  /* 0xff8000000b877808 */ /* 0x000fe40000800000 */
[----:B------:R-:W-:Y:S02]  /*3eb0*/  FSEL R38, R9, -INF , P3 ;  /* 0xff80000009267808 */ /* 0x000fe40001800000 */
[C---:B------:R-:W-:Y:S02]  /*3ec0*/  HMMA.16816.F32.BF16 R8, R156.reuse, R152, RZ ;  /* 0x000000989c08723c */ /* 0x040fe400000418ff */
[----:B------:R-:W-:Y:S01]  /*3ed0*/  ISETP.GT.AND P1, PT, R32, 0x10, PT ;  /* 0x000000102000780c */ /* 0x000fe20003f24270 */
[----:B------:R-:W-:Y:S01]  /*3ee0*/  FFMA.FTZ R240, R38, c[0x0][0x29c], -R210 ;  /* 0x0000a70026f07a23 */ /* 0x000fe200000108d2 */
[----:B------:R-:W-:Y:S02]  /*3ef0*/  ISETP.GT.AND P3, PT, R32, 0x11, PT ;  /* 0x000000112000780c */ /* 0x000fe40003f64270 */
        /* <DEDUP_REMOVED lines=19> */
[----:B------:R-:W-:Y:S01]  /*4030*/  FFMA.FTZ R237, R55, c[0x0][0x29c], -R210 ;  /* 0x0000a70037ed7a23 */ /* 0x000fe200000108d2 */
[----:B------:R-:W-:Y:S01]  /*4040*/  ISETP.GT.AND P1, PT, R32, 0x30, PT ;  /* 0x000000302000780c */ /* 0x000fe20003f24270 */
[----:B------:R-:W-:Y:S01]  /*4050*/  FFMA.FTZ R154, R141, c[0x0][0x29c], -R208 ;  /* 0x0000a7008d9a7a23 */ /* 0x000fe200000108d0 */
[-C--:B------:R-:W-:Y:S01]  /*4060*/  HMMA.16816.F32.BF16 R20, R144, R160.reuse, RZ ;  /* 0x000000a09014723c */ /* 0x080fe200000418ff */
[----:B------:R-:W-:Y:S02]  /*4070*/  FSEL R67, R26, -INF , P2 ;  /* 0xff8000001a437808 */ /* 0x000fe40001000000 */
[----:B------:R-:W-:Y:S01]  /*4080*/  ISETP.GT.AND P2, PT, R3, 0x30, PT ;  /* 0x000000300300780c */ /* 0x000fe20003f44270 */
[--C-:B------:R-:W-:Y:S01]  /*4090*/  FFMA.FTZ R155, R134, c[0x0][0x29c], -R211.reuse ;  /* 0x0000a700869b7a23 */ /* 0x100fe200000108d3 */
[----:B------:R-:W-:Y:S01]  /*40a0*/  FSEL R50, R28, -INF , P1 ;  /* 0xff8000001c327808 */ /* 0x000fe20000800000 */
[----:B------:R-:W-:Y:S01]  /*40b0*/  FFMA.FTZ R67, R67, c[0x0][0x29c], -R211 ;  /* 0x0000a70043437a23 */ /* 0x000fe200000108d3 */
        /* <DEDUP_REMOVED lines=8> */
[----:B------:R-:W-:Y:S01]  /*4140*/  FFMA.FTZ R161, R140, c[0x0][0x29c], -R208 ;  /* 0x0000a7008ca17a23 */ /* 0x000fe200000108d0 */
[----:B------:R-:W-:Y:S01]  /*4150*/  FSEL R40, R40, -INF , P1 ;  /* 0xff80000028287808 */ /* 0x000fe20000800000 */
[--C-:B------:R-:W-:Y:S01]  /*4160*/  FFMA.FTZ R160, R228, c[0x0][0x29c], -R209.reuse ;  /* 0x0000a700e4a07a23 */ /* 0x100fe200000108d1 */
[----:B------:R-:W-:Y:S02]  /*4170*/  ISETP.GT.AND P1, PT, R3, 0x41, PT ;  /* 0x000000410300780c */ /* 0x000fe40003f24270 */
[----:B------:R-:W-:Y:S01]  /*4180*/  FSEL R65, R30, -INF , P2 ;  /* 0xff8000001e417808 */ /* 0x000fe20001000000 */
[--C-:B------:R-:W-:Y:S01]  /*4190*/  FFMA.FTZ R246, R40, c[0x0][0x29c], -R210.reuse ;  /* 0x0000a70028f67a23 */ /* 0x100fe200000108d2 */
[----:B------:R-:W-:Y:S01]  /*41a0*/  FSEL R54, R43, -INF , P1 ;  /* 0xff8000002b367808 */ /* 0x000fe20000800000 */
[----:B------:R-:W-:Y:S01]  /*41b0*/  FFMA.FTZ R228, R180, c[0x0][0x29c], -R209 ;  /* 0x0000a700b4e47a23 */ /* 0x000fe200000108d1 */
[----:B------:R-:W-:Y:S01]  /*41c0*/  ISETP.GT.AND P1, PT, R32, 0x50, PT ;  /* 0x000000502000780c */ /* 0x000fe20003f24270 */
[--C-:B------:R-:W-:Y:S01]  /*41d0*/  FFMA.FTZ R64, R64, c[0x0][0x29c], -R211.reuse ;  /* 0x0000a70040407a23 */ /* 0x100fe200000108d3 */
[----:B------:R-:W-:Y:S01]  /*41e0*/  ISETP.GT.AND P2, PT, R3, 0x40, PT ;  /* 0x000000400300780c */ /* 0x000fe20003f44270 */
[----:B------:R-:W-:Y:S01]  /*41f0*/  FFMA.FTZ R149, R54, c[0x0][0x29c], -R211 ;  /* 0x0000a70036957a23 */ /* 0x000fe200000108d3 */
[----:B------:R-:W-:Y:S01]  /*4200*/  FSEL R48, R29, -INF , P3 ;  /* 0xff8000001d307808 */ /* 0x000fe20001800000 */
[----:B------:R-:W-:Y:S01]  /*4210*/  FFMA.FTZ R209, R132, c[0x0][0x29c], -R209 ;  /* 0x0000a70084d17a23 */ /* 0x000fe200000108d1 */
        /* <DEDUP_REMOVED lines=11> */
[----:B------:R-:W-:Y:S01]  /*42d0*/  FSEL R52, R47, -INF , P1 ;  /* 0xff8000002f347808 */ /* 0x000fe20000800000 */
[----:B------:R-:W-:Y:S01]  /*42e0*/  MUFU.EX2 R209, R209 ;  /* 0x000000d100d17308 */ /* 0x000fe20000000800 */
        /* <DEDUP_REMOVED lines=16> */
[----:B------:R-:W-:Y:S01]  /*43f0*/  FFMA.FTZ R251, R57, c[0x0][0x29c], -R210 ;  /* 0x0000a70039fb7a23 */ /* 0x000fe200000108d2 */
[----:B------:R-:W-:Y:S02]  /*4400*/  ISETP.GT.AND P3, PT, R32, 0x71, PT ;  /* 0x000000712000780c */ /* 0x000fe40003f64270 */
[----:B------:R-:W-:Y:S02]  /*4410*/  FSEL R59, R59, -INF , P2 ;  /* 0xff8000003b3b7808 */ /* 0x000fe40001000000 */
[----:B------:R-:W-:Y:S02]  /*4420*/  ISETP.GT.AND P2, PT, R3, 0x70, PT ;  /* 0x000000700300780c */ /* 0x000fe40003f44270 */
[----:B------:R-:W-:Y:S01]  /*4430*/  FSEL R60, R60, -INF , P1 ;  /* 0xff8000003c3c7808 */ /* 0x000fe20000800000 */
[--C-:B------:R-:W-:Y:S01]  /*4440*/  FFMA.FTZ R141, R59, c[0x0][0x29c], -R211.reuse ;  /* 0x0000a7003b8d7a23 */ /* 0x100fe200000108d3 */
[----:B------:R-:W-:Y:S01]  /*4450*/  ISETP.GT.AND P1, PT, R3, 0x71, PT ;  /* 0x000000710300780c */ /* 0x000fe20003f24270 */
[--C-:B------:R-:W-:Y:S01]  /*4460*/  FFMA.FTZ R3, R151, c[0x0][0x29c], -R208.reuse ;  /* 0x0000a70097037a23 */ /* 0x100fe200000108d0 */
[----:B------:R-:W-:Y:S01]  /*4470*/  FSEL R61, R61, -INF , P3 ;  /* 0xff8000003d3d7808 */ /* 0x000fe20001800000 */
[----:B------:R-:W-:Y:S01]  /*4480*/  FFMA.FTZ R208, R33, c[0x0][0x29c], -R208 ;  /* 0x0000a70021d07a23 */ /* 0x000fe200000108d0 */
[----:B------:R-:W-:Y:S01]  /*4490*/  FSEL R62, R62, -INF , P2 ;  /* 0xff8000003e3e7808 */ /* 0x000fe20001000000 */
[C---:B------:R-:W-:Y:S02]  /*44a0*/  HMMA.16816.F32.BF16 R32, R144.reuse, R162, RZ ;  /* 0x000000a29020723c */ /* 0x040fe400000418ff */
[--C-:B------:R-:W-:Y:S01]  /*44b0*/  FFMA.FTZ R151, R58, c[0x0][0x29c], -R211.reuse ;  /* 0x0000a7003a977a23 */ /* 0x100fe200000108d3 */
[----:B------:R-:W-:Y:S01]  /*44c0*/  MUFU.EX2 R3, R3 ;  /* 0x0000000300037308 */ /* 0x000fe20000000800 */
[----:B------:R-:W-:Y:S01]  /*44d0*/  FSEL R63, R63, -INF , P1 ;  /* 0xff8000003f3f7808 */ /* 0x000fe20000800000 */
[--C-:B------:R-:W-:Y:S01]  /*44e0*/  FFMA.FTZ R252, R60, c[0x0][0x29c], -R210.reuse ;  /* 0x0000a7003cfc7a23 */ /* 0x100fe200000108d2 */
[----:B------:R-:W-:Y:S01]  /*44f0*/  PLOP3.LUT P1, PT, PT, PT, UP0, 0x80, 0x0 ;  /* 0x000000000000781c */ /* 0x000fe20003f2f008 */
[--C-:B------:R-:W-:Y:S01]  /*4500*/  FFMA.FTZ R162, R135, c[0x0][0x29c], -R211.reuse ;  /* 0x0000a70087a27a23 */ /* 0x100fe200000108d3 */
[-C--:B------:R-:W-:Y:S01]  /*4510*/  HMMA.16816.F32.BF16 R36, R144, R164.reuse, RZ ;  /* 0x000000a49024723c */ /* 0x080fe200000418ff */
[----:B------:R-:W-:Y:S03]  /*4520*/  LDSM.16.M88.4 R132, [R2+0x10080] ;  /* 0x010080000284783b */ /* 0x000fe60000000200 */
[--C-:B------:R-:W-:Y:S01]  /*4530*/  FFMA.FTZ R163, R65, c[0x0][0x29c], -R211.reuse ;  /* 0x0000a70041a37a23 */ /* 0x100fe200000108d3 */
[----:B------:R-:W-:Y:S01]  /*4540*/  MUFU.EX2 R208, R208 ;  /* 0x000000d000d07308 */ /* 0x000fe20000000800 */
[----:B------:R-:W-:Y:S02]  /*4550*/  FFMA.FTZ R210, R61, c[0x0][0x29c], -R210 ;  /* 0x0000a7003dd27a23 */ /* 0x000fe400000108d2 */
[C---:B------:R-:W-:Y:S07]  /*4560*/  HMMA.16816.F32.BF16 R40, R156.reuse, R164, RZ ;  /* 0x000000a49c28723c */ /* 0x040fee00000418ff */
[--C-:B------:R-:W-:Y:S01]  /*4570*/  FFMA.FTZ R165, R137, c[0x0][0x29c], -R211.reuse ;  /* 0x0000a70089a57a23 */ /* 0x100fe200000108d3 */
[-C--:B------:R-:W-:Y:S01]  /*4580*/  HMMA.16816.F32.BF16 R44, R156, R166.reuse, RZ ;  /* 0x000000a69c2c723c */ /* 0x080fe200000418ff */
[--C-:B------:R-:W-:Y:S01]  /*4590*/  FFMA.FTZ R164, R66, c[0x0][0x29c], -R211.reuse ;  /* 0x0000a70042a47a23 */ /* 0x100fe200000108d3 */
[----:B------:R-:W-:Y:S06]  /*45a0*/  MUFU.EX2 R210, R210 ;  /* 0x000000d200d27308 */ /* 0x000fec0000000800 */
[C---:B------:R-:W-:Y:S07]  /*45b0*/  HMMA.16816.F32.BF16 R48, R144.reuse, R166, RZ ;  /* 0x000000a69030723c */ /* 0x040fee00000418ff */
[----:B------:R-:W-:Y:S01]  /*45c0*/  IMAD.MOV.U32 R167, RZ, RZ, R136 ;  /* 0x000000ffffa77224 */ /* 0x000fe200078e0088 */
[-C--:B------:R-:W-:Y:S01]  /*45d0*/  HMMA.16816.F32.BF16 R52, R144, R168.reuse, RZ ;  /* 0x000000a89034723c */ /* 0x080fe200000418ff */
[----:B------:R-:W1:Y:S03]  /*45e0*/  LDSM.16.M88.4 R136, [R202+0x4080] ;  /* 0x00408000ca88783b */ /* 0x000e660000000200 */
[--C-:B------:R-:W-:Y:S02]  /*45f0*/  FFMA.FTZ R166, R62, c[0x0][0x29c], -R211.reuse ;  /* 0x0000a7003ea67a23 */ /* 0x100fe400000108d3 */
[----:B------:R-:W-:Y:S02]  /*4600*/  FFMA.FTZ R211, R63, c[0x0][0x29c], -R211 ;  /* 0x0000a7003fd37a23 */ /* 0x000fe400000108d3 */
[C---:B------:R-:W-:Y:S04]  /*4610*/  HMMA.16816.F32.BF16 R56, R156.reuse, R168, RZ ;  /* 0x000000a89c38723c */ /* 0x040fe800000418ff */
[----:B------:R-:W-:Y:S03]  /*4620*/  MUFU.EX2 R211, R211 ;  /* 0x000000d300d37308 */ /* 0x000fe60000000800 */
[----:B------:R-:W-:Y:S01]  /*4630*/  MOV R168, R143 ;  /* 0x0000008f00a87202 */ /* 0x000fe20000000f00 */
[-C--:B------:R-:W-:Y:S01]  /*4640*/  HMMA.16816.F32.BF16 R60, R156, R170.reuse, RZ ;  /* 0x000000aa9c3c723c */ /* 0x080fe200000418ff */
[----:B------:R-:W-:Y:S06]  /*4650*/  MOV R169, R67 ;  /* 0x0000004300a97202 */ /* 0x000fec0000000f00 */
[----:B------:R-:W-:Y:S01]  /*4660*/  IMAD.MOV.U32 R157, RZ, RZ, R64 ;  /* 0x000000ffff9d7224 */ /* 0x000fe200078e0040 */
[----:B------:R-:W-:Y:S01]  /*4670*/  MOV R159, R140 ;  /* 0x0000008c009f7202 */ /* 0x000fe20000000f00 */
[----:B------:R-:W-:Y:S01]  /*4680*/  HMMA.16816.F32.BF16 R64, R144, R170, RZ ;  /* 0x000000aa9040723c */ /* 0x000fe200000418ff */
[----:B------:R-:W-:Y:S01]  /*4690*/  LDSM.16.M88.4 R144, [R202+0x5080] ;  /* 0x00508000ca90783b */ /* 0x000fe20000000200 */
[----:B------:R2:W-:Y:S01]  /*46a0*/  MUFU.EX2 R170, R230 ;  /* 0x000000e600aa7308 */ /* 0x0005e20000000800 */
[----:B------:R-:W-:Y:S02]  /*46b0*/  IMAD.MOV.U32 R158, RZ, RZ, R141 ;  /* 0x000000ffff9e7224 */ /* 0x000fe400078e008d */
[----:B------:R-:W-:Y:S02]  /*46c0*/  IMAD.MOV.U32 R156, RZ, RZ, R149 ;  /* 0x000000ffff9c7224 */ /* 0x000fe400078e0095 */
[----:B------:R-:W-:Y:S01]  /*46d0*/  IMAD.MOV.U32 R171, RZ, RZ, R151 ;  /* 0x000000ffffab7224 */ /* 0x000fe200078e0097 */
[-C--:B------:R-:W-:Y:S01]  /*46e0*/  HMMA.16816.F32.BF16 R4, R172, R176.reuse, R4 ;  /* 0x000000b0ac04723c */ /* 0x080fe20000041804 */
[----:B------:R3:W4:Y:S07]  /*46f0*/  LDSM.16.M88.4 R140, [R2+0x12080] ;  /* 0x01208000028c783b */ /* 0x00072e0000000200 */
[C---:B------:R-:W-:Y:S01]  /*4700*/  HMMA.16816.F32.BF16 R8, R184.reuse, R176, R8 ;  /* 0x000000b0b808723c */ /* 0x040fe20000041808 */
[----:B------:R-:W5:Y:S06]  /*4710*/  LDSM.16.M88.4 R148, [R202+0x6080] ;  /* 0x00608000ca94783b */ /* 0x000f6c0000000200 */
[----:B------:R-:W-:Y:S01]  /*4720*/  IMAD.MOV.U32 R177, RZ, RZ, R157 ;  /* 0x000000ffffb17224 */ /* 0x000fe200078e009d */
[-C--:B------:R-:W-:Y:S01]  /*4730*/  HMMA.16816.F32.BF16 R12, R184, R178.reuse, R12 ;  /* 0x000000b2b80c723c */ /* 0x080fe2000004180c */
[----:B------:R-:W-:Y:S03]  /*4740*/  MUFU.EX2 R157, R152 ;  /* 0x00000098009d7308 */ /* 0x000fe60000000800 */
[----:B------:R-:W-:Y:S04]  /*4750*/  MOV R176, R163 ;  /* 0x000000a300b07202 */ /* 0x000fe80000000f00 */
[C---:B------:R-:W-:Y:S03]  /*4760*/  HMMA.16816.F32.BF16 R16, R172.reuse, R178, R16 ;  /* 0x000000b2ac10723c */ /* 0x040fe60000041810 */
[----:B---3--:R3:W-:Y:S01]  /*4770*/  MUFU.EX2 R2, R226 ;  /* 0x000000e200027308 */ /* 0x0087e20000000800 */
[----:B--2---:R-:W-:Y:S03]  /*4780*/  IMAD.MOV.U32 R230, RZ, RZ, R176 ;  /* 0x000000ffffe67224 */ /* 0x004fe600078e00b0 */
[----:B------:R-:W-:Y:S01]  /*4790*/  IMAD.MOV.U32 R179, RZ, RZ, R159 ;  /* 0x000000ffffb37224 */ /* 0x000fe200078e009f */
[-C--:B------:R-:W-:Y:S04]  /*47a0*/  HMMA.16816.F32.BF16 R20, R172, R188.reuse, R20 ;  /* 0x000000bcac14723c */ /* 0x080fe80000041814 */
[----:B------:R-:W-:Y:S01]  /*47b0*/  MOV R178, R166 ;  /* 0x000000a600b27202 */ /* 0x000fe20000000f00 */
[----:B------:R2:W-:Y:S03]  /*47c0*/  MUFU.EX2 R159, R229 ;  /* 0x000000e5009f7308 */ /* 0x0005e60000000800 */
[C---:B------:R-:W-:Y:S07]  /*47d0*/  HMMA.16816.F32.BF16 R24, R184.reuse, R188, R24 ;  /* 0x000000bcb818723c */ /* 0x040fee0000041818 */
[----:B------:R1:W1:Y:S01]  /*47e0*/  MUFU.EX2 R188, R220 ;  /* 0x000000dc00bc7308 */ /* 0x0002620000000800 */
[-C--:B------:R-:W-:Y:S04]  /*47f0*/  HMMA.16816.F32.BF16 R28, R184, R190.reuse, R28 ;  /* 0x000000beb81c723c */ /* 0x080fe8000004181c */
[----:B---3--:R-:W-:Y:S02]  /*4800*/  IMAD.MOV.U32 R226, RZ, RZ, R158 ;  /* 0x000000ffffe27224 */ /* 0x008fe400078e009e */
[----:B------:R-:W-:Y:S02]  /*4810*/  IMAD.MOV.U32 R189, RZ, RZ, R180 ;  /* 0x000000ffffbd7224 */ /* 0x000fe400078e00b4 */
[C---:B------:R-:W-:Y:S01]  /*4820*/  HMMA.16816.F32.BF16 R32, R172.reuse, R190, R32 ;  /* 0x000000beac20723c */ /* 0x040fe20000041820 */
[----:B------:R3:W-:Y:S03]  /*4830*/  MUFU.EX2 R166, R231 ;  /* 0x000000e700a67308 */ /* 0x0007e60000000800 */
[----:B------:R-:W-:Y:S01]  /*4840*/  IMAD.MOV.U32 R180, RZ, RZ, 0x40 ;  /* 0x00000040ffb47424 */ /* 0x000fe200078e00ff */
[----:B--2---:R-:W-:Y:S02]  /*4850*/  MOV R229, R164 ;  /* 0x000000a400e57202 */ /* 0x004fe40000000f00 */
[----:B------:R-:W-:Y:S01]  /*4860*/  IMAD.MOV.U32 R190, RZ, RZ, R155 ;  /* 0x000000ffffbe7224 */ /* 0x000fe200078e009b */
[-C--:B------:R-:W-:Y:S03]  /*4870*/  HMMA.16816.F32.BF16 R36, R172, R192.reuse, R36 ;  /* 0x000000c0ac24723c */ /* 0x080fe60000041824 */
[----:B------:R2:W-:Y:S01]  /*4880*/  MUFU.EX2 R176, R217 ;  /* 0x000000d900b07308 */ /* 0x0005e20000000800 */
[----:B------:R-:W-:Y:S01]  /*4890*/  SEL R180, R180, 0xffffffc0, !P0 ;  /* 0xffffffc0b4b47807 */ /* 0x000fe20004000000 */
[----:B------:R-:W-:Y:S02]  /*48a0*/  IMAD.MOV.U32 R191, RZ, RZ, R162 ;  /* 0x000000ffffbf7224 */ /* 0x000fe400078e00a2 */
[----:B-1----:R-:W-:Y:S01]  /*48b0*/  IMAD.MOV.U32 R220, RZ, RZ, R171 ;  /* 0x000000ffffdc7224 */ /* 0x002fe200078e00ab */
[C---:B------:R-:W-:Y:S05]  /*48c0*/  HMMA.16816.F32.BF16 R40, R184.reuse, R192, R40 ;  /* 0x000000c0b828723c */ /* 0x040fea0000041828 */
[----:B------:R-:W-:Y:S03]  /*48d0*/  MUFU.EX2 R171, R154 ;  /* 0x0000009a00ab7308 */ /* 0x000fe60000000800 */
[-C--:B------:R-:W-:Y:S04]  /*48e0*/  HMMA.16816.F32.BF16 R44, R184, R194.reuse, R44 ;  /* 0x000000c2b82c723c */ /* 0x080fe8000004182c */
[----:B---3--:R-:W-:Y:S03]  /*48f0*/  MOV R231, R177 ;  /* 0x000000b100e77202 */ /* 0x008fe60000000f00 */
[----:B------:R-:W-:Y:S01]  /*4900*/  MUFU.EX2 R193, R181 ;  /* 0x000000b500c17308 */ /* 0x000fe20000000800 */
[C---:B------:R-:W-:Y:S04]  /*4910*/  HMMA.16816.F32.BF16 R48, R172.reuse, R194, R48 ;  /* 0x000000c2ac30723c */ /* 0x040fe80000041830 */
[----:B--2---:R-:W-:Y:S04]  /*4920*/  IMAD.MOV.U32 R217, RZ, RZ, R191 ;  /* 0x000000ffffd97224 */ /* 0x004fe800078e00bf */
[-C--:B------:R-:W-:Y:S01]  /*4930*/  HMMA.16816.F32.BF16 R52, R172, R196.reuse, R52 ;  /* 0x000000c4ac34723c */ /* 0x080fe20000041834 */
[----:B------:R-:W-:Y:S07]  /*4940*/  MUFU.EX2 R162, R161 ;  /* 0x000000a100a27308 */ /* 0x000fee0000000800 */
[C---:B------:R-:W-:Y:S03]  /*4950*/  HMMA.16816.F32.BF16 R56, R184.reuse, R196, R56 ;  /* 0x000000c4b838723c */ /* 0x040fe60000041838 */
[----:B------:R1:W-:Y:S05]  /*4960*/  MUFU.EX2 R197, R214 ;  /* 0x000000d600c57308 */ /* 0x0003ea0000000800 */
[-C--:B------:R-:W-:Y:S05]  /*4970*/  HMMA.16816.F32.BF16 R60, R184, R198.reuse, R60 ;  /* 0x000000c6b83c723c */ /* 0x080fea000004183c */
[----:B------:R-:W-:Y:S03]  /*4980*/  MUFU.EX2 R187, R182 ;  /* 0x000000b600bb7308 */ /* 0x000fe60000000800 */
[----:B------:R-:W-:Y:S07]  /*4990*/  HMMA.16816.F32.BF16 R64, R172, R198, R64 ;  /* 0x000000c6ac40723c */ /* 0x000fee0000041840 */
[----:B------:R-:W-:Y:S01]  /*49a0*/  MUFU.EX2 R198, R183 ;  /* 0x000000b700c67308 */ /* 0x000fe20000000800 */
[-C--:B------:R-:W-:Y:S05]  /*49b0*/  HMMA.16816.F32.BF16 R4, R132, R136.reuse, R4 ;  /* 0x000000888404723c */ /* 0x080fea0000041804 */
[----:B-1----:R-:W-:Y:S01]  /*49c0*/  MOV R214, R156 ;  /* 0x0000009c00d67202 */ /* 0x002fe20000000f00 */
[----:B------:R-:W-:Y:S02]  /*49d0*/  IMAD.MOV.U32 R199, RZ, RZ, R178 ;  /* 0x000000ffffc77224 */ /* 0x000fe400078e00b2 */
[C---:B----4-:R-:W-:Y:S01]  /*49e0*/  HMMA.16816.F32.BF16 R8, R140.reuse, R136, R8 ;  /* 0x000000888c08723c */ /* 0x050fe20000041808 */
[----:B------:R1:W2:Y:S07]  /*49f0*/  MUFU.EX2 R156, R153 ;  /* 0x00000099009c7308 */ /* 0x0002ae0000000800 */
[-C--:B------:R-:W-:Y:S03]  /*4a00*/  HMMA.16816.F32.BF16 R12, R140, R138.reuse, R12 ;  /* 0x0000008a8c0c723c */ /* 0x080fe6000004180c */
[----:B------:R3:W-:Y:S05]  /*4a10*/  MUFU.EX2 R183, R215 ;  /* 0x000000d700b77308 */ /* 0x0007ea0000000800 */
[C---:B------:R-:W-:Y:S01]  /*4a20*/  HMMA.16816.F32.BF16 R16, R132.reuse, R138, R16 ;  /* 0x0000008a8410723c */ /* 0x040fe20000041810 */
[----:B------:R-:W4:Y:S04]  /*4a30*/  LDSM.16.M88.4 R136, [R202+0x7080] ;  /* 0x00708000ca88783b */ /* 0x000f280000000200 */
[----:B------:R2:W-:Y:S03]  /*4a40*/  MUFU.EX2 R174, R225 ;  /* 0x000000e100ae7308 */ /* 0x0005e60000000800 */
[-C--:B------:R-:W-:Y:S01]  /*4a50*/  HMMA.16816.F32.BF16 R20, R132, R144.reuse, R20 ;  /* 0x000000908414723c */ /* 0x080fe20000041814 */
[----:B-1----:R-:W-:Y:S06]  /*4a60*/  LDSM.16.M88.4 R152, [R203+0x4080] ;  /* 0x00408000cb98783b */ /* 0x002fec0000000200 */
[----:B------:R1:W-:Y:S01]  /*4a70*/  MUFU.EX2 R175, R219 ;  /* 0x000000db00af7308 */ /* 0x0003e20000000800 */
[C---:B------:R-:W-:Y:S04]  /*4a80*/  HMMA.16816.F32.BF16 R24, R140.reuse, R144, R24 ;  /* 0x000000908c18723c */ /* 0x040fe80000041818 */
[----:B---3--:R-:W-:Y:S04]  /*4a90*/  IMAD.MOV.U32 R215, RZ, RZ, R165 ;  /* 0x000000ffffd77224 */ /* 0x008fe800078e00a5 */
[-C--:B------:R-:W-:Y:S01]  /*4aa0*/  HMMA.16816.F32.BF16 R28, R140, R146.reuse, R28 ;  /* 0x000000928c1c723c */ /* 0x080fe2000004181c */
[----:B------:R3:W-:Y:S03]  /*4ab0*/  MUFU.EX2 R173, R227 ;  /* 0x000000e300ad7308 */ /* 0x0007e60000000800 */
[----:B--2---:R-:W-:Y:S04]  /*4ac0*/  MOV R225, R190 ;  /* 0x000000be00e17202 */ /* 0x004fe80000000f00 */
[C---:B------:R-:W-:Y:S03]  /*4ad0*/  HMMA.16816.F32.BF16 R32, R132.reuse, R146, R32 ;  /* 0x000000928420723c */ /* 0x040fe60000041820 */
[----:B------:R-:W-:Y:S01]  /*4ae0*/  MUFU.EX2 R177, R241 ;  /* 0x000000f100b17308 */ /* 0x000fe20000000800 */
[----:B-1----:R-:W-:Y:S04]  /*4af0*/  IMAD.MOV.U32 R219, RZ, RZ, R167 ;  /* 0x000000ffffdb7224 */ /* 0x002fe800078e00a7 */
[-C--:B-----5:R-:W-:Y:S05]  /*4b00*/  HMMA.16816.F32.BF16 R36, R132, R148.reuse, R36 ;  /* 0x000000948424723c */ /* 0x0a0fea0000041824 */
[----:B------:R-:W-:Y:S03]  /*4b10*/  MUFU.EX2 R181, R240 ;  /* 0x000000f000b57308 */ /* 0x000fe60000000800 */
[C---:B------:R-:W-:Y:S04]  /*4b20*/  HMMA.16816.F32.BF16 R40, R140.reuse, R148, R40 ;  /* 0x000000948c28723c */ /* 0x040fe80000041828 */
[----:B---3--:R-:W-:Y:S03]  /*4b30*/  MOV R227, R169 ;  /* 0x000000a900e37202 */ /* 0x008fe60000000f00 */
[----:B------:R-:W-:Y:S01]  /*4b40*/  IADD3 R148, R180, R0, R206 ;  /* 0x00000000b4947210 */ /* 0x000fe20007ffe0ce */
[-C--:B------:R-:W-:Y:S01]  /*4b50*/  HMMA.16816.F32.BF16 R44, R140, R150.reuse, R44 ;  /* 0x000000968c2c723c */ /* 0x080fe2000004182c */
[----:B------:R-:W-:Y:S01]  /*4b60*/  LDS R0, [R212+0x18480] ;  /* 0x01848000d4007984 */ /* 0x000fe20000000800 */
[----:B------:R-:W-:Y:S03]  /*4b70*/  MUFU.EX2 R182, R239 ;  /* 0x000000ef00b67308 */ /* 0x000fe60000000800 */
[----:B------:R-:W1:Y:S03]  /*4b80*/  LDSM.16.M88.4 R144, [R148+0x10080] ;  /* 0x010080009490783b */ /* 0x000e660000000200 */
[C---:B------:R-:W-:Y:S04]  /*4b90*/  HMMA.16816.F32.BF16 R48, R132.reuse, R150, R48 ;  /* 0x000000968430723c */ /* 0x040fe80000041830 */
[----:B------:R-:W-:Y:S01]  /*4ba0*/  MUFU.EX2 R184, R238 ;  /* 0x000000ee00b87308 */ /* 0x000fe20000000800 */
[----:B------:R-:W2:Y:S03]  /*4bb0*/  LDSM.16.M88.4 R148, [R148+0x12080] ;  /* 0x012080009494783b */ /* 0x000ea60000000200 */
[-C--:B----4-:R-:W-:Y:S06]  /*4bc0*/  HMMA.16816.F32.BF16 R52, R132, R136.reuse, R52 ;  /* 0x000000888434723c */ /* 0x090fec0000041834 */
[----:B------:R3:W4:Y:S02]  /*4bd0*/  MUFU.EX2 R192, R218 ;  /* 0x000000da00c07308 */ /* 0x0007240000000800 */
[C---:B------:R-:W-:Y:S08]  /*4be0*/  HMMA.16816.F32.BF16 R56, R140.reuse, R136, R56 ;  /* 0x000000888c38723c */ /* 0x040ff00000041838 */
[-C--:B------:R-:W-:Y:S01]  /*4bf0*/  HMMA.16816.F32.BF16 R60, R140, R138.reuse, R60 ;  /* 0x0000008a8c3c723c */ /* 0x080fe2000004183c */
[----:B------:R-:W5:Y:S01]  /*4c00*/  LDSM.16.M88.4 R140, [R203+0x5080] ;  /* 0x00508000cb8c783b */ /* 0x000f620000000200 */
[----:B------:R4:W4:Y:S06]  /*4c10*/  MUFU.EX2 R194, R216 ;  /* 0x000000d800c27308 */ /* 0x00092c0000000800 */
[----:B------:R-:W-:Y:S01]  /*4c20*/  HMMA.16816.F32.BF16 R64, R132, R138, R64 ;  /* 0x0000008a8440723c */ /* 0x000fe20000041840 */
[----:B------:R-:W5:Y:S03]  /*4c30*/  LDSM.16.M88.4 R132, [R203+0x6080] ;  /* 0x00608000cb84783b */ /* 0x000f660000000200 */
[----:B------:R-:W5:Y:S01]  /*4c40*/  MUFU.EX2 R185, R213 ;  /* 0x000000d500b97308 */ /* 0x000f620000000800 */
[----:B---3--:R-:W-:Y:S03]  /*4c50*/  MOV R218, R189 ;  /* 0x000000bd00da7202 */ /* 0x008fe60000000f00 */
[-C--:B-1----:R-:W-:Y:S01]  /*4c60*/  HMMA.16816.F32.BF16 R4, R144, R152.reuse, R4 ;  /* 0x000000989004723c */ /* 0x082fe20000041804 */
[----:B------:R-:W1:Y:S05]  /*4c70*/  LDSM.16.M88.4 R136, [R203+0x7080] ;  /* 0x00708000cb88783b */ /* 0x000e6a0000000200 */
[----:B------:R-:W-:Y:S02]  /*4c80*/  MUFU.EX2 R195, R235 ;  /* 0x000000eb00c37308 */ /* 0x000fe40000000800 */
[C---:B--2---:R-:W-:Y:S04]  /*4c90*/  HMMA.16816.F32.BF16 R8, R148.reuse, R152, R8 ;  /* 0x000000989408723c */ /* 0x044fe80000041808 */
[----:B----4-:R-:W-:Y:S04]  /*4ca0*/  IMAD.MOV.U32 R216, RZ, RZ, R168 ;  /* 0x000000ffffd87224 */ /* 0x010fe800078e00a8 */
[-C--:B------:R-:W-:Y:S01]  /*4cb0*/  HMMA.16816.F32.BF16 R12, R148, R154.reuse, R12 ;  /* 0x0000009a940c723c */ /* 0x080fe2000004180c */
[----:B------:R-:W-:Y:S07]  /*4cc0*/  MUFU.EX2 R196, R234 ;  /* 0x000000ea00c47308 */ /* 0x000fee0000000800 */
[C---:B------:R-:W-:Y:S03]  /*4cd0*/  HMMA.16816.F32.BF16 R16, R144.reuse, R154, R16 ;  /* 0x0000009a9010723c */ /* 0x040fe60000041810 */
[----:B------:R-:W-:Y:S01]  /*4ce0*/  MUFU.EX2 R155, R215 ;  /* 0x000000d7009b7308 */ /* 0x000fe20000000800 */
[--C-:B------:R-:W-:Y:S02]  /*4cf0*/  FADD.FTZ R4, R4, -R0.reuse ;  /* 0x8000000004047221 */ /* 0x100fe40000010000 */
[--C-:B------:R-:W-:Y:S02]  /*4d00*/  FADD.FTZ R5, R5, -R0.reuse ;  /* 0x8000000005057221 */ /* 0x100fe40000010000 */
[-C--:B-----5:R-:W-:Y:S04]  /*4d10*/  HMMA.16816.F32.BF16 R20, R144, R140.reuse, R20 ;  /* 0x0000008c9014723c */ /* 0x0a0fe80000041814 */
[----:B------:R-:W-:Y:S01]  /*4d20*/  FMUL.FTZ R5, R188, R5 ;  /* 0x00000005bc057220 */ /* 0x000fe20000410000 */
[----:B------:R2:W3:Y:S03]  /*4d30*/  MUFU.EX2 R163, R232 ;  /* 0x000000e800a37308 */ /* 0x0004e60000000800 */
[C---:B------:R-:W-:Y:S07]  /*4d40*/  HMMA.16816.F32.BF16 R24, R148.reuse, R140, R24 ;  /* 0x0000008c9418723c */ /* 0x040fee0000041818 */
[----:B------:R-:W-:Y:S01]  /*4d50*/  F2FP.BF16.PACK_AB R141, R156, R157 ;  /* 0x0000009d9c8d723e */ /* 0x000fe200000010ff */
[-C--:B------:R-:W-:Y:S01]  /*4d60*/  HMMA.16816.F32.BF16 R28, R148, R142.reuse, R28 ;  /* 0x0000008e941c723c */ /* 0x080fe2000004181c */
[----:B------:R-:W-:Y:S03]  /*4d70*/  MUFU.EX2 R140, R225 ;  /* 0x000000e1008c7308 */ /* 0x000fe60000000800 */
[--C-:B------:R-:W-:Y:S02]  /*4d80*/  FADD.FTZ R16, R16, -R0.reuse ;  /* 0x8000000010107221 */ /* 0x100fe40000010000 */
[--C-:B------:R-:W-:Y:S02]  /*4d90*/  FADD.FTZ R17, R17, -R0.reuse ;  /* 0x8000000011117221 */ /* 0x100fe40000010000 */
[C---:B------:R-:W-:Y:S03]  /*4da0*/  HMMA.16816.F32.BF16 R32, R144.reuse, R142, R32 ;  /* 0x0000008e9020723c */ /* 0x040fe60000041820 */
[----:B------:R-:W-:Y:S01]  /*4db0*/  MUFU.EX2 R143, R219 ;  /* 0x000000db008f7308 */ /* 0x000fe20000000800 */
[--C-:B------:R-:W-:Y:S02]  /*4dc0*/  FADD.FTZ R20, R20, -R0.reuse ;  /* 0x8000000014147221 */ /* 0x100fe40000010000 */
[--C-:B------:R-:W-:Y:S01]  /*4dd0*/  FADD.FTZ R21, R21, -R0.reuse ;  /* 0x8000000015157221 */ /* 0x100fe20000010000 */
[----:B------:R-:W-:Y:S01]  /*4de0*/  F2FP.BF16.PACK_AB R142, R3, R193 ;  /* 0x000000c1038e723e */ /* 0x000fe200000010ff */
[-C--:B------:R-:W-:Y:S04]  /*4df0*/  HMMA.16816.F32.BF16 R36, R144, R132.reuse, R36 ;  /* 0x000000849024723c */ /* 0x080fe80000041824 */
[----:B------:R-:W-:Y:S01]  /*4e00*/  FMUL.FTZ R16, R192, R16 ;  /* 0x00000010c0107220 */ /* 0x000fe20000410000 */
[----:B------:R-:W-:Y:S01]  /*4e10*/  MUFU.EX2 R189, R237 ;  /* 0x000000ed00bd7308 */ /* 0x000fe20000000800 */
[----:B------:R-:W-:Y:S02]  /*4e20*/  FMUL.FTZ R17, R194, R17 ;  /* 0x00000011c2117220 */ /* 0x000fe40000410000 */
[C---:B------:R-:W-:Y:S04]  /*4e30*/  HMMA.16816.F32.BF16 R40, R148.reuse, R132, R40 ;  /* 0x000000849428723c */ /* 0x040fe80000041828 */
[----:B------:R-:W-:Y:S01]  /*4e40*/  F2FP.BF16.PACK_AB R152, R17, R16 ;  /* 0x000000101198723e */ /* 0x000fe200000010ff */
[----:B--2---:R-:W-:Y:S01]  /*4e50*/  IMAD.MOV.U32 R232, RZ, RZ, R179 ;  /* 0x000000ffffe87224 */ /* 0x004fe200078e00b3 */
[----:B------:R-:W-:Y:S01]  /*4e60*/  F2FP.BF16.PACK_AB R16, R181, R177 ;  /* 0x000000b1b510723e */ /* 0x000fe200000010ff */
[----:B------:R-:W-:Y:S01]  /*4e70*/  FMUL.FTZ R132, R2, R4 ;  /* 0x0000000402847220 */ /* 0x000fe20000410000 */
[-C--:B------:R-:W-:Y:S01]  /*4e80*/  HMMA.16816.F32.BF16 R44, R148, R134.reuse, R44 ;  /* 0x00000086942c723c */ /* 0x080fe2000004182c */
[----:B------:R-:W2:Y:S03]  /*4e90*/  MUFU.EX2 R179, R228 ;  /* 0x000000e400b37308 */ /* 0x000ea60000000800 */
[--C-:B------:R-:W-:Y:S02]  /*4ea0*/  FADD.FTZ R33, R33, -R0.reuse ;  /* 0x8000000021217221 */ /* 0x100fe40000010000 */
[--C-:B------:R-:W-:Y:S02]  /*4eb0*/  FADD.FTZ R32, R32, -R0.reuse ;  /* 0x8000000020207221 */ /* 0x100fe40000010000 */
[C---:B------:R-:W-:Y:S03]  /*4ec0*/  HMMA.16816.F32.BF16 R48, R144.reuse, R134, R48 ;  /* 0x000000869030723c */ /* 0x040fe60000041830 */
[----:B------:R-:W-:Y:S01]  /*4ed0*/  MUFU.EX2 R191, R236 ;  /* 0x000000ec00bf7308 */ /* 0x000fe20000000800 */
[--C-:B------:R-:W-:Y:S01]  /*4ee0*/  FADD.FTZ R4, R36, -R0.reuse ;  /* 0x8000000024047221 */ /* 0x100fe20000010000 */
[----:B------:R-:W-:Y:S01]  /*4ef0*/  F2FP.BF16.PACK_AB R36, R185, R183 ;  /* 0x000000b7b924723e */ /* 0x000fe200000010ff */
[----:B------:R-:W-:Y:S01]  /*4f00*/  FMUL.FTZ R33, R3, R33 ;  /* 0x0000002103217220 */ /* 0x000fe20000410000 */
[----:B------:R-:W-:Y:S01]  /*4f10*/  F2FP.BF16.PACK_AB R134, R208, R170 ;  /* 0x000000aad086723e */ /* 0x000fe200000010ff */
[-C--:B-1----:R-:W-:Y:S04]  /*4f20*/  HMMA.16816.F32.BF16 R52, R144, R136.reuse, R52 ;  /* 0x000000889034723c */ /* 0x082fe80000041834 */
[--C-:B------:R-:W-:Y:S01]  /*4f30*/  FADD.FTZ R3, R37, -R0.reuse ;  /* 0x8000000025037221 */ /* 0x100fe20000010000 */
[----:B------:R-:W-:Y:S01]  /*4f40*/  MUFU.EX2 R168, R233 ;  /* 0x000000e900a87308 */ /* 0x000fe20000000800 */
[----:B------:R-:W-:Y:S02]  /*4f50*/  FMUL.FTZ R4, R157, R4 ;  /* 0x000000049d047220 */ /* 0x000fe40000410000 */
[C---:B------:R-:W-:Y:S04]  /*4f60*/  HMMA.16816.F32.BF16 R56, R148.reuse, R136, R56 ;  /* 0x000000889438723c */ /* 0x040fe80000041838 */
[----:B------:R-:W-:Y:S02]  /*4f70*/  FMUL.FTZ R3, R156, R3 ;  /* 0x000000039c037220 */ /* 0x000fe40000410000 */
[----:B------:R-:W-:Y:S01]  /*4f80*/  FMUL.FTZ R32, R193, R32 ;  /* 0x00000020c1207220 */ /* 0x000fe20000410000 */
[----:B------:R-:W-:Y:S01]  /*4f90*/  MUFU.EX2 R136, R229 ;  /* 0x000000e500887308 */ /* 0x000fe20000000800 */
[-C--:B------:R-:W-:Y:S04]  /*4fa0*/  HMMA.16816.F32.BF16 R60, R148, R138.reuse, R60 ;  /* 0x0000008a943c723c */ /* 0x080fe8000004183c */
[----:B------:R-:W-:Y:S01]  /*4fb0*/  F2FP.BF16.PACK_AB R157, R3, R4 ;  /* 0x00000004039d723e */ /* 0x000fe200000010ff */
[--C-:B------:R-:W-:Y:S01]  /*4fc0*/  FADD.FTZ R48, R48, -R0.reuse ;  /* 0x8000000030307221 */ /* 0x100fe20000010000 */
[----:B------:R-:W-:Y:S01]  /*4fd0*/  F2FP.BF16.PACK_AB R156, R33, R32 ;  /* 0x00000020219c723e */ /* 0x000fe200000010ff */
[--C-:B------:R-:W-:Y:S01]  /*4fe0*/  FADD.FTZ R49, R49, -R0.reuse ;  /* 0x8000000031317221 */ /* 0x100fe20000010000 */
[----:B------:R-:W-:Y:S01]  /*4ff0*/  F2FP.BF16.PACK_AB R149, R188, R2 ;  /* 0x00000002bc95723e */ /* 0x000fe200000010ff */
[----:B------:R-:W-:Y:S01]  /*5000*/  MUFU.EX2 R37, R214 ;  /* 0x000000d600257308 */ /* 0x000fe20000000800 */
[----:B------:R-:W1:Y:S01]  /*5010*/  LDS R2, [R212+0x184a0] ;  /* 0x0184a000d4027984 */ /* 0x000e620000000800 */
[----:B------:R-:W-:Y:S04]  /*5020*/  HMMA.16816.F32.BF16 R64, R144, R138, R64 ;  /* 0x0000008a9040723c */ /* 0x000fe80000041840 */
[----:B------:R-:W-:Y:S01]  /*5030*/  F2FP.BF16.PACK_AB R148, R5, R132 ;  /* 0x000000840594723e */ /* 0x000fe200000010ff */
[--C-:B------:R-:W-:Y:S01]  /*5040*/  FADD.FTZ R52, R52, -R0.reuse ;  /* 0x8000000034347221 */ /* 0x100fe20000010000 */
[----:B---3--:R-:W-:Y:S01]  /*5050*/  F2FP.BF16.PACK_AB R137, R166, R163 ;  /* 0x000000a3a689723e */ /* 0x008fe200000010ff */
[--C-:B------:R-:W-:Y:S01]  /*5060*/  FADD.FTZ R53, R53, -R0.reuse ;  /* 0x8000000035357221 */ /* 0x100fe20000010000 */
[----:B------:R-:W-:Y:S01]  /*5070*/  MUFU.EX2 R146, R217 ;  /* 0x000000d900927308 */ /* 0x000fe20000000800 */
[----:B------:R-:W-:Y:S03]  /*5080*/  FMUL.FTZ R48, R171, R48 ;  /* 0x00000030ab307220 */ /* 0x000fe60000410000 */
[----:B------:R-:W-:Y:S01]  /*5090*/  FMUL.FTZ R49, R162, R49 ;  /* 0x00000031a2317220 */ /* 0x000fe20000410000 */
[----:B------:R-:W-:Y:S01]  /*50a0*/  F2FP.BF16.PACK_AB R145, R194, R192 ;  /* 0x000000c0c291723e */ /* 0x000fe200000010ff */
[----:B------:R-:W-:Y:S01]  /*50b0*/  FMUL.FTZ R52, R163, R52 ;  /* 0x00000034a3347220 */ /* 0x000fe20000410000 */
[----:B------:R-:W-:Y:S01]  /*50c0*/  F2FP.BF16.PACK_AB R144, R198, R197 ;  /* 0x000000c5c690723e */ /* 0x000fe200000010ff */
[----:B------:R-:W-:Y:S01]  /*50d0*/  FMUL.FTZ R53, R166, R53 ;  /* 0x00000035a6357220 */ /* 0x000fe20000410000 */
[----:B------:R-:W-:Y:S01]  /*50e0*/  F2FP.BF16.PACK_AB R147, R49, R48 ;  /* 0x000000303193723e */ /* 0x000fe200000010ff */
[----:B------:R-:W-:Y:S01]  /*50f0*/  MUFU.EX2 R139, R227 ;  /* 0x000000e3008b7308 */ /* 0x000fe20000000800 */
[----:B------:R-:W-:Y:S01]  /*5100*/  F2FP.BF16.PACK_AB R49, R174, R173 ;  /* 0x000000adae31723e */ /* 0x000fe200000010ff */
[----:B------:R-:W-:Y:S01]  /*5110*/  FMUL.FTZ R20, R197, R20 ;  /* 0x00000014c5147220 */ /* 0x000fe20000410000 */
[----:B------:R-:W-:Y:S01]  /*5120*/  F2FP.BF16.PACK_AB R151, R53, R52 ;  /* 0x000000343597723e */ /* 0x000fe200000010ff */
[----:B------:R-:W-:Y:S01]  /*5130*/  FMUL.FTZ R21, R198, R21 ;  /* 0x00000015c6157220 */ /* 0x000fe20000410000 */
[----:B------:R-:W-:Y:S01]  /*5140*/  F2FP.BF16.PACK_AB R48, R176, R175 ;  /* 0x000000afb030723e */ /* 0x000fe200000010ff */
[--C-:B------:R-:W-:Y:S01]  /*5150*/  FADD.FTZ R5, R64, -R0.reuse ;  /* 0x8000000040057221 */ /* 0x100fe20000010000 */
[----:B------:R-:W-:Y:S01]  /*5160*/  F2FP.BF16.PACK_AB R64, R160, R159 ;  /* 0x0000009fa040723e */ /* 0x000fe200000010ff */
[----:B------:R-:W-:Y:S01]  /*5170*/  FADD.FTZ R4, R65, -R0 ;  /* 0x8000000041047221 */ /* 0x000fe20000010000 */
[----:B------:R-:W-:Y:S01]  /*5180*/  F2FP.BF16.PACK_AB R138, R162, R171 ;  /* 0x000000aba28a723e */ /* 0x000fe200000010ff */
[----:B------:R-:W-:Y:S01]  /*5190*/  FMUL.FTZ R5, R170, R5 ;  /* 0x00000005aa057220 */ /* 0x000fe20000410000 */
[----:B------:R-:W-:Y:S01]  /*51a0*/  MUFU.EX2 R52, R231 ;  /* 0x000000e700347308 */ /* 0x000fe20000000800 */
[----:B------:R-:W-:Y:S01]  /*51b0*/  FMUL.FTZ R4, R208, R4 ;  /* 0x00000004d0047220 */ /* 0x000fe20000410000 */
[----:B------:R-:W-:Y:S04]  /*51c0*/  F2FP.BF16.PACK_AB R154, R21, R20 ;  /* 0x00000014159a723e */ /* 0x000fe800000010ff */
[----:B------:R-:W-:Y:S01]  /*51d0*/  F2FP.BF16.PACK_AB R150, R4, R5 ;  /* 0x000000050496723e */ /* 0x000fe200000010ff */
[--C-:B-1----:R-:W-:Y:S03]  /*51e0*/  FADD.FTZ R3, R6, -R2.reuse ;  /* 0x8000000206037221 */ /* 0x102fe60000010000 */
[----:B------:R-:W-:Y:S01]  /*51f0*/  MUFU.EX2 R65, R230 ;  /* 0x000000e600417308 */ /* 0x000fe20000000800 */
[--C-:B------:R-:W-:Y:S02]  /*5200*/  FADD.FTZ R0, R7, -R2.reuse ;  /* 0x8000000207007221 */ /* 0x100fe40000010000 */
[----:B------:R-:W-:Y:S02]  /*5210*/  FMUL.FTZ R3, R159, R3 ;  /* 0x000000039f037220 */ /* 0x000fe40000410000 */
[----:B------:R-:W-:Y:S02]  /*5220*/  FMUL.FTZ R0, R160, R0 ;  /* 0x00000000a0007220 */ /* 0x000fe40000410000 */
[--C-:B------:R-:W-:Y:S02]  /*5230*/  FADD.FTZ R4, R18, -R2.reuse ;  /* 0x8000000212047221 */ /* 0x100fe40000010000 */
[--C-:B------:R-:W-:Y:S01]  /*5240*/  FADD.FTZ R22, R22, -R2.reuse ;  /* 0x8000000216167221 */ /* 0x100fe20000010000 */
[----:B------:R-:W-:Y:S01]  /*5250*/  F2FP.BF16.PACK_AB R135, R0, R3 ;  /* 0x000000030087723e */ /* 0x000fe200000010ff */
[--C-:B------:R-:W-:Y:S01]  /*5260*/  FADD.FTZ R3, R19, -R2.reuse ;  /* 0x8000000213037221 */ /* 0x100fe20000010000 */
[----:B------:R-:W1:Y:S01]  /*5270*/  LDS R0, [R212+0x18580] ;  /* 0x01858000d4007984 */ /* 0x000e620000000800 */
[----:B------:R-:W-:Y:S01]  /*5280*/  FMUL.FTZ R4, R173, R4 ;  /* 0x00000004ad047220 */ /* 0x000fe20000410000 */
[----:B------:R-:W3:Y:S01]  /*5290*/  MUFU.EX2 R161, R242 ;  /* 0x000000f200a17308 */ /* 0x000ee20000000800 */
[----:B------:R-:W-:Y:S02]  /*52a0*/  FMUL.FTZ R3, R174, R3 ;  /* 0x00000003ae037220 */ /* 0x000fe40000410000 */
[--C-:B------:R-:W-:Y:S02]  /*52b0*/  FADD.FTZ R23, R23, -R2.reuse ;  /* 0x8000000217177221 */ /* 0x100fe40000010000 */
[--C-:B------:R-:W-:Y:S01]  /*52c0*/  FADD.FTZ R34, R34, -R2.reuse ;  /* 0x8000000222227221 */ /* 0x100fe20000010000 */
[----:B------:R-:W-:Y:S01]  /*52d0*/  F2FP.BF16.PACK_AB R133, R3, R4 ;  /* 0x000000040385723e */ /* 0x000fe200000010ff */
[--C-:B------:R-:W-:Y:S01]  /*52e0*/  FADD.FTZ R3, R35, -R2.reuse ;  /* 0x8000000223037221 */ /* 0x100fe20000010000 */
[----:B--2---:R-:W-:Y:S01]  /*52f0*/  F2FP.BF16.PACK_AB R35, R179, R187 ;  /* 0x000000bbb323723e */ /* 0x004fe200000010ff */
[--C-:B------:R-:W-:Y:S01]  /*5300*/  FADD.FTZ R38, R38, -R2.reuse ;  /* 0x8000000226267221 */ /* 0x100fe20000010000 */
[----:B------:R-:W-:Y:S01]  /*5310*/  MUFU.EX2 R190, R246 ;  /* 0x000000f600be7308 */ /* 0x000fe20000000800 */
[--C-:B------:R-:W-:Y:S02]  /*5320*/  FADD.FTZ R39, R39, -R2.reuse ;  /* 0x8000000227277221 */ /* 0x100fe40000010000 */
[--C-:B------:R-:W-:Y:S02]  /*5330*/  FADD.FTZ R50, R50, -R2.reuse ;  /* 0x8000000232327221 */ /* 0x100fe40000010000 */
[--C-:B------:R-:W-:Y:S02]  /*5340*/  FADD.FTZ R51, R51, -R2.reuse ;  /* 0x8000000233337221 */ /* 0x100fe40000010000 */
[--C-:B------:R-:W-:Y:S02]  /*5350*/  FADD.FTZ R54, R54, -R2.reuse ;  /* 0x8000000236367221 */ /* 0x100fe40000010000 */
[--C-:B------:R-:W-:Y:S01]  /*5360*/  FADD.FTZ R55, R55, -R2.reuse ;  /* 0x8000000237377221 */ /* 0x100fe20000010000 */
[----:B------:R-:W2:Y:S01]  /*5370*/  MUFU.EX2 R186, R247 ;  /* 0x000000f700ba7308 */ /* 0x000ea20000000800 */
[--C-:B------:R-:W-:Y:S02]  /*5380*/  FADD.FTZ R66, R66, -R2.reuse ;  /* 0x8000000242427221 */ /* 0x100fe40000010000 */
[----:B------:R-:W-:Y:S01]  /*5390*/  FADD.FTZ R67, R67, -R2 ;  /* 0x8000000243437221 */ /* 0x000fe20000010000 */
[----:B---3--:R-:W-:Y:S01]  /*53a0*/  F2FP.BF16.PACK_AB R19, R161, R168 ;  /* 0x000000a8a113723e */ /* 0x008fe200000010ff */
[----:B------:R-:W-:Y:S02]  /*53b0*/  FMUL.FTZ R34, R183, R34 ;  /* 0x00000022b7227220 */ /* 0x000fe40000410000 */
[----:B------:R-:W-:Y:S02]  /*53c0*/  FMUL.FTZ R3, R185, R3 ;  /* 0x00000003b9037220 */ /* 0x000fe40000410000 */
[----:B------:R-:W-:Y:S01]  /*53d0*/  FMUL.FTZ R38, R187, R38 ;  /* 0x00000026bb267220 */ /* 0x000fe20000410000 */
[----:B------:R-:W-:Y:S01]  /*53e0*/  MUFU.EX2 R178, R248 ;  /* 0x000000f800b27308 */ /* 0x000fe20000000800 */
[----:B------:R-:W-:Y:S01]  /*53f0*/  FMUL.FTZ R39, R179, R39 ;  /* 0x00000027b3277220 */ /* 0x000fe20000410000 */
[----:B------:R-:W-:Y:S01]  /*5400*/  F2FP.BF16.PACK_AB R132, R3, R34 ;  /* 0x000000220384723e */ /* 0x000fe200000010ff */
[----:B------:R-:W-:Y:S01]  /*5410*/  FMUL.FTZ R22, R175, R22 ;  /* 0x00000016af167220 */ /* 0x000fe20000410000 */
[----:B------:R-:W-:Y:S01]  /*5420*/  F2FP.BF16.PACK_AB R3, R146, R155 ;  /* 0x0000009b9203723e */ /* 0x000fe200000010ff */
[----:B------:R-:W-:Y:S01]  /*5430*/  FMUL.FTZ R23, R176, R23 ;  /* 0x00000017b0177220 */ /* 0x000fe20000410000 */
[----:B------:R-:W-:Y:S01]  /*5440*/  F2FP.BF16.PACK_AB R39, R39, R38 ;  /* 0x000000262727723e */ /* 0x000fe200000010ff */
[----:B------:R-:W-:Y:S02]  /*5450*/  FMUL.FTZ R51, R161, R51 ;  /* 0x00000033a1337220 */ /* 0x000fe40000410000 */
[--C-:B-1----:R-:W-:Y:S01]  /*5460*/  FADD.FTZ R8, R8, -R0.reuse ;  /* 0x8000000008087221 */ /* 0x102fe20000010000 */
[----:B------:R-:W-:Y:S01]  /*5470*/  MUFU.EX2 R38, R232 ;  /* 0x000000e800267308 */ /* 0x000fe20000000800 */
[--C-:B------:R-:W-:Y:S01]  /*5480*/  FADD.FTZ R9, R9, -R0.reuse ;  /* 0x8000000009097221 */ /* 0x100fe20000010000 */
[----:B------:R-:W-:Y:S01]  /*5490*/  F2FP.BF16.PACK_AB R53, R23, R22 ;  /* 0x000000161735723e */ /* 0x000fe200000010ff */
[--C-:B------:R-:W-:Y:S01]  /*54a0*/  FADD.FTZ R12, R12, -R0.reuse ;  /* 0x800000000c0c7221 */ /* 0x100fe20000010000 */
[----:B--2---:R-:W-:Y:S01]  /*54b0*/  F2FP.BF16.PACK_AB R7, R186, R190 ;  /* 0x000000beba07723e */ /* 0x004fe200000010ff */
[--C-:B------:R-:W-:Y:S01]  /*54c0*/  FADD.FTZ R2, R13, -R0.reuse ;  /* 0x800000000d027221 */ /* 0x100fe20000010000 */
[----:B------:R-:W-:Y:S01]  /*54d0*/  F2FP.BF16.PACK_AB R13, R184, R182 ;  /* 0x000000b6b80d723e */ /* 0x000fe200000010ff */
        /* <DEDUP_REMOVED lines=8> */
[----:B------:R-:W1:Y:S01]  /*5560*/  MUFU.EX2 R169, R249 ;  /* 0x000000f900a97308 */ /* 0x000e620000000800 */
[--C-:B------:R-:W-:Y:S02]  /*5570*/  FADD.FTZ R45, R45, -R0.reuse ;  /* 0x800000002d2d7221 */ /* 0x100fe40000010000 */
[--C-:B------:R-:W-:Y:S02]  /*5580*/  FADD.FTZ R56, R56, -R0.reuse ;  /* 0x8000000038387221 */ /* 0x100fe40000010000 */
[--C-:B------:R-:W-:Y:S02]  /*5590*/  FADD.FTZ R57, R57, -R0.reuse ;  /* 0x8000000039397221 */ /* 0x100fe40000010000 */
[--C-:B------:R-:W-:Y:S02]  /*55a0*/  FADD.FTZ R60, R60, -R0.reuse ;  /* 0x800000003c3c7221 */ /* 0x100fe40000010000 */
[----:B------:R-:W-:Y:S01]  /*55b0*/  FADD.FTZ R61, R61, -R0 ;  /* 0x800000003d3d7221 */ /* 0x000fe20000010000 */
[----:B------:R-:W-:Y:S01]  /*55c0*/  MUFU.EX2 R23, R226 ;  /* 0x000000e200177308 */ /* 0x000fe20000000800 */
        /* <DEDUP_REMOVED lines=8> */
[C---:B------:R-:W-:Y:S01]  /*5650*/  FMUL.FTZ R9, R196.reuse, R29 ;  /* 0x0000001dc4097220 */ /* 0x040fe20000410000 */
[----:B------:R-:W-:Y:S01]  /*5660*/  F2FP.BF16.PACK_AB R8, R196, R195 ;  /* 0x000000c3c408723e */ /* 0x000fe200000010ff */
[----:B------:R-:W-:Y:S01]  /*5670*/  STS [R222], R145 ;  /* 0x00000091de007388 */ /* 0x000fe20000000800 */
[----:B------:R-:W-:Y:S01]  /*5680*/  F2FP.BF16.PACK_AB R32, R2, R12 ;  /* 0x0000000c0220723e */ /* 0x000fe200000010ff */
[----:B------:R-:W-:Y:S01]  /*5690*/  FMUL.FTZ R2, R195, R28 ;  /* 0x0000001cc3027220 */ /* 0x000fe20000410000 */
[----:B------:R-:W-:Y:S01]  /*56a0*/  F2FP.BF16.PACK_AB R12, R191, R189 ;  /* 0x000000bdbf0c723e */ /* 0x000fe200000010ff */
[----:B------:R-:W-:Y:S01]  /*56b0*/  STS [R222+0x400], R49 ;  /* 0x00040031de007388 */ /* 0x000fe20000000800 */
[----:B------:R-:W-:Y:S01]  /*56c0*/  MUFU.EX2 R28, R218 ;  /* 0x000000da001c7308 */ /* 0x000fe20000000800 */
[----:B-1----:R-:W-:Y:S01]  /*56d0*/  F2FP.BF16.PACK_AB R6, R169, R178 ;  /* 0x000000b2a906723e */ /* 0x002fe200000010ff */
[----:B------:R-:W-:Y:S01]  /*56e0*/  FMUL.FTZ R40, R190, R40 ;  /* 0x00000028be287220 */ /* 0x000fe20000410000 */
[----:B------:R-:W-:Y:S01]  /*56f0*/  STS [R221+0x2000], R16 ;  /* 0x00200010dd007388 */ /* 0x000fe20000000800 */
[----:B------:R-:W-:Y:S01]  /*5700*/  F2FP.BF16.PACK_AB R9, R9, R2 ;  /* 0x000000020909723e */ /* 0x000fe200000010ff */
[----:B------:R-:W-:Y:S01]  /*5710*/  FMUL.FTZ R20, R186, R41 ;  /* 0x00000029ba147220 */ /* 0x000fe20000410000 */
[----:B------:R-:W-:Y:S01]  /*5720*/  F2FP.BF16.PACK_AB R2, R140, R143 ;  /* 0x0000008f8c02723e */ /* 0x000fe200000010ff */
[----:B------:R1:W-:Y:S01]  /*5730*/  STS [R221+0x2400], R3 ;  /* 0x00240003dd007388 */ /* 0x0003e20000000800 */
[----:B------:R-:W-:Y:S02]  /*5740*/  FMUL.FTZ R44, R178, R44 ;  /* 0x0000002cb22c7220 */ /* 0x000fe40000410000 */
[----:B------:R-:W-:Y:S01]  /*5750*/  FMUL.FTZ R21, R169, R45 ;  /* 0x0000002da9157220 */ /* 0x000fe20000410000 */
[----:B------:R3:W-:Y:S01]  /*5760*/  STS [R222+0x2400], R2 ;  /* 0x00240002de007388 */ /* 0x0007e20000000800 */
[----:B------:R-:W-:Y:S01]  /*5770*/  F2FP.BF16.PACK_AB R20, R20, R40 ;  /* 0x000000281414723e */ /* 0x000fe200000010ff */
[----:B------:R-:W4:Y:S01]  /*5780*/  MUFU.EX2 R164, R245 ;  /* 0x000000f500a47308 */ /* 0x000f220000000800 */
[----:B------:R-:W-:Y:S01]  /*5790*/  FMUL.FTZ R24, R189, R24 ;  /* 0x00000018bd187220 */ /* 0x000fe20000410000 */
[----:B------:R-:W-:Y:S01]  /*57a0*/  STS [R222+0x2000], R13 ;  /* 0x0020000dde007388 */ /* 0x000fe20000000800 */
[----:B------:R-:W-:Y:S01]  /*57b0*/  F2FP.BF16.PACK_AB R21, R21, R44 ;  /* 0x0000002c1515723e */ /* 0x000fe200000010ff */
[----:B------:R-:W-:Y:S02]  /*57c0*/  FMUL.FTZ R25, R191, R25 ;  /* 0x00000019bf197220 */ /* 0x000fe40000410000 */
[----:B------:R-:W-:Y:S01]  /*57d0*/  STS [R224], R144 ;  /* 0x00000090e0007388 */ /* 0x000fe20000000800 */
[----:B------:R-:W-:Y:S02]  /*57e0*/  FMUL.FTZ R50, R168, R50 ;  /* 0x00000032a8327220 */ /* 0x000fe40000410000 */
[----:B------:R-:W-:Y:S01]  /*57f0*/  F2FP.BF16.PACK_AB R25, R25, R24 ;  /* 0x000000181919723e */ /* 0x000fe200000010ff */
[----:B------:R-:W-:Y:S01]  /*5800*/  STS [R224+0x400], R48 ;  /* 0x00040030e0007388 */ /* 0x000fe20000000800 */
[----:B------:R-:W-:Y:S01]  /*5810*/  MUFU.EX2 R24, R220 ;  /* 0x000000dc00187308 */ /* 0x000fe20000000800 */
[--C-:B--2---:R-:W-:Y:S01]  /*5820*/  FADD.FTZ R11, R11, -R0.reuse ;  /* 0x800000000b0b7221 */ /* 0x104fe20000010000 */
[----:B------:R-:W-:Y:S01]  /*5830*/  F2FP.BF16.PACK_AB R50, R51, R50 ;  /* 0x000000323332723e */ /* 0x000fe200000010ff */
[----:B------:R2:W-:Y:S01]  /*5840*/  STS [R223], R142 ;  /* 0x0000008edf007388 */ /* 0x0005e20000000800 */
[--C-:B------:R-:W-:Y:S02]  /*5850*/  FADD.FTZ R15, R15, -R0.reuse ;  /* 0x800000000f0f7221 */ /* 0x100fe40000010000 */
[--C-:B------:R-:W-:Y:S01]  /*5860*/  FADD.FTZ R31, R31, -R0.reuse ;  /* 0x800000001f1f7221 */ /* 0x100fe20000010000 */
[----:B------:R-:W-:Y:S01]  /*5870*/  STS [R223+0x400], R36 ;  /* 0x00040024df007388 */ /* 0x000fe20000000800 */
[----:B-1----:R-:W-:Y:S01]  /*5880*/  F2FP.BF16.PACK_AB R3, R136, R139 ;  /* 0x0000008b8803723e */ /* 0x002fe200000010ff */
[--C-:B------:R-:W-:Y:S01]  /*5890*/  FADD.FTZ R47, R47, -R0.reuse ;  /* 0x800000002f2f7221 */ /* 0x100fe20000010000 */
[----:B------:R-:W-:Y:S01]  /*58a0*/  MUFU.EX2 R16, R199 ;  /* 0x000000c700107308 */ /* 0x000fe20000000800 */
[----:B------:R-:W-:Y:S01]  /*58b0*/  STS [R224+0x2000], R12 ;  /* 0x0020000ce0007388 */ /* 0x000fe20000000800 */
[----:B---3--:R-:W-:Y:S01]  /*58c0*/  F2FP.BF16.PACK_AB R2, R52, R65 ;  /* 0x000000413402723e */ /* 0x008fe200000010ff */
[--C-:B------:R-:W-:Y:S02]  /*58d0*/  FADD.FTZ R10, R10, -R0.reuse ;  /* 0x800000000a0a7221 */ /* 0x100fe40000010000 */
[----:B------:R1:W-:Y:S01]  /*58e0*/  STS [R224+0x2400], R3 ;  /* 0x00240003e0007388 */ /* 0x0003e20000000800 */
[--C-:B------:R-:W-:Y:S02]  /*58f0*/  FADD.FTZ R26, R26, -R0.reuse ;  /* 0x800000001a1a7221 */ /* 0x100fe40000010000 */
[----:B------:R-:W-:Y:S01]  /*5900*/  FMUL.FTZ R10, R155, R10 ;  /* 0x0000000a9b0a7220 */ /* 0x000fe20000410000 */
[----:B------:R3:W-:Y:S01]  /*5910*/  STS [R223+0x2400], R2 ;  /* 0x00240002df007388 */ /* 0x0007e20000000800 */
[----:B------:R-:W-:Y:S01]  /*5920*/  FMUL.FTZ R26, R139, R26 ;  /* 0x0000001a8b1a7220 */ /* 0x000fe20000410000 */
[----:B------:R-:W5:Y:S01]  /*5930*/  MUFU.EX2 R165, R244 ;  /* 0x000000f400a57308 */ /* 0x000f620000000800 */
[--C-:B------:R-:W-:Y:S01]  /*5940*/  FADD.FTZ R30, R30, -R0.reuse ;  /* 0x800000001e1e7221 */ /* 0x100fe20000010000 */
[----:B------:R-:W-:Y:S01]  /*5950*/  STS [R223+0x2000], R8 ;  /* 0x00200008df007388 */ /* 0x000fe20000000800 */
[--C-:B------:R-:W-:Y:S02]  /*5960*/  FADD.FTZ R42, R42, -R0.reuse ;  /* 0x800000002a2a7221 */ /* 0x100fe40000010000 */
[----:B------:R-:W-:Y:S01]  /*5970*/  FMUL.FTZ R30, R65, R30 ;  /* 0x0000001e411e7220 */ /* 0x000fe20000410000 */
[----:B------:R-:W-:Y:S01]  /*5980*/  STS [R221+0x4000], R141 ;  /* 0x0040008ddd007388 */ /* 0x000fe20000000800 */
[----:B------:R-:W-:Y:S01]  /*5990*/  FMUL.FTZ R42, R38, R42 ;  /* 0x0000002a262a7220 */ /* 0x000fe20000410000 */
[----:B--2---:R-:W-:Y:S01]  /*59a0*/  MOV R142, 0x20 ;  /* 0x00000020008e7802 */ /* 0x004fe20000000f00 */
[--C-:B------:R-:W-:Y:S01]  /*59b0*/  FADD.FTZ R46, R46, -R0.reuse ;  /* 0x800000002e2e7221 */ /* 0x100fe20000010000 */
[----:B------:R-:W-:Y:S01]  /*59c0*/  STS [R221+0x4400], R35 ;  /* 0x00440023dd007388 */ /* 0x000fe20000000800 */
[----:B------:R-:W2:Y:S01]  /*59d0*/  MUFU.EX2 R172, R243 ;  /* 0x000000f300ac7308 */ /* 0x000ea20000000800 */
[--C-:B------:R-:W-:Y:S01]  /*59e0*/  FADD.FTZ R62, R62, -R0.reuse ;  /* 0x800000003e3e7221 */ /* 0x100fe20000010000 */
[----:B------:R-:W-:Y:S01]  /*59f0*/  SEL R142, R142, 0xffffffe0, !P0 ;  /* 0xffffffe08e8e7807 */ /* 0x000fe20004000000 */
[----:B------:R-:W-:Y:S01]  /*5a00*/  STS [R222+0x4000], R138 ;  /* 0x0040008ade007388 */ /* 0x000fe20000000800 */
[----:B------:R-:W-:Y:S02]  /*5a10*/  FMUL.FTZ R46, R34, R46 ;  /* 0x0000002e222e7220 */ /* 0x000fe40000410000 */
[--C-:B------:R-:W-:Y:S01]  /*5a20*/  FADD.FTZ R63, R63, -R0.reuse ;  /* 0x800000003f3f7221 */ /* 0x100fe20000010000 */
[----:B------:R-:W-:Y:S01]  /*5a30*/  STS [R222+0x4400], R19 ;  /* 0x00440013de007388 */ /* 0x000fe20000000800 */
[----:B-1----:R-:W-:Y:S01]  /*5a40*/  F2FP.BF16.PACK_AB R3, R37, R38 ;  /* 0x000000262503723e */ /* 0x002fe200000010ff */
[----:B----4-:R-:W-:Y:S01]  /*5a50*/  FMUL.FTZ R54, R164, R54 ;  /* 0x00000036a4367220 */ /* 0x010fe20000410000 */
[----:B------:R-:W1:Y:S01]  /*5a60*/  MUFU.EX2 R167, R250 ;  /* 0x000000fa00a77308 */ /* 0x000e620000000800 */
[----:B------:R-:W-:Y:S01]  /*5a70*/  STS [R221+0x6000], R7 ;  /* 0x00600007dd007388 */ /* 0x000fe20000000800 */
[----:B---3--:R-:W-:Y:S01]  /*5a80*/  F2FP.BF16.PACK_AB R2, R28, R34 ;  /* 0x000000221c02723e */ /* 0x008fe200000010ff */
[C---:B-----5:R-:W-:Y:S01]  /*5a90*/  FMUL.FTZ R55, R165.reuse, R55 ;  /* 0x00000037a5377220 */ /* 0x060fe20000410000 */
[----:B------:R-:W-:Y:S01]  /*5aa0*/  F2FP.BF16.PACK_AB R18, R165, R164 ;  /* 0x000000a4a512723e */ /* 0x000fe200000010ff */
[----:B------:R3:W-:Y:S01]  /*5ab0*/  STS [R221+0x6400], R3 ;  /* 0x00640003dd007388 */ /* 0x0007e20000000800 */
[----:B------:R-:W-:Y:S02]  /*5ac0*/  FMUL.FTZ R67, R209, R67 ;  /* 0x00000043d1437220 */ /* 0x000fe40000410000 */
[----:B------:R-:W-:Y:S01]  /*5ad0*/  F2FP.BF16.PACK_AB R54, R55, R54 ;  /* 0x000000363736723e */ /* 0x000fe200000010ff */
[----:B------:R4:W-:Y:S01]  /*5ae0*/  STS [R222+0x6400], R2 ;  /* 0x00640002de007388 */ /* 0x0009e20000000800 */
[----:B------:R-:W5:Y:S01]  /*5af0*/  MUFU.EX2 R158, R251 ;  /* 0x000000fb009e7308 */ /* 0x000f620000000800 */
[----:B------:R-:W-:Y:S02]  /*5b00*/  FMUL.FTZ R63, R211, R63 ;  /* 0x0000003fd33f7220 */ /* 0x000fe40000410000 */
[----:B------:R-:W-:Y:S01]  /*5b10*/  STS [R222+0x6000], R6 ;  /* 0x00600006de007388 */ /* 0x000fe20000000800 */
[----:B--2---:R-:W-:Y:S01]  /*5b20*/  F2FP.BF16.PACK_AB R17, R209, R172 ;  /* 0x000000acd111723e */ /* 0x004fe200000010ff */
[----:B------:R-:W-:Y:S02]  /*5b30*/  FMUL.FTZ R66, R172, R66 ;  /* 0x00000042ac427220 */ /* 0x000fe40000410000 */
[----:B------:R-:W-:Y:S01]  /*5b40*/  STS [R224+0x4000], R137 ;  /* 0x00400089e0007388 */ /* 0x000fe20000000800 */
[----:B------:R-:W-:Y:S02]  /*5b50*/  FMUL.FTZ R61, R210, R61 ;  /* 0x0000003dd23d7220 */ /* 0x000fe40000410000 */
[----:B------:R-:W2:Y:S01]  /*5b60*/  MUFU.EX2 R153, R252 ;  /* 0x000000fc00997308 */ /* 0x000ea20000000800 */
[----:B------:R-:W-:Y:S01]  /*5b70*/  STS [R224+0x4400], R18 ;  /* 0x00440012e0007388 */ /* 0x000fe20000000800 */
[----:B------:R-:W-:Y:S01]  /*5b80*/  F2FP.BF16.PACK_AB R66, R67, R66 ;  /* 0x000000424342723e */ /* 0x000fe200000010ff */
[----:B-1----:R-:W-:Y:S02]  /*5b90*/  FMUL.FTZ R56, R167, R56 ;  /* 0x00000038a7387220 */ /* 0x002fe40000410000 */
[----:B------:R-:W-:Y:S04]  /*5ba0*/  STS [R223+0x4000], R134 ;  /* 0x00400086df007388 */ /* 0x000fe80000000800 */
[----:B------:R-:W-:Y:S01]  /*5bb0*/  STS [R223+0x4400], R17 ;  /* 0x00440011df007388 */ /* 0x000fe20000000800 */
[--C-:B---3--:R-:W-:Y:S01]  /*5bc0*/  FADD.FTZ R3, R14, -R0.reuse ;  /* 0x800000000e037221 */ /* 0x108fe20000010000 */
[----:B----4-:R-:W-:Y:S03]  /*5bd0*/  F2FP.BF16.PACK_AB R2, R23, R24 ;  /* 0x000000181702723e */ /* 0x010fe600000010ff */
[----:B------:R-:W-:Y:S01]  /*5be0*/  FMUL.FTZ R3, R143, R3 ;  /* 0x000000038f037220 */ /* 0x000fe20000410000 */
[C---:B-----5:R-:W-:Y:S01]  /*5bf0*/  F2FP.BF16.PACK_AB R4, R158.reuse, R167 ;  /* 0x000000a79e04723e */ /* 0x060fe200000010ff */
[----:B------:R-:W-:Y:S01]  /*5c00*/  FMUL.FTZ R22, R158, R57 ;  /* 0x000000399e167220 */ /* 0x000fe20000410000 */
[----:B------:R1:W-:Y:S04]  /*5c10*/  STS [R224+0x6400], R2 ;  /* 0x00640002e0007388 */ /* 0x0003e80000000800 */
[----:B------:R-:W-:Y:S01]  /*5c20*/  F2FP.BF16.PACK_AB R22, R22, R56 ;  /* 0x000000381616723e */ /* 0x000fe200000010ff */
[----:B------:R3:W-:Y:S01]  /*5c30*/  STS [R224+0x6000], R4 ;  /* 0x00600004e0007388 */ /* 0x0007e20000000800 */
[----:B--2---:R-:W-:Y:S01]  /*5c40*/  F2FP.BF16.PACK_AB R5, R210, R153 ;  /* 0x00000099d205723e */ /* 0x004fe200000010ff */
[----:B------:R-:W-:Y:S04]  /*5c50*/  FMUL.FTZ R60, R153, R60 ;  /* 0x0000003c993c7220 */ /* 0x000fe80000410000 */
[----:B------:R2:W-:Y:S01]  /*5c60*/  STS [R223+0x6000], R5 ;  /* 0x00600005df007388 */ /* 0x0005e20000000800 */
[----:B------:R-:W-:Y:S02]  /*5c70*/  F2FP.BF16.PACK_AB R61, R61, R60 ;  /* 0x0000003c3d3d723e */ /* 0x000fe400000010ff */
[----:B-1----:R-:W-:Y:S01]  /*5c80*/  F2FP.BF16.PACK_AB R2, R211, R16 ;  /* 0x00000010d302723e */ /* 0x002fe200000010ff */
[----:B---3--:R-:W-:Y:S04]  /*5c90*/  FMUL.FTZ R4, R146, R11 ;  /* 0x0000000b92047220 */ /* 0x008fe80000410000 */
[----:B------:R1:W-:Y:S04]  /*5ca0*/  STS [R223+0x6400], R2 ;  /* 0x00640002df007388 */ /* 0x0003e80000000800 */
[----:B------:R-:W-:Y:S01]  /*5cb0*/  BAR.SYNC.DEFER_BLOCKING 0x0 ;  /* 0x0000000000007b1d */ /* 0x000fe20000010000 */
[----:B------:R-:W-:Y:S01]  /*5cc0*/  F2FP.BF16.PACK_AB R4, R4, R10 ;  /* 0x0000000a0404723e */ /* 0x000fe200000010ff */
[----:B--2---:R-:W-:Y:S05]  /*5cd0*/  FMUL.FTZ R5, R52, R31 ;  /* 0x0000001f34057220 */ /* 0x004fea0000410000 */
[----:B------:R-:W-:Y:S01]  /*5ce0*/  F2FP.BF16.PACK_AB R5, R5, R30 ;  /* 0x0000001e0505723e */ /* 0x000fe200000010ff */
[----:B-1----:R-:W-:Y:S01]  /*5cf0*/  FMUL.FTZ R2, R140, R15 ;  /* 0x0000000f8c027220 */ /* 0x002fe20000410000 */
        /* <DEDUP_REMOVED lines=15> */
[----:B------:R3:W-:Y:S01]  /*5df0*/  STS [R223+0x8400], R132 ;  /* 0x00840084df007388 */ /* 0x0007e20000000800 */
[----:B-1----:R-:W-:Y:S03]  /*5e00*/  FMUL.FTZ R4, R28, R47 ;  /* 0x0000002f1c047220 */ /* 0x002fe60000410000 */
[----:B------:R-:W-:Y:S01]  /*5e10*/  STS [R224+0xa000], R25 ;  /* 0x00a00019e0007388 */ /* 0x000fe20000000800 */
[--C-:B--2---:R-:W-:Y:S01]  /*5e20*/  FADD.FTZ R2, R43, -R0.reuse ;  /* 0x800000002b027221 */ /* 0x104fe20000010000 */
[----:B------:R-:W-:Y:S02]  /*5e30*/  F2FP.BF16.PACK_AB R4, R4, R46 ;  /* 0x0000002e0404723e */ /* 0x000fe400000010ff */
[----:B------:R1:W-:Y:S01]  /*5e40*/  STS [R224+0xa400], R3 ;  /* 0x00a40003e0007388 */ /* 0x0003e20000000800 */
[----:B------:R-:W-:Y:S03]  /*5e50*/  FMUL.FTZ R2, R37, R2 ;  /* 0x0000000225027220 */ /* 0x000fe60000410000 */
[----:B------:R2:W-:Y:S02]  /*5e60*/  STS [R223+0xa400], R5 ;  /* 0x00a40005df007388 */ /* 0x0005e40000000800 */
[----:B------:R-:W-:Y:S02]  /*5e70*/  F2FP.BF16.PACK_AB R2, R2, R42 ;  /* 0x0000002a0202723e */ /* 0x000fe400000010ff */
[----:B------:R-:W-:Y:S04]  /*5e80*/  STS [R223+0xa000], R9 ;  /* 0x00a00009df007388 */ /* 0x000fe80000000800 */
[----:B------:R-:W-:Y:S04]  /*5e90*/  STS [R221+0xc000], R157 ;  /* 0x00c0009ddd007388 */ /* 0x000fe80000000800 */
[----:B------:R-:W-:Y:S01]  /*5ea0*/  STS [R221+0xc400], R39 ;  /* 0x00c40027dd007388 */ /* 0x000fe20000000800 */
[----:B---3--:R-:W-:Y:S03]  /*5eb0*/  SHF.L.U32 R132, R207, 0x1, RZ ;  /* 0x00000001cf847819 */ /* 0x008fe600000006ff */
[----:B------:R-:W-:Y:S04]  /*5ec0*/  STS [R222+0xc000], R147 ;  /* 0x00c00093de007388 */ /* 0x000fe80000000800 */
[----:B------:R-:W-:Y:S01]  /*5ed0*/  STS [R222+0xc400], R50 ;  /* 0x00c40032de007388 */ /* 0x000fe20000000800 */
[--C-:B-1----:R-:W-:Y:S03]  /*5ee0*/  FADD.FTZ R3, R59, -R0.reuse ;  /* 0x800000003b037221 */ /* 0x102fe60000010000 */
[----:B------:R1:W-:Y:S01]  /*5ef0*/  STS [R221+0xe400], R2 ;  /* 0x00e40002dd007388 */ /* 0x0003e20000000800 */
[----:B--2---:R-:W-:Y:S02]  /*5f00*/  FADD.FTZ R5, R58, -R0 ;  /* 0x800000003a057221 */ /* 0x004fe40000010000 */
[----:B------:R-:W-:Y:S01]  /*5f10*/  FMUL.FTZ R3, R23, R3 ;  /* 0x0000000317037220 */ /* 0x000fe20000410000 */
[----:B------:R-:W-:Y:S01]  /*5f20*/  STS [R221+0xe000], R20 ;  /* 0x00e00014dd007388 */ /* 0x000fe20000000800 */
[----:B------:R-:W-:Y:S02]  /*5f30*/  FMUL.FTZ R5, R24, R5 ;  /* 0x0000000518057220 */ /* 0x000fe40000410000 */
[----:B------:R-:W-:Y:S01]  /*5f40*/  FMUL.FTZ R0, R16, R62 ;  /* 0x0000003e10007220 */ /* 0x000fe20000410000 */
[----:B------:R-:W-:Y:S02]  /*5f50*/  STS [R222+0xe000], R21 ;  /* 0x00e00015de007388 */ /* 0x000fe40000000800 */
[----:B------:R-:W-:Y:S02]  /*5f60*/  F2FP.BF16.PACK_AB R3, R3, R5 ;  /* 0x000000050303723e */ /* 0x000fe400000010ff */
[----:B------:R-:W-:Y:S04]  /*5f70*/  STS [R222+0xe400], R4 ;  /* 0x00e40004de007388 */ /* 0x000fe80000000800 */
[----:B------:R-:W-:Y:S04]  /*5f80*/  STS [R224+0xc000], R151 ;  /* 0x00c00097e0007388 */ /* 0x000fe80000000800 */
[----:B------:R-:W-:Y:S04]  /*5f90*/  STS [R224+0xc400], R54 ;  /* 0x00c40036e0007388 */ /* 0x000fe80000000800 */
[----:B------:R-:W-:Y:S01]  /*5fa0*/  STS [R223+0xc000], R150 ;  /* 0x00c00096df007388 */ /* 0x000fe20000000800 */
[----:B-1----:R-:W-:Y:S02]  /*5fb0*/  F2FP.BF16.PACK_AB R2, R63, R0 ;  /* 0x000000003f02723e */ /* 0x002fe400000010ff */
[C---:B------:R-:W-:Y:S01]  /*5fc0*/  IADD3 R0, R205.reuse, UR4, RZ ;  /* 0x00000004cd007c10 */ /* 0x040fe2000fffe0ff */
[----:B------:R-:W-:Y:S03]  /*5fd0*/  STS [R223+0xc400], R66 ;  /* 0x00c40042df007388 */ /* 0x000fe60000000800 */
[----:B------:R-:W-:Y:S01]  /*5fe0*/  SHF.L.U32 R0, R0, 0x1, RZ ;  /* 0x0000000100007819 */ /* 0x000fe200000006ff */
        /* <DEDUP_REMOVED lines=166> */
.L_x_1741:
        /* <DEDUP_REMOVED lines=280> */
.L_x_1737:
[----:B------:R-:W-:Y:S05]  /*7bd0*/  @P2 EXIT ;  /* 0x000000000000294d */ /* 0x000fea0003800000 */
[----:B------:R-:W2:Y:S01]  /*7be0*/  LDL.LU R7, [R1+0x58] ;  /* 0x0000580001077983 */ /* 0x000ea20000300800 */
[----:B------:R-:W-:Y:S01]  /*7bf0*/  ISETP.NE.U32.AND P2, PT, RZ, c[0x0][0x360], PT ;  /* 0x0000d800ff007a0c */ /* 0x000fe20003f45070 */
[----:B------:R-:W-:-:S02]  /*7c00*/  UMOV UR6, 0x1 ;  /* 0x0000000100067882 */ /* 0x000fc40000000000 */
[----:B------:R-:W-:Y:S01]  /*7c10*/  ULDC.64 UR4, c[0x0][0x338] ;  /* 0x0000ce0000047ab9 */ /* 0x000fe20000000a00 */
[----:B------:R-:W-:-:S13]  /*7c20*/  ISETP.NE.AND.EX P2, PT, RZ, c[0x0][0x364], PT, P2 ;  /* 0x0000d900ff007a0c */ /* 0x000fda0003f45320 */
[----:B------:R-:W-:-:S04]  /*7c30*/  @P2 IMAD.MOV.U32 R2, RZ, RZ, 0x4 ;  /* 0x00000004ff022424 */ /* 0x000fc800078e00ff */
[----:B--2---:R-:W-:-:S05]  /*7c40*/  @P2 IMAD.WIDE R2, R7, R2, c[0x0][0x360] ;  /* 0x0000d80007022625 */ /* 0x004fca00078e0202 */
[----:B-1----:R-:W2:Y:S01]  /*7c50*/  @P2 LDG.E R0, [R2.64] ;  /* 0x0000000e02002981 */ /* 0x002ea2000c1e1900 */
[----:B------:R-:W-:Y:S01]  /*7c60*/  UISETP.NE.AND UP0, UPT, UR6, UR4, UPT ;  /* 0x000000040600728c */ /* 0x000fe2000bf05270 */
[----:B------:R-:W-:Y:S01]  /*7c70*/  SHF.R.S32.HI R6, RZ, 0x1f, R7 ;  /* 0x0000001fff067819 */ /* 0x000fe20000011407 */
[----:B------:R-:W-:Y:S01]  /*7c80*/  UIMAD.WIDE.U32 UR6, UR11, UR5, URZ ;  /* 0x000000050b0672a5 */ /* 0x000fe2000f8e003f */
[----:B------:R-:W1:Y:S01]  /*7c90*/  S2R R4, SR_TID.X ;  /* 0x0000000000047919 */ /* 0x000e620000002100 */
[----:B------:R-:W-:-:S07]  /*7ca0*/  ULDC UR4, c[0x0][0x340] ;  /* 0x0000d00000047ab9 */ /* 0x000fce0000000800 */
[----:B------:R-:W-:Y:S02]  /*7cb0*/  @UP0 UMOV UR5, UR7 ;  /* 0x0000000700050c82 */ /* 0x000fe40008000000 */
[----:B------:R-:W-:-:S03]  /*7cc0*/  @UP0 USHF.R.U32.HI UR11, URZ, UR4, UR5 ;  /* 0x000000043f0b0299 */ /* 0x000fc60008011605 */
[----:B------:R-:W-:Y:S02]  /*7cd0*/  ULDC.64 UR4, c[0x0][0x328] ;  /* 0x0000ca0000047ab9 */ /* 0x000fe40000000a00 */
[----:B------:R-:W-:-:S04]  /*7ce0*/  USHF.R.S32.HI UR6, URZ, 0x1f, UR11 ;  /* 0x0000001f3f067899 */ /* 0x000fc8000801140b */
[----:B------:R-:W-:-:S04]  /*7cf0*/  UIMAD UR4, UR6, UR4, URZ ;  /* 0x00000004060472a4 */ /* 0x000fc8000f8e023f */
[----:B------:R-:W-:Y:S02]  /*7d00*/  UIMAD UR7, UR11, UR5, UR4 ;  /* 0x000000050b0772a4 */ /* 0x000fe4000f8e0204 */
[----:B------:R-:W-:-:S04]  /*7d10*/  USHF.L.U32 UR4, UR12, 0xd, URZ ;  /* 0x0000000d0c047899 */ /* 0x000fc8000800063f */
[----:B------:R-:W-:Y:S01]  /*7d20*/  USHF.R.S32.HI UR8, URZ, 0x1f, UR4 ;  /* 0x0000001f3f087899 */ /* 0x000fe20008011404 */
[----:B------:R-:W-:Y:S01]  /*7d30*/  BAR.SYNC.DEFER_BLOCKING 0x1, 0x100 ;  /* 0x0044000000007b1d */ /* 0x000fe20000010000 */
[----:B--2---:R-:W-:-:S05]  /*7d40*/  @P2 IMAD R0, R7, 0x80, R0 ;  /* 0x0000008007002824 */ /* 0x004fca00078e0200 */
[----:B------:R-:W-:-:S04]  /*7d50*/  @P2 SHF.R.S32.HI R2, RZ, 0x1f, R0 ;  /* 0x0000001fff022819 */ /* 0x000fc80000011400 */
[----:B------:R-:W-:Y:S02]  /*7d60*/  @P2 LEA.HI R2, R2, R0, RZ, 0x7 ;  /* 0x0000000002022211 */ /* 0x000fe400078f38ff */
[----:B-1----:R-:W-:-:S03]  /*7d70*/  SHF.R.S32.HI R0, RZ, 0x1f, R4 ;  /* 0x0000001fff007819 */ /* 0x002fc60000011404 */
[----:B------:R-:W-:-:S05]  /*7d80*/  @P2 IMAD.SHL.U32 R2, R2, 0x40, RZ ;  /* 0x0000004002022824 */ /* 0x000fca00078e00ff */
[----:B------:R-:W-:-:S04]  /*7d90*/  @P2 LOP3.LUT R2, R2, 0xffffe000, RZ, 0xc0, !PT ;  /* 0xffffe00002022812 */ /* 0x000fc800078ec0ff */
[----:B------:R-:W-:Y:S02]  /*7da0*/  @P2 SHF.R.S32.HI R3, RZ, 0x1f, R2 ;  /* 0x0000001fff032819 */ /* 0x000fe40000011402 */
[----:B------:R-:W-:-:S06]  /*7db0*/  @!P2 CS2R R2, SRZ ;  /* 0x000000000002a805 */ /* 0x000fcc000001ff00 */
[----:B------:R-:W-:Y:S01]  /*7dc0*/  IADD3 R2, P1, P0, R2, UR4, R4 ;  /* 0x0000000402027c10 */ /* 0x000fe2000f83e004 */
[----:B------:R-:W-:Y:S01]  /*7dd0*/  IMAD.U32 R4, RZ, RZ, UR11 ;  /* 0x0000000bff047e24 */ /* 0x000fe2000f8e00ff */
[----:B------:R-:W-:Y:S02]  /*7de0*/  ULDC.64 UR4, c[0x0][0x300] ;  /* 0x0000c00000047ab9 */ /* 0x000fe40000000a00 */
[----:B------:R-:W-:Y:S01]  /*7df0*/  IADD3.X R3, R3, UR8, R0, P1, P0 ;  /* 0x0000000803037c10 */ /* 0x000fe20008fe0400 */
[----:B------:R-:W-:Y:S01]  /*7e00*/  IMAD.U32 R0, RZ, RZ, UR11 ;  /* 0x0000000bff007e24 */ /* 0x000fe2000f8e00ff */
[----:B------:R-:W-:-:S03]  /*7e10*/  UIMAD UR4, UR6, UR4, URZ ;  /* 0x00000004060472a4 */ /* 0x000fc6000f8e023f */
[----:B------:R-:W-:Y:S01]  /*7e20*/  IMAD.WIDE.U32 R4, R4, c[0x0][0x328], R2 ;  /* 0x0000ca0004047a25 */ /* 0x000fe200078e0002 */
[----:B------:R-:W-:-:S03]  /*7e30*/  UIMAD UR4, UR11, UR5, UR4 ;  /* 0x000000050b0472a4 */ /* 0x000fc6000f8e0204 */
[----:B------:R-:W-:Y:S01]  /*7e40*/  IMAD.WIDE.U32 R2, R0, c[0x0][0x300], R2 ;  /* 0x0000c00000027a25 */ /* 0x000fe200078e0002 */
[----:B------:R-:W-:Y:S02]  /*7e50*/  SEL R0, R6, RZ, !P2 ;  /* 0x000000ff06007207 */ /* 0x000fe40005000000 */
[----:B------:R-:W-:Y:S02]  /*7e60*/  IADD3 R5, R5, UR7, RZ ;  /* 0x0000000705057c10 */ /* 0x000fe4000fffe0ff */
[----:B------:R-:W-:Y:S01]  /*7e70*/  SEL R6, R7, RZ, !P2 ;  /* 0x000000ff07067207 */ /* 0x000fe20005000000 */
[C---:B------:R-:W-:Y:S01]  /*7e80*/  IMAD R10, R0.reuse, c[0x0][0x330], RZ ;  /* 0x0000cc00000a7a24 */ /* 0x040fe200078e02ff */
[----:B------:R-:W-:Y:S01]  /*7e90*/  IADD3 R3, R3, UR4, RZ ;  /* 0x0000000403037c10 */ /* 0x000fe2000fffe0ff */
[----:B------:R-:W-:Y:S02]  /*7ea0*/  IMAD R0, R0, c[0x0][0x308], RZ ;  /* 0x0000c20000007a24 */ /* 0x000fe400078e02ff */
[----:B------:R-:W-:-:S02]  /*7eb0*/  IMAD R10, R6, c[0x0][0x334], R10 ;  /* 0x0000cd00060a7a24 */ /* 0x000fc400078e020a */
[----:B------:R-:W-:-:S04]  /*7ec0*/  IMAD.WIDE.U32 R8, R6, c[0x0][0x330], R4 ;  /* 0x0000cc0006087a25 */ /* 0x000fc800078e0004 */
[----:B------:R-:W-:Y:S01]  /*7ed0*/  IMAD R0, R6, c[0x0][0x30c], R0 ;  /* 0x0000c30006007a24 */ /* 0x000fe200078e0200 */
[----:B------:R-:W-:Y:S01]  /*7ee0*/  LEA R4, P1, R8, c[0x0][0x310], 0x2 ;  /* 0x0000c40008047a11 */ /* 0x000fe200078210ff */
[----:B------:R-:W-:-:S04]  /*7ef0*/  IMAD.WIDE.U32 R6, R6, c[0x0][0x308], R2 ;  /* 0x0000c20006067a25 */ /* 0x000fc800078e0002 */
[----:B------:R-:W-:Y:S01]  /*7f00*/  IMAD.IADD R3, R9, 0x1, R10 ;  /* 0x0000000109037824 */ /* 0x000fe200078e020a */
[----:B------:R-:W-:Y:S01]  /*7f10*/  LEA R2, P0, R6, c[0x0][0x2e8], 0x2 ;  /* 0x0000ba0006027a11 */ /* 0x000fe200078010ff */
[----:B------:R-:W-:-:S03]  /*7f20*/  IMAD.IADD R0, R7, 0x1, R0 ;  /* 0x0000000107007824 */ /* 0x000fc600078e0200 */
        /* <DEDUP_REMOVED lines=67> */
.L_x_1743:
        /* <DEDUP_REMOVED lines=10> */
.L_x_1853:


//--------------------- .text._ZN7cutlass13device_kernelIN5flash32FlashAttnBwdPostprocessConvertdQIN4cute5tupleIJNS3_1CILi128EEENS5_ILi64EEEEEENS_10bfloat16_tEfNS_4arch4Sm80ELi256ENS3_8TiledMMAINS3_8MMA_AtomIJNS3_30SM80_16x8x16_F32BF16BF16F32_TNEEEENS3_6LayoutINS4_IJNS5_ILi4EEENS5_ILi2EEENS5_ILi1EEEEEENS4_IJSJ_SH_NS5_ILi0EEEEEEEENS4_IJS7_NS5_ILi32EEENS5_ILi16EEEEEEEELb0EEEEEvNT_6ParamsE --------------------------
	.section	.text._ZN7cutlass13device_kernelIN5flash32FlashAttnBwdPostprocessConvertdQIN4cute5tupleIJNS3_1CILi128EEENS5_ILi64EEEEEENS_10bfloat16_tEfNS_4arch4Sm80ELi256ENS3_8TiledMMAINS3_8MMA_AtomIJNS3_30SM80_16x8x16_F32BF16BF16F32_TNEEEENS3_6LayoutINS4_IJNS5_ILi4EEENS5_ILi2EEENS5_ILi1EEEEEENS4_IJSJ_SH_NS5_ILi0EEEEEEEENS4_IJS7_NS5_ILi32EEENS5_ILi16EEEEEEEELb0EEEEEvNT_6ParamsE,"ax",@progbits
	.sectioninfo	@"SHI_REGISTERS=56"
	.align	128
.text._ZN7cutlass13device_kernelIN5flash32FlashAttnBwdPostprocessConvertdQIN4cute5tupleIJNS3_1CILi128EEENS5_ILi64EEEEEENS_10bfloat16_tEfNS_4arch4Sm80ELi256ENS3_8TiledMMAINS3_8MMA_AtomIJNS3_30SM80_16x8x16_F32BF16BF16F32_TNEEEENS3_6LayoutINS4_IJNS5_ILi4EEENS5_ILi2EEENS5_ILi1EEEEEENS4_IJSJ_SH_NS5_ILi0EEEEEEEENS4_IJS7_NS5_ILi32EEENS5_ILi16EEEEEEEELb0EEEEEvNT_6ParamsE:
        .type           _ZN7cutlass13device_kernelIN5flash32FlashAttnBwdPostprocessConvertdQIN4cute5tupleIJNS3_1CILi128EEENS5_ILi64EEEEEENS_10bfloat16_tEfNS_4arch4Sm80ELi256ENS3_8TiledMMAINS3_8MMA_AtomIJNS3_30SM80_16x8x16_F32BF16BF16F32_TNEEEENS3_6LayoutINS4_IJNS5_ILi4EEENS5_ILi2EEENS5_ILi1EEEEEENS4_IJSJ_SH_NS5_ILi0EEEEEEEENS4_IJS7_NS5_ILi32EEENS5_ILi16EEEEEEEELb0EEEEEvNT_6ParamsE,@function
        .size           _ZN7cutlass13device_kernelIN5flash32FlashAttnBwdPostprocessConvertdQIN4cute5tupleIJNS3_1CILi128EEENS5_ILi64EEEEEENS_10bfloat16_tEfNS_4arch4Sm80ELi256ENS3_8TiledMMAINS3_8MMA_AtomIJNS3_30SM80_16x8x16_F32BF16BF16F32_TNEEEENS3_6LayoutINS4_IJNS5_ILi4EEENS5_ILi2EEENS5_ILi1EEEEEENS4_IJSJ_SH_NS5_ILi0EEEEEEEENS4_IJS7_NS5_ILi32EEENS5_ILi16EEEEEEEELb0EEEEEvNT_6ParamsE,(.L_x_1854 - _ZN7cutlass13device_kernelIN5flash32FlashAttnBwdPostprocessConvertdQIN4cute5tupleIJNS3_1CILi128EEENS5_ILi64EEEEEENS_10bfloat16_tEfNS_4arch4Sm80ELi256ENS3_8TiledMMAINS3_8MMA_AtomIJNS3_30SM80_16x8x16_F32BF16BF16F32_TNEEEENS3_6LayoutINS4_IJNS5_ILi4EEENS5_ILi2EEENS5_ILi1EEEEEENS4_IJSJ_SH_NS5_ILi0EEEEEEEENS4_IJS7_NS5_ILi32EEENS5_ILi16EEEEEEEELb0EEEEEvNT_6ParamsE)
        .other          _ZN7cutlass13device_kernelIN5flash32FlashAttnBwdPostprocessConvertdQIN4cute5tupleIJNS3_1CILi128EEENS5_ILi64EEEEEENS_10bfloat16_tEfNS_4arch4Sm80ELi256ENS3_8TiledMMAINS3_8MMA_AtomIJNS3_30SM80_16x8x16_F32BF16BF16F32_TNEEEENS3_6LayoutINS4_IJNS5_ILi4EEENS5_ILi2EEENS5_ILi1EEEEEENS4_IJSJ_SH_NS5_ILi0EEEEEEEENS4_IJS7_NS5_ILi32EEENS5_ILi16EEEEEEEELb0EEEEEvNT_6ParamsE,@"STO_CUDA_ENTRY STV_DEFAULT"
_ZN7cutlass13device_kernelIN5flash32FlashAttnBwdPostprocessConvertdQIN4cute5tupleIJNS3_1CILi128EEENS5_ILi64EEEEEENS_10bfloat16_tEfNS_4arch4Sm80ELi256ENS3_8TiledMMAINS3_8MMA_AtomIJNS3_30SM80_16x8x16_F32BF16BF16F32_TNEEEENS3_6LayoutINS4_IJNS5_ILi4EEENS5_ILi2EEENS5_ILi1EEEEEENS4_IJSJ_SH_NS5_ILi0EEEEEEEENS4_IJS7_NS5_ILi32EEENS5_ILi16EEEEEEEELb0EEEEEvNT_6ParamsE:
        /* <DEDUP_REMOVED lines=21> */
.L_x_1744:
[----:B0-----:R-:W-:Y:S01]  /*0150*/  ISETP.NE.AND.EX P0, PT, RZ, c[0x0][0x1c4], PT, P2 ;  /* 0x00007100ff007a0c */ /* 0x001fe20003f05320 */
[----:B-----5:R-:W-:Y:S01]  /*0160*/  @P1 IMAD R2, R11, 0x80, R38 ;  /* 0x000000800b021824 */ /* 0x020fe200078e0226 */
[----:B------:R-:W-:-:S13]  /*0170*/  ISETP.LE.AND P2, PT, R43, R40, PT ;  /* 0x000000282b00720c */ /* 0x000fda0003f43270 */
[----:B------:R-:W-:Y:S05]  /*0180*/  @P0 EXIT P2 ;  /* 0x000000000000094d */ /* 0x000fea0001000000 */
[----:B------:R-:W0:Y:S01]  /*0190*/  S2R R41, SR_TID.X ;  /* 0x0000000000297919 */ /* 0x000e220000002100 */
[----:B------:R-:W-:Y:S01]  /*01a0*/  @P1 SHF.R.S32.HI R5, RZ, 0x1f, R2 ;  /* 0x0000001fff051819 */ /* 0x000fe20000011402 */
[----:B------:R-:W-:Y:S01]  /*01b0*/  IMAD.SHL.U32 R9, R3, 0x2000, RZ ;  /* 0x0000200003097824 */ /* 0x000fe200078e00ff */
[----:B------:R-:W-:Y:S01]  /*01c0*/  SEL R36, R11, RZ, !P0 ;  /* 0x000000ff0b247207 */ /* 0x000fe20004000000 */
[----:B------:R-:W1:Y:S01]  /*01d0*/  S2R R0, SR_CTAID.Y ;  /* 0x0000000000007919 */ /* 0x000e620000002600 */
[----:B------:R-:W-:-:S05]  /*01e0*/  @P1 LEA.HI R5, R5, R2, RZ, 0x7 ;  /* 0x0000000205051211 */ /* 0x000fca00078f38ff */
[----:B------:R-:W-:-:S05]  /*01f0*/  @P1 IMAD.SHL.U32 R5, R5, 0x40, RZ ;  /* 0x0000004005051824 */ /* 0x000fca00078e00ff */
[----:B------:R-:W-:Y:S02]  /*0200*/  @P1 LOP3.LUT R7, R5, 0xffffe000, RZ, 0xc0, !PT ;  /* 0xffffe00005071812 */ /* 0x000fe400078ec0ff */
[----:B------:R-:W-:Y:S02]  /*0210*/  CS2R R4, SRZ ;  /* 0x0000000000047805 */ /* 0x000fe4000001ff00 */
[----:B------:R-:W-:Y:S02]  /*0220*/  @P1 MOV R4, R7 ;  /* 0x0000000700041202 */ /* 0x000fe40000000f00 */
[----:B------:R-:W-:Y:S02]  /*0230*/  @P1 SHF.R.S32.HI R5, RZ, 0x1f, R7 ;  /* 0x0000001fff051819 */ /* 0x000fe40000011407 */
[----:B------:R-:W-:Y:S01]  /*0240*/  SHF.R.S32.HI R7, RZ, 0x1f, R9 ;  /* 0x0000001fff077819 */ /* 0x000fe20000011409 */
[----:B0-----:R-:W-:Y:S01]  /*0250*/  IMAD.SHL.U32 R2, R41, 0x4, RZ ;  /* 0x0000000429027824 */ /* 0x001fe200078e00ff */
[----:B-1----:R-:W-:-:S04]  /*0260*/  SHF.R.S32.HI R37, RZ, 0x1f, R0 ;  /* 0x0000001fff257819 */ /* 0x002fc80000011400 */
[----:B------:R-:W-:Y:S02]  /*0270*/  IADD3 R4, P2, P3, R4, R2, R9 ;  /* 0x0000000204047210 */ /* 0x000fe40007b5e009 */
[----:B------:R-:W-:Y:S01]  /*0280*/  SHF.R.S32.HI R6, RZ, 0x1f, R2 ;  /* 0x0000001fff067819 */ /* 0x000fe20000011402 */
[----:B------:R-:W-:Y:S01]  /*0290*/  IMAD R9, R37, c[0x0][0x178], RZ ;  /* 0x00005e0025097a24 */ /* 0x000fe200078e02ff */
[----:B------:R-:W-:Y:S02]  /*02a0*/  SHF.R.S32.HI R2, RZ, 0x1f, R11 ;  /* 0x0000001fff027819 */ /* 0x000fe4000001140b */
[----:B------:R-:W-:Y:S01]  /*02b0*/  IADD3.X R5, R5, R6, R7, P2, P3 ;  /* 0x0000000605057210 */ /* 0x000fe200017e6407 */
[----:B------:R-:W-:Y:S01]  /*02c0*/  IMAD R9, R0, c[0x0][0x17c], R9 ;  /* 0x00005f0000097a24 */ /* 0x000fe200078e0209 */
[----:B------:R-:W-:-:S03]  /*02d0*/  SEL R2, R2, RZ, !P0 ;  /* 0x000000ff02027207 */ /* 0x000fc60004000000 */
[----:B------:R-:W-:-:S04]  /*02e0*/  IMAD.WIDE.U32 R4, R0, c[0x0][0x178], R4 ;  /* 0x00005e0000047a25 */ /* 0x000fc800078e0004 */
[----:B------:R-:W-:Y:S02]  /*02f0*/  IMAD R7, R2, c[0x0][0x180], RZ ;  /* 0x0000600002077a24 */ /* 0x000fe400078e02ff */
[----:B------:R-:W-:Y:S02]  /*0300*/  IMAD.IADD R5, R5, 0x1, R9 ;  /* 0x0000000105057824 */ /* 0x000fe400078e0209 */
[C---:B------:R-:W-:Y:S02]  /*0310*/  IMAD R7, R36.reuse, c[0x0][0x184], R7 ;  /* 0x0000610024077a24 */ /* 0x040fe400078e0207 */
[----:B------:R-:W-:-:S04]  /*0320*/  IMAD.WIDE.U32 R4, R36, c[0x0][0x180], R4 ;  /* 0x0000600024047a25 */ /* 0x000fc800078e0004 */
[----:B------:R-:W-:Y:S01]  /*0330*/  IMAD.IADD R5, R5, 0x1, R7 ;  /* 0x0000000105057824 */ /* 0x000fe200078e0207 */
[----:B------:R-:W-:-:S04]  /*0340*/  LEA R48, P0, R4, c[0x0][0x160], 0x2 ;  /* 0x0000580004307a11 */ /* 0x000fc800078010ff */
[----:B------:R-:W-:-:S05]  /*0350*/  LEA.HI.X R49, R4, c[0x0][0x164], R5, 0x2, P0 ;  /* 0x0000590004317a11 */ /* 0x000fca00000f1405 */
[----:B------:R0:W2:Y:S04]  /*0360*/  LDG.E.128 R4, [R48.64] ;  /* 0x0000000430047981 */ /* 0x0000a8000c1e1d00 */
[----:B------:R0:W3:Y:S04]  /*0370*/  LDG.E.128 R8, [R48.64+0x1000] ;  /* 0x0010000430087981 */ /* 0x0000e8000c1e1d00 */
[----:B------:R0:W4:Y:S04]  /*0380*/  LDG.E.128 R12, [R48.64+0x2000] ;  /* 0x00200004300c7981 */ /* 0x000128000c1e1d00 */
[----:B------:R0:W5:Y:S04]  /*0390*/  LDG.E.128 R16, [R48.64+0x3000] ;  /* 0x0030000430107981 */ /* 0x000168000c1e1d00 */
[----:B------:R0:W5:Y:S04]  /*03a0*/  LDG.E.128 R20, [R48.64+0x4000] ;  /* 0x0040000430147981 */ /* 0x000168000c1e1d00 */
[----:B------:R0:W5:Y:S04]  /*03b0*/  LDG.E.128 R24, [R48.64+0x5000] ;  /* 0x0050000430187981 */ /* 0x000168000c1e1d00 */
[----:B------:R0:W5:Y:S04]  /*03c0*/  LDG.E.128 R28, [R48.64+0x6000] ;  /* 0x00600004301c7981 */ /* 0x000168000c1e1d00 */
[----:B------:R0:W5:Y:S01]  /*03d0*/  LDG.E.128 R32, [R48.64+0x7000] ;  /* 0x0070000430207981 */ /* 0x000162000c1e1d00 */
[----:B------:R-:W-:Y:S01]  /*03e0*/  SHF.R.S32.HI R42, RZ, 0x1f, R41 ;  /* 0x0000001fff2a7819 */ /* 0x000fe20000011429 */
[----:B------:R-:W-:Y:S01]  /*03f0*/  IMAD R37, R37, c[0x0][0x1a8], RZ ;  /* 0x00006a0025257a24 */ /* 0x000fe200078e02ff */
[----:B------:R-:W-:Y:S01]  /*0400*/  IADD3 R40, -R40, R43, RZ ;  /* 0x0000002b28287210 */ /* 0x000fe20007ffe1ff */
[----:B------:R-:W-:Y:S01]  /*0410*/  BSSY B0, `(.L_x_1745) ;  /* 0x00000c2000007945 */ /* 0x000fe20003800000 */
[-C--:B------:R-:W-:Y:S01]  /*0420*/  LEA.HI R44, R42, R41.reuse, RZ, 0x5 ;  /* 0x000000292a2c7211 */ /* 0x080fe200078f28ff */
[----:B------:R-:W-:Y:S01]  /*0430*/  IMAD R37, R0, c[0x0][0x1ac], R37 ;  /* 0x00006b0000257a24 */ /* 0x000fe200078e0225 */
[----:B------:R-:W-:-:S02]  /*0440*/  LEA.HI R45, R42, R41, RZ, 0x3 ;  /* 0x000000292a2d7211 */ /* 0x000fc400078f18ff */
[--C-:B------:R-:W-:Y:S02]  /*0450*/  SHF.R.S32.HI R51, RZ, 0x1f, R44.reuse ;  /* 0x0000001fff337819 */ /* 0x100fe4000001142c */
[CC--:B------:R-:W-:Y:S02]  /*0460*/  LEA.HI R52, R42.reuse, R41.reuse, RZ, 0x2 ;  /* 0x000000292a347211 */ /* 0x0c0fe400078f10ff */
[----:B------:R-:W-:Y:S02]  /*0470*/  SHF.R.S32.HI R44, RZ, 0x5, R44 ;  /* 0x00000005ff2c7819 */ /* 0x000fe4000001142c */
[--C-:B------:R-:W-:Y:S02]  /*0480*/  SHF.R.S32.HI R39, RZ, 0x3, R45.reuse ;  /* 0x00000003ff277819 */ /* 0x100fe4000001142d */
[----:B------:R-:W-:Y:S02]  /*0490*/  SHF.R.S32.HI R50, RZ, 0x1f, R45 ;  /* 0x0000001fff327819 */ /* 0x000fe4000001142d */
[----:B------:R-:W-:-:S02]  /*04a0*/  LEA.HI R53, R42, R41, RZ, 0x6 ;  /* 0x000000292a357211 */ /* 0x000fc400078f30ff */
[--C-:B------:R-:W-:Y:S02]  /*04b0*/  SHF.R.S32.HI R46, RZ, 0x2, R52.reuse ;  /* 0x00000002ff2e7819 */ /* 0x100fe40000011434 */
[----:B------:R-:W-:Y:S01]  /*04c0*/  SHF.R.S32.HI R47, RZ, 0x1f, R52 ;  /* 0x0000001fff2f7819 */ /* 0x000fe20000011434 */
[----:B0-----:R-:W-:Y:S01]  /*04d0*/  IMAD.SHL.U32 R49, R53, 0x2, RZ ;  /* 0x0000000235317824 */ /* 0x001fe200078e00ff */
[----:B------:R-:W-:Y:S02]  /*04e0*/  LEA.HI R51, R51, R44, RZ, 0x2 ;  /* 0x0000002c33337211 */ /* 0x000fe400078f10ff */
[----:B------:R-:W-:Y:S02]  /*04f0*/  LEA.HI R50, R50, R39, RZ, 0x2 ;  /* 0x0000002732327211 */ /* 0x000fe400078f10ff */
[----:B------:R-:W-:Y:S02]  /*0500*/  LOP3.LUT R52, R52, 0x7ffffffc, RZ, 0xc0, !PT ;  /* 0x7ffffffc34347812 */ /* 0x000fe400078ec0ff */
[----:B------:R-:W-:-:S02]  /*0510*/  LEA.HI R48, R47, R46, RZ, 0x3 ;  /* 0x0000002e2f307211 */ /* 0x000fc400078f18ff */
[----:B------:R-:W-:Y:S01]  /*0520*/  LOP3.LUT R51, R51, 0xfffffc, RZ, 0xc0, !PT ;  /* 0x00fffffc33337812 */ /* 0x000fe200078ec0ff */
[----:B------:R-:W-:Y:S01]  /*0530*/  IMAD.IADD R47, R41, 0x1, -R52 ;  /* 0x00000001292f7824 */ /* 0x000fe200078e0a34 */
[----:B------:R-:W-:Y:S02]  /*0540*/  LOP3.LUT R50, R50, 0xffffffc, RZ, 0xc0, !PT ;  /* 0x0ffffffc32327812 */ /* 0x000fe400078ec0ff */
[----:B------:R-:W-:Y:S01]  /*0550*/  LOP3.LUT R53, R48, 0xfffffff8, RZ, 0xc0, !PT ;  /* 0xfffffff830357812 */ /* 0x000fe200078ec0ff */
[----:B------:R-:W-:Y:S01]  /*0560*/  IMAD.IADD R52, R44, 0x1, -R51 ;  /* 0x000000012c347824 */ /* 0x000fe200078e0a33 */
[----:B------:R-:W-:Y:S01]  /*0570*/  LOP3.LUT R49, R49, 0x7fffff80, RZ, 0xc0, !PT ;  /* 0x7fffff8031317812 */ /* 0x000fe200078ec0ff */
[----:B------:R-:W-:Y:S01]  /*0580*/  IMAD.IADD R50, R39, 0x1, -R50 ;  /* 0x0000000127327824 */ /* 0x000fe200078e0a32 */
[----:B------:R-:W-:Y:S01]  /*0590*/  LEA.HI R42, R42, R41, RZ, 0x7 ;  /* 0x000000292a2a7211 */ /* 0x000fe200078f38ff */
[----:B------:R-:W-:Y:S01]  /*05a0*/  IMAD.IADD R48, R46, 0x1, -R53 ;  /* 0x000000012e307824 */ /* 0x000fe200078e0a35 */
[----:B------:R-:W-:Y:S01]  /*05b0*/  LEA R46, R52, R47, 0x7 ;  /* 0x0000002f342e7211 */ /* 0x000fe200078e38ff */
[----:B------:R-:W-:Y:S01]  /*05c0*/  IMAD R47, R50, 0x10, R49 ;  /* 0x00000010322f7824 */ /* 0x000fe200078e0231 */
[----:B------:R-:W-:Y:S01]  /*05d0*/  LOP3.LUT R50, R45, 0xfffffff8, RZ, 0xc0, !PT ;  /* 0xfffffff82d327812 */ /* 0x000fe200078ec0ff */
[----:B------:R-:W-:Y:S01]  /*05e0*/  IMAD.SHL.U32 R44, R44, 0x40, RZ ;  /* 0x000000402c2c7824 */ /* 0x000fe200078e00ff */
[----:B------:R-:W-:-:S02]  /*05f0*/  SHF.R.U32.HI R42, RZ, 0x4, R42 ;  /* 0x00000004ff2a7819 */ /* 0x000fc4000001162a */
[----:B------:R-:W-:Y:S01]  /*0600*/  IMNMX R40, R40, 0x80, PT ;  /* 0x0000008028287817 */ /* 0x000fe20003800200 */
[----:B------:R-:W-:Y:S01]  /*0610*/  IMAD.IADD R50, R41, 0x1, -R50 ;  /* 0x0000000129327824 */ /* 0x000fe200078e0a32 */
[----:B--2---:R0:W-:Y:S04]  /*0620*/  STS.128 [R41.X16], R4 ;  /* 0x0000000429007388 */ /* 0x0041e8000000cc00 */
[----:B---3--:R1:W-:Y:S04]  /*0630*/  STS.128 [R41.X16+0x1000], R8 ;  /* 0x0010000829007388 */ /* 0x0083e8000000cc00 */
[----:B----4-:R-:W-:Y:S04]  /*0640*/  STS.128 [R41.X16+0x2000], R12 ;  /* 0x0020000c29007388 */ /* 0x010fe8000000cc00 */
[----:B-----5:R-:W-:Y:S04]  /*0650*/  STS.128 [R41.X16+0x3000], R16 ;  /* 0x0030001029007388 */ /* 0x020fe8000000cc00 */
[----:B------:R-:W-:Y:S01]  /*0660*/  STS.128 [R41.X16+0x4000], R20 ;  /* 0x0040001429007388 */ /* 0x000fe2000000cc00 */
[----:B0-----:R-:W-:Y:S01]  /*0670*/  SHF.R.S32.HI R5, RZ, 0x1f, R48 ;  /* 0x0000001fff057819 */ /* 0x001fe20000011430 */
[C---:B------:R-:W-:Y:S01]  /*0680*/  IMAD.SHL.U32 R4, R50.reuse, 0x8, RZ ;  /* 0x0000000832047824 */ /* 0x040fe200078e00ff */
[----:B------:R-:W-:Y:S01]  /*0690*/  LEA.HI R6, R50, R50, RZ, 0x1 ;  /* 0x0000003232067211 */ /* 0x000fe200078f08ff */
[----:B------:R-:W-:Y:S01]  /*06a0*/  STS.128 [R41.X16+0x5000], R24 ;  /* 0x0050001829007388 */ /* 0x000fe2000000cc00 */
[----:B------:R-:W-:-:S02]  /*06b0*/  LOP3.LUT R7, R44, 0x40, RZ, 0xc0, !PT ;  /* 0x000000402c077812 */ /* 0x000fc400078ec0ff */
[----:B------:R-:W-:Y:S01]  /*06c0*/  LEA.HI R5, R5, R48, RZ, 0x2 ;  /* 0x0000003005057211 */ /* 0x000fe200078f10ff */
[----:B------:R-:W-:Y:S01]  /*06d0*/  STS.128 [R41.X16+0x6000], R28 ;  /* 0x0060001c29007388 */ /* 0x000fe2000000cc00 */
[----:B-1----:R-:W-:Y:S01]  /*06e0*/  IMAD.SHL.U32 R8, R6, 0x400, RZ ;  /* 0x0000040006087824 */ /* 0x002fe200078e00ff */
[----:B------:R-:W-:Y:S02]  /*06f0*/  LOP3.LUT R6, R7, 0x8, R4, 0xf8, !PT ;  /* 0x0000000807067812 */ /* 0x000fe400078ef804 */
[----:B------:R-:W-:Y:S01]  /*0700*/  STS.128 [R41.X16+0x7000], R32 ;  /* 0x0070002029007388 */ /* 0x000fe2000000cc00 */
[----:B------:R-:W-:Y:S02]  /*0710*/  SHF.R.U32.HI R9, RZ, 0x3, R7 ;  /* 0x00000003ff097819 */ /* 0x000fe40000011607 */
[C---:B------:R-:W-:Y:S01]  /*0720*/  LOP3.LUT R7, R5.reuse, 0x7fffffc, RZ, 0xc0, !PT ;  /* 0x07fffffc05077812 */ /* 0x040fe200078ec0ff */
[----:B------:R-:W-:Y:S01]  /*0730*/  BAR.SYNC.DEFER_BLOCKING 0x0 ;  /* 0x0000000000007b1d */ /* 0x000fe20000010000 */
[----:B------:R-:W-:Y:S01]  /*0740*/  IMAD.SHL.U32 R5, R5, 0x10, RZ ;  /* 0x0000001005057824 */ /* 0x000fe200078e00ff */
[----:B------:R-:W-:-:S02]  /*0750*/  LOP3.LUT R8, R8, 0x7ffff800, RZ, 0xc0, !PT ;  /* 0x7ffff80008087812 */ /* 0x000fc400078ec0ff */
[----:B------:R-:W-:Y:S01]  /*0760*/  LOP3.LUT R6, R6, R9, RZ, 0x3c, !PT ;  /* 0x0000000906067212 */ /* 0x000fe200078e3cff */
[----:B------:R-:W-:Y:S01]  /*0770*/  IMAD.IADD R7, R48, 0x1, -R7 ;  /* 0x0000000130077824 */ /* 0x000fe200078e0a07 */
[----:B------:R-:W-:Y:S02]  /*0780*/  LOP3.LUT R5, R5, 0x40, RZ, 0xc0, !PT ;  /* 0x0000004005057812 */ /* 0x000fe400078ec0ff */
[----:B------:R-:W-:Y:S01]  /*0790*/  IADD3 R47, R6, R47, R8 ;  /* 0x0000002f062f7210 */ /* 0x000fe20007ffe008 */
[----:B------:R-:W-:Y:S01]  /*07a0*/  IMAD R46, R7, 0x8, R46 ;  /* 0x00000008072e7824 */ /* 0x000fe200078e022e */
[----:B------:R-:W-:Y:S02]  /*07b0*/  LOP3.LUT R42, R5, 0x8, R42, 0xf8, !PT ;  /* 0x00000008052a7812 */ /* 0x000fe400078ef82a */
[----:B------:R-:W-:Y:S02]  /*07c0*/  SHF.R.U32.HI R5, RZ, 0x3, R5 ;  /* 0x00000003ff057819 */ /* 0x000fe40000011605 */
[----:B------:R-:W-:-:S02]  /*07d0*/  ISETP.GE.AND P0, PT, R4, c[0x0][0x194], PT ;  /* 0x0000650004007a0c */ /* 0x000fc40003f06270 */
[----:B------:R-:W-:-:S05]  /*07e0*/  LOP3.LUT R5, R42, R5, RZ, 0x3c, !PT ;  /* 0x000000052a057212 */ /* 0x000fca00078e3cff */
[----:B------:R-:W-:Y:S01]  /*07f0*/  IMAD.U32 R7, R46, 0x2, R5 ;  /* 0x000000022e077824 */ /* 0x000fe200078e0005 */
[----:B------:R-:W0:Y:S04]  /*0800*/  LDS R33, [R41.X4+0x400] ;  /* 0x0004000029217984 */ /* 0x000e280000004800 */
[----:B------:R-:W1:Y:S04]  /*0810*/  LDS R32, [R41.X4+0x800] ;  /* 0x0008000029207984 */ /* 0x000e680000004800 */
[----:B------:R-:W2:Y:S04]  /*0820*/  LDS R31, [R41.X4+0xc00] ;  /* 0x000c0000291f7984 */ /* 0x000ea80000004800 */
[----:B------:R-:W3:Y:S04]  /*0830*/  LDS R34, [R41.X4] ;  /* 0x0000000029227984 */ /* 0x000ee80000004800 */
[----:B------:R-:W4:Y:S04]  /*0840*/  LDS R25, [R41.X4+0x1000] ;  /* 0x0010000029197984 */ /* 0x000f280000004800 */
[----:B------:R-:W5:Y:S04]  /*0850*/  LDS R30, [R41.X4+0x1400] ;  /* 0x00140000291e7984 */ /* 0x000f680000004800 */
        /* <DEDUP_REMOVED lines=10> */
[----:B------:R-:W2:Y:S01]  /*0900*/  LDS R19, [R41.X4+0x4400] ;  /* 0x0044000029137984 */ /* 0x000ea20000004800 */
[----:B---3--:R-:W-:-:S03]  /*0910*/  FMUL.FTZ R34, R34, c[0x0][0x1b8] ;  /* 0x00006e0022227a20 */ /* 0x008fc60000410000 */
[----:B------:R-:W3:Y:S01]  /*0920*/  LDS R11, [R41.X4+0x5000] ;  /* 0x00500000290b7984 */ /* 0x000ee20000004800 */
[----:B----4-:R-:W-:Y:S01]  /*0930*/  FMUL.FTZ R25, R25, c[0x0][0x1b8] ;  /* 0x00006e0019197a20 */ /* 0x010fe20000410000 */
[----:B------:R-:W-:Y:S02]  /*0940*/  F2FP.BF16.PACK_AB R34, R35, R34 ;  /* 0x000000222322723e */ /* 0x000fe400000010ff */
[----:B------:R-:W4:Y:S01]  /*0950*/  LDS R10, [R41.X4+0x5800] ;  /* 0x00580000290a7984 */ /* 0x000f220000004800 */
[----:B-----5:R-:W-:Y:S01]  /*0960*/  FMUL.FTZ R30, R30, c[0x0][0x1b8] ;  /* 0x00006e001e1e7a20 */ /* 0x020fe20000410000 */
[----:B------:R-:W-:Y:S02]  /*0970*/  F2FP.BF16.PACK_AB R35, R43, R42 ;  /* 0x0000002a2b23723e */ /* 0x000fe400000010ff */
[----:B------:R-:W5:Y:S01]  /*0980*/  LDS R16, [R41.X4+0x5c00] ;  /* 0x005c000029107984 */ /* 0x000f620000004800 */
[----:B------:R-:W-:-:S03]  /*0990*/  FMUL.FTZ R44, R27, c[0x0][0x1b8] ;  /* 0x00006e001b2c7a20 */ /* 0x000fc60000410000 */
[----:B------:R-:W5:Y:S01]  /*09a0*/  LDS R23, [R41.X4+0x1800] ;  /* 0x0018000029177984 */ /* 0x000f620000004800 */
[----:B------:R-:W-:-:S03]  /*09b0*/  FMUL.FTZ R27, R24, c[0x0][0x1b8] ;  /* 0x00006e00181b7a20 */ /* 0x000fc60000410000 */
[----:B------:R-:W5:Y:S01]  /*09c0*/  LDS R29, [R41.X4+0x1c00] ;  /* 0x001c0000291d7984 */ /* 0x000f620000004800 */
[----:B------:R-:W-:-:S03]  /*09d0*/  FMUL.FTZ R26, R26, c[0x0][0x1b8] ;  /* 0x00006e001a1a7a20 */ /* 0x000fc60000410000 */
[----:B------:R-:W5:Y:S01]  /*09e0*/  LDS R22, [R41.X4+0x2000] ;  /* 0x0020000029167984 */ /* 0x000f620000004800 */
[----:B------:R-:W-:Y:S01]  /*09f0*/  FMUL.FTZ R43, R21, c[0x0][0x1b8] ;  /* 0x00006e00152b7a20 */ /* 0x000fe20000410000 */
[----:B------:R-:W-:Y:S02]  /*0a00*/  F2FP.BF16.PACK_AB R21, R30, R25 ;  /* 0x000000191e15723e */ /* 0x000fe400000010ff */
[----:B------:R-:W5:Y:S01]  /*0a10*/  LDS R28, [R41.X4+0x2400] ;  /* 0x00240000291c7984 */ /* 0x000f620000004800 */
[----:B------:R-:W-:Y:S01]  /*0a20*/  F2FP.BF16.PACK_AB R25, R26, R27 ;  /* 0x0000001b1a19723e */ /* 0x000fe200000010ff */
[----:B------:R-:W-:Y:S01]  /*0a30*/  FMUL.FTZ R27, R18, c[0x0][0x1b8] ;  /* 0x00006e00121b7a20 */ /* 0x000fe20000410000 */
[----:B------:R-:W-:Y:S01]  /*0a40*/  F2FP.BF16.PACK_AB R24, R44, R43 ;  /* 0x0000002b2c18723e */ /* 0x000fe200000010ff */
[----:B------:R-:W5:Y:S01]  /*0a50*/  LDS R13, [R41.X4+0x3800] ;  /* 0x00380000290d7984 */ /* 0x000f620000004800 */
[----:B0-----:R-:W-:-:S03]  /*0a60*/  FMUL.FTZ R18, R17, c[0x0][0x1b8] ;  /* 0x00006e0011127a20 */ /* 0x001fc60000410000 */
[----:B------:R-:W0:Y:S01]  /*0a70*/  LDS R20, [R41.X4+0x3c00] ;  /* 0x003c000029147984 */ /* 0x000e220000004800 */
[----:B-1----:R-:W-:-:S03]  /*0a80*/  FMUL.FTZ R8, R8, c[0x0][0x1b8] ;  /* 0x00006e0008087a20 */ /* 0x002fc60000410000 */
[----:B------:R-:W1:Y:S01]  /*0a90*/  LDS R12, [R41.X4+0x4800] ;  /* 0x00480000290c7984 */ /* 0x000e620000004800 */
[----:B--2---:R-:W-:-:S03]  /*0aa0*/  FMUL.FTZ R19, R19, c[0x0][0x1b8] ;  /* 0x00006e0013137a20 */ /* 0x004fc60000410000 */
[----:B------:R-:W2:Y:S01]  /*0ab0*/  LDS R5, [R41.X4+0x6000] ;  /* 0x0060000029057984 */ /* 0x000ea20000004800 */
[----:B---3--:R-:W-:Y:S01]  /*0ac0*/  FMUL.FTZ R11, R11, c[0x0][0x1b8] ;  /* 0x00006e000b0b7a20 */ /* 0x008fe20000410000 */
[----:B------:R-:W-:Y:S02]  /*0ad0*/  F2FP.BF16.PACK_AB R19, R19, R8 ;  /* 0x000000081313723e */ /* 0x000fe400000010ff */
[----:B------:R-:W3:Y:S01]  /*0ae0*/  LDS R15, [R41.X4+0x6400] ;  /* 0x00640000290f7984 */ /* 0x000ee20000004800 */
[----:B----4-:R-:W-:Y:S01]  /*0af0*/  FMUL.FTZ R10, R10, c[0x0][0x1b8] ;  /* 0x00006e000a0a7a20 */ /* 0x010fe20000410000 */
[----:B------:R-:W-:Y:S02]  /*0b00*/  F2FP.BF16.PACK_AB R18, R18, R11 ;  /* 0x0000000b1212723e */ /* 0x000fe400000010ff */
[----:B------:R-:W4:Y:S01]  /*0b10*/  LDS R6, [R41.X4+0x6800] ;  /* 0x0068000029067984 */ /* 0x000f220000004800 */
[----:B-----5:R-:W-:-:S03]  /*0b20*/  FMUL.FTZ R17, R16, c[0x0][0x1b8] ;  /* 0x00006e0010117a20 */ /* 0x020fc60000410000 */
[----:B------:R-:W5:Y:S01]  /*0b30*/  LDS R14, [R41.X4+0x6c00] ;  /* 0x006c0000290e7984 */ /* 0x000f620000004800 */
[----:B------:R-:W-:Y:S01]  /*0b40*/  FMUL.FTZ R23, R23, c[0x0][0x1b8] ;  /* 0x00006e0017177a20 */ /* 0x000fe20000410000 */
[----:B------:R-:W-:Y:S02]  /*0b50*/  F2FP.BF16.PACK_AB R17, R17, R10 ;  /* 0x0000000a1111723e */ /* 0x000fe400000010ff */
[----:B------:R-:W5:Y:S01]  /*0b60*/  LDS R9, [R41.X4+0x7000] ;  /* 0x0070000029097984 */ /* 0x000f620000004800 */
[----:B------:R-:W-:-:S03]  /*0b70*/  FMUL.FTZ R42, R29, c[0x0][0x1b8] ;  /* 0x00006e001d2a7a20 */ /* 0x000fc60000410000 */
[----:B------:R-:W5:Y:S01]  /*0b80*/  LDS R32, [R41.X4+0x7400] ;  /* 0x0074000029207984 */ /* 0x000f620000004800 */
[----:B------:R-:W-:Y:S01]  /*0b90*/  FMUL.FTZ R29, R22, c[0x0][0x1b8] ;  /* 0x00006e00161d7a20 */ /* 0x000fe20000410000 */
[----:B------:R-:W-:Y:S02]  /*0ba0*/  F2FP.BF16.PACK_AB R22, R42, R23 ;  /* 0x000000172a16723e */ /* 0x000fe400000010ff */
[----:B------:R-:W5:Y:S01]  /*0bb0*/  LDS R31, [R41.X4+0x7800] ;  /* 0x00780000291f7984 */ /* 0x000f620000004800 */
[----:B------:R-:W-:-:S03]  /*0bc0*/  FMUL.FTZ R28, R28, c[0x0][0x1b8] ;  /* 0x00006e001c1c7a20 */ /* 0x000fc60000410000 */
[----:B------:R-:W5:Y:S01]  /*0bd0*/  LDS R33, [R41.X4+0x7c00] ;  /* 0x007c000029217984 */ /* 0x000f620000004800 */
[----:B------:R-:W-:Y:S01]  /*0be0*/  FMUL.FTZ R13, R13, c[0x0][0x1b8] ;  /* 0x00006e000d0d7a20 */ /* 0x000fe20000410000 */
[----:B------:R-:W-:Y:S01]  /*0bf0*/  F2FP.BF16.PACK_AB R23, R28, R29 ;  /* 0x0000001d1c17723e */ /* 0x000fe200000010ff */
[----:B0-----:R-:W-:Y:S02]  /*0c00*/  FMUL.FTZ R20, R20, c[0x0][0x1b8] ;  /* 0x00006e0014147a20 */ /* 0x001fe40000410000 */
[----:B-1----:R-:W-:-:S03]  /*0c10*/  FMUL.FTZ R12, R12, c[0x0][0x1b8] ;  /* 0x00006e000c0c7a20 */ /* 0x002fc60000410000 */
[----:B------:R-:W-:Y:S01]  /*0c20*/  F2FP.BF16.PACK_AB R13, R20, R13 ;  /* 0x0000000d140d723e */ /* 0x000fe200000010ff */
[----:B--2---:R-:W-:Y:S01]  /*0c30*/  FMUL.FTZ R5, R5, c[0x0][0x1b8] ;  /* 0x00006e0005057a20 */ /* 0x004fe20000410000 */
[----:B------:R-:W-:Y:S01]  /*0c40*/  F2FP.BF16.PACK_AB R12, R27, R12 ;  /* 0x0000000c1b0c723e */ /* 0x000fe200000010ff */
[----:B---3--:R-:W-:Y:S02]  /*0c50*/  FMUL.FTZ R8, R15, c[0x0][0x1b8] ;  /* 0x00006e000f087a20 */ /* 0x008fe40000410000 */
[----:B----4-:R-:W-:-:S03]  /*0c60*/  FMUL.FTZ R6, R6, c[0x0][0x1b8] ;  /* 0x00006e0006067a20 */ /* 0x010fc60000410000 */
[----:B------:R-:W-:Y:S01]  /*0c70*/  F2FP.BF16.PACK_AB R5, R8, R5 ;  /* 0x000000050805723e */ /* 0x000fe200000010ff */
[----:B-----5:R-:W-:Y:S02]  /*0c80*/  FMUL.FTZ R11, R14, c[0x0][0x1b8] ;  /* 0x00006e000e0b7a20 */ /* 0x020fe40000410000 */
[----:B------:R-:W-:Y:S02]  /*0c90*/  IMAD.SHL.U32 R14, R7, 0x2, RZ ;  /* 0x00000002070e7824 */ /* 0x000fe400078e00ff */
[----:B------:R-:W-:Y:S01]  /*0ca0*/  FMUL.FTZ R9, R9, c[0x0][0x1b8] ;  /* 0x00006e0009097a20 */ /* 0x000fe20000410000 */
[----:B------:R-:W-:Y:S01]  /*0cb0*/  F2FP.BF16.PACK_AB R7, R11, R6 ;  /* 0x000000060b07723e */ /* 0x000fe200000010ff */
[----:B------:R-:W-:Y:S01]  /*0cc0*/  IMAD.SHL.U32 R6, R47, 0x2, RZ ;  /* 0x000000022f067824 */ /* 0x000fe200078e00ff */
[----:B------:R-:W-:Y:S01]  /*0cd0*/  STS [R14+0x8000], R34 ;  /* 0x008000220e007388 */ /* 0x000fe20000000800 */
[----:B------:R-:W-:-:S03]  /*0ce0*/  FMUL.FTZ R32, R32, c[0x0][0x1b8] ;  /* 0x00006e0020207a20 */ /* 0x000fc60000410000 */
[----:B------:R-:W-:Y:S01]  /*0cf0*/  STS [R14+0x8100], R35 ;  /* 0x008100230e007388 */ /* 0x000fe20000000800 */
[----:B------:R-:W-:Y:S01]  /*0d00*/  FMUL.FTZ R31, R31, c[0x0][0x1b8] ;  /* 0x00006e001f1f7a20 */ /* 0x000fe20000410000 */
[----:B------:R-:W-:Y:S02]  /*0d10*/  F2FP.BF16.PACK_AB R32, R32, R9 ;  /* 0x000000092020723e */ /* 0x000fe400000010ff */
[----:B------:R-:W-:Y:S01]  /*0d20*/  STS [R14+0x9000], R23 ;  /* 0x009000170e007388 */ /* 0x000fe20000000800 */
[----:B------:R-:W-:-:S03]  /*0d30*/  FMUL.FTZ R10, R33, c[0x0][0x1b8] ;  /* 0x00006e00210a7a20 */ /* 0x000fc60000410000 */
[----:B------:R-:W-:Y:S02]  /*0d40*/  STS [R14+0x9100], R24 ;  /* 0x009100180e007388 */ /* 0x000fe40000000800 */
[----:B------:R-:W-:Y:S02]  /*0d50*/  F2FP.BF16.PACK_AB R31, R10, R31 ;  /* 0x0000001f0a1f723e */ /* 0x000fe400000010ff */
[----:B------:R-:W-:Y:S04]  /*0d60*/  STS [R14+0x8800], R21 ;  /* 0x008800150e007388 */ /* 0x000fe80000000800 */
[----:B------:R-:W-:Y:S04]  /*0d70*/  STS [R14+0x8900], R22 ;  /* 0x008900160e007388 */ /* 0x000fe80000000800 */
[----:B------:R-:W-:Y:S04]  /*0d80*/  STS [R14+0x9800], R25 ;  /* 0x009800190e007388 */ /* 0x000fe80000000800 */
[----:B------:R-:W-:Y:S04]  /*0d90*/  STS [R14+0x9900], R13 ;  /* 0x0099000d0e007388 */ /* 0x000fe80000000800 */
[----:B------:R-:W-:Y:S04]  /*0da0*/  STS [R14+0xa000], R19 ;  /* 0x00a000130e007388 */ /* 0x000fe80000000800 */
[----:B------:R0:W-:Y:S04]  /*0db0*/  STS [R14+0xa100], R12 ;  /* 0x00a1000c0e007388 */ /* 0x0001e80000000800 */
[----:B------:R1:W-:Y:S04]  /*0dc0*/  STS [R14+0xb000], R5 ;  /* 0x00b000050e007388 */ /* 0x0003e80000000800 */
[----:B------:R2:W-:Y:S01]  /*0dd0*/  STS [R14+0xb100], R7 ;  /* 0x00b100070e007388 */ /* 0x0005e20000000800 */
[----:B0-----:R-:W-:-:S03]  /*0de0*/  IADD3 R12, R39, 0x20, RZ ;  /* 0x00000020270c7810 */ /* 0x001fc60007ffe0ff */
[----:B------:R-:W-:Y:S01]  /*0df0*/  STS [R14+0xa800], R18 ;  /* 0x00a800120e007388 */ /* 0x000fe20000000800 */
[----:B-1----:R-:W-:-:S03]  /*0e00*/  SHF.R.S32.HI R5, RZ, 0x1f, R4 ;  /* 0x0000001fff057819 */ /* 0x002fc60000011404 */
[----:B------:R-:W-:Y:S01]  /*0e10*/  STS [R14+0xa900], R17 ;  /* 0x00a900110e007388 */ /* 0x000fe20000000800 */
[----:B------:R-:W-:Y:S02]  /*0e20*/  ISETP.GE.OR P2, PT, R12, R40, P0 ;  /* 0x000000280c00720c */ /* 0x000fe40000746670 */
[----:B--2---:R-:W-:Y:S01]  /*0e30*/  IADD3 R7, R39, 0x40, RZ ;  /* 0x0000004027077810 */ /* 0x004fe20007ffe0ff */
[----:B------:R-:W-:Y:S01]  /*0e40*/  STS [R14+0xb800], R32 ;  /* 0x00b800200e007388 */ /* 0x000fe20000000800 */
[----:B------:R-:W-:Y:S02]  /*0e50*/  CS2R R12, SRZ ;  /* 0x00000000000c7805 */ /* 0x000fe4000001ff00 */
[--C-:B------:R-:W-:Y:S01]  /*0e60*/  @P1 SHF.R.S32.HI R13, RZ, 0x1f, R38.reuse ;  /* 0x0000001fff0d1819 */ /* 0x100fe20000011426 */
[----:B------:R0:W-:Y:S01]  /*0e70*/  STS [R14+0xb900], R31 ;  /* 0x00b9001f0e007388 */ /* 0x0001e20000000800 */
[----:B------:R-:W-:-:S03]  /*0e80*/  @P1 IMAD.MOV.U32 R12, RZ, RZ, R38 ;  /* 0x000000ffff0c1224 */ /* 0x000fc600078e0026 */
[----:B------:R-:W-:Y:S01]  /*0e90*/  BAR.SYNC.DEFER_BLOCKING 0x0 ;  /* 0x0000000000007b1d */ /* 0x000fe20000010000 */
[----:B------:R-:W-:Y:S01]  /*0ea0*/  ISETP.GE.OR P3, PT, R7, R40, P0 ;  /* 0x000000280700720c */ /* 0x000fe20000766670 */
[----:B------:R-:W-:Y:S02]  /*0eb0*/  IMAD R7, R2, c[0x0][0x1b0], RZ ;  /* 0x00006c0002077a24 */ /* 0x000fe400078e02ff */
[----:B0-----:R-:W-:Y:S01]  /*0ec0*/  IMAD.WIDE.U32 R14, R0, c[0x0][0x1a8], R4 ;  /* 0x00006a00000e7a25 */ /* 0x001fe200078e0004 */
[C---:B------:R-:W-:Y:S02]  /*0ed0*/  IADD3 R0, R39.reuse, 0x60, RZ ;  /* 0x0000006027007810 */ /* 0x040fe40007ffe0ff */
[----:B------:R-:W-:Y:S01]  /*0ee0*/  IADD3 R4, P4, R39, R12, RZ ;  /* 0x0000000c27047210 */ /* 0x000fe20007f9e0ff */
[----:B------:R-:W-:Y:S01]  /*0ef0*/  IMAD.IADD R15, R15, 0x1, R37 ;  /* 0x000000010f0f7824 */ /* 0x000fe200078e0225 */
[-C--:B------:R-:W-:Y:S01]  /*0f00*/  ISETP.GE.OR P1, PT, R0, R40.reuse, P0 ;  /* 0x000000280000720c */ /* 0x080fe20000726670 */
[C---:B------:R-:W-:Y:S01]  /*0f10*/  IMAD R7, R36.reuse, c[0x0][0x1b4], R7 ;  /* 0x00006d0024077a24 */ /* 0x040fe200078e0207 */
[C---:B------:R-:W-:Y:S01]  /*0f20*/  ISETP.GE.OR P0, PT, R39.reuse, R40, P0 ;  /* 0x000000282700720c */ /* 0x040fe20000706670 */
[----:B------:R-:W-:Y:S01]  /*0f30*/  IMAD.WIDE.U32 R36, R36, c[0x0][0x1b0], R14 ;  /* 0x00006c0024247a25 */ /* 0x000fe200078e000e */
[----:B------:R-:W-:-:S02]  /*0f40*/  LEA.HI.X.SX32 R5, R39, R13, 0x1, P4 ;  /* 0x0000000d27057211 */ /* 0x000fc400020f0eff */
[----:B------:R-:W-:-:S03]  /*0f50*/  LEA R12, R47, 0x8000, 0x1 ;  /* 0x000080002f0c7811 */ /* 0x000fc600078e08ff */
[----:B------:R-:W-:Y:S01]  /*0f60*/  IMAD.WIDE R2, R3, 0x80, R4 ;  /* 0x0000008003027825 */ /* 0x000fe200078e0204 */
[----:B------:R0:W1:Y:S03]  /*0f70*/  LDS.128 R8, [R6+0x8c00] ;  /* 0x008c000006087984 */ /* 0x0000660000000c00 */
[----:B------:R-:W-:Y:S02]  /*0f80*/  IMAD.IADD R5, R37, 0x1, R7 ;  /* 0x0000000125057824 */ /* 0x000fe400078e0207 */
[----:B------:R-:W-:Y:S05]  /*0f90*/  @P0 BRA `(.L_x_1746) ;  /* 0x0000009000000947 */ /* 0x000fea0003800000 */
[----:B------:R-:W2:Y:S01]  /*0fa0*/  LDS.128 R12, [R12] ;  /* 0x000000000c0c7984 */ /* 0x000ea20000000c00 */
[----:B------:R-:W-:Y:S01]  /*0fb0*/  MOV R4, R36 ;  /* 0x0000002400047202 */ /* 0x000fe20000000f00 */
[----:B------:R-:W-:-:S04]  /*0fc0*/  IMAD R7, R3, c[0x0][0x1a0], RZ ;  /* 0x0000680003077a24 */ /* 0x000fc800078e02ff */
[----:B------:R-:W-:-:S04]  /*0fd0*/  IMAD.WIDE.U32 R16, R2, c[0x0][0x1a0], R4 ;  /* 0x0000680002107a25 */ /* 0x000fc800078e0004 */
[----:B------:R-:W-:Y:S01]  /*0fe0*/  IMAD R7, R2, c[0x0][0x1a4], R7 ;  /* 0x0000690002077a24 */ /* 0x000fe200078e0207 */
[----:B------:R-:W-:-:S03]  /*0ff0*/  LEA R18, P0, R16, c[0x0][0x188], 0x1 ;  /* 0x0000620010127a11 */ /* 0x000fc600078008ff */
[----:B------:R-:W-:-:S05]  /*1000*/  IMAD.IADD R7, R17, 0x1, R7 ;  /* 0x0000000111077824 */ /* 0x000fca00078e0207 */
[----:B------:R-:W-:-:S05]  /*1010*/  LEA.HI.X R19, R16, c[0x0][0x18c], R7, 0x1, P0 ;  /* 0x0000630010137a11 */ /* 0x000fca00000f0c07 */
[----:B--2---:R2:W-:Y:S02]  /*1020*/  STG.E.128 [R18.64], R12 ;  /* 0x0000000c12007986 */ /* 0x0045e4000c101d04 */
.L_x_1746:
[----:B------:R-:W-:Y:S05]  /*1030*/  BSYNC B0 ;  /* 0x0000000000007941 */ /* 0x000fea0003800000 */
.L_x_1745:
[----:B--2---:R2:W3:Y:S01]  /*1040*/  LDS.128 R12, [R6+0x8400] ;  /* 0x00840000060c7984 */ /* 0x0044e20000000c00 */
[----:B------:R-:W-:Y:S01]  /*1050*/  BSSY B0, `(.L_x_1747) ;  /* 0x000000d000007945 */ /* 0x000fe20003800000 */
[----:B------:R-:W-:Y:S05]  /*1060*/  @P2 BRA `(.L_x_1748) ;  /* 0x000000b000002947 */ /* 0x000fea0003800000 */
        /* <DEDUP_REMOVED lines=10> */
[----:B---3--:R3:W-:Y:S02]  /*1110*/  STG.E.128 [R18.64], R12 ;  /* 0x0000000c12007986 */ /* 0x0087e4000c101d04 */
.L_x_1748:
[----:B------:R-:W-:Y:S05]  /*1120*/  BSYNC B0 ;  /* 0x0000000000007941 */ /* 0x000fea0003800000 */
.L_x_1747:
[----:B---3--:R3:W4:Y:S01]  /*1130*/  LDS.128 R12, [R6+0x8800] ;  /* 0x00880000060c7984 */ /* 0x0087220000000c00 */
[----:B------:R-:W-:Y:S01]  /*1140*/  BSSY B0, `(.L_x_1749) ;  /* 0x000000d000007945 */ /* 0x000fe20003800000 */
[----:B------:R-:W-:Y:S05]  /*1150*/  @P3 BRA `(.L_x_1750) ;  /* 0x000000b000003947 */ /* 0x000fea0003800000 */
[----:B------:R-:W-:Y:S01]  /*1160*/  IADD3 R17, P0, R2, 0x40, RZ ;  /* 0x0000004002117810 */ /* 0x000fe20007f1e0ff */
[----:B0-23--:R-:W-:Y:S01]  /*1170*/  IMAD.MOV.U32 R6, RZ, RZ, R36 ;  /* 0x000000ffff067224 */ /* 0x00dfe200078e0024 */
[----:B------:R-:W-:-:S03]  /*1180*/  MOV R7, R5 ;  /* 0x0000000500077202 */ /* 0x000fc60000000f00 */
[----:B------:R-:W-:Y:S02]  /*1190*/  IMAD.X R0, RZ, RZ, R3, P0 ;  /* 0x000000ffff007224 */ /* 0x000fe400000e0603 */
[----:B------:R-:W-:-:S04]  /*11a0*/  IMAD.WIDE.U32 R6, R17, c[0x0][0x1a0], R6 ;  /* 0x0000680011067a25 */ /* 0x000fc800078e0006 */
[----:B------:R-:W-:Y:S01]  /*11b0*/  IMAD R0, R0, c[0x0][0x1a0], RZ ;  /* 0x0000680000007a24 */ /* 0x000fe200078e02ff */
[----:B------:R-:W-:-:S03]  /*11c0*/  LEA R16, P0, R6, c[0x0][0x188], 0x1 ;  /* 0x0000620006107a11 */ /* 0x000fc600078008ff */
[----:B------:R-:W-:-:S04]  /*11d0*/  IMAD R17, R17, c[0x0][0x1a4], R0 ;  /* 0x0000690011117a24 */ /* 0x000fc800078e0200 */
[----:B------:R-:W-:-:S05]  /*11e0*/  IMAD.IADD R7, R7, 0x1, R17 ;  /* 0x0000000107077824 */ /* 0x000fca00078e0211 */
[----:B------:R-:W-:-:S05]  /*11f0*/  LEA.HI.X R17, R6, c[0x0][0x18c], R7, 0x1, P0 ;  /* 0x0000630006117a11 */ /* 0x000fca00000f0c07 */
[----:B----4-:R0:W-:Y:S02]  /*1200*/  STG.E.128 [R16.64], R12 ;  /* 0x0000000c10007986 */ /* 0x0101e4000c101d04 */
.L_x_1750:
[----:B------:R-:W-:Y:S05]  /*1210*/  BSYNC B0 ;  /* 0x0000000000007941 */ /* 0x000fea0003800000 */
.L_x_1749:
[----:B------:R-:W-:Y:S05]  /*1220*/  @P1 EXIT ;  /* 0x000000000000194d */ /* 0x000fea0003800000 */
[----:B------:R-:W-:-:S05]  /*1230*/  IADD3 R7, P0, R2, 0x60, RZ ;  /* 0x0000006002077810 */ /* 0x000fca0007f1e0ff */
[----:B------:R-:W-:Y:S02]  /*1240*/  IMAD.X R2, RZ, RZ, R3, P0 ;  /* 0x000000ffff027224 */ /* 0x000fe400000e0603 */
[----:B------:R-:W-:Y:S02]  /*1250*/  IMAD.MOV.U32 R3, RZ, RZ, R5 ;  /* 0x000000ffff037224 */ /* 0x000fe400078e0005 */
[----:B------:R-:W-:Y:S02]  /*1260*/  IMAD R0, R2, c[0x0][0x1a0], RZ ;  /* 0x0000680002007a24 */ /* 0x000fe400078e02ff */
[----:B------:R-:W-:-:S04]  /*1270*/  IMAD.MOV.U32 R2, RZ, RZ, R36 ;  /* 0x000000ffff027224 */ /* 0x000fc800078e0024 */
[----:B------:R-:W-:-:S04]  /*1280*/  IMAD.WIDE.U32 R2, R7, c[0x0][0x1a0], R2 ;  /* 0x0000680007027a25 */ /* 0x000fc800078e0002 */
[----:B------:R-:W-:Y:S01]  /*1290*/  IMAD R7, R7, c[0x0][0x1a4], R0 ;  /* 0x0000690007077a24 */ /* 0x000fe200078e0200 */
[----:B------:R-:W-:-:S03]  /*12a0*/  LEA R4, P0, R2, c[0x0][0x188], 0x1 ;  /* 0x0000620002047a11 */ /* 0x000fc600078008ff */
[----:B------:R-:W-:-:S05]  /*12b0*/  IMAD.IADD R3, R3, 0x1, R7 ;  /* 0x0000000103037824 */ /* 0x000fca00078e0207 */
[----:B------:R-:W-:-:S05]  /*12c0*/  LEA.HI.X R5, R2, c[0x0][0x18c], R3, 0x1, P0 ;  /* 0x0000630002057a11 */ /* 0x000fca00000f0c03 */
[----:B-1----:R-:W-:Y:S01]  /*12d0*/  STG.E.128 [R4.64], R8 ;  /* 0x0000000804007986 */ /* 0x002fe2000c101d04 */
[----:B------:R-:W-:Y:S05]  /*12e0*/  EXIT ;  /* 0x000000000000794d */ /* 0x000fea0003800000 */
.L_x_1751:
        /* <DEDUP_REMOVED lines=9> */
.L_x_1854:


//--------------------- .text._ZN7cutlass13device_kernelIN5flash19enable_sm80_to_sm89INS1_16FlashAttnBwdSm80INS1_25CollectiveMainloopBwdSm80ILi2ELi2EN4cute5tupleIJNS5_1CILi128EEES8_NS7_ILi64EEEEEENS_10bfloat16_tEfNS_4arch4Sm80ELb1ELb0ELb0ELb1ELb1ELb0ELb0ELb0ELi2ELi4ELi4ELi4ELb0EEENS1_24CollectiveEpilogueBwdGQAISA_fSD_Li256ELb1ELb1EEENS1_25SingleTileBwdLPTSchedulerILb1ELi128ELb1EEEEEEEEEvNT_6ParamsE --------------------------
	.section	.text._ZN7cutlass13device_kernelIN5flash19enable_sm80_to_sm89INS1_16FlashAttnBwdSm80INS1_25CollectiveMainloopBwdSm80ILi2ELi2EN4cute5tupleIJNS5_1CILi128EEES8_NS7_ILi64EEEEEENS_10bfloat16_tEfNS_4arch4Sm80ELb1ELb0ELb0ELb1ELb1ELb0ELb0ELb0ELi2ELi4ELi4ELi4ELb0EEENS1_24CollectiveEpilogueBwdGQAISA_fSD_Li256ELb1ELb1EEENS1_25SingleTileBwdLPTSchedulerILb1ELi128ELb1EEEEEEEEEvNT_6ParamsE,"ax",@progbits
	.sectioninfo	@"SHI_REGISTERS=255"
	.align	128
.text._ZN7cutlass13device_kernelIN5flash19enable_sm80_to_sm89INS1_16FlashAttnBwdSm80INS1_25CollectiveMainloopBwdSm80ILi2ELi2EN4cute5tupleIJNS5_1CILi128EEES8_NS7_ILi64EEEEEENS_10bfloat16_tEfNS_4arch4Sm80ELb1ELb0ELb0ELb1ELb1ELb0ELb0ELb0ELi2ELi4ELi4ELi4ELb0EEENS1_24CollectiveEpilogueBwdGQAISA_fSD_Li256ELb1ELb1EEENS1_25SingleTileBwdLPTSchedulerILb1ELi128ELb1EEEEEEEEEvNT_6ParamsE:
        .type           _ZN7cutlass13device_kernelIN5flash19enable_sm80_to_sm89INS1_16FlashAttnBwdSm80INS1_25CollectiveMainloopBwdSm80ILi2ELi2EN4cute5tupleIJNS5_1CILi128EEES8_NS7_ILi64EEEEEENS_10bfloat16_tEfNS_4arch4Sm80ELb1ELb0ELb0ELb1ELb1ELb0ELb0ELb0ELi2ELi4ELi4ELi4ELb0EEENS1_24CollectiveEpilogueBwdGQAISA_fSD_Li256ELb1ELb1EEENS1_25SingleTileBwdLPTSchedulerILb1ELi128ELb1EEEEEEEEEvNT_6ParamsE,@function
        .size           _ZN7cutlass13device_kernelIN5flash19enable_sm80_to_sm89INS1_16FlashAttnBwdSm80INS1_25CollectiveMainloopBwdSm80ILi2ELi2EN4cute5tupleIJNS5_1CILi128EEES8_NS7_ILi64EEEEEENS_10bfloat16_tEfNS_4arch4Sm80ELb1ELb0ELb0ELb1ELb1ELb0ELb0ELb0ELi2ELi4ELi4ELi4ELb0EEENS1_24CollectiveEpilogueBwdGQAISA_fSD_Li256ELb1ELb1EEENS1_25SingleTileBwdLPTSchedulerILb1ELi128ELb1EEEEEEEEEvNT_6ParamsE,(.L_x_1855 - _ZN7cutlass13device_kernelIN5flash19enable_sm80_to_sm89INS1_16FlashAttnBwdSm80INS1_25CollectiveMainloopBwdSm80ILi2ELi2EN4cute5tupleIJNS5_1CILi128EEES8_NS7_ILi64EEEEEENS_10bfloat16_tEfNS_4arch4Sm80ELb1ELb0ELb0ELb1ELb1ELb0ELb0ELb0ELi2ELi4ELi4ELi4ELb0EEENS1_24CollectiveEpilogueBwdGQAISA_fSD_Li256ELb1ELb1EEENS1_25SingleTileBwdLPTSchedulerILb1ELi128ELb1EEEEEEEEEvNT_6ParamsE)
        .other          _ZN7cutlass13device_kernelIN5flash19enable_sm80_to_sm89INS1_16FlashAttnBwdSm80INS1_25CollectiveMainloopBwdSm80ILi2ELi2EN4cute5tupleIJNS5_1CILi128EEES8_NS7_ILi64EEEEEENS_10bfloat16_tEfNS_4arch4Sm80ELb1ELb0ELb0ELb1ELb1ELb0ELb0ELb0ELi2ELi4ELi4ELi4ELb0EEENS1_24CollectiveEpilogueBwdGQAISA_fSD_Li256ELb1ELb1EEENS1_25SingleTileBwdLPTSchedulerILb1ELi128ELb1EEEEEEEEEvNT_6ParamsE,@"STO_CUDA_ENTRY STV_DEFAULT"
_ZN7cutlass13device_kernelIN5flash19enable_sm80_to_sm89INS1_16FlashAttnBwdSm80INS1_25CollectiveMainloopBwdSm80ILi2ELi2EN4cute5tupleIJNS5_1CILi128EEES8_NS7_ILi64EEEEEENS_10bfloat16_tEfNS_4arch4Sm80ELb1ELb0ELb0ELb1ELb1ELb0ELb0ELb0ELi2ELi4ELi4ELi4ELb0EEENS1_24CollectiveEpilogueBwdGQAISA_fSD_Li256ELb1ELb1EEENS1_25SingleTileBwdLPTSchedulerILb1ELi128ELb1EEEEEEEEEvNT_6ParamsE:
        /* <DEDUP_REMOVED lines=30> */
.L_x_1753:
[----:B------:R-:W-:Y:S02]  /*01e0*/  ULDC UR7, c[0x0][0x3b4] ;  /* 0x0000ed0000077ab9 */ /* 0x000fe40000000800 */
[----:B------:R-:W-:Y:S02]  /*01f0*/  UISETP.NE.AND UP0, UPT, UR7, 0x1, UPT ;  /* 0x000000010700788c */ /* 0x000fe4000bf05270 */
[----:B------:R-:W-:Y:S02]  /*0200*/  ULDC.64 UR4, c[0x0][0x3b8] ;  /* 0x0000ee0000047ab9 */ /* 0x000fe40000000a00 */
[----:B------:R-:W-:Y:S02]  /*0210*/  UIMAD.WIDE.U32 UR10, UR6, UR4, URZ ;  /* 0x00000004060a72a5 */ /* 0x000fe4000f8e003f */
[----:B------:R-:W-:-:S05]  /*0220*/  UMOV UR8, UR6 ;  /* 0x0000000600087c82 */ /* 0x000fca0008000000 */
[----:B------:R-:W-:-:S04]  /*0230*/  @UP0 USHF.R.U32.HI UR8, URZ, UR5, UR11 ;  /* 0x000000053f080299 */ /* 0x000fc8000801160b */
[----:B------:R-:W-:-:S04]  /*0240*/  UIMAD UR7, UR8, UR7, URZ ;  /* 0x00000007080772a4 */ /* 0x000fc8000f8e023f */
.L_x_1754:
        /* <DEDUP_REMOVED lines=22> */
.L_x_1755:
        /* <DEDUP_REMOVED lines=14> */
.L_x_1757:
[----:B------:R-:W-:Y:S02]  /*0490*/  ULDC UR5, c[0x0][0x3dc] ;  /* 0x0000f70000057ab9 */ /* 0x000fe40000000800 */
.L_x_1756:
        /* <DEDUP_REMOVED lines=9> */
.L_x_1752:
        /* <DEDUP_REMOVED lines=21> */
.L_x_1759:
[----:B------:R-:W-:Y:S02]  /*0680*/  ULDC UR7, c[0x0][0x3b4] ;  /* 0x0000ed0000077ab9 */ /* 0x000fe40000000800 */
[----:B------:R-:W-:Y:S02]  /*0690*/  UISETP.NE.AND UP0, UPT, UR7, 0x1, UPT ;  /* 0x000000010700788c */ /* 0x000fe4000bf05270 */
[----:B------:R-:W-:Y:S02]  /*06a0*/  ULDC.64 UR4, c[0x0][0x3b8] ;  /* 0x0000ee0000047ab9 */ /* 0x000fe40000000a00 */
[----:B------:R-:W-:Y:S02]  /*06b0*/  UIMAD.WIDE.U32 UR10, UR6, UR4, URZ ;  /* 0x00000004060a72a5 */ /* 0x000fe4000f8e003f */
[----:B------:R-:W-:-:S05]  /*06c0*/  UMOV UR8, UR6 ;  /* 0x0000000600087c82 */ /* 0x000fca0008000000 */
[----:B------:R-:W-:-:S04]  /*06d0*/  @UP0 USHF.R.U32.HI UR8, URZ, UR5, UR11 ;  /* 0x000000053f080299 */ /* 0x000fc8000801160b */
[----:B------:R-:W-:-:S04]  /*06e0*/  UIMAD UR7, UR8, UR7, URZ ;  /* 0x00000007080772a4 */ /* 0x000fc8000f8e023f */
.L_x_1760:
        /* <DEDUP_REMOVED lines=22> */
.L_x_1761:
        /* <DEDUP_REMOVED lines=14> */
.L_x_1763:
[----:B------:R-:W-:Y:S02]  /*0930*/  ULDC UR5, c[0x0][0x3dc] ;  /* 0x0000f70000057ab9 */ /* 0x000fe40000000800 */
.L_x_1762:
        /* <DEDUP_REMOVED lines=8> */
.L_x_1758:
[----:B------:R-:W-:-:S13]  /*09c0*/  ISETP.LE.AND P0, PT, RZ, UR11, PT ;  /* 0x0000000bff007c0c */ /* 0x000fda000bf03270 */
[----:B------:R-:W-:Y:S05]  /*09d0*/  @!P0 EXIT ;  /* 0x000000000000894d */ /* 0x000fea0003800000 */
[----:B------:R-:W-:Y:S02]  /*09e0*/  ULDC.64 UR4, c[0x0][0x2c8] ;  /* 0x0000b20000047ab9 */ /* 0x000fe40000000a00 */
[----:B------:R-:W-:Y:S02]  /*09f0*/  UISETP.NE.U32.AND UP2, UPT, URZ, UR4, UPT ;  /* 0x000000043f00728c */ /* 0x000fe4000bf45070 */
[----:B------:R-:W-:Y:S02]  /*0a00*/  ULDC.64 UR6, c[0x0][0x2d0] ;  /* 0x0000b40000067ab9 */ /* 0x000fe40000000a00 */
[----:B------:R-:W-:Y:S02]  /*0a10*/  UISETP.NE.AND.EX UP2, UPT, URZ, UR5, UPT, UP2 ;  /* 0x000000053f00728c */ /* 0x000fe4000bf45320 */
[----:B------:R-:W-:Y:S02]  /*0a20*/  UISETP.NE.U32.AND UP1, UPT, URZ, UR6, UPT ;  /* 0x000000063f00728c */ /* 0x000fe4000bf25070 */
[----:B------:R-:W-:-:S02]  /*0a30*/  UMOV UR4, 0x4 ;  /* 0x0000000400047882 */ /* 0x000fc40000000000 */
[----:B------:R-:W-:Y:S01]  /*0a40*/  ULDC.64 UR8, c[0x0][0x2c8] ;  /* 0x0000b20000087ab9 */ /* 0x000fe20000000a00 */
[----:B------:R-:W-:Y:S01]  /*0a50*/  PLOP3.LUT P2, PT, PT, PT, UP2, 0x80, 0x0 ;  /* 0x000000000000781c */ /* 0x000fe20003f4f028 */
[----:B------:R-:W-:Y:S02]  /*0a60*/  UIMAD.WIDE UR8, UR11, UR4, UR8 ;  /* 0x000000040b0872a5 */ /* 0x000fe4000f8e0208 */
[----:B------:R-:W-:Y:S02]  /*0a70*/  UISETP.NE.AND.EX UP1, UPT, URZ, UR7, UPT, UP1 ;  /* 0x000000073f00728c */ /* 0x000fe4000bf25310 */
[----:B------:R-:W-:Y:S02]  /*0a80*/  ULDC.64 UR16, c[0x0][0x2d0] ;  /* 0x0000b40000107ab9 */ /* 0x000fe40000000a00 */
[----:B------:R-:W-:Y:S01]  /*0a90*/  IMAD.U32 R8, RZ, RZ, UR8 ;  /* 0x00000008ff087e24 */ /* 0x000fe2000f8e00ff */
[----:B------:R-:W-:Y:S01]  /*0aa0*/  UIMAD.WIDE UR16, UR11, UR4, UR16 ;  /* 0x000000040b1072a5 */ /* 0x000fe2000f8e0210 */
[----:B------:R-:W-:Y:S01]  /*0ab0*/  IMAD.U32 R9, RZ, RZ, UR9 ;  /* 0x00000009ff097e24 */ /* 0x000fe2000f8e00ff */
[----:B------:R-:W-:Y:S01]  /*0ac0*/  PLOP3.LUT P1, PT, PT, PT, UP1, 0x80, 0x0 ;  /* 0x000000000000781c */ /* 0x000fe20003f2f018 */
[----:B------:R-:W-:-:S02]  /*0ad0*/  ULDC.64 UR6, c[0x0][0x2d8] ;  /* 0x0000b60000067ab9 */ /* 0x000fc40000000a00 */
[----:B------:R-:W-:Y:S01]  /*0ae0*/  UISETP.NE.U32.AND UP0, UPT, URZ, UR6, UPT ;  /* 0x000000063f00728c */ /* 0x000fe2000bf05070 */
[----:B------:R-:W2:Y:S01]  /*0af0*/  @P2 LDG.E R0, [R8.64] ;  /* 0x0000000e08002981 */ /* 0x000ea2000c1e1900 */
[----:B------:R-:W-:Y:S01]  /*0b00*/  MOV R2, UR16 ;  /* 0x0000001000027c02 */ /* 0x000fe20008000f00 */
[----:B------:R-:W-:Y:S01]  /*0b10*/  IMAD.U32 R3, RZ, RZ, UR17 ;  /* 0x00000011ff037e24 */ /* 0x000fe2000f8e00ff */
[----:B------:R-:W-:Y:S01]  /*0b20*/  UISETP.NE.AND.EX UP0, UPT, URZ, UR7, UPT, UP0 ;  /* 0x000000073f00728c */ /* 0x000fe2000bf05300 */
[----:B------:R-:W3:Y:S02]  /*0b30*/  @P2 LDG.E R5, [R8.64] ;  /* 0x0000000e08052981 */ /* 0x000ee4000c1e1900 */
[----:B------:R-:W-:-:S03]  /*0b40*/  ULDC.64 UR6, c[0x0][0x2d8] ;  /* 0x0000b60000067ab9 */ /* 0x000fc60000000a00 */
[----:B------:R-:W4:Y:S01]  /*0b50*/  @P1 LDG.E R4, [R2.64] ;  /* 0x0000000e02041981 */ /* 0x000f22000c1e1900 */
[----:B------:R-:W-:-:S04]  /*0b60*/  PLOP3.LUT P0, PT, PT, PT, UP0, 0x80, 0x0 ;  /* 0x000000000000781c */ /* 0x000fc80003f0f008 */
[----:B------:R-:W-:-:S06]  /*0b70*/  @UP0 UIMAD.WIDE UR6, UR11, UR4, UR6 ;  /* 0x000000040b0602a5 */ /* 0x000fcc000f8e0206 */
[----:B------:R-:W-:Y:S01]  /*0b80*/  MOV R6, UR6 ;  /* 0x0000000600067c02 */ /* 0x000fe20008000f00 */
[----:B------:R-:W-:-:S05]  /*0b90*/  IMAD.U32 R7, RZ, RZ, UR7 ;  /* 0x00000007ff077e24 */ /* 0x000fca000f8e00ff */
[----:B------:R-:W5:Y:S01]  /*0ba0*/  @P0 LDG.E R6, [R6.64] ;  /* 0x0000000e06060981 */ /* 0x000f62000c1e1900 */
[----:B------:R-:W-:Y:S02]  /*0bb0*/  ULDC UR10, c[0x0][0x168] ;  /* 0x00005a00000a7ab9 */ /* 0x000fe40000000800 */
[----:B------:R-:W-:Y:S02]  /*0bc0*/  UMOV UR19, URZ ;  /* 0x0000003f00137c82 */ /* 0x000fe40008000000 */
[----:B------:R-:W-:Y:S02]  /*0bd0*/  UMOV UR30, URZ ;  /* 0x0000003f001e7c82 */ /* 0x000fe40008000000 */
[----:B------:R-:W-:Y:S02]  /*0be0*/  UMOV UR31, URZ ;  /* 0x0000003f001f7c82 */ /* 0x000fe40008000000 */
[----:B------:R-:W-:Y:S02]  /*0bf0*/  UMOV UR20, URZ ;  /* 0x0000003f00147c82 */ /* 0x000fe40008000000 */
[----:B------:R-:W-:Y:S01]  /*0c00*/  UMOV UR21, URZ ;  /* 0x0000003f00157c82 */ /* 0x000fe20008000000 */
[----:B--2---:R-:W1:Y:S08]  /*0c10*/  @P2 R2UR UR5, R0 ;  /* 0x00000000000523c2 */ /* 0x004e7000000e0000 */
[----:B---3--:R-:W2:Y:S08]  /*0c20*/  @P2 R2UR UR8, R5 ;  /* 0x00000000050823c2 */ /* 0x008eb000000e0000 */
[----:B----4-:R-:W3:Y:S01]  /*0c30*/  @P1 R2UR UR7, R4 ;  /* 0x00000000040713c2 */ /* 0x010ee200000e0000 */
[----:B-1----:R-:W-:-:S04]  /*0c40*/  @UP2 ULEA UR5, UR11, UR5, 0x7 ;  /* 0x000000050b052291 */ /* 0x002fc8000f8e383f */
[----:B------:R-:W-:-:S04]  /*0c50*/  @UP2 USHF.R.S32.HI UR9, URZ, 0x1f, UR5 ;  /* 0x0000001f3f092899 */ /* 0x000fc80008011405 */
[----:B------:R-:W-:Y:S02]  /*0c60*/  @UP2 ULEA.HI UR9, UR9, UR5, URZ, 0x7 ;  /* 0x0000000509092291 */ /* 0x000fe4000f8f383f */
[----:B--2---:R-:W-:Y:S02]  /*0c70*/  @UP2 USHF.R.S32.HI UR6, URZ, 0x1f, UR8 ;  /* 0x0000001f3f062899 */ /* 0x004fe40008011408 */
[----:B---3--:R-:W-:Y:S01]  /*0c80*/  @UP1 USHF.R.S32.HI UR5, URZ, 0x1f, UR7 ;  /* 0x0000001f3f051899 */ /* 0x008fe20008011407 */
[----:B-----5:R1:W2:Y:S01]  /*0c90*/  @P0 R2UR UR10, R6 ;  /* 0x00000000060a03c2 */ /* 0x0202a200000e0000 */
[----:B------:R-:W-:Y:S02]  /*0ca0*/  @UP2 ULOP3.LUT UR19, UR9, 0xffffff80, URZ, 0xc0, !UPT ;  /* 0xffffff8009132892 */ /* 0x000fe4000f8ec03f */
[----:B------:R-:W-:Y:S02]  /*0cb0*/  @UP2 UMOV UR20, UR8 ;  /* 0x0000000800142c82 */ /* 0x000fe40008000000 */
[----:B------:R-:W-:-:S02]  /*0cc0*/  ULDC UR9, c[0x0][0x198] ;  /* 0x0000660000097ab9 */ /* 0x000fc40000000800 */
[----:B------:R-:W-:Y:S02]  /*0cd0*/  @UP2 UMOV UR21, UR6 ;  /* 0x0000000600152c82 */ /* 0x000fe40008000000 */
[----:B------:R-:W-:Y:S02]  /*0ce0*/  @UP1 UMOV UR30, UR7 ;  /* 0x00000007001e1c82 */ /* 0x000fe40008000000 */
[----:B------:R-:W-:Y:S01]  /*0cf0*/  @UP1 UMOV UR31, UR5 ;  /* 0x00000005001f1c82 */ /* 0x000fe20008000000 */
[----:B------:R-:W-:Y:S05]  /*0d00*/  @P0 BRA `(.L_x_1764) ;  /* 0x0000006000000947 */ /* 0x000fea0003800000 */
[----:B------:R-:W-:Y:S05]  /*0d10*/  @!P2 BRA `(.L_x_1764) ;  /* 0x000000500000a947 */ /* 0x000fea0003800000 */
[----:B------:R-:W3:Y:S04]  /*0d20*/  LDG.E R4, [R8.64] ;  /* 0x0000000e08047981 */ /* 0x000ee8000c1e1900 */
[----:B------:R-:W4:Y:S01]  /*0d30*/  LDG.E R0, [R8.64+0x4] ;  /* 0x0000040e08007981 */ /* 0x000f22000c1e1900 */
[----:B--23--:R-:W2:Y:S08]  /*0d40*/  R2UR UR10, R4 ;  /* 0x00000000040a73c2 */ /* 0x00ceb000000e0000 */
[----:B----4-:R-:W2:Y:S02]  /*0d50*/  R2UR UR5, R0 ;  /* 0x00000000000573c2 */ /* 0x010ea400000e0000 */
[----:B--2---:R-:W-:-:S06]  /*0d60*/  UIADD3 UR10, -UR10, UR5, URZ ;  /* 0x000000050a0a7290 */ /* 0x004fcc000fffe13f */
.L_x_1764:
[----:B------:R-:W-:-:S04]  /*0d70*/  ISETP.NE.U32.AND P0, PT, RZ, c[0x0][0x2e0], PT ;  /* 0x0000b800ff007a0c */ /* 0x000fc80003f05070 */
[----:B------:R-:W-:-:S13]  /*0d80*/  ISETP.NE.AND.EX P0, PT, RZ, c[0x0][0x2e4], PT, P0 ;  /* 0x0000b900ff007a0c */ /* 0x000fda0003f05300 */
[----:B------:R-:W-:Y:S05]  /*0d90*/  @!P0 BRA `(.L_x_1765) ;  /* 0x0000007000008947 */ /* 0x000fea0003800000 */
[----:B------:R-:W-:Y:S02]  /*0da0*/  ULDC.64 UR6, c[0x0][0x2e0] ;  /* 0x0000b80000067ab9 */ /* 0x000fe40000000a00 */
[----:B------:R-:W-:-:S06]  /*0db0*/  UIMAD.WIDE UR6, UR11, UR4, UR6 ;  /* 0x000000040b0672a5 */ /* 0x000fcc000f8e0206 */
[----:B------:R-:W-:Y:S02]  /*0dc0*/  MOV R2, UR6 ;  /* 0x0000000600027c02 */ /* 0x000fe40008000f00 */
[----:B------:R-:W-:-:S05]  /*0dd0*/  MOV R3, UR7 ;  /* 0x0000000700037c02 */ /* 0x000fca0008000f00 */
[----:B------:R-:W3:Y:S02]  /*0de0*/  LDG.E R0, [R2.64] ;  /* 0x0000000e02007981 */ /* 0x000ee4000c1e1900 */
[----:B---3--:R3:W4:Y:S01]  /*0df0*/  R2UR UR9, R0 ;  /* 0x00000000000973c2 */ /* 0x00872200000e0000 */
[----:B------:R-:W-:Y:S05]  /*0e00*/  BRA `(.L_x_1766) ;  /* 0x0000006000007947 */ /* 0x000fea0003800000 */
.L_x_1765:
[----:B------:R-:W-:Y:S05]  /*0e10*/  @!P1 BRA `(.L_x_1766) ;  /* 0x0000005000009947 */ /* 0x000fea0003800000 */
[----:B------:R3:W4:Y:S04]  /*0e20*/  LDG.E R0, [R2.64] ;  /* 0x0000000e02007981 */ /* 0x000728000c1e1900 */
[----:B---3--:R-:W3:Y:S01]  /*0e30*/  LDG.E R2, [R2.64+0x4] ;  /* 0x0000040e02027981 */ /* 0x008ee2000c1e1900 */
[----:B----4-:R-:W4:Y:S08]  /*0e40*/  R2UR UR9, R0 ;  /* 0x00000000000973c2 */ /* 0x010f3000000e0000 */
[----:B---3--:R-:W4:Y:S02]  /*0e50*/  R2UR UR4, R2 ;  /* 0x00000000020473c2 */ /* 0x008f2400000e0000 */
[----:B----4-:R-:W-:-:S06]  /*0e60*/  UIADD3 UR9, -UR9, UR4, URZ ;  /* 0x0000000409097290 */ /* 0x010fcc000fffe13f */
.L_x_1766:
[----:B------:R-:W-:Y:S01]  /*0e70*/  USHF.L.U32 UR24, UR12, 0x7, URZ ;  /* 0x000000070c187899 */ /* 0x000fe2000800063f */
[----:B------:R-:W-:Y:S01]  /*0e80*/  PLOP3.LUT P1, PT, PT, PT, PT, 0x80, 0x0 ;  /* 0x000000000000781c */ /* 0x000fe20003f2f070 */
[----:B------:R-:W-:Y:S01]  /*0e90*/  ULDC UR4, c[0x0][0x2a4] ;  /* 0x0000a90000047ab9 */ /* 0x000fe20000000800 */
[----:B------:R-:W-:Y:S01]  /*0ea0*/  CS2R R126, SRZ ;  /* 0x00000000007e7805 */ /* 0x000fe2000001ff00 */
[----:B----4-:R-:W-:Y:S01]  /*0eb0*/  UIADD3 UR4, UR24, -UR4, -UR9 ;  /* 0x8000000418047290 */ /* 0x010fe2000fffe809 */
[----:B------:R-:W-:Y:S01]  /*0ec0*/  CS2R R124, SRZ ;  /* 0x00000000007c7805 */ /* 0x000fe2000001ff00 */
[----:B--2---:R-:W-:Y:S01]  /*0ed0*/  UIADD3 UR5, UR10, 0x7f, URZ ;  /* 0x0000007f0a057890 */ /* 0x004fe2000fffe03f */
        /* <DEDUP_REMOVED lines=45> */
[----:B------:R-:W-:Y:S01]  /*11b0*/  SHF.R.S32.HI R21, RZ, 0x1f, R20 ;  /* 0x0000001fff157819 */ /* 0x000fe20000011414 */
[----:B------:R-:W-:Y:S01]  /*11c0*/  UIMAD UR4, UR23, UR4, URZ ;  /* 0x00000004170472a4 */ /* 0x000fe2000f8e023f */
[----:B------:R-:W-:Y:S01]  /*11d0*/  LEA.HI R8, R25, R20, RZ, 0x3 ;  /* 0x0000001419087211 */ /* 0x000fe200078f18ff */
[----:B------:R-:W-:Y:S01]  /*11e0*/  UIADD3 UR24, -UR24, UR9, URZ ;  /* 0x0000000918187290 */ /* 0x000fe2000fffe13f */
[----:B---3--:R-:W-:Y:S01]  /*11f0*/  IMAD.U32 R0, RZ, RZ, UR13 ;  /* 0x0000000dff007e24 */ /* 0x008fe2000f8e00ff */
[----:B------:R-:W-:Y:S01]  /*1200*/  UIMAD UR28, UR13, UR5, UR4 ;  /* 0x000000050d1c72a4 */ /* 0x000fe2000f8e0204 */
[----:B------:R-:W-:Y:S01]  /*1210*/  SHF.R.S32.HI R29, RZ, 0x3, R8 ;  /* 0x00000003ff1d7819 */ /* 0x000fe20000011408 */
[----:B------:R-:W-:Y:S01]  /*1220*/  UMOV UR16, 0x6 ;  /* 0x0000000600107882 */ /* 0x000fe20000000000 */
[----:B------:R-:W-:Y:S01]  /*1230*/  IMAD.WIDE.U32 R2, R0, c[0x0][0x238], R20 ;  /* 0x00008e0000027a25 */ /* 0x000fe200078e0014 */
[----:B------:R-:W-:Y:S01]  /*1240*/  ULDC.64 UR4, c[0x0][0x238] ;  /* 0x00008e0000047ab9 */ /* 0x000fe20000000a00 */
[C---:B------:R-:W-:Y:S01]  /*1250*/  IADD3 R0, -R29.reuse, UR24, RZ ;  /* 0x000000181d007c10 */ /* 0x040fe2000fffe1ff */
[----:B------:R-:W-:Y:S01]  /*1260*/  ULDC.64 UR6, c[0x0][0x1d8] ;  /* 0x0000760000067ab9 */ /* 0x000fe20000000a00 */
[----:B------:R-:W-:Y:S01]  /*1270*/  IMAD.SHL.U32 R10, R20, 0x4, RZ ;  /* 0x00000004140a7824 */ /* 0x000fe200078e00ff */
[----:B------:R-:W-:Y:S01]  /*1280*/  UIMAD UR4, UR23, UR4, URZ ;  /* 0x00000004170472a4 */ /* 0x000fe2000f8e023f */
[C---:B------:R-:W-:Y:S01]  /*1290*/  ISETP.GE.AND P5, PT, R0.reuse, 0x1, PT ;  /* 0x000000010000780c */ /* 0x040fe20003fa6270 */
[----:B------:R-:W-:Y:S01]  /*12a0*/  USHF.L.U64.HI UR17, UR6, UR16, UR7 ;  /* 0x0000001006117299 */ /* 0x000fe20008010207 */
[C---:B------:R-:W-:Y:S01]  /*12b0*/  ISETP.GE.AND P4, PT, R0.reuse, 0x21, PT ;  /* 0x000000210000780c */ /* 0x040fe20003f86270 */
[----:B------:R-:W-:Y:S01]  /*12c0*/  USHF.L.U32 UR18, UR6, 0x6, URZ ;  /* 0x0000000606127899 */ /* 0x000fe2000800063f */
[--C-:B------:R-:W-:Y:S01]  /*12d0*/  SHF.R.S32.HI R11, RZ, 0x1f, R10.reuse ;  /* 0x0000001fff0b7819 */ /* 0x100fe2000001140a */
[----:B------:R-:W-:Y:S01]  /*12e0*/  IMAD.U32 R4, RZ, RZ, UR13 ;  /* 0x0000000dff047e24 */ /* 0x000fe2000f8e00ff */
[----:B------:R-:W-:Y:S01]  /*12f0*/  ULDC.64 UR6, c[0x0][0x288] ;  /* 0x0000a20000067ab9 */ /* 0x000fe20000000a00 */
[C---:B------:R-:W-:Y:S01]  /*1300*/  ISETP.GE.AND P3, PT, R0.reuse, 0x41, PT ;  /* 0x000000410000780c */ /* 0x040fe20003f66270 */
[----:B------:R-:W-:Y:S01]  /*1310*/  UIMAD UR6, UR23, UR6, URZ ;  /* 0x00000006170672a4 */ /* 0x000fe2000f8e023f */
[----:B------:R-:W-:Y:S01]  /*1320*/  ISETP.GE.AND P2, PT, R0, 0x61, PT ;  /* 0x000000610000780c */ /* 0x000fe20003f46270 */
[----:B------:R-:W-:Y:S01]  /*1330*/  UIMAD UR25, UR13, UR5, UR4 ;  /* 0x000000050d1972a4 */ /* 0x000fe2000f8e0204 */
[----:B------:R-:W-:Y:S01]  /*1340*/  LOP3.LUT R0, R8, 0xfffffff8, RZ, 0xc0, !PT ;  /* 0xfffffff808007812 */ /* 0x000fe200078ec0ff */
[----:B------:R-:W-:Y:S01]  /*1350*/  IMAD.WIDE.U32 R4, R4, c[0x0][0x270], R10 ;  /* 0x00009c0004047a25 */ /* 0x000fe200078e000a */
[----:B------:R-:W-:Y:S01]  /*1360*/  ULDC.64 UR4, c[0x0][0x210] ;  /* 0x0000840000047ab9 */ /* 0x000fe20000000a00 */
[----:B------:R-:W-:Y:S01]  /*1370*/  SHF.R.S32.HI R24, RZ, 0x1f, R29 ;  /* 0x0000001fff187819 */ /* 0x000fe2000001141d */
[----:B------:R-:W-:Y:S01]  /*1380*/  UIMAD UR4, UR23, UR4, URZ ;  /* 0x00000004170472a4 */ /* 0x000fe2000f8e023f */
[----:B------:R-:W-:Y:S01]  /*1390*/  IMAD.IADD R28, R20, 0x1, -R0 ;  /* 0x00000001141c7824 */ /* 0x000fe200078e0a00 */
[----:B------:R-:W-:Y:S01]  /*13a0*/  UIMAD UR32, UR13, UR7, UR6 ;  /* 0x000000070d2072a4 */ /* 0x000fe2000f8e0206 */
[----:B------:R-:W-:Y:S01]  /*13b0*/  IMAD.SHL.U32 R0, R29, 0x40, RZ ;  /* 0x000000401d007824 */ /* 0x000fe200078e00ff */
[----:B------:R-:W-:Y:S01]  /*13c0*/  USHF.R.S32.HI UR29, URZ, 0x1f, UR11 ;  /* 0x0000001f3f1d7899 */ /* 0x000fe2000801140b */
[----:B-1----:R-:W-:Y:S01]  /*13d0*/  IMAD.U32 R6, RZ, RZ, UR13 ;  /* 0x0000000dff067e24 */ /* 0x002fe2000f8e00ff */
[----:B------:R-:W-:Y:S01]  /*13e0*/  ULDC.64 UR6, c[0x0][0x180] ;  /* 0x0000600000067ab9 */ /* 0x000fe20000000a00 */
[----:B------:R-:W-:Y:S01]  /*13f0*/  IADD3 R5, R5, UR28, RZ ;  /* 0x0000001c05057c10 */ /* 0x000fe2000fffe0ff */
[----:B------:R-:W-:Y:S01]  /*1400*/  UIMAD UR6, UR23, UR6, URZ ;  /* 0x00000006170672a4 */ /* 0x000fe2000f8e023f */
[----:B------:R-:W-:Y:S01]  /*1410*/  IMAD.SHL.U32 R8, R28, 0x8, RZ ;  /* 0x000000081c087824 */ /* 0x000fe200078e00ff */
[----:B------:R-:W-:Y:S01]  /*1420*/  ULDC.64 UR26, c[0x0][0x248] ;  /* 0x00009200001a7ab9 */ /* 0x000fe20000000a00 */
[----:B------:R-:W-:Y:S01]  /*1430*/  LOP3.LUT R0, R0, 0x1c0, RZ, 0xc0, !PT ;  /* 0x000001c000007812 */ /* 0x000fe200078ec0ff */
[----:B------:R-:W-:Y:S01]  /*1440*/  USEL UR23, UR29, URZ, !UP2 ;  /* 0x0000003f1d177287 */ /* 0x000fe2000d000000 */
[----:B------:R-:W-:Y:S01]  /*1450*/  IMAD.WIDE.U32 R6, R6, c[0x0][0x288], R10 ;  /* 0x0000a20006067a25 */ /* 0x000fe200078e000a */
[----:B------:R-:W-:Y:S01]  /*1460*/  UIMAD UR28, UR13, UR5, UR4 ;  /* 0x000000050d1c72a4 */ /* 0x000fe2000f8e0204 */
[----:B------:R-:W-:Y:S01]  /*1470*/  LOP3.LUT R9, R0, 0x38, R8, 0xf8, !PT ;  /* 0x0000003800097812 */ /* 0x000fe200078ef808 */
[----:B------:R-:W-:Y:S01]  /*1480*/  UISETP.NE.AND UP0, UPT, UR26, 0x1, UPT ;  /* 0x000000011a00788c */ /* 0x000fe2000bf05270 */
[----:B------:R-:W-:Y:S01]  /*1490*/  SHF.R.U32.HI R0, RZ, 0x3, R0 ;  /* 0x00000003ff007819 */ /* 0x000fe20000011600 */
[----:B------:R-:W-:Y:S01]  /*14a0*/  ULDC.64 UR4, c[0x0][0x278] ;  /* 0x00009e0000047ab9 */ /* 0x000fe20000000a00 */
[----:B------:R-:W-:Y:S01]  /*14b0*/  IADD3 R23, R3, UR25, RZ ;  /* 0x0000001903177c10 */ /* 0x000fe2000fffe0ff */
[----:B------:R-:W-:Y:S01]  /*14c0*/  UIMAD UR4, UR23, UR4, URZ ;  /* 0x00000004170472a4 */ /* 0x000fe2000f8e023f */
[----:B------:R-:W-:Y:S01]  /*14d0*/  IMAD.MOV.U32 R22, RZ, RZ, R2 ;  /* 0x000000ffff167224 */ /* 0x000fe200078e0002 */
[----:B------:R-:W-:Y:S01]  /*14e0*/  USEL UR24, UR11, URZ, !UP2 ;  /* 0x0000003f0b187287 */ /* 0x000fe2000d000000 */
[----:B------:R-:W-:Y:S01]  /*14f0*/  IADD3 R3, R7, UR32, RZ ;  /* 0x0000002007037c10 */ /* 0x000fe2000fffe0ff */
[----:B------:R-:W-:Y:S01]  /*1500*/  UIMAD.WIDE.U32 UR26, UR13, UR27, URZ ;  /* 0x0000001b0d1a72a5 */ /* 0x000fe2000f8e003f */
[----:B------:R-:W-:Y:S01]  /*1510*/  IMAD.MOV.U32 R2, RZ, RZ, R6 ;  /* 0x000000ffff027224 */ /* 0x000fe200078e0006 */
[----:B------:R-:W-:Y:S01]  /*1520*/  UIMAD UR32, UR24, UR5, UR4 ;  /* 0x00000005182072a4 */ /* 0x000fe2000f8e0204 */
[----:B------:R-:W-:Y:S01]  /*1530*/  IADD3 R6, P0, R29, UR30, RZ ;  /* 0x0000001e1d067c10 */ /* 0x000fe2000ff1e0ff */
[----:B------:R-:W-:Y:S01]  /*1540*/  UMOV UR30, UR13 ;  /* 0x0000000d001e7c82 */ /* 0x000fe20008000000 */
[----:B------:R-:W-:Y:S01]  /*1550*/  LOP3.LUT R18, R9, R0, RZ, 0x3c, !PT ;  /* 0x0000000009127212 */ /* 0x000fe200078e3cff */
[----:B------:R-:W-:Y:S01]  /*1560*/  ULDC UR4, c[0x0][0x250] ;  /* 0x0000940000047ab9 */ /* 0x000fe20000000800 */
[----:B------:R-:W-:Y:S01]  /*1570*/  LEA.HI R0, R25, R20, RZ, 0x6 ;  /* 0x0000001419007211 */ /* 0x000fe200078f30ff */
[----:B------:R-:W-:Y:S01]  /*1580*/  @UP0 USHF.R.U32.HI UR30, URZ, UR4, UR27 ;  /* 0x000000043f1e0299 */ /* 0x000fe2000801161b */
[----:B------:R-:W-:Y:S01]  /*1590*/  IMAD.U32 R26, RZ, RZ, UR24 ;  /* 0x00000018ff1a7e24 */ /* 0x000fe2000f8e00ff */
[----:B------:R-:W-:Y:S01]  /*15a0*/  UIMAD UR25, UR13, UR7, UR6 ;  /* 0x000000070d1972a4 */ /* 0x000fe2000f8e0206 */
[----:B------:R-:W-:Y:S01]  /*15b0*/  IADD3.X R7, R24, UR31, RZ, P0, !PT ;  /* 0x0000001f18077c10 */ /* 0x000fe200087fe4ff */
[----:B------:R-:W-:Y:S01]  /*15c0*/  USHF.R.S32.HI UR27, URZ, 0x1f, UR30 ;  /* 0x0000001f3f1b7899 */ /* 0x000fe2000801141e */
[----:B------:R-:W-:Y:S01]  /*15d0*/  IMAD.SHL.U32 R0, R0, 0x8, RZ ;  /* 0x0000000800007824 */ /* 0x000fe200078e00ff */
[----:B------:R-:W-:Y:S01]  /*15e0*/  ULDC.64 UR6, c[0x0][0x290] ;  /* 0x0000a40000067ab9 */ /* 0x000fe20000000a00 */
[----:B------:R-:W-:Y:S01]  /*15f0*/  IMAD.U32 R12, RZ, RZ, UR12 ;  /* 0x0000000cff0c7e24 */ /* 0x000fe2000f8e00ff */
[----:B------:R-:W-:Y:S01]  /*1600*/  ULDC.64 UR4, c[0x0][0x1e0] ;  /* 0x0000780000047ab9 */ /* 0x000fe20000000a00 */
[----:B------:R-:W-:Y:S01]  /*1610*/  IMAD.WIDE.U32 R4, R26, c[0x0][0x278], R4 ;  /* 0x00009e001a047a25 */ /* 0x000fe200078e0004 */
[----:B------:R-:W-:Y:S01]  /*1620*/  UIMAD UR6, UR23, UR6, URZ ;  /* 0x00000006170672a4 */ /* 0x000fe2000f8e023f */
[----:B------:R-:W-:Y:S01]  /*1630*/  LOP3.LUT R27, R18, 0xfffffe00, R0, 0xf8, !PT ;  /* 0xfffffe00121b7812 */ /* 0x000fe200078ef800 */
[----:B------:R-:W-:Y:S01]  /*1640*/  UIMAD UR4, UR27, UR4, URZ ;  /* 0x000000041b0472a4 */ /* 0x000fe2000f8e023f */
[----:B------:R-:W-:Y:S01]  /*1650*/  IMAD.WIDE R12, R12, 0x80, R6 ;  /* 0x000000800c0c7825 */ /* 0x000fe200078e0206 */
[----:B------:R-:W-:Y:S01]  /*1660*/  USHF.R.S32.HI UR34, URZ, 0x1f, UR19 ;  /* 0x0000001f3f227899 */ /* 0x000fe20008011413 */
[----:B------:R-:W-:Y:S01]  /*1670*/  SHF.R.S32.HI R9, RZ, 0x1f, R8 ;  /* 0x0000001fff097819 */ /* 0x000fe20000011408 */
[----:B------:R-:W-:Y:S01]  /*1680*/  UIMAD UR31, UR24, UR7, UR6 ;  /* 0x00000007181f72a4 */ /* 0x000fe2000f8e0206 */
[----:B------:R-:W-:Y:S01]  /*1690*/  IMAD.U32 R0, RZ, RZ, UR32 ;  /* 0x00000020ff007e24 */ /* 0x000fe2000f8e00ff */
[----:B------:R-:W-:Y:S01]  /*16a0*/  IADD3 R35, P0, R4, UR19, RZ ;  /* 0x0000001304237c10 */ /* 0x000fe2000ff1e0ff */
[----:B------:R-:W-:Y:S01]  /*16b0*/  IMAD.U32 R6, RZ, RZ, UR13 ;  /* 0x0000000dff067e24 */ /* 0x000fe2000f8e00ff */
[----:B------:R-:W-:Y:S01]  /*16c0*/  USEL UR29, UR29, URZ, !UP1 ;  /* 0x0000003f1d1d7287 */ /* 0x000fe2000c800000 */
[----:B------:R-:W-:Y:S01]  /*16d0*/  IMAD.WIDE.U32 R2, R26, c[0x0][0x290], R2 ;  /* 0x0000a4001a027a25 */ /* 0x000fe200078e0002 */
[----:B------:R-:W-:Y:S01]  /*16e0*/  UIMAD UR33, UR30, UR5, UR4 ;  /* 0x000000051e2172a4 */ /* 0x000fe2000f8e0204 */
[----:B------:R-:W-:Y:S01]  /*16f0*/  IADD3.X R34, R5, UR34, R0, P0, !PT ;  /* 0x0000002205227c10 */ /* 0x000fe200087fe400 */
[----:B------:R-:W-:Y:S01]  /*1700*/  ULDC.64 UR6, c[0x0][0x1e8] ;  /* 0x00007a0000067ab9 */ /* 0x000fe20000000a00 */
[----:B------:R-:W-:Y:S01]  /*1710*/  IMAD.U32 R16, RZ, RZ, UR30 ;  /* 0x0000001eff107e24 */ /* 0x000fe2000f8e00ff */
[----:B------:R-:W-:Y:S01]  /*1720*/  ULDC.64 UR4, c[0x0][0x1b0] ;  /* 0x00006c0000047ab9 */ /* 0x000fe20000000a00 */
[----:B------:R-:W-:Y:S01]  /*1730*/  IMAD.WIDE.U32 R6, R6, c[0x0][0x180], R8 ;  /* 0x0000600006067a25 */ /* 0x000fe200078e0008 */
[----:B------:R1:W-:Y:S01]  /*1740*/  STL.64 [R1+0x8], R10 ;  /* 0x0000080a01007387 */ /* 0x0003e20000100a00 */
[----:B------:R-:W-:Y:S01]  /*1750*/  USEL UR26, UR11, URZ, !UP1 ;  /* 0x0000003f0b1a7287 */ /* 0x000fe2000c800000 */
[----:B------:R-:W-:Y:S01]  /*1760*/  IADD3 R31, P0, R2, UR19, RZ ;  /* 0x00000013021f7c10 */ /* 0x000fe2000ff1e0ff */
[----:B------:R-:W-:Y:S01]  /*1770*/  IMAD.U32 R0, RZ, RZ, UR31 ;  /* 0x0000001fff007e24 */ /* 0x000fe2000f8e00ff */
[----:B------:R-:W-:Y:S01]  /*1780*/  UIMAD UR4, UR27, UR4, URZ ;  /* 0x000000041b0472a4 */ /* 0x000fe2000f8e023f */
[----:B------:R-:W-:Y:S01]  /*1790*/  IADD3 R5, R7, UR25, RZ ;  /* 0x0000001907057c10 */ /* 0x000fe2000fffe0ff */
[----:B------:R-:W-:Y:S01]  /*17a0*/  UIMAD UR6, UR29, UR6, URZ ;  /* 0x000000061d0672a4 */ /* 0x000fe2000f8e023f */
[----:B------:R-:W-:Y:S01]  /*17b0*/  IMAD.MOV.U32 R4, RZ, RZ, R6 ;  /* 0x000000ffff047224 */ /* 0x000fe200078e0006 */
[----:B------:R-:W-:Y:S01]  /*17c0*/  IADD3.X R30, R3, UR34, R0, P0, !PT ;  /* 0x00000022031e7c10 */ /* 0x000fe200087fe400 */
[----:B------:R-:W-:Y:S01]  /*17d0*/  UIMAD UR25, UR30, UR5, UR4 ;  /* 0x000000051e1972a4 */ /* 0x000fe2000f8e0204 */
[----:B------:R-:W-:Y:S01]  /*17e0*/  IMAD.U32 R0, RZ, RZ, UR26 ;  /* 0x0000001aff007e24 */ /* 0x000fe2000f8e00ff */
[----:B------:R-:W-:Y:S01]  /*17f0*/  UIMAD UR27, UR26, UR7, UR6 ;  /* 0x000000071a1b72a4 */ /* 0x000fe2000f8e0206 */
[----:B------:R-:W-:Y:S01]  /*1800*/  IMAD.WIDE.U32 R4, R26, c[0x0][0x188], R4 ;  /* 0x000062001a047a25 */ /* 0x000fe200078e0004 */
[----:B------:R-:W-:Y:S01]  /*1810*/  ULDC.64 UR4, c[0x0][0x1b8] ;  /* 0x00006e0000047ab9 */ /* 0x000fe20000000a00 */
[----:B------:R-:W-:Y:S01]  /*1820*/  ISETP.GE.OR P1, PT, R8, c[0x0][0x1cc], !P5 ;  /* 0x0000730008007a0c */ /* 0x000fe20006f26670 */
[----:B------:R-:W-:Y:S01]  /*1830*/  ULDC.64 UR6, c[0x0][0x188] ;  /* 0x0000620000067ab9 */ /* 0x000fe20000000a00 */
[----:B------:R-:W-:Y:S01]  /*1840*/  IMAD.U32 R14, RZ, RZ, UR13 ;  /* 0x0000000dff0e7e24 */ /* 0x000fe2000f8e00ff */
[----:B------:R-:W-:Y:S01]  /*1850*/  UIMAD UR6, UR23, UR6, URZ ;  /* 0x00000006170672a4 */ /* 0x000fe2000f8e023f */
[----:B------:R-:W-:Y:S01]  /*1860*/  IMAD.SHL.U32 R27, R27, 0x2, RZ ;  /* 0x000000021b1b7824 */ /* 0x000fe200078e00ff */
[----:B------:R-:W-:Y:S01]  /*1870*/  UIMAD UR4, UR29, UR4, URZ ;  /* 0x000000041d0472a4 */ /* 0x000fe2000f8e023f */
[----:B------:R-:W-:Y:S01]  /*1880*/  IMAD.WIDE.U32 R14, R14, c[0x0][0x210], R8 ;  /* 0x000084000e0e7a25 */ /* 0x000fe200078e0008 */
[----:B------:R-:W-:Y:S01]  /*1890*/  UIMAD UR6, UR24, UR7, UR6 ;  /* 0x00000007180672a4 */ /* 0x000fe2000f8e0206 */
[----:B------:R-:W-:Y:S01]  /*18a0*/  ISETP.GE.OR P6, PT, R8, c[0x0][0x1cc], !P4 ;  /* 0x0000730008007a0c */ /* 0x000fe200067c6670 */
[----:B------:R-:W-:Y:S01]  /*18b0*/  UIMAD UR4, UR26, UR5, UR4 ;  /* 0x000000051a0472a4 */ /* 0x000fe2000f8e0204 */
[----:B------:R-:W-:Y:S01]  /*18c0*/  IMAD.MOV.U32 R18, RZ, RZ, R14 ;  /* 0x000000ffff127224 */ /* 0x000fe200078e000e */
[----:B------:R-:W-:Y:S01]  /*18d0*/  IADD3 R19, R15, UR28, RZ ;  /* 0x0000001c0f137c10 */ /* 0x000fe2000fffe0ff */
[----:B------:R-:W-:Y:S01]  /*18e0*/  STL [R1], R29 ;  /* 0x0000001d01007387 */ /* 0x000fe20000100800 */
[--C-:B-1----:R-:W-:Y:S01]  /*18f0*/  IMAD.WIDE.U32 R10, R16, c[0x0][0x1e0], R8.reuse ;  /* 0x00007800100a7a25 */ /* 0x102fe200078e0008 */
[C---:B------:R-:W-:Y:S01]  /*1900*/  ISETP.GE.OR P5, PT, R8.reuse, c[0x0][0x19c], !P5 ;  /* 0x0000670008007a0c */ /* 0x040fe20006fa6670 */
[----:B------:R-:W-:Y:S01]  /*1910*/  USHF.L.U32 UR19, UR19, 0x6, URZ ;  /* 0x0000000613137899 */ /* 0x000fe2000800063f */
[----:B------:R-:W-:Y:S01]  /*1920*/  ISETP.GE.OR P4, PT, R8, c[0x0][0x19c], !P4 ;  /* 0x0000670008007a0c */ /* 0x000fe20006786670 */
[----:B------:R-:W-:Y:S01]  /*1930*/  IMAD.WIDE.U32 R16, R16, c[0x0][0x1b0], R8 ;  /* 0x00006c0010107a25 */ /* 0x000fe200078e0008 */
[----:B------:R-:W-:Y:S01]  /*1940*/  IADD3 R3, R11, UR33, RZ ;  /* 0x000000210b037c10 */ /* 0x000fe2000fffe0ff */
[----:B------:R-:W-:Y:S01]  /*1950*/  STL [R1+0x4c], R35 ;  /* 0x00004c2301007387 */ /* 0x000fe20000100800 */
[----:B------:R-:W-:Y:S01]  /*1960*/  IADD3 R11, R5, UR6, RZ ;  /* 0x00000006050b7c10 */ /* 0x000fe2000fffe0ff */
[----:B------:R-:W-:Y:S01]  /*1970*/  IMAD.MOV.U32 R2, RZ, RZ, R10 ;  /* 0x000000ffff027224 */ /* 0x000fe200078e000a */
[----:B------:R-:W-:Y:S01]  /*1980*/  IADD3 R7, R17, UR25, RZ ;  /* 0x0000001911077c10 */ /* 0x000fe2000fffe0ff */
[----:B------:R-:W-:Y:S01]  /*1990*/  IMAD.MOV.U32 R6, RZ, RZ, R16 ;  /* 0x000000ffff067224 */ /* 0x000fe200078e0010 */
[----:B------:R-:W-:Y:S01]  /*19a0*/  USHF.R.S32.HI UR25, URZ, 0x1f, UR22 ;  /* 0x0000001f3f197899 */ /* 0x000fe20008011416 */
[C---:B------:R-:W-:Y:S01]  /*19b0*/  IMAD.WIDE.U32 R2, R0.reuse, c[0x0][0x1e8], R2 ;  /* 0x00007a0000027a25 */ /* 0x040fe200078e0002 */
[----:B------:R-:W-:Y:S01]  /*19c0*/  ULDC.64 UR6, c[0x0][0x218] ;  /* 0x0000860000067ab9 */ /* 0x000fe20000000a00 */
[----:B------:R-:W-:Y:S01]  /*19d0*/  STL [R1+0x3c], R34 ;  /* 0x00003c2201007387 */ /* 0x000fe20000100800 */
[----:B------:R-:W-:Y:S01]  /*19e0*/  UIMAD UR6, UR23, UR6, URZ ;  /* 0x00000006170672a4 */ /* 0x000fe2000f8e023f */
[----:B------:R-:W-:Y:S01]  /*19f0*/  IMAD.WIDE.U32 R6, R0, c[0x0][0x1b8], R6 ;  /* 0x00006e0000067a25 */ /* 0x000fe200078e0006 */
[----:B------:R-:W-:Y:S01]  /*1a00*/  IADD3 R3, R3, UR27, RZ ;  /* 0x0000001b03037c10 */ /* 0x000fe2000fffe0ff */
[----:B------:R-:W-:Y:S01]  /*1a10*/  STL [R1+0x34], R31 ;  /* 0x0000341f01007387 */ /* 0x000fe20000100800 */
[----:B------:R-:W-:Y:S01]  /*1a20*/  UIMAD UR6, UR24, UR7, UR6 ;  /* 0x00000007180672a4 */ /* 0x000fe2000f8e0206 */
        /* <DEDUP_REMOVED lines=8> */
[----:B------:R-:W-:Y:S02]  /*1ab0*/  STL [R1+0x30], R30 ;  /* 0x0000301e01007387 */ /* 0x000fe40000100800 */
[----:B------:R-:W-:Y:S01]  /*1ac0*/  IMAD.IADD R9, R5, 0x1, R9 ;  /* 0x0000000105097824 */ /* 0x000fe200078e0209 */
[----:B------:R-:W-:Y:S01]  /*1ad0*/  LEA R2, P0, R4, c[0x0][0x1c0], 0x1 ;  /* 0x0000700004027a11 */ /* 0x000fe200078008ff */
[----:B------:R-:W-:-:S02]  /*1ae0*/  IMAD R0, R13, c[0x0][0x1a8], RZ ;  /* 0x00006a000d007a24 */ /* 0x000fc400078e02ff */
[----:B------:R-:W-:Y:S01]  /*1af0*/  IMAD.WIDE.U32 R6, R12, c[0x0][0x1a8], R6 ;  /* 0x00006a000c067a25 */ /* 0x000fe200078e0006 */
[----:B------:R-:W-:-:S03]  /*1b00*/  LEA.HI.X R3, R4, c[0x0][0x1c4], R9, 0x1, P0 ;  /* 0x0000710004037a11 */ /* 0x000fc600000f0c09 */
[----:B------:R-:W-:Y:S01]  /*1b10*/  IMAD R17, R12, c[0x0][0x1ac], R0 ;  /* 0x00006b000c117a24 */ /* 0x000fe200078e0200 */
[----:B------:R-:W-:Y:S01]  /*1b20*/  IADD3 R0, P0, R29, UR20, RZ ;  /* 0x000000141d007c10 */ /* 0x000fe2000ff1e0ff */
[----:B------:R-:W-:Y:S01]  /*1b30*/  UIMAD UR20, UR22, UR5, UR26 ;  /* 0x00000005161472a4 */ /* 0x000fe2000f8e021a */
[----:B------:R-:W-:Y:S01]  /*1b40*/  @!PT LDS RZ, [RZ] ;  /* 0x00000000fffff984 */ /* 0x000fe20000000800 */
[----:B------:R-:W-:Y:S01]  /*1b50*/  @!PT LDS RZ, [RZ] ;  /* 0x00000000fffff984 */ /* 0x000fe20000000800 */
[----:B------:R-:W-:Y:S01]  /*1b60*/  @!PT LDS RZ, [RZ] ;  /* 0x00000000fffff984 */ /* 0x000fe20000000800 */
[----:B------:R1:W-:Y:S01]  /*1b70*/  LDGSTS.E.BYPASS.LTC128B.128 [R27+0x4080], [R2.64], !P1 ;  /* 0x04080000021b7fae */ /* 0x0003e2000c901d4e */
[----:B------:R-:W-:Y:S01]  /*1b80*/  IMAD.U32 R14, RZ, RZ, UR28 ;  /* 0x0000001cff0e7e24 */ /* 0x000fe2000f8e00ff */
[----:B------:R-:W-:Y:S01]  /*1b90*/  IADD3.X R9, R24, UR21, RZ, P0, !PT ;  /* 0x0000001518097c10 */ /* 0x000fe200087fe4ff */
[----:B------:R-:W-:Y:S01]  /*1ba0*/  IMAD.WIDE.U32 R36, R0, c[0x0][0x178], R10 ;  /* 0x00005e0000247a25 */ /* 0x000fe200078e000a */
[----:B------:R-:W-:Y:S01]  /*1bb0*/  LEA R10, P1, R6, c[0x0][0x190], 0x1 ;  /* 0x00006400060a7a11 */ /* 0x000fe200078208ff */
[----:B------:R-:W-:Y:S02]  /*1bc0*/  UIADD3 UR20, UR29, UR20, URZ ;  /* 0x000000141d147290 */ /* 0x000fe4000fffe03f */
[----:B------:R-:W-:Y:S01]  /*1bd0*/  IMAD R4, R9, c[0x0][0x178], RZ ;  /* 0x00005e0009047a24 */ /* 0x000fe200078e02ff */
[----:B------:R-:W-:Y:S01]  /*1be0*/  STL.64 [R1+0x28], R36 ;  /* 0x0000282401007387 */ /* 0x000fe20000100a00 */
[----:B------:R-:W-:-:S04]  /*1bf0*/  IMAD.WIDE.U32 R12, R26, c[0x0][0x218], R18 ;  /* 0x000086001a0c7a25 */ /* 0x000fc800078e0012 */
[----:B------:R-:W-:Y:S01]  /*1c00*/  IMAD R5, R0, c[0x0][0x17c], R4 ;  /* 0x00005f0000057a24 */ /* 0x000fe200078e0204 */
[----:B------:R-:W-:Y:S01]  /*1c10*/  IADD3 R13, R13, UR6, RZ ;  /* 0x000000060d0d7c10 */ /* 0x000fe2000fffe0ff */
[----:B------:R-:W-:Y:S01]  /*1c20*/  IMAD.IADD R4, R7, 0x1, R17 ;  /* 0x0000000107047824 */ /* 0x000fe200078e0211 */
[----:B------:R-:W-:Y:S01]  /*1c30*/  ULDC.64 UR6, c[0x0][0x1a8] ;  /* 0x00006a0000067ab9 */ /* 0x000fe20000000a00 */
[----:B------:R-:W-:Y:S01]  /*1c40*/  IMAD.U32 R16, RZ, RZ, UR20 ;  /* 0x00000014ff107e24 */ /* 0x000fe2000f8e00ff */
[----:B------:R-:W-:Y:S01]  /*1c50*/  USHF.L.U32 UR20, UR4, 0x6, URZ ;  /* 0x0000000604147899 */ /* 0x000fe2000800063f */
[----:B------:R-:W-:Y:S01]  /*1c60*/  IMAD.IADD R33, R37, 0x1, R5 ;  /* 0x0000000125217824 */ /* 0x000fe200078e0205 */
[----:B------:R-:W-:Y:S01]  /*1c70*/  LEA.HI.X R11, R6, c[0x0][0x194], R4, 0x1, P1 ;  /* 0x00006500060b7a11 */ /* 0x000fe200008f0c04 */
[----:B------:R-:W-:Y:S02]  /*1c80*/  IMAD.U32 R15, RZ, RZ, UR29 ;  /* 0x0000001dff0f7e24 */ /* 0x000fe4000f8e00ff */
[----:B------:R-:W-:Y:S01]  /*1c90*/  IMAD.WIDE.U32 R12, R0, c[0x0][0x208], R12 ;  /* 0x00008200000c7a25 */ /* 0x000fe200078e000c */
[----:B------:R2:W-:Y:S01]  /*1ca0*/  STL [R1+0x38], R33 ;  /* 0x0000382101007387 */ /* 0x0005e20000100800 */
[----:B-1----:R-:W-:-:S03]  /*1cb0*/  IADD3 R2, P0, R2, UR18, RZ ;  /* 0x0000001202027c10 */ /* 0x002fc6000ff1e0ff */
[----:B------:R1:W-:Y:S01]  /*1cc0*/  STL.64 [R1+0x20], R12 ;  /* 0x0000200c01007387 */ /* 0x0003e20000100a00 */
[----:B------:R-:W-:Y:S01]  /*1cd0*/  IMAD.MOV.U32 R32, RZ, RZ, R12 ;  /* 0x000000ffff207224 */ /* 0x000fe200078e000c */
[----:B------:R-:W-:Y:S01]  /*1ce0*/  IADD3.X R3, R3, UR17, RZ, P0, !PT ;  /* 0x0000001103037c10 */ /* 0x000fe200087fe4ff */
[----:B------:R-:W-:Y:S01]  /*1cf0*/  IMAD.WIDE.U32 R18, R26, c[0x0][0x240], R22 ;  /* 0x000090001a127a25 */ /* 0x000fe200078e0016 */
[----:B------:R-:W-:Y:S02]  /*1d00*/  IADD3 R4, P1, R2, UR18, RZ ;  /* 0x0000001202047c10 */ /* 0x000fe4000ff3e0ff */
[----:B------:R-:W-:Y:S01]  /*1d10*/  LEA R7, P0, R14, R36, 0x7 ;  /* 0x000000240e077211 */ /* 0x000fe200078038ff */
[----:B------:R3:W-:Y:S01]  /*1d20*/  LDGSTS.E.BYPASS.LTC128B.128 [R27+0x5080], [R2.64], !P6 ;  /* 0x05080000021b7fae */ /* 0x0007e2000f101d4e */
[----:B------:R-:W-:Y:S02]  /*1d30*/  IADD3.X R5, R3, UR17, RZ, P1, !PT ;  /* 0x0000001103057c10 */ /* 0x000fe40008ffe4ff */
[----:B------:R-:W-:-:S02]  /*1d40*/  ISETP.GE.OR P1, PT, R8, c[0x0][0x1cc], !P3 ;  /* 0x0000730008007a0c */ /* 0x000fc40005f26670 */
[----:B------:R-:W-:Y:S02]  /*1d50*/  LEA.HI.X R16, R14, R33, R16, 0x7, P0 ;  /* 0x000000210e107211 */ /* 0x000fe400000f3c10 */
[----:B------:R-:W-:Y:S01]  /*1d60*/  IADD3 R14, P0, R4, UR18, RZ ;  /* 0x00000012040e7c10 */ /* 0x000fe2000ff1e0ff */
[----:B------:R-:W-:Y:S01]  /*1d70*/  USHF.L.U64.HI UR18, UR6, UR16, UR7 ;  /* 0x0000001006127299 */ /* 0x000fe20008010207 */
[C---:B------:R-:W-:Y:S01]  /*1d80*/  ISETP.GE.OR P6, PT, R8.reuse, c[0x0][0x1cc], !P2 ;  /* 0x0000730008007a0c */ /* 0x040fe200057c6670 */
[----:B------:R-:W-:Y:S01]  /*1d90*/  USHF.L.U32 UR7, UR22, 0x7, URZ ;  /* 0x0000000716077899 */ /* 0x000fe2000800063f */
[----:B------:R-:W-:Y:S01]  /*1da0*/  IADD3.X R15, R5, UR17, RZ, P0, !PT ;  /* 0x00000011050f7c10 */ /* 0x000fe200087fe4ff */
[----:B------:R-:W-:Y:S01]  /*1db0*/  USHF.L.U32 UR6, UR6, 0x6, URZ ;  /* 0x0000000606067899 */ /* 0x000fe2000800063f */
[C---:B------:R-:W-:Y:S01]  /*1dc0*/  LEA R6, P0, R7.reuse, c[0x0][0x160], 0x1 ;  /* 0x0000580007067a11 */ /* 0x040fe200078008ff */
[----:B------:R-:W-:Y:S01]  /*1dd0*/  USHF.L.U64.HI UR17, UR4, UR16, UR5 ;  /* 0x0000001004117299 */ /* 0x000fe20008010205 */
[C---:B------:R-:W-:Y:S01]  /*1de0*/  ISETP.GE.OR P3, PT, R8.reuse, c[0x0][0x19c], !P3 ;  /* 0x0000670008007a0c */ /* 0x040fe20005f66670 */
[----:B------:R4:W-:Y:S01]  /*1df0*/  LDGSTS.E.BYPASS.LTC128B.128 [R27+0x6080], [R4.64], !P1 ;  /* 0x06080000041b7fae */ /* 0x0009e2000c901d4e */
[----:B------:R-:W-:Y:S01]  /*1e00*/  LEA.HI.X R7, R7, c[0x0][0x164], R16, 0x1, P0 ;  /* 0x0000590007077a11 */ /* 0x000fe200000f0c10 */
[----:B------:R-:W-:Y:S01]  /*1e10*/  ULDC.64 UR4, c[0x0][0x208] ;  /* 0x0000820000047ab9 */ /* 0x000fe20000000a00 */
[----:B------:R-:W-:-:S03]  /*1e20*/  ISETP.GE.OR P2, PT, R8, c[0x0][0x19c], !P2 ;  /* 0x0000670008007a0c */ /* 0x000fc60005746670 */
[----:B------:R5:W-:Y:S01]  /*1e30*/  LDGSTS.E.BYPASS.LTC128B.128 [R27+0x7080], [R14.64], !P6 ;  /* 0x070800000e1b7fae */ /* 0x000be2000f101d4e */
[----:B------:R-:W-:-:S03]  /*1e40*/  ISETP.GE.AND P6, PT, R8, c[0x0][0x16c], PT ;  /* 0x00005b0008007a0c */ /* 0x000fc60003fc6270 */
[----:B------:R1:W-:Y:S01]  /*1e50*/  LDGSTS.E.BYPASS.LTC128B.128 [R27+0x80], [R10.64], !P5 ;  /* 0x000800000a1b7fae */ /* 0x0003e2000e901d4e */
[----:B---3--:R-:W-:Y:S02]  /*1e60*/  IMAD R2, R9, c[0x0][0x208], RZ ;  /* 0x0000820009027a24 */ /* 0x008fe400078e02ff */
[----:B------:R-:W-:Y:S02]  /*1e70*/  IMAD.U32 R9, RZ, RZ, UR7 ;  /* 0x00000007ff097e24 */ /* 0x000fe4000f8e00ff */
[----:B------:R-:W-:-:S03]  /*1e80*/  IMAD R17, R0, c[0x0][0x20c], R2 ;  /* 0x0000830000117a24 */ /* 0x000fc600078e0202 */
[----:B------:R-:W-:Y:S01]  /*1e90*/  IADD3 R9, -R29, UR10, -R9 ;  /* 0x0000000a1d097c10 */ /* 0x000fe2000fffe909 */
[----:B--2---:R-:W-:Y:S01]  /*1ea0*/  IMAD.IADD R33, R13, 0x1, R17 ;  /* 0x000000010d217824 */ /* 0x004fe200078e0211 */
[----:B------:R-:W-:Y:S02]  /*1eb0*/  LEA.HI R17, R25, R20, RZ, 0x5 ;  /* 0x0000001419117211 */ /* 0x000fe400078f28ff */
[----:B------:R-:W-:Y:S02]  /*1ec0*/  ISETP.LT.OR P1, PT, R9, 0x1, P6 ;  /* 0x000000010900780c */ /* 0x000fe40003721670 */
[----:B------:R-:W-:Y:S01]  /*1ed0*/  STL.64 [R1+0x18], R32 ;  /* 0x0000182001007387 */ /* 0x000fe20000100a00 */
[----:B----4-:R-:W-:-:S04]  /*1ee0*/  IADD3 R4, P0, R10, UR6, RZ ;  /* 0x000000060a047c10 */ /* 0x010fc8000ff1e0ff */
[----:B------:R-:W-:Y:S02]  /*1ef0*/  IADD3.X R5, R11, UR18, RZ, P0, !PT ;  /* 0x000000120b057c10 */ /* 0x000fe400087fe4ff */
[----:B------:R-:W-:-:S03]  /*1f00*/  IADD3 R2, P0, R4, UR6, RZ ;  /* 0x0000000604027c10 */ /* 0x000fc6000ff1e0ff */
[----:B------:R2:W-:Y:S01]  /*1f10*/  LDGSTS.E.BYPASS.LTC128B.128 [R27+0x1080], [R4.64], !P4 ;  /* 0x01080000041b7fae */ /* 0x0005e2000e101d4e */
[----:B------:R-:W-:Y:S02]  /*1f20*/  IADD3.X R3, R5, UR18, RZ, P0, !PT ;  /* 0x0000001205037c10 */ /* 0x000fe400087fe4ff */
[----:B-1----:R-:W-:Y:S01]  /*1f30*/  IADD3 R10, P0, R2, UR6, RZ ;  /* 0x00000006020a7c10 */ /* 0x002fe2000ff1e0ff */
[----:B------:R-:W-:Y:S01]  /*1f40*/  UMOV UR6, 0x7 ;  /* 0x0000000700067882 */ /* 0x000fe20000000000 */
[----:B------:R-:W-:Y:S01]  /*1f50*/  ISETP.GT.AND P4, PT, R20, 0x1f, PT ;  /* 0x0000001f1400780c */ /* 0x000fe20003f84270 */
[----:B------:R1:W-:Y:S01]  /*1f60*/  LDGSTS.E.BYPASS.LTC128B.128 [R27+0x2080], [R2.64], !P3 ;  /* 0x02080000021b7fae */ /* 0x0003e2000d901d4e */
[----:B------:R-:W-:Y:S01]  /*1f70*/  IADD3.X R11, R3, UR18, RZ, P0, !PT ;  /* 0x00000012030b7c10 */ /* 0x000fe200087fe4ff */
[----:B------:R-:W-:Y:S01]  /*1f80*/  USHF.L.U32 UR18, UR4, 0x7, URZ ;  /* 0x0000000704127899 */ /* 0x000fe2000800063f */
[----:B------:R-:W-:Y:S01]  /*1f90*/  ISETP.LT.OR P3, PT, R9, 0x21, P6 ;  /* 0x000000210900780c */ /* 0x000fe20003761670 */
[----:B------:R-:W-:-:S02]  /*1fa0*/  USHF.L.U64.HI UR6, UR4, UR6, UR5 ;  /* 0x0000000604067299 */ /* 0x000fc40008010205 */
[----:B------:R3:W-:Y:S01]  /*1fb0*/  LDGSTS.E.BYPASS.LTC128B.128 [R27+0x3080], [R10.64], !P2 ;  /* 0x030800000a1b7fae */ /* 0x0007e2000d101d4e */
[----:B------:R-:W-:Y:S01]  /*1fc0*/  USHF.R.S32.HI UR5, URZ, 0x1f, UR7 ;  /* 0x0000001f3f057899 */ /* 0x000fe20008011407 */
[----:B------:R-:W-:Y:S01]  /*1fd0*/  IMAD.U32 R24, RZ, RZ, UR18 ;  /* 0x00000012ff187e24 */ /* 0x000fe2000f8e00ff */
[----:B------:R-:W-:Y:S01]  /*1fe0*/  UIMAD UR21, UR6, UR22, URZ ;  /* 0x00000016061572a4 */ /* 0x000fe2000f8e023f */
[----:B------:R-:W0:Y:S01]  /*1ff0*/  LDGDEPBAR ;  /* 0x00000000000079af */ /* 0x000e220000000000 */
[----:B------:R-:W-:Y:S02]  /*2000*/  ISETP.LT.OR P2, PT, R9, 0x41, P6 ;  /* 0x000000410900780c */ /* 0x000fe40003741670 */
[----:B------:R-:W-:Y:S01]  /*2010*/  UIMAD UR21, UR25, UR18, UR21 ;  /* 0x00000012191572a4 */ /* 0x000fe2000f8e0215 */
[----:B------:R4:W-:Y:S01]  /*2020*/  LDGSTS.E.BYPASS.LTC128B.128 [R27+0x8080], [R6.64], !P1 ;  /* 0x08080000061b7fae */ /* 0x0009e2000c901d4e */
[----:B---3--:R-:W-:-:S05]  /*2030*/  IMAD.WIDE.U32 R10, R24, UR22, R32 ;  /* 0x00000016180a7c25 */ /* 0x008fca000f8e0020 */
[----:B------:R-:W-:Y:S01]  /*2040*/  IADD3 R11, R11, UR21, RZ ;  /* 0x000000150b0b7c10 */ /* 0x000fe2000fffe0ff */
[----:B------:R-:W-:Y:S01]  /*2050*/  ULDC UR21, c[0x0][0x20c] ;  /* 0x0000830000157ab9 */ /* 0x000fe20000000800 */
[----:B----4-:R-:W-:Y:S01]  /*2060*/  IADD3 R6, P0, R6, UR20, RZ ;  /* 0x0000001406067c10 */ /* 0x010fe2000ff1e0ff */
[----:B------:R-:W-:-:S03]  /*2070*/  USHF.L.U64.HI UR16, UR4, UR16, UR21 ;  /* 0x0000001004107299 */ /* 0x000fc60008010215 */
[----:B------:R-:W-:Y:S02]  /*2080*/  IADD3.X R7, R7, UR17, RZ, P0, !PT ;  /* 0x0000001107077c10 */ /* 0x000fe400087fe4ff */
[----:B--2---:R-:W-:Y:S02]  /*2090*/  IADD3 R4, P1, R6, UR20, RZ ;  /* 0x0000001406047c10 */ /* 0x004fe4000ff3e0ff */
[----:B------:R-:W-:Y:S01]  /*20a0*/  @!P4 IADD3 R0, P0, R35, UR7, RZ ;  /* 0x000000072300cc10 */ /* 0x000fe2000ff1e0ff */
[----:B------:R2:W-:Y:S01]  /*20b0*/  LDGSTS.E.BYPASS.LTC128B.128 [R27+0x9080], [R6.64], !P3 ;  /* 0x09080000061b7fae */ /* 0x0005e2000d901d4e */
[----:B------:R-:W-:Y:S02]  /*20c0*/  IADD3.X R5, R7, UR17, RZ, P1, !PT ;  /* 0x0000001107057c10 */ /* 0x000fe40008ffe4ff */
[----:B------:R-:W-:Y:S01]  /*20d0*/  IADD3 R12, P5, R4, UR20, RZ ;  /* 0x00000014040c7c10 */ /* 0x000fe2000ffbe0ff */
[----:B------:R-:W-:Y:S01]  /*20e0*/  USHF.L.U32 UR20, UR4, 0x6, URZ ;  /* 0x0000000604147899 */ /* 0x000fe2000800063f */
[----:B-1----:R-:W-:Y:S01]  /*20f0*/  @!P4 IADD3.X R3, R34, UR5, RZ, P0, !PT ;  /* 0x000000052203cc10 */ /* 0x002fe200087fe4ff */
[----:B------:R1:W-:Y:S01]  /*2100*/  LDGSTS.E.BYPASS.LTC128B.128 [R27+0xa080], [R4.64], !P2 ;  /* 0x0a080000041b7fae */ /* 0x0003e2000d101d4e */
[----:B------:R-:W-:-:S02]  /*2110*/  IADD3.X R13, R5, UR17, RZ, P5, !PT ;  /* 0x00000011050d7c10 */ /* 0x000fc4000affe4ff */
[----:B-----5:R-:W-:Y:S02]  /*2120*/  @!P4 LEA R14, P5, R0, c[0x0][0x258], 0x2 ;  /* 0x00009600000eca11 */ /* 0x020fe400078a10ff */
        /* <DEDUP_REMOVED lines=17> */
[----:B-1----:R-:W-:-:S04]  /*2240*/  IADD3 R4, P0, R2, UR20, RZ ;  /* 0x0000001402047c10 */ /* 0x002fc8000ff1e0ff */
[----:B------:R-:W-:-:S05]  /*2250*/  IADD3.X R5, R3, UR16, RZ, P0, !PT ;  /* 0x0000001003057c10 */ /* 0x000fca00087fe4ff */
[----:B------:R1:W-:Y:S01]  /*2260*/  LDGSTS.E.BYPASS.LTC128B.128 [R27+0x11080], [R4.64], !P3 ;  /* 0x11080000041b7fae */ /* 0x0003e2000d901d4e */
[----:B----4-:R-:W-:Y:S02]  /*2270*/  LEA.HI R0, R25, R20, RZ, 0x4 ;  /* 0x0000001419007211 */ /* 0x010fe400078f20ff */
[----:B------:R-:W-:Y:S02]  /*2280*/  LOP3.LUT R14, R8, 0xfffffffc, RZ, 0xc0, !PT ;  /* 0xfffffffc080e7812 */ /* 0x000fe400078ec0ff */
[----:B------:R-:W-:Y:S02]  /*2290*/  LOP3.LUT R9, R0, 0xfffffff0, RZ, 0xc0, !PT ;  /* 0xfffffff000097812 */ /* 0x000fe400078ec0ff */
[----:B---3--:R-:W-:Y:S01]  /*22a0*/  SHF.R.S32.HI R12, RZ, 0x4, R0 ;  /* 0x00000004ff0c7819 */ /* 0x008fe20000011400 */
[----:B------:R-:W-:Y:S01]  /*22b0*/  IMAD.IADD R14, R10, 0x1, -R14 ;  /* 0x000000010a0e7824 */ /* 0x000fe200078e0a0e */
[----:B-----5:R-:W-:Y:S01]  /*22c0*/  IADD3 R2, P0, R4, UR20, RZ ;  /* 0x0000001404027c10 */ /* 0x020fe2000ff1e0ff */
[----:B------:R-:W-:Y:S01]  /*22d0*/  IMAD.IADD R9, R20, 0x1, -R9 ;  /* 0x0000000114097824 */ /* 0x000fe200078e0a09 */
[----:B------:R-:W-:-:S02]  /*22e0*/  LEA.HI R11, R0, R12, RZ, 0x1 ;  /* 0x0000000c000b7211 */ /* 0x000fc400078f08ff */
[----:B------:R-:W-:Y:S02]  /*22f0*/  IADD3.X R3, R5, UR16, RZ, P0, !PT ;  /* 0x0000001005037c10 */ /* 0x000fe400087fe4ff */
[----:B--2---:R-:W-:Y:S02]  /*2300*/  SHF.R.S32.HI R7, RZ, 0x1f, R9 ;  /* 0x0000001fff077819 */ /* 0x004fe40000011409 */
        /* <DEDUP_REMOVED lines=13> */
[----:B-1----:R-:W-:Y:S01]  /*23e0*/  IADD3 R5, P1, R18, UR19, RZ ;  /* 0x0000001312057c10 */ /* 0x002fe2000ff3e0ff */
[----:B------:R-:W-:Y:S01]  /*23f0*/  UIMAD UR4, UR23, UR4, URZ ;  /* 0x00000004170472a4 */ /* 0x000fe2000f8e023f */
[----:B------:R-:W-:Y:S01]  /*2400*/  LEA.HI.X R9, R0, c[0x0][0x284], R11, 0x2, P0 ;  /* 0x0000a10000097a11 */ /* 0x000fe200000f140b */
[----:B------:R-:W-:-:S02]  /*2410*/  @!P4 IMAD.SHL.U32 R0, R20, 0x10, RZ ;  /* 0x000000101400c824 */ /* 0x000fc400078e00ff */
[----:B------:R-:W-:Y:S01]  /*2420*/  UIMAD UR5, UR24, UR5, UR4 ;  /* 0x00000005180572a4 */ /* 0x000fe2000f8e0204 */
[----:B------:R1:W-:Y:S01]  /*2430*/  STL [R1+0x50], R5 ;  /* 0x0000500501007387 */ /* 0x0003e20000100800 */
[----:B------:R-:W-:-:S03]  /*2440*/  UIADD3 UR4, UR22, 0x1, URZ ;  /* 0x0000000116047890 */ /* 0x000fc6000fffe03f */
[----:B------:R4:W-:Y:S01]  /*2450*/  @!P4 LDGSTS.E.BYPASS.LTC128B.128 [R0+0x18480], [R8.64] ;  /* 0x184800000800cfae */ /* 0x0009e2000b901d4e */
[----:B--2---:R-:W-:Y:S01]  /*2460*/  LEA.HI R2, R25, R20, RZ, 0x7 ;  /* 0x0000001419027211 */ /* 0x004fe200078f38ff */
        /* <DEDUP_REMOVED lines=12> */
[----:B-1----:R-:W-:-:S05]  /*2530*/  IMAD.U32 R5, RZ, RZ, UR19 ;  /* 0x00000013ff057e24 */ /* 0x002fca000f8e00ff */
        /* <DEDUP_REMOVED lines=49> */
.L_x_1769:
[----:B---3--:R-:W-:Y:S05]  /*2850*/  BSYNC B0 ;  /* 0x0000000000007941 */ /* 0x008fea0003800000 */
.L_x_1768:
        /* <DEDUP_REMOVED lines=12> */
[----:B------:R-:W-:Y:S01]  /*2920*/  LOP3.LUT P3, RZ, R13, 0x2, RZ, 0xc0, !PT ;  /* 0x000000020dff7812 */ /* 0x000fe2000786c0ff */
        /* <DEDUP_REMOVED lines=86> */
.L_x_1772:
        /* <DEDUP_REMOVED lines=174> */
.L_x_1770:
        /* <DEDUP_REMOVED lines=814> */
.L_x_1771:
        /* <DEDUP_REMOVED lines=280> */
.L_x_1767:
[----:B------:R-:W-:Y:S05]  /*7dd0*/  @P1 EXIT ;  /* 0x000000000000194d */ /* 0x000fea0003800000 */
[----:B------:R-:W-:Y:S02]  /*7de0*/  ULDC.64 UR4, c[0x0][0x360] ;  /* 0x0000d80000047ab9 */ /* 0x000fe40000000a00 */
[----:B------:R-:W-:-:S02]  /*7df0*/  UISETP.NE.U32.AND UP2, UPT, URZ, UR4, UPT ;  /* 0x000000043f00728c */ /* 0x000fc4000bf45070 */
[----:B------:R-:W-:Y:S02]  /*7e00*/  ULDC.64 UR6, c[0x0][0x360] ;  /* 0x0000d80000067ab9 */ /* 0x000fe40000000a00 */
[----:B------:R-:W-:-:S06]  /*7e10*/  UISETP.NE.AND.EX UP2, UPT, URZ, UR5, UPT, UP2 ;  /* 0x000000053f00728c */ /* 0x000fcc000bf45320 */
[----:B------:R-:W-:-:S05]  /*7e20*/  PLOP3.LUT P0, PT, PT, PT, UP2, 0x80, 0x0 ;  /* 0x000000000000781c */ /* 0x000fca0003f0f028 */
[----:B------:R-:W-:Y:S02]  /*7e30*/  @UP2 UMOV UR4, 0x4 ;  /* 0x0000000400042882 */ /* 0x000fe40000000000 */
[----:B------:R-:W-:-:S06]  /*7e40*/  @UP2 UIMAD.WIDE UR4, UR11, UR4, UR6 ;  /* 0x000000040b0422a5 */ /* 0x000fcc000f8e0206 */
[----:B------:R-:W-:Y:S02]  /*7e50*/  IMAD.U32 R2, RZ, RZ, UR4 ;  /* 0x00000004ff027e24 */ /* 0x000fe4000f8e00ff */
[----:B------:R-:W-:Y:S01]  /*7e60*/  IMAD.U32 R3, RZ, RZ, UR5 ;  /* 0x00000005ff037e24 */ /* 0x000fe2000f8e00ff */
[----:B------:R-:W-:Y:S02]  /*7e70*/  UMOV UR6, 0x1 ;  /* 0x0000000100067882 */ /* 0x000fe40000000000 */
[----:B------:R-:W-:Y:S02]  /*7e80*/  ULDC.64 UR4, c[0x0][0x338] ;  /* 0x0000ce0000047ab9 */ /* 0x000fe40000000a00 */
[----:B---3--:R-:W2:Y:S01]  /*7e90*/  @P0 LDG.E R0, [R2.64] ;  /* 0x0000000e02000981 */ /* 0x008ea2000c1e1900 */
[----:B------:R-:W-:Y:S01]  /*7ea0*/  UISETP.NE.AND UP0, UPT, UR6, UR4, UPT ;  /* 0x000000040600728c */ /* 0x000fe2000bf05270 */
[----:B------:R-:W-:Y:S01]  /*7eb0*/  BSSY B0, `(.L_x_1773) ;  /* 0x000002e000007945 */ /* 0x000fe20003800000 */
[----:B------:R-:W-:Y:S01]  /*7ec0*/  UIMAD.WIDE.U32 UR8, UR13, UR5, URZ ;  /* 0x000000050d0872a5 */ /* 0x000fe2000f8e003f */
[----:B------:R-:W3:Y:S01]  /*7ed0*/  S2R R9, SR_TID.X ;  /* 0x0000000000097919 */ /* 0x000ee20000002100 */
[----:B------:R-:W-:-:S02]  /*7ee0*/  UMOV UR6, UR13 ;  /* 0x0000000d00067c82 */ /* 0x000fc40008000000 */
[----:B------:R-:W-:Y:S02]  /*7ef0*/  ULDC UR5, c[0x0][0x340] ;  /* 0x0000d00000057ab9 */ /* 0x000fe40000000800 */
[----:B------:R-:W-:Y:S02]  /*7f00*/  ULDC UR17, c[0x0][0x358] ;  /* 0x0000d60000117ab9 */ /* 0x000fe40000000800 */
[----:B------:R-:W-:Y:S02]  /*7f10*/  UIMAD UR17, UR12, UR17, URZ ;  /* 0x000000110c1172a4 */ /* 0x000fe4000f8e023f */
[----:B------:R-:W-:Y:S02]  /*7f20*/  @UP0 UMOV UR7, UR9 ;  /* 0x0000000900070c82 */ /* 0x000fe40008000000 */
[----:B------:R-:W-:-:S04]  /*7f30*/  @UP0 USHF.R.U32.HI UR6, URZ, UR5, UR7 ;  /* 0x000000053f060299 */ /* 0x000fc80008011607 */
[----:B------:R-:W-:Y:S02]  /*7f40*/  UIADD3 UR10, -UR6, URZ, URZ ;  /* 0x0000003f060a7290 */ /* 0x000fe4000fffe13f */
[----:B------:R-:W-:Y:S02]  /*7f50*/  USHF.R.S32.HI UR9, URZ, 0x1f, UR6 ;  /* 0x0000001f3f097899 */ /* 0x000fe40008011406 */
[----:B------:R-:W-:-:S03]  /*7f60*/  UIMAD UR10, UR10, UR4, UR13 ;  /* 0x000000040a0a72a4 */ /* 0x000fc6000f8e020d */
[----:B------:R-:W-:Y:S02]  /*7f70*/  ULDC UR4, c[0x0][0x2f4] ;  /* 0x0000bd0000047ab9 */ /* 0x000fe40000000800 */
[----:B------:R-:W-:Y:S01]  /*7f80*/  UIMAD UR17, UR17, UR4, URZ ;  /* 0x00000004111172a4 */ /* 0x000fe2000f8e023f */
[----:B------:R-:W-:Y:S01]  /*7f90*/  BAR.SYNC.DEFER_BLOCKING 0x1, 0x100 ;  /* 0x0044000000007b1d */ /* 0x000fe20000010000 */
[----:B------:R-:W-:Y:S01]  /*7fa0*/  UIMAD UR13, UR11, UR4, URZ ;  /* 0x000000040b0d72a4 */ /* 0x000fe2000f8e023f */
[----:B---3--:R-:W-:Y:S01]  /*7fb0*/  ISETP.NE.AND P2, PT, R9, RZ, PT ;  /* 0x000000ff0900720c */ /* 0x008fe20003f45270 */
[----:B------:R-:W-:Y:S02]  /*7fc0*/  USHF.R.S32.HI UR8, URZ, 0x1f, UR17 ;  /* 0x0000001f3f087899 */ /* 0x000fe40008011411 */
[----:B------:R-:W-:Y:S02]  /*7fd0*/  USHF.R.S32.HI UR7, URZ, 0x1f, UR13 ;  /* 0x0000001f3f077899 */ /* 0x000fe4000801140d */
[----:B------:R-:W-:-:S02]  /*7fe0*/  UIADD3 UR17, UP1, UP0, UR17, UR13, UR6 ;  /* 0x0000000d11117290 */ /* 0x000fc4000f83e006 */
[----:B------:R-:W-:Y:S02]  /*7ff0*/  ULDC.64 UR4, c[0x0][0x350] ;  /* 0x0000d40000047ab9 */ /* 0x000fe40000000a00 */
[----:B------:R-:W-:Y:S02]  /*8000*/  UIADD3.X UR8, UR8, UR7, UR9, UP1, UP0 ;  /* 0x0000000708087290 */ /* 0x000fe40008fe0409 */
[----:B------:R-:W-:Y:S02]  /*8010*/  USHF.L.U32 UR7, UR17, 0x2, URZ ;  /* 0x0000000211077899 */ /* 0x000fe4000800063f */
[----:B------:R-:W-:Y:S02]  /*8020*/  USHF.L.U64.HI UR8, UR17, 0x2, UR8 ;  /* 0x0000000211087899 */ /* 0x000fe40008010208 */
[----:B------:R-:W-:Y:S02]  /*8030*/  USHF.R.S32.HI UR17, URZ, 0x1f, UR11 ;  /* 0x0000001f3f117899 */ /* 0x000fe4000801140b */
[----:B------:R-:W-:-:S04]  /*8040*/  UIADD3 UR4, UP0, UR7, UR4, URZ ;  /* 0x0000000407047290 */ /* 0x000fc8000ff1e03f */
[----:B------:R-:W-:Y:S02]  /*8050*/  UIADD3.X UR5, UR8, UR5, URZ, UP0, !UPT ;  /* 0x0000000508057290 */ /* 0x000fe400087fe43f */
[----:B------:R-:W-:-:S04]  /*8060*/  MOV R4, UR4 ;  /* 0x0000000400047c02 */ /* 0x000fc80008000f00 */
[----:B------:R-:W-:Y:S01]  /*8070*/  IMAD.U32 R5, RZ, RZ, UR5 ;  /* 0x00000005ff057e24 */ /* 0x000fe2000f8e00ff */
[----:B--2---:R-:W2:Y:S02]  /*8080*/  @P0 R2UR UR16, R0 ;  /* 0x00000000001003c2 */ /* 0x004ea400000e0000 */
[----:B--2---:R-:W-:-:S04]  /*8090*/  @UP2 ULEA UR16, UR11, UR16, 0x7 ;  /* 0x000000100b102291 */ /* 0x004fc8000f8e383f */
[----:B------:R-:W-:-:S04]  /*80a0*/  @UP2 USHF.R.S32.HI UR13, URZ, 0x1f, UR16 ;  /* 0x0000001f3f0d2899 */ /* 0x000fc80008011410 */
[----:B------:R-:W-:Y:S02]  /*80b0*/  @UP2 ULEA.HI UR16, UR13, UR16, URZ, 0x7 ;  /* 0x000000100d102291 */ /* 0x000fe4000f8f383f */
[----:B------:R-:W-:Y:S02]  /*80c0*/  USEL UR13, UR11, URZ, !UP2 ;  /* 0x0000003f0b0d7287 */ /* 0x000fe4000d000000 */
[----:B------:R-:W-:Y:S02]  /*80d0*/  @UP2 USHF.L.U32 UR16, UR16, 0x6, URZ ;  /* 0x0000000610102899 */ /* 0x000fe4000800063f */
[----:B------:R-:W-:Y:S02]  /*80e0*/  USEL UR11, UR17, URZ, !UP2 ;  /* 0x0000003f110b7287 */ /* 0x000fe4000d000000 */
[----:B------:R-:W-:-:S04]  /*80f0*/  @UP2 ULOP3.LUT UR16, UR16, 0xffffe000, URZ, 0xc0, !UPT ;  /* 0xffffe00010102892 */ /* 0x000fc8000f8ec03f */
[----:B------:R-:W-:-:S03]  /*8100*/  @UP2 USHF.R.S32.HI UR17, URZ, 0x1f, UR16 ;  /* 0x0000001f3f112899 */ /* 0x000fc60008011410 */
[----:B------:R-:W-:-:S04]  /*8110*/  @!UP2 UMOV UR16, URZ ;  /* 0x0000003f0010ac82 */ /* 0x000fc80008000000 */
[----:B------:R-:W-:Y:S01]  /*8120*/  @!UP2 UMOV UR17, URZ ;  /* 0x0000003f0011ac82 */ /* 0x000fe20008000000 */
[----:B------:R-:W-:Y:S05]  /*8130*/  @P2 BRA `(.L_x_1774) ;  /* 0x0000005000002947 */ /* 0x000fea0003800000 */
.L_x_1775:
[----:B------:R-:W2:Y:S01]  /*8140*/  LDG.E.STRONG.GPU R0, [R4.64] ;  /* 0x0000000e04007981 */ /* 0x000ea2000c1ef900 */
[----:B------:R-:W-:Y:S01]  /*8150*/  YIELD ;  /* 0x0000000000007946 */ /* 0x000fe20003800000 */
[----:B--2---:R-:W-:Y:S01]  /*8160*/  ISETP.NE.AND P0, PT, R0, UR10, PT ;  /* 0x0000000a00007c0c */ /* 0x004fe2000bf05270 */
[----:B------:R-:W-:-:S12]  /*8170*/  CCTL.IVALL ;  /* 0x00000000ff00798f */ /* 0x000fd80002000000 */
[----:B------:R-:W-:Y:S05]  /*8180*/  @P0 BRA `(.L_x_1775) ;  /* 0xffffffb000000947 */ /* 0x000fea000383ffff */
.L_x_1774:
[----:B------:R-:W-:Y:S05]  /*8190*/  BSYNC B0 ;  /* 0x0000000000007941 */ /* 0x000fea0003800000 */
.L_x_1773:
[----:B------:R-:W-:Y:S01]  /*81a0*/  MOV R11, 0xffffffff ;  /* 0xffffffff000b7802 */ /* 0x000fe20000000f00 */
[----:B------:R-:W-:Y:S05]  /*81b0*/  BRA.CONV ~URZ, `(.L_x_1776) ;  /* 0x000000237f007947 */ /* 0x000fea000b800000 */
[----:B-1----:R-:W-:Y:S02]  /*81c0*/  MOV R6, 0x81e0 ;  /* 0x000081e000067802 */ /* 0x002fe40000000f00 */
[----:B------:R-:W-:Y:S05]  /*81d0*/  CALL.REL.NOINC `($__internal_11_$__cuda_sm70_warpsync) ;  /* 0x0000095000007944 */ /* 0x000fea0003c00000 */
.L_x_1776:
[----:B------:R-:W-:Y:S01]  /*81e0*/  USHF.L.U32 UR5, UR12, 0xd, URZ ;  /* 0x0000000d0c057899 */ /* 0x000fe2000800063f */
[----:B------:R-:W-:Y:S01]  /*81f0*/  SHF.R.S32.HI R2, RZ, 0x1f, R9 ;  /* 0x0000001fff027819 */ /* 0x000fe20000011409 */
[----:B------:R-:W-:Y:S01]  /*8200*/  IMAD.U32 R10, RZ, RZ, UR13 ;  /* 0x0000000dff0a7e24 */ /* 0x000fe2000f8e00ff */
[----:B------:R-:W-:-:S06]  /*8210*/  NOP ;  /* 0x0000000000007918 */ /* 0x000fcc0000000000 */
[----:B------:R-:W-:Y:S01]  /*8220*/  USHF.R.S32.HI UR4, URZ, 0x1f, UR5 ;  /* 0x0000001f3f047899 */ /* 0x000fe20008011405 */
[----:B------:R-:W-:-:S05]  /*8230*/  IMAD.U32 R8, RZ, RZ, UR5 ;  /* 0x00000005ff087e24 */ /* 0x000fca000f8e00ff */
[----:B------:R-:W-:Y:S01]  /*8240*/  IMAD.U32 R0, RZ, RZ, UR4 ;  /* 0x00000004ff007e24 */ /* 0x000fe2000f8e00ff */
[----:B------:R-:W-:Y:S01]  /*8250*/  IADD3 R8, P1, P0, R8, UR16, R9 ;  /* 0x0000001008087c10 */ /* 0x000fe2000f83e009 */
[----:B------:R-:W-:Y:S02]  /*8260*/  ULDC.64 UR4, c[0x0][0x328] ;  /* 0x0000ca0000047ab9 */ /* 0x000fe40000000a00 */
[----:B------:R-:W-:Y:S01]  /*8270*/  UIMAD UR4, UR9, UR4, URZ ;  /* 0x00000004090472a4 */ /* 0x000fe2000f8e023f */
[----:B------:R-:W-:Y:S01]  /*8280*/  IADD3.X R9, R0, UR17, R2, P1, P0 ;  /* 0x0000001100097c10 */ /* 0x000fe20008fe0402 */
[----:B------:R-:W-:Y:S02]  /*8290*/  IMAD.U32 R2, RZ, RZ, UR6 ;  /* 0x00000006ff027e24 */ /* 0x000fe4000f8e00ff */
[----:B------:R-:W-:Y:S02]  /*82a0*/  UIMAD UR18, UR6, UR5, UR4 ;  /* 0x00000005061272a4 */ /* 0x000fe4000f8e0204 */
[----:B------:R-:W-:Y:S01]  /*82b0*/  IMAD.WIDE.U32 R2, R2, c[0x0][0x328], R8 ;  /* 0x0000ca0002027a25 */ /* 0x000fe200078e0008 */
[----:B------:R-:W-:-:S02]  /*82c0*/  ULDC.64 UR4, c[0x0][0x330] ;  /* 0x0000cc0000047ab9 */ /* 0x000fc40000000a00 */
[----:B------:R-:W-:Y:S02]  /*82d0*/  UIMAD UR4, UR11, UR4, URZ ;  /* 0x000000040b0472a4 */ /* 0x000fe4000f8e023f */
[----:B------:R-:W-:Y:S02]  /*82e0*/  IADD3 R3, R3, UR18, RZ ;  /* 0x0000001203037c10 */ /* 0x000fe4000fffe0ff */
[----:B------:R-:W-:-:S03]  /*82f0*/  UIMAD UR4, UR13, UR5, UR4 ;  /* 0x000000050d0472a4 */ /* 0x000fc6000f8e0204 */
[----:B-1----:R-:W-:-:S05]  /*8300*/  IMAD.WIDE.U32 R6, R10, c[0x0][0x330], R2 ;  /* 0x0000cc000a067a25 */ /* 0x002fca00078e0002 */
        /* <DEDUP_REMOVED lines=37> */
[----:B-1----:R-:W-:Y:S05]  /*8560*/  CALL.REL.NOINC `($__internal_11_$__cuda_sm70_warpsync) ;  /* 0x000005c000007944 */ /* 0x002fea0003c00000 */
.L_x_1777:
        /* <DEDUP_REMOVED lines=12> */
.L_x_1779:
[----:B------:R-:W-:Y:S05]  /*8630*/  BSYNC B0 ;  /* 0x0000000000007941 */ /* 0x000fea0003800000 */
.L_x_1778:
[----:B------:R-:W-:Y:S01]  /*8640*/  ULDC.64 UR4, c[0x0][0x348] ;  /* 0x0000d20000047ab9 */ /* 0x000fe20000000a00 */
[----:B------:R-:W-:Y:S01]  /*8650*/  BSSY B0, `(.L_x_1780) ;  /* 0x000000b000007945 */ /* 0x000fe20003800000 */
[----:B------:R-:W-:-:S04]  /*8660*/  UIADD3 UR4, UP0, UR7, UR4, URZ ;  /* 0x0000000407047290 */ /* 0x000fc8000ff1e03f */
[----:B------:R-:W-:Y:S02]  /*8670*/  UIADD3.X UR5, UR8, UR5, URZ, UP0, !UPT ;  /* 0x0000000508057290 */ /* 0x000fe400087fe43f */
[----:B-1----:R-:W-:-:S04]  /*8680*/  MOV R2, UR4 ;  /* 0x0000000400027c02 */ /* 0x002fc80008000f00 */
[----:B------:R-:W-:Y:S01]  /*8690*/  MOV R3, UR5 ;  /* 0x0000000500037c02 */ /* 0x000fe20008000f00 */
[----:B------:R-:W-:Y:S05]  /*86a0*/  @P2 BRA `(.L_x_1781) ;  /* 0x0000005000002947 */ /* 0x000fea0003800000 */
.L_x_1782:
[----:B--2---:R-:W2:Y:S01]  /*86b0*/  LDG.E.STRONG.GPU R0, [R2.64] ;  /* 0x0000000e02007981 */ /* 0x004ea2000c1ef900 */
[----:B------:R-:W-:Y:S01]  /*86c0*/  YIELD ;  /* 0x0000000000007946 */ /* 0x000fe20003800000 */
[----:B--2---:R-:W-:Y:S01]  /*86d0*/  ISETP.NE.AND P0, PT, R0, UR10, PT ;  /* 0x0000000a00007c0c */ /* 0x004fe2000bf05270 */
[----:B------:R-:W-:-:S12]  /*86e0*/  CCTL.IVALL ;  /* 0x00000000ff00798f */ /* 0x000fd80002000000 */
[----:B------:R-:W-:Y:S05]  /*86f0*/  @P0 BRA `(.L_x_1782) ;  /* 0xffffffb000000947 */ /* 0x000fea000383ffff */
.L_x_1781:
[----:B------:R-:W-:Y:S05]  /*8700*/  BSYNC B0 ;  /* 0x0000000000007941 */ /* 0x000fea0003800000 */
.L_x_1780:
[----:B------:R-:W-:Y:S05]  /*8710*/  BRA.CONV ~URZ, `(.L_x_1783) ;  /* 0x000000237f007947 */ /* 0x000fea000b800000 */
[----:B------:R-:W-:Y:S02]  /*8720*/  MOV R6, 0x8740 ;  /* 0x0000874000067802 */ /* 0x000fe40000000f00 */
[----:B--2---:R-:W-:Y:S05]  /*8730*/  CALL.REL.NOINC `($__internal_11_$__cuda_sm70_warpsync) ;  /* 0x000003f000007944 */ /* 0x004fea0003c00000 */
.L_x_1783:
[----:B------:R-:W-:Y:S01]  /*8740*/  ULDC.64 UR4, c[0x0][0x300] ;  /* 0x0000c00000047ab9 */ /* 0x000fe20000000a00 */
[----:B--2---:R-:W-:Y:S01]  /*8750*/  MOV R4, R8 ;  /* 0x0000000800047202 */ /* 0x004fe20000000f00 */
[----:B------:R-:W-:Y:S01]  /*8760*/  UIMAD UR4, UR9, UR4, URZ ;  /* 0x00000004090472a4 */ /* 0x000fe2000f8e023f */
[----:B------:R-:W-:Y:S02]  /*8770*/  IMAD.U32 R0, RZ, RZ, UR6 ;  /* 0x00000006ff007e24 */ /* 0x000fe4000f8e00ff */
[----:B------:R-:W-:Y:S01]  /*8780*/  IMAD.MOV.U32 R5, RZ, RZ, R9 ;  /* 0x000000ffff057224 */ /* 0x000fe200078e0009 */
[----:B------:R-:W-:-:S03]  /*8790*/  UIMAD UR18, UR6, UR5, UR4 ;  /* 0x00000005061272a4 */ /* 0x000fc6000f8e0204 */
[----:B------:R-:W-:Y:S01]  /*87a0*/  IMAD.WIDE.U32 R4, R0, c[0x0][0x300], R4 ;  /* 0x0000c00000047a25 */ /* 0x000fe200078e0004 */
[----:B------:R-:W-:Y:S02]  /*87b0*/  ULDC.64 UR4, c[0x0][0x308] ;  /* 0x0000c20000047ab9 */ /* 0x000fe40000000a00 */
        /* <DEDUP_REMOVED lines=43> */
.L_x_1784:
        /* <DEDUP_REMOVED lines=12> */
        .weak           $__internal_11_$__cuda_sm70_warpsync
        .type           $__internal_11_$__cuda_sm70_warpsync,@function
        .size           $__internal_11_$__cuda_sm70_warpsync,(.L_x_1855 - $__internal_11_$__cuda_sm70_warpsync)
$__internal_11_$__cuda_sm70_warpsync:
[----:B------:R-:W-:Y:S01]  /*8b30*/  MOV R7, 0x0 ;  /* 0x0000000000077802 */ /* 0x000fe20000000f00 */
[----:B------:R-:W-:Y:S04]  /*8b40*/  WARPSYNC R11 ;  /* 0x0000000b00007348 */ /* 0x000fe80003800000 */
[----:B------:R-:W-:Y:S05]  /*8b50*/  RET.REL.NODEC R6 `(_ZN7cutlass13device_kernelIN5flash19enable_sm80_to_sm89INS1_16FlashAttnBwdSm80INS1_25CollectiveMainloopBwdSm80ILi2ELi2EN4cute5tupleIJNS5_1CILi128EEES8_NS7_ILi64EEEEEENS_10bfloat16_tEfNS_4arch4Sm80ELb1ELb0ELb0ELb1ELb1ELb0ELb0ELb0ELi2ELi4ELi4ELi4ELb0EEENS1_24CollectiveEpilogueBwdGQAISA_fSD_Li256ELb1ELb1EEENS1_25SingleTileBwdLPTSchedulerILb1ELi128ELb1EEEEEEEEEvNT_6ParamsE) ;  /* 0xffff74a006007950 */ /* 0x000fea0003c3ffff */
.L_x_1785:
        /* <DEDUP_REMOVED lines=10> */
.L_x_1855:


//--------------------- .text._ZN7cutlass13device_kernelIN5flash22FlashAttnBwdPreprocessIN4cute5tupleIJNS3_1CILi128EEENS5_ILi64EEEEEENS_10bfloat16_tEfNS_4arch4Sm80ELb1ELb1EEEEEvNT_6ParamsE --------------------------
	.section	.text._ZN7cutlass13device_kernelIN5flash22FlashAttnBwdPreprocessIN4cute5tupleIJNS3_1CILi128EEENS5_ILi64EEEEEENS_10bfloat16_tEfNS_4arch4Sm80ELb1ELb1EEEEEvNT_6ParamsE,"ax",@progbits
	.sectioninfo	@"SHI_REGISTERS=64"
	.align	128
.text._ZN7cutlass13device_kernelIN5flash22FlashAttnBwdPreprocessIN4cute5tupleIJNS3_1CILi128EEENS5_ILi64EEEEEENS_10bfloat16_tEfNS_4arch4Sm80ELb1ELb1EEEEEvNT_6ParamsE:
        .type           _ZN7cutlass13device_kernelIN5flash22FlashAttnBwdPreprocessIN4cute5tupleIJNS3_1CILi128EEENS5_ILi64EEEEEENS_10bfloat16_tEfNS_4arch4Sm80ELb1ELb1EEEEEvNT_6ParamsE,@function
        .size           _ZN7cutlass13device_kernelIN5flash22FlashAttnBwdPreprocessIN4cute5tupleIJNS3_1CILi128EEENS5_ILi64EEEEEENS_10bfloat16_tEfNS_4arch4Sm80ELb1ELb1EEEEEvNT_6ParamsE,(.L_x_1857 - _ZN7cutlass13device_kernelIN5flash22FlashAttnBwdPreprocessIN4cute5tupleIJNS3_1CILi128EEENS5_ILi64EEEEEENS_10bfloat16_tEfNS_4arch4Sm80ELb1ELb1EEEEEvNT_6ParamsE)
        .other          _ZN7cutlass13device_kernelIN5flash22FlashAttnBwdPreprocessIN4cute5tupleIJNS3_1CILi128EEENS5_ILi64EEEEEENS_10bfloat16_tEfNS_4arch4Sm80ELb1ELb1EEEEEvNT_6ParamsE,@"STO_CUDA_ENTRY STV_DEFAULT"
_ZN7cutlass13device_kernelIN5flash22FlashAttnBwdPreprocessIN4cute5tupleIJNS3_1CILi128EEENS5_ILi64EEEEEENS_10bfloat16_tEfNS_4arch4Sm80ELb1ELb1EEEEEvNT_6ParamsE:
        /* <DEDUP_REMOVED lines=21> */
.L_x_1786:
[----:B0-----:R-:W0:Y:S01]  /*0150*/  S2R R4, SR_TID.X ;  /* 0x0000000000047919 */ /* 0x001e220000002100 */
[----:B------:R-:W-:-:S02]  /*0160*/  ISETP.NE.AND.EX P3, PT, RZ, c[0x0][0x244], PT, P3 ;  /* 0x00009100ff007a0c */ /* 0x000fc40003f65330 */
[----:B-----5:R-:W-:-:S13]  /*0170*/  ISETP.LE.AND P1, PT, R2, R7, PT ;  /* 0x000000070200720c */ /* 0x020fda0003f23270 */
[----:B------:R-:W-:Y:S05]  /*0180*/  @P3 EXIT P1 ;  /* 0x000000000000394d */ /* 0x000fea0000800000 */
[----:B------:R-:W1:Y:S01]  /*0190*/  S2R R6, SR_CTAID.Y ;  /* 0x0000000000067919 */ /* 0x000e620000002600 */
[----:B0-----:R-:W-:Y:S01]  /*01a0*/  SHF.R.S32.HI R9, RZ, 0x1f, R4 ;  /* 0x0000001fff097819 */ /* 0x001fe20000011404 */
[----:B------:R-:W-:Y:S01]  /*01b0*/  CS2R R44, SRZ ;  /* 0x00000000002c7805 */ /* 0x000fe2000001ff00 */
[----:B------:R-:W-:Y:S01]  /*01c0*/  IMAD.IADD R51, R2, 0x1, -R7 ;  /* 0x0000000102337824 */ /* 0x000fe200078e0a07 */
[--C-:B------:R-:W-:Y:S01]  /*01d0*/  @P0 SHF.R.S32.HI R45, RZ, 0x1f, R57.reuse ;  /* 0x0000001fff2d0819 */ /* 0x100fe20000011439 */
[----:B------:R-:W-:Y:S01]  /*01e0*/  @P0 IMAD.MOV.U32 R44, RZ, RZ, R57 ;  /* 0x000000ffff2c0224 */ /* 0x000fe200078e0039 */
[----:B------:R-:W-:Y:S02]  /*01f0*/  LEA.HI R9, R9, R4, RZ, 0x3 ;  /* 0x0000000409097211 */ /* 0x000fe400078f18ff */
[----:B------:R-:W-:Y:S02]  /*0200*/  SHF.R.S32.HI R43, RZ, 0x1f, R0 ;  /* 0x0000001fff2b7819 */ /* 0x000fe40000011400 */
[----:B------:R-:W-:-:S02]  /*0210*/  LOP3.LUT R55, R9, 0xfffffff8, RZ, 0xc0, !PT ;  /* 0xfffffff809377812 */ /* 0x000fc400078ec0ff */
[----:B------:R-:W-:Y:S02]  /*0220*/  SHF.R.S32.HI R41, RZ, 0x3, R9 ;  /* 0x00000003ff297819 */ /* 0x000fe40000011409 */
[----:B------:R-:W-:Y:S02]  /*0230*/  IADD3 R55, -R55, R4, RZ ;  /* 0x0000000437377210 */ /* 0x000fe40007ffe1ff */
[----:B------:R-:W-:Y:S02]  /*0240*/  IADD3 R58, R41, 0x20, RZ ;  /* 0x00000020293a7810 */ /* 0x000fe40007ffe0ff */
[----:B------:R-:W-:Y:S02]  /*0250*/  SHF.L.U32 R10, R55, 0x3, RZ ;  /* 0x00000003370a7819 */ /* 0x000fe400000006ff */
[----:B------:R-:W-:Y:S02]  /*0260*/  SHF.R.S32.HI R42, RZ, 0x1f, R41 ;  /* 0x0000001fff2a7819 */ /* 0x000fe40000011429 */
[----:B------:R-:W-:-:S02]  /*0270*/  ISETP.GE.AND P1, PT, R10, c[0x0][0x16c], PT ;  /* 0x00005b000a007a0c */ /* 0x000fc40003f26270 */
[----:B-1----:R-:W-:Y:S02]  /*0280*/  SHF.R.S32.HI R40, RZ, 0x1f, R6 ;  /* 0x0000001fff287819 */ /* 0x002fe40000011406 */
[--C-:B------:R-:W-:Y:S02]  /*0290*/  SHF.R.S32.HI R11, RZ, 0x1f, R10.reuse ;  /* 0x0000001fff0b7819 */ /* 0x100fe4000001140a */
[C---:B------:R-:W-:Y:S01]  /*02a0*/  IADD3 R8, P5, R41.reuse, R44, RZ ;  /* 0x0000002c29087210 */ /* 0x040fe20007fbe0ff */
[----:B------:R-:W-:Y:S01]  /*02b0*/  IMAD R9, R40, c[0x0][0x1a0], RZ ;  /* 0x0000680028097a24 */ /* 0x000fe200078e02ff */
[-C--:B------:R-:W-:Y:S01]  /*02c0*/  ISETP.LT.AND P4, PT, R58, R51.reuse, !P1 ;  /* 0x000000333a00720c */ /* 0x080fe20004f81270 */
[----:B------:R-:W-:Y:S01]  /*02d0*/  IMAD R13, R40, c[0x0][0x180], RZ ;  /* 0x00006000280d7a24 */ /* 0x000fe200078e02ff */
[----:B------:R-:W-:Y:S01]  /*02e0*/  ISETP.GE.AND P2, PT, R41, R51, PT ;  /* 0x000000332900720c */ /* 0x000fe20003f46270 */
[C---:B------:R-:W-:Y:S01]  /*02f0*/  IMAD R15, R6.reuse, c[0x0][0x1a4], R9 ;  /* 0x00006900060f7a24 */ /* 0x040fe200078e0209 */
[----:B------:R-:W-:Y:S01]  /*0300*/  SEL R43, R43, RZ, !P3 ;  /* 0x000000ff2b2b7207 */ /* 0x000fe20005800000 */
[----:B------:R-:W-:Y:S01]  /*0310*/  IMAD R13, R6, c[0x0][0x184], R13 ;  /* 0x00006100060d7a24 */ /* 0x000fe200078e020d */
[----:B------:R-:W-:Y:S01]  /*0320*/  SEL R50, R0, RZ, !P3 ;  /* 0x000000ff00327207 */ /* 0x000fe20005800000 */
[----:B------:R-:W-:Y:S01]  /*0330*/  IMAD.WIDE.U32 R28, R6, c[0x0][0x180], R10 ;  /* 0x00006000061c7a25 */ /* 0x000fe200078e000a */
[----:B------:R-:W-:-:S02]  /*0340*/  IADD3 R56, R41, 0x40, RZ ;  /* 0x0000004029387810 */ /* 0x000fc40007ffe0ff */
[----:B------:R-:W-:Y:S01]  /*0350*/  IADD3 R54, R41, 0x60, RZ ;  /* 0x0000006029367810 */ /* 0x000fe20007ffe0ff */
[----:B------:R-:W-:Y:S01]  /*0360*/  IMAD.X R9, R42, 0x1, R45, P5 ;  /* 0x000000012a097824 */ /* 0x000fe200028e062d */
[----:B------:R-:W-:Y:S01]  /*0370*/  ISETP.LT.AND P5, PT, R10, c[0x0][0x16c], !P2 ;  /* 0x00005b000a007a0c */ /* 0x000fe200057a1270 */
[----:B------:R-:W-:Y:S02]  /*0380*/  IMAD.IADD R29, R29, 0x1, R13 ;  /* 0x000000011d1d7824 */ /* 0x000fe400078e020d */
[----:B------:R-:W-:-:S04]  /*0390*/  IMAD.WIDE R8, R5, 0x80, R8 ;  /* 0x0000008005087825 */ /* 0x000fc800078e0208 */
[----:B------:R-:W-:Y:S01]  /*03a0*/  IMAD.WIDE.U32 R12, R6, c[0x0][0x1a0], R10 ;  /* 0x00006800060c7a25 */ /* 0x000fe200078e000a */
[----:B------:R-:W-:-:S03]  /*03b0*/  @P4 IADD3 R17, P3, R8, 0x20, RZ ;  /* 0x0000002008114810 */ /* 0x000fc60007f7e0ff */
[----:B------:R-:W-:Y:S01]  /*03c0*/  IMAD R11, R43, c[0x0][0x188], RZ ;  /* 0x000062002b0b7a24 */ /* 0x000fe200078e02ff */
[----:B------:R-:W-:Y:S01]  /*03d0*/  IADD3 R13, R13, R15, RZ ;  /* 0x0000000f0d0d7210 */ /* 0x000fe20007ffe0ff */
[----:B------:R-:W-:Y:S02]  /*03e0*/  IMAD R15, R43, c[0x0][0x1a8], RZ ;  /* 0x00006a002b0f7a24 */ /* 0x000fe400078e02ff */
[----:B------:R-:W-:Y:S01]  /*03f0*/  @P4 IMAD.X R10, RZ, RZ, R9, P3 ;  /* 0x000000ffff0a4224 */ /* 0x000fe200018e0609 */
[----:B------:R-:W-:Y:S01]  /*0400*/  @P4 IADD3 R16, P3, R8, 0x20, RZ ;  /* 0x0000002008104810 */ /* 0x000fe20007f7e0ff */
[C---:B------:R-:W-:Y:S02]  /*0410*/  IMAD R11, R50.reuse, c[0x0][0x18c], R11 ;  /* 0x00006300320b7a24 */ /* 0x040fe400078e020b */
[C---:B------:R-:W-:Y:S01]  /*0420*/  IMAD R19, R50.reuse, c[0x0][0x1ac], R15 ;  /* 0x00006b0032137a24 */ /* 0x040fe200078e020f */
[----:B------:R-:W-:Y:S01]  /*0430*/  @P4 IADD3.X R18, RZ, R9, RZ, P3, !PT ;  /* 0x00000009ff124210 */ /* 0x000fe20001ffe4ff */
[----:B------:R-:W-:-:S04]  /*0440*/  IMAD.WIDE.U32 R28, R50, c[0x0][0x188], R28 ;  /* 0x00006200321c7a25 */ /* 0x000fc800078e001c */
[----:B------:R-:W-:-:S04]  /*0450*/  IMAD.WIDE.U32 R30, R50, c[0x0][0x1a8], R12 ;  /* 0x00006a00321e7a25 */ /* 0x000fc800078e000c */
[----:B------:R-:W-:Y:S01]  /*0460*/  @P4 IMAD R10, R10, c[0x0][0x178], RZ ;  /* 0x00005e000a0a4a24 */ /* 0x000fe200078e02ff */
[----:B------:R-:W-:Y:S01]  /*0470*/  IADD3 R31, R31, R19, RZ ;  /* 0x000000131f1f7210 */ /* 0x000fe20007ffe0ff */
[----:B------:R-:W-:Y:S02]  /*0480*/  @P5 IMAD R13, R9, c[0x0][0x198], RZ ;  /* 0x00006600090d5a24 */ /* 0x000fe400078e02ff */
[----:B------:R-:W-:Y:S02]  /*0490*/  IMAD.IADD R29, R29, 0x1, R11 ;  /* 0x000000011d1d7824 */ /* 0x000fe400078e020b */
[----:B------:R-:W-:Y:S02]  /*04a0*/  @P5 IMAD R15, R9, c[0x0][0x178], RZ ;  /* 0x00005e00090f5a24 */ /* 0x000fe400078e02ff */
[----:B------:R-:W-:Y:S02]  /*04b0*/  @P4 IMAD R21, R17, c[0x0][0x17c], R10 ;  /* 0x00005f0011154a24 */ /* 0x000fe400078e020a */
[----:B------:R-:W-:-:S02]  /*04c0*/  @P5 IMAD R23, R8, c[0x0][0x19c], R13 ;  /* 0x0000670008175a24 */ /* 0x000fc400078e020d */
[--C-:B------:R-:W-:Y:S02]  /*04d0*/  @P4 IMAD.MOV.U32 R10, RZ, RZ, R28.reuse ;  /* 0x000000ffff0a4224 */ /* 0x100fe400078e001c */
[----:B------:R-:W-:Y:S02]  /*04e0*/  @P4 IMAD.MOV.U32 R11, RZ, RZ, R29 ;  /* 0x000000ffff0b4224 */ /* 0x000fe400078e001d */
[C---:B------:R-:W-:Y:S02]  /*04f0*/  @P5 IMAD R19, R8.reuse, c[0x0][0x17c], R15 ;  /* 0x00005f0008135a24 */ /* 0x040fe400078e020f */
[----:B------:R-:W-:-:S04]  /*0500*/  @P5 IMAD.WIDE.U32 R12, R8, c[0x0][0x178], R28 ;  /* 0x00005e00080c5a25 */ /* 0x000fc800078e001c */
[----:B------:R-:W-:Y:S01]  /*0510*/  @P5 IMAD.WIDE.U32 R14, R8, c[0x0][0x198], R30 ;  /* 0x00006600080e5a25 */ /* 0x000fe200078e001e */
[----:B------:R-:W-:-:S03]  /*0520*/  @P5 LEA R26, P3, R12, c[0x0][0x160], 0x1 ;  /* 0x000058000c1a5a11 */ /* 0x000fc600078608ff */
[----:B------:R-:W-:Y:S01]  /*0530*/  @P4 IMAD.WIDE.U32 R10, R17, c[0x0][0x178], R10 ;  /* 0x00005e00110a4a25 */ /* 0x000fe200078e000a */
[----:B------:R-:W-:-:S03]  /*0540*/  @P5 LEA R24, P6, R14, c[0x0][0x190], 0x1 ;  /* 0x000064000e185a11 */ /* 0x000fc600078c08ff */
[----:B------:R-:W-:Y:S02]  /*0550*/  @P5 IMAD.IADD R17, R13, 0x1, R19 ;  /* 0x000000010d115824 */ /* 0x000fe400078e0213 */
[----:B------:R-:W-:Y:S02]  /*0560*/  @P5 IMAD.IADD R13, R15, 0x1, R23 ;  /* 0x000000010f0d5824 */ /* 0x000fe400078e0217 */
[----:B------:R-:W-:Y:S01]  /*0570*/  @P4 IMAD R15, R18, c[0x0][0x198], RZ ;  /* 0x00006600120f4a24 */ /* 0x000fe200078e02ff */
[----:B------:R-:W-:Y:S01]  /*0580*/  @P5 LEA.HI.X R27, R12, c[0x0][0x164], R17, 0x1, P3 ;  /* 0x000059000c1b5a11 */ /* 0x000fe200018f0c11 */
[----:B------:R-:W-:Y:S01]  /*0590*/  @P4 IMAD.IADD R11, R11, 0x1, R21 ;  /* 0x000000010b0b4824 */ /* 0x000fe200078e0215 */
[----:B------:R-:W-:Y:S01]  /*05a0*/  @P5 LEA.HI.X R25, R14, c[0x0][0x194], R13, 0x1, P6 ;  /* 0x000065000e195a11 */ /* 0x000fe200030f0c0d */
[----:B------:R-:W-:Y:S01]  /*05b0*/  @P4 IMAD.MOV.U32 R13, RZ, RZ, R31 ;  /* 0x000000ffff0d4224 */ /* 0x000fe200078e001f */
[----:B------:R-:W-:Y:S01]  /*05c0*/  @P4 MOV R12, R30 ;  /* 0x0000001e000c4202 */ /* 0x000fe20000000f00 */
[----:B------:R-:W-:Y:S01]  /*05d0*/  @P4 IMAD R15, R16, c[0x0][0x19c], R15 ;  /* 0x00006700100f4a24 */ /* 0x000fe200078e020f */
[----:B------:R-:W-:-:S02]  /*05e0*/  ISETP.LT.AND P3, PT, R56, R51, !P1 ;  /* 0x000000333800720c */ /* 0x000fc40004f61270 */
[----:B------:R-:W-:Y:S01]  /*05f0*/  @P4 LEA R34, P6, R10, c[0x0][0x160], 0x1 ;  /* 0x000058000a224a11 */ /* 0x000fe200078c08ff */
[----:B------:R-:W-:Y:S01]  /*0600*/  @P4 IMAD.WIDE.U32 R12, R16, c[0x0][0x198], R12 ;  /* 0x00006600100c4a25 */ /* 0x000fe200078e000c */
[----:B------:R-:W-:Y:S02]  /*0610*/  ISETP.LT.AND P1, PT, R54, R51, !P1 ;  /* 0x000000333600720c */ /* 0x000fe40004f21270 */
[----:B------:R-:W-:Y:S02]  /*0620*/  @P4 LEA.HI.X R35, R10, c[0x0][0x164], R11, 0x1, P6 ;  /* 0x000059000a234a11 */ /* 0x000fe400030f0c0b */
[----:B------:R-:W-:Y:S02]  /*0630*/  @P4 IADD3 R11, R13, R15, RZ ;  /* 0x0000000f0d0b4210 */ /* 0x000fe40007ffe0ff */
[----:B------:R-:W-:Y:S01]  /*0640*/  @P4 LEA R32, P6, R12, c[0x0][0x190], 0x1 ;  /* 0x000064000c204a11 */ /* 0x000fe200078c08ff */
[----:B------:R-:W-:-:S03]  /*0650*/  CS2R R14, SRZ ;  /* 0x00000000000e7805 */ /* 0x000fc6000001ff00 */
[----:B------:R-:W-:Y:S02]  /*0660*/  @P4 LEA.HI.X R33, R12, c[0x0][0x194], R11, 0x1, P6 ;  /* 0x000065000c214a11 */ /* 0x000fe400030f0c0b */
[----:B------:R-:W-:Y:S01]  /*0670*/  @P3 IADD3 R47, P6, R8, 0x40, RZ ;  /* 0x00000040082f3810 */ /* 0x000fe20007fde0ff */
[----:B------:R-:W-:Y:S01]  /*0680*/  CS2R R10, SRZ ;  /* 0x00000000000a7805 */ /* 0x000fe2000001ff00 */
[----:B------:R-:W-:-:S03]  /*0690*/  CS2R R12, SRZ ;  /* 0x00000000000c7805 */ /* 0x000fc6000001ff00 */
[--C-:B------:R-:W-:Y:S01]  /*06a0*/  @P3 IMAD.X R48, RZ, RZ, R9.reuse, P6 ;  /* 0x000000ffff303224 */ /* 0x100fe200030e0609 */
[C---:B------:R-:W-:Y:S01]  /*06b0*/  @P3 IADD3 R39, P6, R8.reuse, 0x40, RZ ;  /* 0x0000004008273810 */ /* 0x040fe20007fde0ff */
[----:B------:R-:W-:Y:S01]  /*06c0*/  CS2R R16, SRZ ;  /* 0x0000000000107805 */ /* 0x000fe2000001ff00 */
[----:B------:R-:W-:Y:S01]  /*06d0*/  CS2R R18, SRZ ;  /* 0x0000000000127805 */ /* 0x000fe2000001ff00 */
[----:B------:R-:W-:Y:S01]  /*06e0*/  CS2R R20, SRZ ;  /* 0x0000000000147805 */ /* 0x000fe2000001ff00 */
[----:B------:R-:W-:Y:S01]  /*06f0*/  CS2R R22, SRZ ;  /* 0x0000000000167805 */ /* 0x000fe2000001ff00 */
[----:B------:R-:W-:Y:S01]  /*0700*/  @P3 IMAD.X R49, RZ, RZ, R9, P6 ;  /* 0x000000ffff313224 */ /* 0x000fe200030e0609 */
[C---:B------:R-:W-:Y:S01]  /*0710*/  @P1 IADD3 R37, P6, R8.reuse, 0x60, RZ ;  /* 0x0000006008251810 */ /* 0x040fe20007fde0ff */
[----:B------:R0:W2:Y:S03]  /*0720*/  @P5 LDG.E.128 R12, [R24.64] ;  /* 0x00000004180c5981 */ /* 0x0000a6000c1e1d00 */
[----:B------:R-:W-:Y:S01]  /*0730*/  @P1 IADD3.X R46, RZ, R9, RZ, P6, !PT ;  /* 0x00000009ff2e1210 */ /* 0x000fe200037fe4ff */
[----:B------:R1:W3:Y:S01]  /*0740*/  @P4 LDG.E.128 R16, [R34.64] ;  /* 0x0000000422104981 */ /* 0x0002e2000c1e1d00 */
[----:B------:R-:W-:-:S03]  /*0750*/  @P1 IADD3 R36, P6, R8, 0x60, RZ ;  /* 0x0000006008241810 */ /* 0x000fc60007fde0ff */
[----:B------:R4:W3:Y:S02]  /*0760*/  @P4 LDG.E.128 R20, [R32.64] ;  /* 0x0000000420144981 */ /* 0x0008e4000c1e1d00 */
[----:B------:R-:W-:Y:S02]  /*0770*/  @P1 IMAD.X R38, RZ, RZ, R9, P6 ;  /* 0x000000ffff261224 */ /* 0x000fe400030e0609 */
[----:B------:R-:W-:-:S06]  /*0780*/  CS2R R8, SRZ ;  /* 0x0000000000087805 */ /* 0x000fcc000001ff00 */
[----:B------:R1:W3:Y:S01]  /*0790*/  @P5 LDG.E.128 R8, [R26.64] ;  /* 0x000000041a085981 */ /* 0x0002e2000c1e1d00 */
[----:B------:R-:W-:Y:S02]  /*07a0*/  @P3 IMAD R48, R48, c[0x0][0x178], RZ ;  /* 0x00005e0030303a24 */ /* 0x000fe400078e02ff */
[----:B0-----:R-:W-:Y:S02]  /*07b0*/  @P3 IMAD R24, R49, c[0x0][0x198], RZ ;  /* 0x0000660031183a24 */ /* 0x001fe400078e02ff */
[C---:B------:R-:W-:Y:S01]  /*07c0*/  @P3 IMAD R49, R47.reuse, c[0x0][0x17c], R48 ;  /* 0x00005f002f313a24 */ /* 0x040fe200078e0230 */
[----:B-1----:R-:W-:Y:S01]  /*07d0*/  @P3 MOV R27, R29 ;  /* 0x0000001d001b3202 */ /* 0x002fe20000000f00 */
[----:B------:R-:W-:Y:S02]  /*07e0*/  @P3 IMAD.MOV.U32 R26, RZ, RZ, R28 ;  /* 0x000000ffff1a3224 */ /* 0x000fe400078e001c */
[----:B------:R-:W-:Y:S02]  /*07f0*/  @P3 IMAD.MOV.U32 R25, RZ, RZ, R31 ;  /* 0x000000ffff193224 */ /* 0x000fe400078e001f */
[----:B------:R-:W-:-:S04]  /*0800*/  @P3 IMAD.WIDE.U32 R26, R47, c[0x0][0x178], R26 ;  /* 0x00005e002f1a3a25 */ /* 0x000fc800078e001a */
[C---:B------:R-:W-:Y:S02]  /*0810*/  @P3 IMAD R47, R39.reuse, c[0x0][0x19c], R24 ;  /* 0x00006700272f3a24 */ /* 0x040fe400078e0218 */
[----:B------:R-:W-:Y:S02]  /*0820*/  @P3 IMAD.MOV.U32 R24, RZ, RZ, R30 ;  /* 0x000000ffff183224 */ /* 0x000fe400078e001e */
[----:B------:R-:W-:Y:S02]  /*0830*/  @P1 IMAD R46, R46, c[0x0][0x178], RZ ;  /* 0x00005e002e2e1a24 */ /* 0x000fe400078e02ff */
[----:B------:R-:W-:-:S04]  /*0840*/  @P3 IMAD.WIDE.U32 R24, R39, c[0x0][0x198], R24 ;  /* 0x0000660027183a25 */ /* 0x000fc800078e0018 */
[----:B------:R-:W-:Y:S02]  /*0850*/  @P1 IMAD R53, R38, c[0x0][0x198], RZ ;  /* 0x0000660026351a24 */ /* 0x000fe400078e02ff */
[C---:B------:R-:W-:Y:S02]  /*0860*/  @P1 IMAD R39, R37.reuse, c[0x0][0x17c], R46 ;  /* 0x00005f0025271a24 */ /* 0x040fe400078e022e */
[----:B------:R-:W-:Y:S01]  /*0870*/  @P1 IMAD.WIDE.U32 R28, R37, c[0x0][0x178], R28 ;  /* 0x00005e00251c1a25 */ /* 0x000fe200078e001c */
[----:B------:R-:W-:Y:S02]  /*0880*/  @P3 IADD3 R49, R27, R49, RZ ;  /* 0x000000311b313210 */ /* 0x000fe40007ffe0ff */
[----:B------:R-:W-:Y:S01]  /*0890*/  @P3 LEA R60, P4, R26, c[0x0][0x160], 0x1 ;  /* 0x000058001a3c3a11 */ /* 0x000fe200078808ff */
[----:B------:R-:W-:Y:S01]  /*08a0*/  @P1 IMAD R35, R36, c[0x0][0x19c], R53 ;  /* 0x0000670024231a24 */ /* 0x000fe200078e0235 */
[----:B------:R-:W-:Y:S01]  /*08b0*/  @P3 LEA R52, P6, R24, c[0x0][0x190], 0x1 ;  /* 0x0000640018343a11 */ /* 0x000fe200078c08ff */
[----:B------:R-:W-:-:S02]  /*08c0*/  @P3 IMAD.IADD R47, R25, 0x1, R47 ;  /* 0x00000001192f3824 */ /* 0x000fc400078e022f */
[----:B----4-:R-:W-:Y:S01]  /*08d0*/  @P1 IMAD.WIDE.U32 R32, R36, c[0x0][0x198], R30 ;  /* 0x0000660024201a25 */ /* 0x010fe200078e001e */
[----:B------:R-:W-:-:S03]  /*08e0*/  @P1 LEA R46, P5, R28, c[0x0][0x160], 0x1 ;  /* 0x000058001c2e1a11 */ /* 0x000fc600078a08ff */
[----:B------:R-:W-:Y:S01]  /*08f0*/  @P1 IMAD.IADD R25, R29, 0x1, R39 ;  /* 0x000000011d191824 */ /* 0x000fe200078e0227 */
[----:B------:R-:W-:Y:S02]  /*0900*/  @P3 LEA.HI.X R61, R26, c[0x0][0x164], R49, 0x1, P4 ;  /* 0x000059001a3d3a11 */ /* 0x000fe400020f0c31 */
[----:B------:R-:W-:Y:S02]  /*0910*/  @P3 LEA.HI.X R53, R24, c[0x0][0x194], R47, 0x1, P6 ;  /* 0x0000650018353a11 */ /* 0x000fe400030f0c2f */
[----:B------:R-:W-:Y:S02]  /*0920*/  @P1 IADD3 R35, R33, R35, RZ ;  /* 0x0000002321231210 */ /* 0x000fe40007ffe0ff */
[----:B------:R-:W-:Y:S01]  /*0930*/  @P1 LEA R48, P4, R32, c[0x0][0x190], 0x1 ;  /* 0x0000640020301a11 */ /* 0x000fe200078808ff */
[----:B------:R-:W-:Y:S01]  /*0940*/  CS2R R26, SRZ ;  /* 0x00000000001a7805 */ /* 0x000fe2000001ff00 */
[----:B------:R-:W-:Y:S01]  /*0950*/  @P1 LEA.HI.X R47, R28, c[0x0][0x164], R25, 0x1, P5 ;  /* 0x000059001c2f1a11 */ /* 0x000fe200028f0c19 */
[----:B------:R-:W-:Y:S01]  /*0960*/  CS2R R30, SRZ ;  /* 0x00000000001e7805 */ /* 0x000fe2000001ff00 */
[----:B------:R-:W-:Y:S01]  /*0970*/  CS2R R24, SRZ ;  /* 0x0000000000187805 */ /* 0x000fe2000001ff00 */
[----:B------:R-:W-:Y:S01]  /*0980*/  CS2R R28, SRZ ;  /* 0x00000000001c7805 */ /* 0x000fe2000001ff00 */
[----:B------:R-:W-:Y:S01]  /*0990*/  @P1 LEA.HI.X R49, R32, c[0x0][0x194], R35, 0x1, P4 ;  /* 0x0000650020311a11 */ /* 0x000fe200020f0c23 */
[----:B------:R-:W-:Y:S01]  /*09a0*/  CS2R R36, SRZ ;  /* 0x0000000000247805 */ /* 0x000fe2000001ff00 */
[----:B------:R-:W-:Y:S01]  /*09b0*/  CS2R R32, SRZ ;  /* 0x0000000000207805 */ /* 0x000fe2000001ff00 */
[----:B------:R-:W-:Y:S01]  /*09c0*/  CS2R R34, SRZ ;  /* 0x0000000000227805 */ /* 0x000fe2000001ff00 */
[----:B------:R-:W-:Y:S01]  /*09d0*/  CS2R R38, SRZ ;  /* 0x0000000000267805 */ /* 0x000fe2000001ff00 */
[----:B------:R3:W4:Y:S04]  /*09e0*/  @P3 LDG.E.128 R24, [R60.64] ;  /* 0x000000043c183981 */ /* 0x000728000c1e1d00 */
[----:B------:R0:W4:Y:S04]  /*09f0*/  @P3 LDG.E.128 R28, [R52.64] ;  /* 0x00000004341c3981 */ /* 0x000128000c1e1d00 */
        /* <DEDUP_REMOVED lines=8> */
[----:B------:R-:W-:-:S04]  /*0a80*/  @!P3 IMAD R53, R40, c[0x0][0x1e0], RZ ;  /* 0x000078002835ba24 */ /* 0x000fc800078e02ff */
[C---:B------:R-:W-:Y:S02]  /*0a90*/  @!P3 IMAD R53, R6.reuse, c[0x0][0x1e4], R53 ;  /* 0x000079000635ba24 */ /* 0x040fe400078e0235 */
[----:B------:R-:W-:-:S04]  /*0aa0*/  @!P3 IMAD.WIDE.U32 R44, R6, c[0x0][0x1e0], R44 ;  /* 0x00007800062cba25 */ /* 0x000fc800078e002c */
[----:B-1----:R-:W-:Y:S02]  /*0ab0*/  @!P3 IMAD.IADD R47, R45, 0x1, R53 ;  /* 0x000000012d2fb824 */ /* 0x002fe400078e0235 */
[----:B------:R-:W-:Y:S02]  /*0ac0*/  @!P3 IMAD R45, R43, c[0x0][0x1e8], RZ ;  /* 0x00007a002b2dba24 */ /* 0x000fe400078e02ff */
[----:B------:R-:W-:Y:S02]  /*0ad0*/  @!P3 IMAD.MOV.U32 R46, RZ, RZ, R44 ;  /* 0x000000ffff2eb224 */ /* 0x000fe400078e002c */
[C---:B------:R-:W-:Y:S02]  /*0ae0*/  @!P3 IMAD R45, R50.reuse, c[0x0][0x1ec], R45 ;  /* 0x00007b00322dba24 */ /* 0x040fe400078e022d */
[----:B------:R-:W-:-:S05]  /*0af0*/  @!P3 IMAD.WIDE.U32 R46, R50, c[0x0][0x1e8], R46 ;  /* 0x00007a00322eba25 */ /* 0x000fca00078e002e */
[----:B------:R-:W-:Y:S02]  /*0b00*/  @!P3 IADD3 R45, R47, R45, RZ ;  /* 0x0000002d2f2db210 */ /* 0x000fe40007ffe0ff */
[----:B------:R-:W-:-:S04]  /*0b10*/  @!P3 LEA R44, P4, R46, c[0x0][0x1d8], 0x2 ;  /* 0x000076002e2cba11 */ /* 0x000fc800078810ff */
[----:B------:R-:W-:Y:S01]  /*0b20*/  @!P3 LEA.HI.X R45, R46, c[0x0][0x1dc], R45, 0x2, P4 ;  /* 0x000077002e2dba11 */ /* 0x000fe200020f142d */
[----:B------:R-:W-:-:S06]  /*0b30*/  IMAD.MOV.U32 R52, RZ, RZ, 0x7f800000 ;  /* 0x7f800000ff347424 */ /* 0x000fcc00078e00ff */
[----:B------:R0:W5:Y:S01]  /*0b40*/  @!P3 LDG.E R52, [R44.64] ;  /* 0x000000042c34b981 */ /* 0x000162000c1e1900 */
[----:B------:R-:W-:Y:S02]  /*0b50*/  @P0 LEA R57, R0, R57, 0x7 ;  /* 0x0000003900390211 */ /* 0x000fe400078e38ff */
[C---:B--2---:R-:W-:Y:S02]  /*0b60*/  LOP3.LUT R59, R12.reuse, 0xffff0000, RZ, 0xc0, !PT ;  /* 0xffff00000c3b7812 */ /* 0x044fe400078ec0ff */
[----:B------:R-:W-:Y:S02]  /*0b70*/  SHF.L.U32 R53, R12, 0x10, RZ ;  /* 0x000000100c357819 */ /* 0x000fe400000006ff */
[----:B---3--:R-:W-:Y:S02]  /*0b80*/  LOP3.LUT R61, R16, 0xffff0000, RZ, 0xc0, !PT ;  /* 0xffff0000103d7812 */ /* 0x008fe400078ec0ff */
[----:B------:R-:W-:Y:S01]  /*0b90*/  LOP3.LUT R60, R20, 0xffff0000, RZ, 0xc0, !PT ;  /* 0xffff0000143c7812 */ /* 0x000fe200078ec0ff */
[----:B------:R-:W-:-:S02]  /*0ba0*/  IMAD.U32 R16, R16, 0x10000, RZ ;  /* 0x0001000010107824 */ /* 0x000fc400078e00ff */
[C---:B------:R-:W-:Y:S01]  /*0bb0*/  IMAD.U32 R46, R8.reuse, 0x10000, RZ ;  /* 0x00010000082e7824 */ /* 0x040fe200078e00ff */
[----:B------:R-:W-:Y:S01]  /*0bc0*/  LOP3.LUT R8, R8, 0xffff0000, RZ, 0xc0, !PT ;  /* 0xffff000008087812 */ /* 0x000fe200078ec0ff */
[----:B------:R-:W-:Y:S01]  /*0bd0*/  FMUL.FTZ R60, R61, R60 ;  /* 0x0000003c3d3c7220 */ /* 0x000fe20000410000 */
[----:B------:R-:W-:-:S03]  /*0be0*/  SHF.L.U32 R47, R9, 0x10, RZ ;  /* 0x00000010092f7819 */ /* 0x000fc600000006ff */
[----:B------:R-:W-:Y:S02]  /*0bf0*/  FMUL.FTZ R8, R8, R59 ;  /* 0x0000003b08087220 */ /* 0x000fe40000410000 */
[----:B------:R-:W-:Y:S02]  /*0c00*/  IMAD.U32 R59, R20, 0x10000, RZ ;  /* 0x00010000143b7824 */ /* 0x000fe400078e00ff */
[----:B------:R-:W-:Y:S02]  /*0c10*/  IMAD.U32 R12, R13, 0x10000, RZ ;  /* 0x000100000d0c7824 */ /* 0x000fe400078e00ff */
        /* <DEDUP_REMOVED lines=10> */
[----:B------:R-:W-:-:S02]  /*0cc0*/  IMAD.U32 R9, R10, 0x10000, RZ ;  /* 0x000100000a097824 */ /* 0x000fc400078e00ff */
[----:B0-----:R-:W-:Y:S02]  /*0cd0*/  IMAD.U32 R44, R14, 0x10000, RZ ;  /* 0x000100000e2c7824 */ /* 0x001fe400078e00ff */
        /* <DEDUP_REMOVED lines=12> */
[----:B------:R-:W-:-:S02]  /*0da0*/  FFMA.FTZ R14, R49, R14, R44 ;  /* 0x0000000e310e7223 */ /* 0x000fc4000001002c */
[----:B------:R-:W-:Y:S02]  /*0db0*/  IMAD.U32 R8, R19, 0x10000, RZ ;  /* 0x0001000013087824 */ /* 0x000fe400078e00ff */
[----:B------:R-:W-:Y:S02]  /*0dc0*/  IMAD.U32 R13, R23, 0x10000, RZ ;  /* 0x00010000170d7824 */ /* 0x000fe400078e00ff */
[----:B------:R-:W-:Y:S01]  /*0dd0*/  FFMA.FTZ R9, R18, R9, R12 ;  /* 0x0000000912097223 */ /* 0x000fe2000001000c */
[----:B------:R-:W-:Y:S01]  /*0de0*/  LOP3.LUT R19, R19, 0xffff0000, RZ, 0xc0, !PT ;  /* 0xffff000013137812 */ /* 0x000fe200078ec0ff */
[----:B------:R-:W-:Y:S01]  /*0df0*/  FFMA.FTZ R14, R10, R45, R14 ;  /* 0x0000002d0a0e7223 */ /* 0x000fe2000001000e */
[----:B------:R-:W-:Y:S01]  /*0e00*/  LOP3.LUT R10, R23, 0xffff0000, RZ, 0xc0, !PT ;  /* 0xffff0000170a7812 */ /* 0x000fe200078ec0ff */
[----:B------:R-:W-:-:S04]  /*0e10*/  FFMA.FTZ R8, R8, R13, R9 ;  /* 0x0000000d08087223 */ /* 0x000fc80000010009 */
[----:B------:R-:W-:Y:S01]  /*0e20*/  FFMA.FTZ R8, R19, R10, R8 ;  /* 0x0000000a13087223 */ /* 0x000fe20000010008 */
[C---:B----4-:R-:W-:Y:S02]  /*0e30*/  SHF.L.U32 R17, R24.reuse, 0x10, RZ ;  /* 0x0000001018117819 */ /* 0x050fe400000006ff */
[----:B------:R-:W-:Y:S02]  /*0e40*/  LOP3.LUT R24, R24, 0xffff0000, RZ, 0xc0, !PT ;  /* 0xffff000018187812 */ /* 0x000fe400078ec0ff */
[C---:B------:R-:W-:Y:S02]  /*0e50*/  LOP3.LUT R19, R28.reuse, 0xffff0000, RZ, 0xc0, !PT ;  /* 0xffff00001c137812 */ /* 0x040fe400078ec0ff */
[----:B------:R-:W-:Y:S02]  /*0e60*/  SHF.L.U32 R20, R28, 0x10, RZ ;  /* 0x000000101c147819 */ /* 0x000fe400000006ff */
[----:B------:R-:W-:Y:S01]  /*0e70*/  LOP3.LUT R18, R32, 0xffff0000, RZ, 0xc0, !PT ;  /* 0xffff000020127812 */ /* 0x000fe200078ec0ff */
[----:B------:R-:W-:Y:S01]  /*0e80*/  FMUL.FTZ R24, R24, R19 ;  /* 0x0000001318187220 */ /* 0x000fe20000410000 */
[C---:B------:R-:W-:Y:S01]  /*0e90*/  LOP3.LUT R21, R36.reuse, 0xffff0000, RZ, 0xc0, !PT ;  /* 0xffff000024157812 */ /* 0x040fe200078ec0ff */
[----:B------:R-:W-:Y:S01]  /*0ea0*/  IMAD.U32 R19, R36, 0x10000, RZ ;  /* 0x0001000024137824 */ /* 0x000fe200078e00ff */
[----:B------:R-:W-:Y:S01]  /*0eb0*/  SHF.L.U32 R32, R32, 0x10, RZ ;  /* 0x0000001020207819 */ /* 0x000fe200000006ff */
[----:B------:R-:W-:-:S02]  /*0ec0*/  IMAD.U32 R16, R25, 0x10000, RZ ;  /* 0x0001000019107824 */ /* 0x000fc400078e00ff */
[----:B------:R-:W-:Y:S01]  /*0ed0*/  FMUL.FTZ R21, R18, R21 ;  /* 0x0000001512157220 */ /* 0x000fe20000410000 */
[----:B------:R-:W-:Y:S01]  /*0ee0*/  LOP3.LUT R11, R11, 0xffff0000, RZ, 0xc0, !PT ;  /* 0xffff00000b0b7812 */ /* 0x000fe200078ec0ff */
[----:B------:R-:W-:Y:S01]  /*0ef0*/  IMAD.U32 R23, R29, 0x10000, RZ ;  /* 0x000100001d177824 */ /* 0x000fe200078e00ff */
        /* <DEDUP_REMOVED lines=15> */
[----:B------:R-:W-:Y:S01]  /*0ff0*/  IMAD.U32 R17, R38, 0x10000, RZ ;  /* 0x0001000026117824 */ /* 0x000fe200078e00ff */
[----:B------:R-:W-:Y:S01]  /*1000*/  SHF.L.U32 R16, R34, 0x10, RZ ;  /* 0x0000001022107819 */ /* 0x000fe200000006ff */
[----:B------:R-:W-:Y:S01]  /*1010*/  FFMA.FTZ R18, R33, R20, R18 ;  /* 0x0000001421127223 */ /* 0x000fe20000010012 */
[----:B------:R-:W-:Y:S01]  /*1020*/  LOP3.LUT R26, R26, 0xffff0000, RZ, 0xc0, !PT ;  /* 0xffff00001a1a7812 */ /* 0x000fe200078ec0ff */
[----:B------:R-:W-:Y:S01]  /*1030*/  FFMA.FTZ R12, R12, R15, R22 ;  /* 0x0000000f0c0c7223 */ /* 0x000fe20000010016 */
[----:B------:R-:W-:Y:S01]  /*1040*/  LOP3.LUT R13, R30, 0xffff0000, RZ, 0xc0, !PT ;  /* 0xffff00001e0d7812 */ /* 0x000fe200078ec0ff */
[----:B------:R-:W-:Y:S01]  /*1050*/  FFMA.FTZ R16, R16, R17, R18 ;  /* 0x0000001110107223 */ /* 0x000fe20000010012 */
[----:B------:R-:W-:-:S02]  /*1060*/  LOP3.LUT R34, R34, 0xffff0000, RZ, 0xc0, !PT ;  /* 0xffff000022227812 */ /* 0x000fc400078ec0ff */
[----:B------:R-:W-:Y:S01]  /*1070*/  LOP3.LUT R15, R38, 0xffff0000, RZ, 0xc0, !PT ;  /* 0xffff0000260f7812 */ /* 0x000fe200078ec0ff */
[----:B------:R-:W-:Y:S02]  /*1080*/  IMAD.U32 R9, R27, 0x10000, RZ ;  /* 0x000100001b097824 */ /* 0x000fe400078e00ff */
[----:B------:R-:W-:Y:S02]  /*1090*/  IMAD.U32 R14, R31, 0x10000, RZ ;  /* 0x000100001f0e7824 */ /* 0x000fe400078e00ff */
[----:B------:R-:W-:Y:S01]  /*10a0*/  FFMA.FTZ R26, R26, R13, R12 ;  /* 0x0000000d1a1a7223 */ /* 0x000fe2000001000c */
[----:B------:R-:W-:Y:S01]  /*10b0*/  SHF.L.U32 R12, R35, 0x10, RZ ;  /* 0x00000010230c7819 */ /* 0x000fe200000006ff */
[----:B------:R-:W-:Y:S02]  /*10c0*/  IMAD.U32 R13, R39, 0x10000, RZ ;  /* 0x00010000270d7824 */ /* 0x000fe400078e00ff */
[----:B------:R-:W-:Y:S01]  /*10d0*/  FFMA.FTZ R15, R34, R15, R16 ;  /* 0x0000000f220f7223 */ /* 0x000fe20000010010 */
[----:B------:R-:W-:Y:S01]  /*10e0*/  LOP3.LUT R27, R27, 0xffff0000, RZ, 0xc0, !PT ;  /* 0xffff00001b1b7812 */ /* 0x000fe200078ec0ff */
[----:B------:R-:W-:Y:S01]  /*10f0*/  FFMA.FTZ R9, R9, R14, R26 ;  /* 0x0000000e09097223 */ /* 0x000fe2000001001a */
[----:B------:R-:W-:Y:S01]  /*1100*/  LOP3.LUT R10, R31, 0xffff0000, RZ, 0xc0, !PT ;  /* 0xffff00001f0a7812 */ /* 0x000fe200078ec0ff */
[----:B------:R-:W-:Y:S01]  /*1110*/  FFMA.FTZ R12, R12, R13, R15 ;  /* 0x0000000d0c0c7223 */ /* 0x000fe2000001000f */
[----:B------:R-:W-:-:S02]  /*1120*/  LOP3.LUT R35, R35, 0xffff0000, RZ, 0xc0, !PT ;  /* 0xffff000023237812 */ /* 0x000fc400078ec0ff */
[----:B------:R-:W-:Y:S01]  /*1130*/  LOP3.LUT R14, R39, 0xffff0000, RZ, 0xc0, !PT ;  /* 0xffff0000270e7812 */ /* 0x000fe200078ec0ff */
[----:B------:R-:W-:Y:S02]  /*1140*/  FFMA.FTZ R27, R27, R10, R9 ;  /* 0x0000000a1b1b7223 */ /* 0x000fe40000010009 */
[----:B------:R-:W0:Y:S02]  /*1150*/  SHFL.BFLY PT, R10, R11, 0x4, 0x1f ;  /* 0x0c801f000b0a7f89 */ /* 0x000e2400000e0000 */
[----:B------:R-:W-:Y:S02]  /*1160*/  FFMA.FTZ R35, R35, R14, R12 ;  /* 0x0000000e23237223 */ /* 0x000fe4000001000c */
[----:B------:R-:W1:Y:S04]  /*1170*/  SHFL.BFLY PT, R9, R8, 0x4, 0x1f ;  /* 0x0c801f0008097f89 */ /* 0x000e6800000e0000 */
[----:B------:R-:W2:Y:S04]  /*1180*/  SHFL.BFLY PT, R14, R27, 0x4, 0x1f ;  /* 0x0c801f001b0e7f89 */ /* 0x000ea800000e0000 */
[----:B------:R-:W3:Y:S01]  /*1190*/  SHFL.BFLY PT, R16, R35, 0x4, 0x1f ;  /* 0x0c801f0023107f89 */ /* 0x000ee200000e0000 */
[----:B0-----:R-:W-:-:S02]  /*11a0*/  FADD.FTZ R10, R11, R10 ;  /* 0x0000000a0b0a7221 */ /* 0x001fc40000010000 */
[----:B-1----:R-:W-:-:S03]  /*11b0*/  FADD.FTZ R12, R8, R9 ;  /* 0x00000009080c7221 */ /* 0x002fc60000010000 */
[----:B------:R-:W0:Y:S01]  /*11c0*/  SHFL.BFLY PT, R9, R10, 0x2, 0x1f ;  /* 0x0c401f000a097f89 */ /* 0x000e2200000e0000 */
[----:B--2---:R-:W-:Y:S02]  /*11d0*/  FADD.FTZ R14, R27, R14 ;  /* 0x0000000e1b0e7221 */ /* 0x004fe40000010000 */
[----:B---3--:R-:W-:Y:S01]  /*11e0*/  FADD.FTZ R16, R35, R16 ;  /* 0x0000001023107221 */ /* 0x008fe20000010000 */
[----:B------:R-:W1:Y:S04]  /*11f0*/  SHFL.BFLY PT, R13, R12, 0x2, 0x1f ;  /* 0x0c401f000c0d7f89 */ /* 0x000e6800000e0000 */
[----:B------:R-:W2:Y:S04]  /*1200*/  SHFL.BFLY PT, R11, R14, 0x2, 0x1f ;  /* 0x0c401f000e0b7f89 */ /* 0x000ea800000e0000 */
[----:B------:R-:W3:Y:S01]  /*1210*/  SHFL.BFLY PT, R17, R16, 0x2, 0x1f ;  /* 0x0c401f0010117f89 */ /* 0x000ee200000e0000 */
[----:B------:R-:W-:Y:S01]  /*1220*/  @P0 SHF.R.S32.HI R8, RZ, 0x1f, R57 ;  /* 0x0000001fff080819 */ /* 0x000fe20000011439 */
[----:B0-----:R-:W-:-:S03]  /*1230*/  FADD.FTZ R9, R10, R9 ;  /* 0x000000090a097221 */ /* 0x001fc60000010000 */
[----:B------:R-:W-:Y:S01]  /*1240*/  @P0 LEA.HI R57, R8, R57, RZ, 0x7 ;  /* 0x0000003908390211 */ /* 0x000fe200078f38ff */
[----:B-1----:R-:W-:Y:S02]  /*1250*/  FADD.FTZ R13, R12, R13 ;  /* 0x0000000d0c0d7221 */ /* 0x002fe40000010000 */
[----:B------:R-:W0:Y:S01]  /*1260*/  SHFL.BFLY PT, R12, R9, 0x1, 0x1f ;  /* 0x0c201f00090c7f89 */ /* 0x000e2200000e0000 */
[----:B--2---:R-:W-:Y:S02]  /*1270*/  FADD.FTZ R15, R14, R11 ;  /* 0x0000000b0e0f7221 */ /* 0x004fe40000010000 */
[----:B---3--:R-:W-:Y:S01]  /*1280*/  FADD.FTZ R17, R16, R17 ;  /* 0x0000001110117221 */ /* 0x008fe20000010000 */
[----:B------:R-:W1:Y:S01]  /*1290*/  SHFL.BFLY PT, R14, R13, 0x1, 0x1f ;  /* 0x0c201f000d0e7f89 */ /* 0x000e6200000e0000 */
[----:B------:R-:W-:-:S03]  /*12a0*/  IMAD.MOV.U32 R8, RZ, RZ, RZ ;  /* 0x000000ffff087224 */ /* 0x000fc600078e00ff */
[----:B------:R-:W2:Y:S04]  /*12b0*/  SHFL.BFLY PT, R16, R15, 0x1, 0x1f ;  /* 0x0c201f000f107f89 */ /* 0x000ea800000e0000 */
[----:B------:R-:W3:Y:S01]  /*12c0*/  SHFL.BFLY PT, R18, R17, 0x1, 0x1f ;  /* 0x0c201f0011127f89 */ /* 0x000ee200000e0000 */
[----:B------:R-:W-:Y:S01]  /*12d0*/  @P0 LOP3.LUT R8, R57, 0xffffff80, RZ, 0xc0, !PT ;  /* 0xffffff8039080812 */ /* 0x000fe200078ec0ff */
[----:B------:R-:W-:Y:S01]  /*12e0*/  IMAD.SHL.U32 R11, R5, 0x2000, RZ ;  /* 0x00002000050b7824 */ /* 0x000fe200078e00ff */
[----:B------:R-:W-:Y:S02]  /*12f0*/  SHF.L.U32 R19, R4, 0x2, RZ ;  /* 0x0000000204137819 */ /* 0x000fe400000006ff */
[----:B------:R-:W-:Y:S02]  /*1300*/  SHF.L.U32 R10, R8, 0x6, RZ ;  /* 0x00000006080a7819 */ /* 0x000fe400000006ff */
[----:B------:R-:W-:-:S02]  /*1310*/  ISETP.NE.AND P5, PT, R55, RZ, PT ;  /* 0x000000ff3700720c */ /* 0x000fc40003fa5270 */
[----:B------:R-:W-:Y:S02]  /*1320*/  SHF.R.S32.HI R20, RZ, 0x1f, R10 ;  /* 0x0000001fff147819 */ /* 0x000fe4000001140a */
[--C-:B------:R-:W-:Y:S02]  /*1330*/  IADD3 R10, P0, P3, R10, R19, R11.reuse ;  /* 0x000000130a0a7210 */ /* 0x100fe40007b1e00b */
[----:B------:R-:W-:Y:S02]  /*1340*/  SHF.R.S32.HI R11, RZ, 0x1f, R11 ;  /* 0x0000001fff0b7819 */ /* 0x000fe4000001140b */
[----:B------:R-:W-:Y:S01]  /*1350*/  SHF.R.S32.HI R19, RZ, 0x1f, R19 ;  /* 0x0000001fff137819 */ /* 0x000fe20000011413 */
[----:B------:R-:W-:Y:S03]  /*1360*/  BSSY B0, `(.L_x_1787) ;  /* 0x0000023000007945 */ /* 0x000fe60003800000 */
[----:B------:R-:W-:Y:S01]  /*1370*/  IADD3.X R11, R20, R19, R11, P0, P3 ;  /* 0x00000013140b7210 */ /* 0x000fe200007e640b */
[----:B0-----:R-:W-:-:S02]  /*1380*/  FADD.FTZ R19, R9, R12 ;  /* 0x0000000c09137221 */ /* 0x001fc40000010000 */
[----:B------:R-:W-:Y:S01]  /*1390*/  IMAD R9, R40, c[0x0][0x220], RZ ;  /* 0x0000880028097a24 */ /* 0x000fe200078e02ff */
[-C--:B------:R-:W-:Y:S01]  /*13a0*/  ISETP.GE.AND P4, PT, R58, R51.reuse, PT ;  /* 0x000000333a00720c */ /* 0x080fe20003f86270 */
[----:B-1----:R-:W-:Y:S01]  /*13b0*/  FADD.FTZ R20, R13, R14 ;  /* 0x0000000e0d147221 */ /* 0x002fe20000010000 */
[-C--:B------:R-:W-:Y:S01]  /*13c0*/  ISETP.GE.AND P3, PT, R56, R51.reuse, PT ;  /* 0x000000333800720c */ /* 0x080fe20003f66270 */
[----:B--2---:R-:W-:Y:S01]  /*13d0*/  FADD.FTZ R16, R15, R16 ;  /* 0x000000100f107221 */ /* 0x004fe20000010000 */
[----:B------:R-:W-:Y:S01]  /*13e0*/  ISETP.GE.AND P0, PT, R54, R51, PT ;  /* 0x000000333600720c */ /* 0x000fe20003f06270 */
[C---:B------:R-:W-:Y:S02]  /*13f0*/  IMAD R21, R6.reuse, c[0x0][0x224], R9 ;  /* 0x0000890006157a24 */ /* 0x040fe400078e0209 */
[----:B------:R-:W-:-:S04]  /*1400*/  IMAD.WIDE.U32 R10, R6, c[0x0][0x220], R10 ;  /* 0x00008800060a7a25 */ /* 0x000fc800078e000a */
[----:B---3--:R-:W-:Y:S01]  /*1410*/  FADD.FTZ R18, R17, R18 ;  /* 0x0000001211127221 */ /* 0x008fe20000010000 */
[----:B------:R-:W-:Y:S05]  /*1420*/  @P5 BRA `(.L_x_1788) ;  /* 0x0000016000005947 */ /* 0x000fea0003800000 */
[----:B------:R-:W-:Y:S01]  /*1430*/  SHF.R.S32.HI R14, RZ, 0x1f, R8 ;  /* 0x0000001fff0e7819 */ /* 0x000fe20000011408 */
[----:B------:R-:W-:Y:S01]  /*1440*/  IMAD R9, R40, c[0x0][0x1c8], RZ ;  /* 0x0000720028097a24 */ /* 0x000fe200078e02ff */
[C---:B------:R-:W-:Y:S02]  /*1450*/  IADD3 R12, P5, R7.reuse, R8, RZ ;  /* 0x00000008070c7210 */ /* 0x040fe40007fbe0ff */
[----:B------:R-:W-:Y:S01]  /*1460*/  FSEL R15, R20, RZ, !P4 ;  /* 0x000000ff140f7208 */ /* 0x000fe20006000000 */
[----:B------:R-:W-:Y:S01]  /*1470*/  IMAD R9, R6, c[0x0][0x1cc], R9 ;  /* 0x0000730006097a24 */ /* 0x000fe200078e0209 */
[----:B------:R-:W-:Y:S02]  /*1480*/  LEA.HI.X.SX32 R13, R7, R14, 0x1, P5 ;  /* 0x0000000e070d7211 */ /* 0x000fe400028f0eff */
[----:B------:R-:W-:-:S03]  /*1490*/  FSEL R17, R16, RZ, !P3 ;  /* 0x000000ff10117208 */ /* 0x000fc60005800000 */
[----:B------:R-:W-:-:S04]  /*14a0*/  IMAD.WIDE.U32 R12, R6, c[0x0][0x1c8], R12 ;  /* 0x00007200060c7a25 */ /* 0x000fc800078e000c */
[----:B------:R-:W-:Y:S02]  /*14b0*/  IMAD.IADD R13, R13, 0x1, R9 ;  /* 0x000000010d0d7824 */ /* 0x000fe400078e0209 */
[----:B------:R-:W-:Y:S02]  /*14c0*/  IMAD R9, R43, c[0x0][0x1d0], RZ ;  /* 0x000074002b097a24 */ /* 0x000fe400078e02ff */
[----:B------:R-:W-:-:S04]  /*14d0*/  IMAD.WIDE.U32 R12, R50, c[0x0][0x1d0], R12 ;  /* 0x00007400320c7a25 */ /* 0x000fc800078e000c */
[----:B------:R-:W-:Y:S01]  /*14e0*/  IMAD R9, R50, c[0x0][0x1d4], R9 ;  /* 0x0000750032097a24 */ /* 0x000fe200078e0209 */
[----:B------:R-:W-:-:S04]  /*14f0*/  IADD3 R41, P5, R41, R12, RZ ;  /* 0x0000000c29297210 */ /* 0x000fc80007fbe0ff */
[----:B------:R-:W-:Y:S02]  /*1500*/  IADD3.X R42, R42, R13, R9, P5, !PT ;  /* 0x0000000d2a2a7210 */ /* 0x000fe40002ffe409 */
[----:B------:R-:W-:Y:S02]  /*1510*/  LEA R12, P5, R41, c[0x0][0x1b0], 0x2 ;  /* 0x00006c00290c7a11 */ /* 0x000fe400078a10ff */
[----:B------:R-:W-:Y:S02]  /*1520*/  FSEL R9, R19, RZ, !P2 ;  /* 0x000000ff13097208 */ /* 0x000fe40005000000 */
[----:B------:R-:W-:Y:S02]  /*1530*/  LEA.HI.X R13, R41, c[0x0][0x1b4], R42, 0x2, P5 ;  /* 0x00006d00290d7a11 */ /* 0x000fe400028f142a */
[----:B------:R-:W-:-:S03]  /*1540*/  FSEL R19, R18, RZ, !P0 ;  /* 0x000000ff12137208 */ /* 0x000fc60004000000 */
[----:B------:R0:W-:Y:S04]  /*1550*/  STG.E [R12.64], R9 ;  /* 0x000000090c007986 */ /* 0x0001e8000c101904 */
[----:B------:R0:W-:Y:S04]  /*1560*/  STG.E [R12.64+0x80], R15 ;  /* 0x0000800f0c007986 */ /* 0x0001e8000c101904 */
[----:B------:R0:W-:Y:S04]  /*1570*/  STG.E [R12.64+0x100], R17 ;  /* 0x000100110c007986 */ /* 0x0001e8000c101904 */
[----:B------:R0:W-:Y:S02]  /*1580*/  STG.E [R12.64+0x180], R19 ;  /* 0x000180130c007986 */ /* 0x0001e4000c101904 */
.L_x_1788:
[----:B------:R-:W-:Y:S05]  /*1590*/  BSYNC B0 ;  /* 0x0000000000007941 */ /* 0x000fea0003800000 */
.L_x_1787:
        /* <DEDUP_REMOVED lines=18> */
[--C-:B------:R-:W-:Y:S01]  /*16c0*/  IADD3 R10, P1, P2, R8, R7, R4.reuse ;  /* 0x00000007080a7210 */ /* 0x100fe20007a3e004 */
[----:B------:R-:W-:Y:S01]  /*16d0*/  IMAD R43, R43, c[0x0][0x200], RZ ;  /* 0x000080002b2b7a24 */ /* 0x000fe200078e02ff */
[----:B------:R-:W-:Y:S01]  /*16e0*/  SHF.R.S32.HI R2, RZ, 0x1f, R7 ;  /* 0x0000001fff027819 */ /* 0x000fe20000011407 */
[----:B------:R-:W-:Y:S01]  /*16f0*/  IMAD R7, R40, c[0x0][0x1f8], RZ ;  /* 0x00007e0028077a24 */ /* 0x000fe200078e02ff */
[----:B------:R-:W-:Y:S02]  /*1700*/  SHF.R.S32.HI R9, RZ, 0x1f, R4 ;  /* 0x0000001fff097819 */ /* 0x000fe40000011404 */
[----:B------:R-:W-:Y:S01]  /*1710*/  SHF.R.S32.HI R8, RZ, 0x1f, R8 ;  /* 0x0000001fff087819 */ /* 0x000fe20000011408 */
[----:B------:R-:W-:-:S03]  /*1720*/  IMAD R7, R6, c[0x0][0x1fc], R7 ;  /* 0x00007f0006077a24 */ /* 0x000fc600078e0207 */
[----:B------:R-:W-:Y:S01]  /*1730*/  IADD3.X R11, R8, R2, R9, P1, P2 ;  /* 0x00000002080b7210 */ /* 0x000fe20000fe4409 */
[C---:B-----5:R-:W-:Y:S01]  /*1740*/  FMUL.FTZ R2, R52.reuse, 1.4426950216293334961 ;  /* 0x3fb8aa3b34027820 */ /* 0x060fe20000410000 */
        /* <DEDUP_REMOVED lines=10> */
.L_x_1790:
[----:B------:R-:W-:Y:S05]  /*17f0*/  BSYNC B0 ;  /* 0x0000000000007941 */ /* 0x000fea0003800000 */
.L_x_1789:
        /* <DEDUP_REMOVED lines=14> */
.L_x_1791:
        /* <DEDUP_REMOVED lines=10> */
.L_x_1857:


//--------------------- .nv.shared._ZN7cutlass13device_kernelIN5flash19enable_sm80_to_sm89INS1_16FlashAttnBwdSm80INS1_25CollectiveMainloopBwdSm80ILi2ELi2EN4cute5tupleIJNS5_1CILi64EEENS7_ILi128EEES8_EEENS_10bfloat16_tEfNS_4arch4Sm80ELb0ELb0ELb0ELb0ELb0ELb0ELb0ELb0ELi2ELi2ELi4ELi2ELb1EEENS1_21CollectiveEpilogueBwdISA_SB_SD_Li256ELb0ELb0ELi2EEENS1_19SingleTileSchedulerILb0ELb0ELb0ELi128EEEEEEEEEvNT_6ParamsE --------------------------
	.section	.nv.shared._ZN7cutlass13device_kernelIN5flash19enable_sm80_to_sm89INS1_16FlashAttnBwdSm80INS1_25CollectiveMainloopBwdSm80ILi2ELi2EN4cute5tupleIJNS5_1CILi64EEENS7_ILi128EEES8_EEENS_10bfloat16_tEfNS_4arch4Sm80ELb0ELb0ELb0ELb0ELb0ELb0ELb0ELb0ELi2ELi2ELi4ELi2ELb1EEENS1_21CollectiveEpilogueBwdISA_SB_SD_Li256ELb0ELb0ELi2EEENS1_19SingleTileSchedulerILb0ELb0ELb0ELi128EEEEEEEEEvNT_6ParamsE,"aw",@nobits
	.sectionflags	@""
	.align	16


//--------------------- .nv.global                --------------------------
	.section	.nv.global,"aw",@nobits
.nv.global:
	.type		_ZN65_INTERNAL_ebbe5436_29_flash_bwd_hdim64_bf16_sm80_cu_49158569_28934cute1_E,@object
	.size		_ZN65_INTERNAL_ebbe5436_29_flash_bwd_hdim64_bf16_sm80_cu_49158569_28934cute1_E,(_ZN65_INTERNAL_ebbe5436_29_flash_bwd_hdim64_bf16_sm80_cu_49158569_28934cuda3std3__45__cpo6cbeginE - _ZN65_INTERNAL_ebbe5436_29_flash_bwd_hdim64_bf16_sm80_cu_49158569_28934cute1_E)
_ZN65_INTERNAL_ebbe5436_29_flash_bwd_hdim64_bf16_sm80_cu_49158569_28934cute1_E:
	.zero		1
	.type		_ZN65_INTERNAL_ebbe5436_29_flash_bwd_hdim64_bf16_sm80_cu_49158569_28934cuda3std3__45__cpo6cbeginE,@object
	.size		_ZN65_INTERNAL_ebbe5436_29_flash_bwd_hdim64_bf16_sm80_cu_49158569_28934cuda3std3__45__cpo6cbeginE,(_ZN65_INTERNAL_ebbe5436_29_flash_bwd_hdim64_bf16_sm80_cu_49158569_28934cuda3std3__48in_placeE - _ZN65_INTERNAL_ebbe5436_29_flash_bwd_hdim64_bf16_sm80_cu_49158569_28934cuda3std3__45__cpo6cbeginE)
_ZN65_INTERNAL_ebbe5436_29_flash_bwd_hdim64_bf16_sm80_cu_49158569_28934cuda3std3__45__cpo6cbeginE:
	.zero		1
	.type		_ZN65_INTERNAL_ebbe5436_29_flash_bwd_hdim64_bf16_sm80_cu_49158569_28934cuda3std3__48in_placeE,@object
	.size		_ZN65_INTERNAL_ebbe5436_29_flash_bwd_hdim64_bf16_sm80_cu_49158569_28934cuda3std3__48in_placeE,(_ZN65_INTERNAL_ebbe5436_29_flash_bwd_hdim64_bf16_sm80_cu_49158569_28934cuda3std6ranges3__45__cpo9iter_moveE - _ZN65_INTERNAL_ebbe5436_29_flash_bwd_hdim64_bf16_sm80_cu_49158569_28934cuda3std3__48in_placeE)
_ZN65_INTERNAL_ebbe5436_29_flash_bwd_hdim64_bf16_sm80_cu_49158569_28934cuda3std3__48in_placeE:
	.zero		1
	.type		_ZN65_INTERNAL_ebbe5436_29_flash_bwd_hdim64_bf16_sm80_cu_49158569_28934cuda3std6ranges3__45__cpo9iter_moveE,@object
	.size		_ZN65_INTERNAL_ebbe5436_29_flash_bwd_hdim64_bf16_sm80_cu_49158569_28934cuda3std6ranges3__45__cpo9iter_moveE,(_ZN65_INTERNAL_ebbe5436_29_flash_bwd_hdim64_bf16_sm80_cu_49158569_28934cuda3std3__45__cpo5beginE - _ZN65_INTERNAL_ebbe5436_29_flash_bwd_hdim64_bf16_sm80_cu_49158569_28934cuda3std6ranges3__45__cpo9iter_moveE)
_ZN65_INTERNAL_ebbe5436_29_flash_bwd_hdim64_bf16_sm80_cu_49158569_28934cuda3std6ranges3__45__cpo9iter_moveE:
	.zero		1
	.type		_ZN65_INTERNAL_ebbe5436_29_flash_bwd_hdim64_bf16_sm80_cu_49158569_28934cuda3std3__45__cpo5beginE,@object
	.size		_ZN65_INTERNAL_ebbe5436_29_flash_bwd_hdim64_bf16_sm80_cu_49158569_28934cuda3std3__45__cpo5beginE,(_ZN65_INTERNAL_ebbe5436_29_flash_bwd_hdim64_bf16_sm80_cu_49158569_28934cuda3std3__467_GLOBAL__N__ebbe5436_29_flash_bwd_hdim64_bf16_sm80_cu_49158569_28936ignoreE - _ZN65_INTERNAL_ebbe5436_29_flash_bwd_hdim64_bf16_sm80_cu_49158569_28934cuda3std3__45__cpo5beginE)
_ZN65_INTERNAL_ebbe5436_29_flash_bwd_hdim64_bf16_sm80_cu_49158569_28934cuda3std3__45__cpo5beginE:
	.zero		1
	.type		_ZN65_INTERNAL_ebbe5436_29_flash_bwd_hdim64_bf16_sm80_cu_49158569_28934cuda3std3__467_GLOBAL__N__ebbe5436_29_flash_bwd_hdim64_bf16_sm80_cu_49158569_28936ignoreE,@object
	.size		_ZN65_INTERNAL_ebbe5436_29_flash_bwd_hdim64_bf16_sm80_cu_49158569_28934cuda3std3__467_GLOBAL__N__ebbe5436_29_flash_bwd_hdim64_bf16_sm80_cu_49158569_28936ignoreE,(_ZN65_INTERNAL_ebbe5436_29_flash_bwd_hdim64_bf16_sm80_cu_49158569_28934cute7productE - _ZN65_INTERNAL_ebbe5436_29_flash_bwd_hdim64_bf16_sm80_cu_49158569_28934cuda3std3__467_GLOBAL__N__ebbe5436_29_flash_bwd_hdim64_bf16_sm80_cu_49158569_28936ignoreE)
_ZN65_INTERNAL_ebbe5436_29_flash_bwd_hdim64_bf16_sm80_cu_49158569_28934cuda3std3__467_GLOBAL__N__ebbe5436_29_flash_bwd_hdim64_bf16_sm80_cu_49158569_28936ignoreE:
	.zero		1
	.type		_ZN65_INTERNAL_ebbe5436_29_flash_bwd_hdim64_bf16_sm80_cu_49158569_28934cute7productE,@object
	.size		_ZN65_INTERNAL_ebbe5436_29_flash_bwd_hdim64_bf16_sm80_cu_49158569_28934cute7productE,(_ZN65_INTERNAL_ebbe5436_29_flash_bwd_hdim64_bf16_sm80_cu_49158569_28934cuda3std3__45__cpo3endE - _ZN65_INTERNAL_ebbe5436_29_flash_bwd_hdim64_bf16_sm80_cu_49158569_28934cute7productE)
_ZN65_INTERNAL_ebbe5436_29_flash_bwd_hdim64_bf16_sm80_cu_49158569_28934cute7productE:
	.zero		1
	.type		_ZN65_INTERNAL_ebbe5436_29_flash_bwd_hdim64_bf16_sm80_cu_49158569_28934cuda3std3__45__cpo3endE,@object
	.size		_ZN65_INTERNAL_ebbe5436_29_flash_bwd_hdim64_bf16_sm80_cu_49158569_28934cuda3std3__45__cpo3endE,(_ZN65_INTERNAL_ebbe5436_29_flash_bwd_hdim64_bf16_sm80_cu_49158569_28934cuda3std3__419piecewise_constructE - _ZN65_INTERNAL_ebbe5436_29_flash_bwd_hdim64_bf16_sm80_cu_49158569_28934cuda3std3__45__cpo3endE)
_ZN65_INTERNAL_ebbe5436_29_flash_bwd_hdim64_bf16_sm80_cu_49158569_28934cuda3std3__45__cpo3endE:
	.zero		1
	.type		_ZN65_INTERNAL_ebbe5436_29_flash_bwd_hdim64_bf16_sm80_cu_49158569_28934cuda3std3__419piecewise_constructE,@object
	.size		_ZN65_INTERNAL_ebbe5436_29_flash_bwd_hdim64_bf16_sm80_cu_49158569_28934cuda3std3__419piecewise_constructE,(_ZN65_INTERNAL_ebbe5436_29_flash_bwd_hdim64_bf16_sm80_cu_49158569_28934cuda3std3__45__cpo4cendE - _ZN65_INTERNAL_ebbe5436_29_flash_bwd_hdim64_bf16_sm80_cu_49158569_28934cuda3std3__419piecewise_constructE)
_ZN65_INTERNAL_ebbe5436_29_flash_bwd_hdim64_bf16_sm80_cu_49158569_28934cuda3std3__419piecewise_constructE:
	.zero		1
	.type		_ZN65_INTERNAL_ebbe5436_29_flash_bwd_hdim64_bf16_sm80_cu_49158569_28934cuda3std3__45__cpo4cendE,@object
	.size		_ZN65_INTERNAL_ebbe5436_29_flash_bwd_hdim64_bf16_sm80_cu_49158569_28934cuda3std3__45__cpo4cendE,(_ZN65_INTERNAL_ebbe5436_29_flash_bwd_hdim64_bf16_sm80_cu_49158569_28934cuda3std6ranges3__45__cpo4swapE - _ZN65_INTERNAL_ebbe5436_29_flash_bwd_hdim64_bf16_sm80_cu_49158569_28934cuda3std3__45__cpo4cendE)
_ZN65_INTERNAL_ebbe5436_29_flash_bwd_hdim64_bf16_sm80_cu_49158569_28934cuda3std3__45__cpo4cendE:
	.zero		1
	.type		_ZN65_INTERNAL_ebbe5436_29_flash_bwd_hdim64_bf16_sm80_cu_49158569_28934cuda3std6ranges3__45__cpo4swapE,@object
	.size		_ZN65_INTERNAL_ebbe5436_29_flash_bwd_hdim64_bf16_sm80_cu_49158569_28934cuda3std6ranges3__45__cpo4swapE,(.L_7 - _ZN65_INTERNAL_ebbe5436_29_flash_bwd_hdim64_bf16_sm80_cu_49158569_28934cuda3std6ranges3__45__cpo4swapE)
_ZN65_INTERNAL_ebbe5436_29_flash_bwd_hdim64_bf16_sm80_cu_49158569_28934cuda3std6ranges3__45__cpo4swapE:
	.zero		1
.L_7:


//--------------------- .nv.shared._ZN7cutlass13device_kernelIN5flash19enable_sm80_to_sm89INS1_16FlashAttnBwdSm80INS1_25CollectiveMainloopBwdSm80ILi2ELi2EN4cute5tupleIJNS5_1CILi64EEENS7_ILi128EEES8_EEENS_10bfloat16_tEfNS_4arch4Sm80ELb0ELb0ELb0ELb0ELb1ELb0ELb0ELb0ELi2ELi2ELi4ELi2ELb1EEENS1_21CollectiveEpilogueBwdISA_SB_SD_Li256ELb0ELb0ELi2EEENS1_19SingleTileSchedulerILb0ELb0ELb0ELi128EEEEEEEEEvNT_6ParamsE --------------------------
	.section	.nv.shared._ZN7cutlass13device_kernelIN5flash19enable_sm80_to_sm89INS1_16FlashAttnBwdSm80INS1_25CollectiveMainloopBwdSm80ILi2ELi2EN4cute5tupleIJNS5_1CILi64EEENS7_ILi128EEES8_EEENS_10bfloat16_tEfNS_4arch4Sm80ELb0ELb0ELb0ELb0ELb1ELb0ELb0ELb0ELi2ELi2ELi4ELi2ELb1EEENS1_21CollectiveEpilogueBwdISA_SB_SD_Li256ELb0ELb0ELi2EEENS1_19SingleTileSchedulerILb0ELb0ELb0ELi128EEEEEEEEEvNT_6ParamsE,"aw",@nobits
	.sectionflags	@""
	.align	16


//--------------------- .nv.shared._ZN7cutlass13device_kernelIN5flash19enable_sm80_to_sm89INS1_16FlashAttnBwdSm80INS1_25CollectiveMainloopBwdSm80ILi2ELi2EN4cute5tupleIJNS5_1CILi64EEENS7_ILi128EEES8_EEENS_10bfloat16_tEfNS_4arch4Sm80ELb0ELb0ELb0ELb0ELb0ELb0ELb0ELb0ELi2ELi2ELi4ELi2ELb1EEENS1_24CollectiveEpilogueBwdGQAISA_fSD_Li256ELb0ELb0EEENS1_19SingleTileSchedulerILb0ELb0ELb0ELi128EEEEEEEEEvNT_6ParamsE --------------------------
	.section	.nv.shared._ZN7cutlass13device_kernelIN5flash19enable_sm80_to_sm89INS1_16FlashAttnBwdSm80INS1_25CollectiveMainloopBwdSm80ILi2ELi2EN4cute5tupleIJNS5_1CILi64EEENS7_ILi128EEES8_EEENS_10bfloat16_tEfNS_4arch4Sm80ELb0ELb0ELb0ELb0ELb0ELb0ELb0ELb0ELi2ELi2ELi4ELi2ELb1EEENS1_24CollectiveEpilogueBwdGQAISA_fSD_Li256ELb0ELb0EEENS1_19SingleTileSchedulerILb0ELb0ELb0ELi128EEEEEEEEEvNT_6ParamsE,"aw",@nobits
	.sectionflags	@""
	.align	16


//--------------------- .nv.shared._ZN7cutlass13device_kernelIN5flash19enable_sm80_to_sm89INS1_16FlashAttnBwdSm80INS1_25CollectiveMainloopBwdSm80ILi2ELi2EN4cute5tupleIJNS5_1CILi64EEENS7_ILi128EEES8_EEENS_10bfloat16_tEfNS_4arch4Sm80ELb0ELb0ELb0ELb0ELb1ELb0ELb0ELb0ELi2ELi2ELi4ELi2ELb1EEENS1_24CollectiveEpilogueBwdGQAISA_fSD_Li256ELb0ELb1EEENS1_19SingleTileSchedulerILb0ELb0ELb0ELi128EEEEEEEEEvNT_6ParamsE --------------------------
	.section	.nv.shared._ZN7cutlass13device_kernelIN5flash19enable_sm80_to_sm89INS1_16FlashAttnBwdSm80INS1_25CollectiveMainloopBwdSm80ILi2ELi2EN4cute5tupleIJNS5_1CILi64EEENS7_ILi128EEES8_EEENS_10bfloat16_tEfNS_4arch4Sm80ELb0ELb0ELb0ELb0ELb1ELb0ELb0ELb0ELi2ELi2ELi4ELi2ELb1EEENS1_24CollectiveEpilogueBwdGQAISA_fSD_Li256ELb0ELb1EEENS1_19SingleTileSchedulerILb0ELb0ELb0ELi128EEEEEEEEEvNT_6ParamsE,"aw",@nobits
	.sectionflags	@""
	.align	16


//--------------------- .nv.shared._ZN7cutlass13device_kernelIN5flash19enable_sm80_to_sm89INS1_16FlashAttnBwdSm80INS1_25CollectiveMainloopBwdSm80ILi2ELi2EN4cute5tupleIJNS5_1CILi64EEENS7_ILi128EEES8_EEENS_10bfloat16_tEfNS_4arch4Sm80ELb0ELb0ELb0ELb1ELb0ELb0ELb0ELb0ELi2ELi2ELi4ELi2ELb1EEENS1_21CollectiveEpilogueBwdISA_SB_SD_Li256ELb1ELb0ELi2EEENS1_19SingleTileSchedulerILb1ELb0ELb0ELi128EEEEEEEEEvNT_6ParamsE --------------------------
	.section	.nv.shared._ZN7cutlass13device_kernelIN5flash19enable_sm80_to_sm89INS1_16FlashAttnBwdSm80INS1_25CollectiveMainloopBwdSm80ILi2ELi2EN4cute5tupleIJNS5_1CILi64EEENS7_ILi128EEES8_EEENS_10bfloat16_tEfNS_4arch4Sm80ELb0ELb0ELb0ELb1ELb0ELb0ELb0ELb0ELi2ELi2ELi4ELi2ELb1EEENS1_21CollectiveEpilogueBwdISA_SB_SD_Li256ELb1ELb0ELi2EEENS1_19SingleTileSchedulerILb1ELb0ELb0ELi128EEEEEEEEEvNT_6ParamsE,"aw",@nobits
	.sectionflags	@""
	.align	16


//--------------------- .nv.shared._ZN7cutlass13device_kernelIN5flash19enable_sm80_to_sm89INS1_16FlashAttnBwdSm80INS1_25CollectiveMainloopBwdSm80ILi2ELi2EN4cute5tupleIJNS5_1CILi64EEENS7_ILi128EEES8_EEENS_10bfloat16_tEfNS_4arch4Sm80ELb0ELb0ELb0ELb1ELb1ELb0ELb0ELb0ELi2ELi2ELi4ELi2ELb1EEENS1_21CollectiveEpilogueBwdISA_SB_SD_Li256ELb1ELb0ELi2EEENS1_19SingleTileSchedulerILb1ELb0ELb0ELi128EEEEEEEEEvNT_6ParamsE --------------------------
	.section	.nv.shared._ZN7cutlass13device_kernelIN5flash19enable_sm80_to_sm89INS1_16FlashAttnBwdSm80INS1_25CollectiveMainloopBwdSm80ILi2ELi2EN4cute5tupleIJNS5_1CILi64EEENS7_ILi128EEES8_EEENS_10bfloat16_tEfNS_4arch4Sm80ELb0ELb0ELb0ELb1ELb1ELb0ELb0ELb0ELi2ELi2ELi4ELi2ELb1EEENS1_21CollectiveEpilogueBwdISA_SB_SD_Li256ELb1ELb0ELi2EEENS1_19SingleTileSchedulerILb1ELb0ELb0ELi128EEEEEEEEEvNT_6ParamsE,"aw",@nobits
	.sectionflags	@""
	.align	16


//--------------------- .nv.shared._ZN7cutlass13device_kernelIN5flash19enable_sm80_to_sm89INS1_16FlashAttnBwdSm80INS1_25CollectiveMainloopBwdSm80ILi2ELi2EN4cute5tupleIJNS5_1CILi64EEENS7_ILi128EEES8_EEENS_10bfloat16_tEfNS_4arch4Sm80ELb0ELb0ELb0ELb1ELb0ELb0ELb0ELb0ELi2ELi2ELi4ELi2ELb1EEENS1_24CollectiveEpilogueBwdGQAISA_fSD_Li256ELb1ELb0EEENS1_19SingleTileSchedulerILb1ELb0ELb0ELi128EEEEEEEEEvNT_6ParamsE --------------------------
	.section	.nv.shared._ZN7cutlass13device_kernelIN5flash19enable_sm80_to_sm89INS1_16FlashAttnBwdSm80INS1_25CollectiveMainloopBwdSm80ILi2ELi2EN4cute5tupleIJNS5_1CILi64EEENS7_ILi128EEES8_EEENS_10bfloat16_tEfNS_4arch4Sm80ELb0ELb0ELb0ELb1ELb0ELb0ELb0ELb0ELi2ELi2ELi4ELi2ELb1EEENS1_24CollectiveEpilogueBwdGQAISA_fSD_Li256ELb1ELb0EEENS1_19SingleTileSchedulerILb1ELb0ELb0ELi128EEEEEEEEEvNT_6ParamsE,"aw",@nobits
	.sectionflags	@""
	.align	16


//--------------------- .nv.shared._ZN7cutlass13device_kernelIN5flash19enable_sm80_to_sm89INS1_16FlashAttnBwdSm80INS1_25CollectiveMainloopBwdSm80ILi2ELi2EN4cute5tupleIJNS5_1CILi64EEENS7_ILi128EEES8_EEENS_10bfloat16_tEfNS_4arch4Sm80ELb0ELb0ELb0ELb1ELb1ELb0ELb0ELb0ELi2ELi2ELi4ELi2ELb1EEENS1_24CollectiveEpilogueBwdGQAISA_fSD_Li256ELb1ELb1EEENS1_19SingleTileSchedulerILb1ELb0ELb0ELi128EEEEEEEEEvNT_6ParamsE --------------------------
	.section	.nv.shared._ZN7cutlass13device_kernelIN5flash19enable_sm80_to_sm89INS1_16FlashAttnBwdSm80INS1_25CollectiveMainloopBwdSm80ILi2ELi2EN4cute5tupleIJNS5_1CILi64EEENS7_ILi128EEES8_EEENS_10bfloat16_tEfNS_4arch4Sm80ELb0ELb0ELb0ELb1ELb1ELb0ELb0ELb0ELi2ELi2ELi4ELi2ELb1EEENS1_24CollectiveEpilogueBwdGQAISA_fSD_Li256ELb1ELb1EEENS1_19SingleTileSchedulerILb1ELb0ELb0ELi128EEEEEEEEEvNT_6ParamsE,"aw",@nobits
	.sectionflags	@""
	.align	16


//--------------------- .nv.shared._ZN7cutlass13device_kernelIN5flash19enable_sm80_to_sm89INS1_16FlashAttnBwdSm80INS1_25CollectiveMainloopBwdSm80ILi2ELi2EN4cute5tupleIJNS5_1CILi64EEENS7_ILi128EEES8_EEENS_10bfloat16_tEfNS_4arch4Sm80ELb0ELb1ELb0ELb0ELb0ELb0ELb0ELb0ELi2ELi2ELi4ELi2ELb1EEENS1_21CollectiveEpilogueBwdISA_SB_SD_Li256ELb0ELb0ELi2EEENS1_19SingleTileSchedulerILb0ELb0ELb0ELi128EEEEEEEEEvNT_6ParamsE --------------------------
	.section	.nv.shared._ZN7cutlass13device_kernelIN5flash19enable_sm80_to_sm89INS1_16FlashAttnBwdSm80INS1_25CollectiveMainloopBwdSm80ILi2ELi2EN4cute5tupleIJNS5_1CILi64EEENS7_ILi128EEES8_EEENS_10bfloat16_tEfNS_4arch4Sm80ELb0ELb1ELb0ELb0ELb0ELb0ELb0ELb0ELi2ELi2ELi4ELi2ELb1EEENS1_21CollectiveEpilogueBwdISA_SB_SD_Li256ELb0ELb0ELi2EEENS1_19SingleTileSchedulerILb0ELb0ELb0ELi128EEEEEEEEEvNT_6ParamsE,"aw",@nobits
	.sectionflags	@""
	.align	16


//--------------------- .nv.shared._ZN7cutlass13device_kernelIN5flash19enable_sm80_to_sm89INS1_16FlashAttnBwdSm80INS1_25CollectiveMainloopBwdSm80ILi2ELi2EN4cute5tupleIJNS5_1CILi64EEENS7_ILi128EEES8_EEENS_10bfloat16_tEfNS_4arch4Sm80ELb0ELb1ELb0ELb0ELb1ELb0ELb0ELb0ELi2ELi2ELi4ELi2ELb1EEENS1_21CollectiveEpilogueBwdISA_SB_SD_Li256ELb0ELb0ELi2EEENS1_19SingleTileSchedulerILb0ELb0ELb0ELi128EEEEEEEEEvNT_6ParamsE --------------------------
	.section	.nv.shared._ZN7cutlass13device_kernelIN5flash19enable_sm80_to_sm89INS1_16FlashAttnBwdSm80INS1_25CollectiveMainloopBwdSm80ILi2ELi2EN4cute5tupleIJNS5_1CILi64EEENS7_ILi128EEES8_EEENS_10bfloat16_tEfNS_4arch4Sm80ELb0ELb1ELb0ELb0ELb1ELb0ELb0ELb0ELi2ELi2ELi4ELi2ELb1EEENS1_21CollectiveEpilogueBwdISA_SB_SD_Li256ELb0ELb0ELi2EEENS1_19SingleTileSchedulerILb0ELb0ELb0ELi128EEEEEEEEEvNT_6ParamsE,"aw",@nobits
	.sectionflags	@""
	.align	16


//--------------------- .nv.shared._ZN7cutlass13device_kernelIN5flash19enable_sm80_to_sm89INS1_16FlashAttnBwdSm80INS1_25CollectiveMainloopBwdSm80ILi2ELi2EN4cute5tupleIJNS5_1CILi64EEENS7_ILi128EEES8_EEENS_10bfloat16_tEfNS_4arch4Sm80ELb0ELb1ELb0ELb0ELb0ELb0ELb0ELb0ELi2ELi2ELi4ELi2ELb1EEENS1_24CollectiveEpilogueBwdGQAISA_fSD_Li256ELb0ELb0EEENS1_19SingleTileSchedulerILb0ELb0ELb0ELi128EEEEEEEEEvNT_6ParamsE --------------------------
	.section	.nv.shared._ZN7cutlass13device_kernelIN5flash19enable_sm80_to_sm89INS1_16FlashAttnBwdSm80INS1_25CollectiveMainloopBwdSm80ILi2ELi2EN4cute5tupleIJNS5_1CILi64EEENS7_ILi128EEES8_EEENS_10bfloat16_tEfNS_4arch4Sm80ELb0ELb1ELb0ELb0ELb0ELb0ELb0ELb0ELi2ELi2ELi4ELi2ELb1EEENS1_24CollectiveEpilogueBwdGQAISA_fSD_Li256ELb0ELb0EEENS1_19SingleTileSchedulerILb0ELb0ELb0ELi128EEEEEEEEEvNT_6ParamsE,"aw",@nobits
	.sectionflags	@""
	.align	16


//--------------------- .nv.shared._ZN7cutlass13device_kernelIN5flash19enable_sm80_to_sm89INS1_16FlashAttnBwdSm80INS1_25CollectiveMainloopBwdSm80ILi2ELi2EN4cute5tupleIJNS5_1CILi64EEENS7_ILi128EEES8_EEENS_10bfloat16_tEfNS_4arch4Sm80ELb0ELb1ELb0ELb0ELb1ELb0ELb0ELb0ELi2ELi2ELi4ELi2ELb1EEENS1_24CollectiveEpilogueBwdGQAISA_fSD_Li256ELb0ELb1EEENS1_19SingleTileSchedulerILb0ELb0ELb0ELi128EEEEEEEEEvNT_6ParamsE --------------------------
	.section	.nv.shared._ZN7cutlass13device_kernelIN5flash19enable_sm80_to_sm89INS1_16FlashAttnBwdSm80INS1_25CollectiveMainloopBwdSm80ILi2ELi2EN4cute5tupleIJNS5_1CILi64EEENS7_ILi128EEES8_EEENS_10bfloat16_tEfNS_4arch4Sm80ELb0ELb1ELb0ELb0ELb1ELb0ELb0ELb0ELi2ELi2ELi4ELi2ELb1EEENS1_24CollectiveEpilogueBwdGQAISA_fSD_Li256ELb0ELb1EEENS1_19SingleTileSchedulerILb0ELb0ELb0ELi128EEEEEEEEEvNT_6ParamsE,"aw",@nobits
	.sectionflags	@""
	.align	16


//--------------------- .nv.shared._ZN7cutlass13device_kernelIN5flash19enable_sm80_to_sm89INS1_16FlashAttnBwdSm80INS1_25CollectiveMainloopBwdSm80ILi2ELi2EN4cute5tupleIJNS5_1CILi64EEENS7_ILi128EEES8_EEENS_10bfloat16_tEfNS_4arch4Sm80ELb0ELb1ELb0ELb1ELb0ELb0ELb0ELb0ELi2ELi2ELi4ELi2ELb1EEENS1_21CollectiveEpilogueBwdISA_SB_SD_Li256ELb1ELb0ELi2EEENS1_19SingleTileSchedulerILb1ELb0ELb0ELi128EEEEEEEEEvNT_6ParamsE --------------------------
	.section	.nv.shared._ZN7cutlass13device_kernelIN5flash19enable_sm80_to_sm89INS1_16FlashAttnBwdSm80INS1_25CollectiveMainloopBwdSm80ILi2ELi2EN4cute5tupleIJNS5_1CILi64EEENS7_ILi128EEES8_EEENS_10bfloat16_tEfNS_4arch4Sm80ELb0ELb1ELb0ELb1ELb0ELb0ELb0ELb0ELi2ELi2ELi4ELi2ELb1EEENS1_21CollectiveEpilogueBwdISA_SB_SD_Li256ELb1ELb0ELi2EEENS1_19SingleTileSchedulerILb1ELb0ELb0ELi128EEEEEEEEEvNT_6ParamsE,"aw",@nobits
	.sectionflags	@""
	.align	16


//--------------------- .nv.shared._ZN7cutlass13device_kernelIN5flash19enable_sm80_to_sm89INS1_16FlashAttnBwdSm80INS1_25CollectiveMainloopBwdSm80ILi2ELi2EN4cute5tupleIJNS5_1CILi64EEENS7_ILi128EEES8_EEENS_10bfloat16_tEfNS_4arch4Sm80ELb0ELb1ELb0ELb1ELb1ELb0ELb0ELb0ELi2ELi2ELi4ELi2ELb1EEENS1_21CollectiveEpilogueBwdISA_SB_SD_Li256ELb1ELb0ELi2EEENS1_19SingleTileSchedulerILb1ELb0ELb0ELi128EEEEEEEEEvNT_6ParamsE --------------------------
	.section	.nv.shared._ZN7cutlass13device_kernelIN5flash19enable_sm80_to_sm89INS1_16FlashAttnBwdSm80INS1_25CollectiveMainloopBwdSm80ILi2ELi2EN4cute5tupleIJNS5_1CILi64EEENS7_ILi128EEES8_EEENS_10bfloat16_tEfNS_4arch4Sm80ELb0ELb1ELb0ELb1ELb1ELb0ELb0ELb0ELi2ELi2ELi4ELi2ELb1EEENS1_21CollectiveEpilogueBwdISA_SB_SD_Li256ELb1ELb0ELi2EEENS1_19SingleTileSchedulerILb1ELb0ELb0ELi128EEEEEEEEEvNT_6ParamsE,"aw",@nobits
	.sectionflags	@""
	.align	16


//--------------------- .nv.shared._ZN7cutlass13device_kernelIN5flash19enable_sm80_to_sm89INS1_16FlashAttnBwdSm80INS1_25CollectiveMainloopBwdSm80ILi2ELi2EN4cute5tupleIJNS5_1CILi64EEENS7_ILi128EEES8_EEENS_10bfloat16_tEfNS_4arch4Sm80ELb0ELb1ELb0ELb1ELb0ELb0ELb0ELb0ELi2ELi2ELi4ELi2ELb1EEENS1_24CollectiveEpilogueBwdGQAISA_fSD_Li256ELb1ELb0EEENS1_19SingleTileSchedulerILb1ELb0ELb0ELi128EEEEEEEEEvNT_6ParamsE --------------------------
	.section	.nv.shared._ZN7cutlass13device_kernelIN5flash19enable_sm80_to_sm89INS1_16FlashAttnBwdSm80INS1_25CollectiveMainloopBwdSm80ILi2ELi2EN4cute5tupleIJNS5_1CILi64EEENS7_ILi128EEES8_EEENS_10bfloat16_tEfNS_4arch4Sm80ELb0ELb1ELb0ELb1ELb0ELb0ELb0ELb0ELi2ELi2ELi4ELi2ELb1EEENS1_24CollectiveEpilogueBwdGQAISA_fSD_Li256ELb1ELb0EEENS1_19SingleTileSchedulerILb1ELb0ELb0ELi128EEEEEEEEEvNT_6ParamsE,"aw",@nobits
	.sectionflags	@""
	.align	16


//--------------------- .nv.shared._ZN7cutlass13device_kernelIN5flash19enable_sm80_to_sm89INS1_16FlashAttnBwdSm80INS1_25CollectiveMainloopBwdSm80ILi2ELi2EN4cute5tupleIJNS5_1CILi64EEENS7_ILi128EEES8_EEENS_10bfloat16_tEfNS_4arch4Sm80ELb0ELb1ELb0ELb1ELb1ELb0ELb0ELb0ELi2ELi2ELi4ELi2ELb1EEENS1_24CollectiveEpilogueBwdGQAISA_fSD_Li256ELb1ELb1EEENS1_19SingleTileSchedulerILb1ELb0ELb0ELi128EEEEEEEEEvNT_6ParamsE --------------------------
	.section	.nv.shared._ZN7cutlass13device_kernelIN5flash19enable_sm80_to_sm89INS1_16FlashAttnBwdSm80INS1_25CollectiveMainloopBwdSm80ILi2ELi2EN4cute5tupleIJNS5_1CILi64EEENS7_ILi128EEES8_EEENS_10bfloat16_tEfNS_4arch4Sm80ELb0ELb1ELb0ELb1ELb1ELb0ELb0ELb0ELi2ELi2ELi4ELi2ELb1EEENS1_24CollectiveEpilogueBwdGQAISA_fSD_Li256ELb1ELb1EEENS1_19SingleTileSchedulerILb1ELb0ELb0ELi128EEEEEEEEEvNT_6ParamsE,"aw",@nobits
	.sectionflags	@""
	.align	16


//--------------------- .nv.shared._ZN7cutlass13device_kernelIN5flash19enable_sm80_to_sm89INS1_16FlashAttnBwdSm80INS1_25CollectiveMainloopBwdSm80ILi2ELi2EN4cute5tupleIJNS5_1CILi64EEENS7_ILi128EEES8_EEENS_10bfloat16_tEfNS_4arch4Sm80ELb1ELb0ELb0ELb0ELb0ELb0ELb0ELb0ELi2ELi2ELi4ELi2ELb1EEENS1_21CollectiveEpilogueBwdISA_SB_SD_Li256ELb0ELb0ELi2EEENS1_25SingleTileBwdLPTSchedulerILb0ELi128ELb0EEEEEEEEEvNT_6ParamsE --------------------------
	.section	.nv.shared._ZN7cutlass13device_kernelIN5flash19enable_sm80_to_sm89INS1_16FlashAttnBwdSm80INS1_25CollectiveMainloopBwdSm80ILi2ELi2EN4cute5tupleIJNS5_1CILi64EEENS7_ILi128EEES8_EEENS_10bfloat16_tEfNS_4arch4Sm80ELb1ELb0ELb0ELb0ELb0ELb0ELb0ELb0ELi2ELi2ELi4ELi2ELb1EEENS1_21CollectiveEpilogueBwdISA_SB_SD_Li256ELb0ELb0ELi2EEENS1_25SingleTileBwdLPTSchedulerILb0ELi128ELb0EEEEEEEEEvNT_6ParamsE,"aw",@nobits
	.sectionflags	@""
	.align	16


//--------------------- .nv.shared._ZN7cutlass13device_kernelIN5flash19enable_sm80_to_sm89INS1_16FlashAttnBwdSm80INS1_25CollectiveMainloopBwdSm80ILi2ELi2EN4cute5tupleIJNS5_1CILi64EEENS7_ILi128EEES8_EEENS_10bfloat16_tEfNS_4arch4Sm80ELb1ELb0ELb0ELb0ELb1ELb0ELb0ELb0ELi2ELi2ELi4ELi2ELb1EEENS1_21CollectiveEpilogueBwdISA_SB_SD_Li256ELb0ELb0ELi2EEENS1_25SingleTileBwdLPTSchedulerILb0ELi128ELb1EEEEEEEEEvNT_6ParamsE --------------------------
	.section	.nv.shared._ZN7cutlass13device_kernelIN5flash19enable_sm80_to_sm89INS1_16FlashAttnBwdSm80INS1_25CollectiveMainloopBwdSm80ILi2ELi2EN4cute5tupleIJNS5_1CILi64EEENS7_ILi128EEES8_EEENS_10bfloat16_tEfNS_4arch4Sm80ELb1ELb0ELb0ELb0ELb1ELb0ELb0ELb0ELi2ELi2ELi4ELi2ELb1EEENS1_21CollectiveEpilogueBwdISA_SB_SD_Li256ELb0ELb0ELi2EEENS1_25SingleTileBwdLPTSchedulerILb0ELi128ELb1EEEEEEEEEvNT_6ParamsE,"aw",@nobits
	.sectionflags	@""
	.align	16


//--------------------- .nv.shared._ZN7cutlass13device_kernelIN5flash19enable_sm80_to_sm89INS1_16FlashAttnBwdSm80INS1_25CollectiveMainloopBwdSm80ILi2ELi2EN4cute5tupleIJNS5_1CILi64EEENS7_ILi128EEES8_EEENS_10bfloat16_tEfNS_4arch4Sm80ELb1ELb0ELb0ELb0ELb0ELb0ELb0ELb0ELi2ELi2ELi4ELi2ELb1EEENS1_24CollectiveEpilogueBwdGQAISA_fSD_Li256ELb0ELb0EEENS1_25SingleTileBwdLPTSchedulerILb0ELi128ELb0EEEEEEEEEvNT_6ParamsE --------------------------
	.section	.nv.shared._ZN7cutlass13device_kernelIN5flash19enable_sm80_to_sm89INS1_16FlashAttnBwdSm80INS1_25CollectiveMainloopBwdSm80ILi2ELi2EN4cute5tupleIJNS5_1CILi64EEENS7_ILi128EEES8_EEENS_10bfloat16_tEfNS_4arch4Sm80ELb1ELb0ELb0ELb0ELb0ELb0ELb0ELb0ELi2ELi2ELi4ELi2ELb1EEENS1_24CollectiveEpilogueBwdGQAISA_fSD_Li256ELb0ELb0EEENS1_25SingleTileBwdLPTSchedulerILb0ELi128ELb0EEEEEEEEEvNT_6ParamsE,"aw",@nobits
	.sectionflags	@""
	.align	16


//--------------------- .nv.shared._ZN7cutlass13device_kernelIN5flash19enable_sm80_to_sm89INS1_16FlashAttnBwdSm80INS1_25CollectiveMainloopBwdSm80ILi2ELi2EN4cute5tupleIJNS5_1CILi64EEENS7_ILi128EEES8_EEENS_10bfloat16_tEfNS_4arch4Sm80ELb1ELb0ELb0ELb0ELb1ELb0ELb0ELb0ELi2ELi2ELi4ELi2ELb1EEENS1_24CollectiveEpilogueBwdGQAISA_fSD_Li256ELb0ELb1EEENS1_25SingleTileBwdLPTSchedulerILb0ELi128ELb1EEEEEEEEEvNT_6ParamsE --------------------------
	.section	.nv.shared._ZN7cutlass13device_kernelIN5flash19enable_sm80_to_sm89INS1_16FlashAttnBwdSm80INS1_25CollectiveMainloopBwdSm80ILi2ELi2EN4cute5tupleIJNS5_1CILi64EEENS7_ILi128EEES8_EEENS_10bfloat16_tEfNS_4arch4Sm80ELb1ELb0ELb0ELb0ELb1ELb0ELb0ELb0ELi2ELi2ELi4ELi2ELb1EEENS1_24CollectiveEpilogueBwdGQAISA_fSD_Li256ELb0ELb1EEENS1_25SingleTileBwdLPTSchedulerILb0ELi128ELb1EEEEEEEEEvNT_6ParamsE,"aw",@nobits
	.sectionflags	@""
	.align	16


//--------------------- .nv.shared._ZN7cutlass13device_kernelIN5flash22FlashAttnBwdPreprocessIN4cute5tupleIJNS3_1CILi64EEES6_EEENS_10bfloat16_tEfNS_4arch4Sm80ELb1ELb0EEEEEvNT_6ParamsE --------------------------
	.section	.nv.shared._ZN7cutlass13device_kernelIN5flash22FlashAttnBwdPreprocessIN4cute5tupleIJNS3_1CILi64EEES6_EEENS_10bfloat16_tEfNS_4arch4Sm80ELb1ELb0EEEEEvNT_6ParamsE,"aw",@nobits
	.sectionflags	@""
	.align	16


//--------------------- .nv.shared._ZN7cutlass13device_kernelIN5flash19enable_sm80_to_sm89INS1_16FlashAttnBwdSm80INS1_25CollectiveMainloopBwdSm80ILi2ELi2EN4cute5tupleIJNS5_1CILi64EEENS7_ILi128EEES8_EEENS_10bfloat16_tEfNS_4arch4Sm80ELb1ELb0ELb0ELb1ELb0ELb0ELb0ELb0ELi2ELi2ELi4ELi2ELb1EEENS1_21CollectiveEpilogueBwdISA_SB_SD_Li256ELb1ELb0ELi2EEENS1_25SingleTileBwdLPTSchedulerILb1ELi128ELb0EEEEEEEEEvNT_6ParamsE --------------------------
	.section	.nv.shared._ZN7cutlass13device_kernelIN5flash19enable_sm80_to_sm89INS1_16FlashAttnBwdSm80INS1_25CollectiveMainloopBwdSm80ILi2ELi2EN4cute5tupleIJNS5_1CILi64EEENS7_ILi128EEES8_EEENS_10bfloat16_tEfNS_4arch4Sm80ELb1ELb0ELb0ELb1ELb0ELb0ELb0ELb0ELi2ELi2ELi4ELi2ELb1EEENS1_21CollectiveEpilogueBwdISA_SB_SD_Li256ELb1ELb0ELi2EEENS1_25SingleTileBwdLPTSchedulerILb1ELi128ELb0EEEEEEEEEvNT_6ParamsE,"aw",@nobits
	.sectionflags	@""
	.align	16


//--------------------- .nv.shared._ZN7cutlass13device_kernelIN5flash19enable_sm80_to_sm89INS1_16FlashAttnBwdSm80INS1_25CollectiveMainloopBwdSm80ILi2ELi2EN4cute5tupleIJNS5_1CILi64EEENS7_ILi128EEES8_EEENS_10bfloat16_tEfNS_4arch4Sm80ELb1ELb0ELb0ELb1ELb1ELb0ELb0ELb0ELi2ELi2ELi4ELi2ELb1EEENS1_21CollectiveEpilogueBwdISA_SB_SD_Li256ELb1ELb0ELi2EEENS1_25SingleTileBwdLPTSchedulerILb1ELi128ELb1EEEEEEEEEvNT_6ParamsE --------------------------
	.section	.nv.shared._ZN7cutlass13device_kernelIN5flash19enable_sm80_to_sm89INS1_16FlashAttnBwdSm80INS1_25CollectiveMainloopBwdSm80ILi2ELi2EN4cute5tupleIJNS5_1CILi64EEENS7_ILi128EEES8_EEENS_10bfloat16_tEfNS_4arch4Sm80ELb1ELb0ELb0ELb1ELb1ELb0ELb0ELb0ELi2ELi2ELi4ELi2ELb1EEENS1_21CollectiveEpilogueBwdISA_SB_SD_Li256ELb1ELb0ELi2EEENS1_25SingleTileBwdLPTSchedulerILb1ELi128ELb1EEEEEEEEEvNT_6ParamsE,"aw",@nobits
	.sectionflags	@""
	.align	16


//--------------------- .nv.shared._ZN7cutlass13device_kernelIN5flash19enable_sm80_to_sm89INS1_16FlashAttnBwdSm80INS1_25CollectiveMainloopBwdSm80ILi2ELi2EN4cute5tupleIJNS5_1CILi64EEENS7_ILi128EEES8_EEENS_10bfloat16_tEfNS_4arch4Sm80ELb1ELb0ELb0ELb1ELb0ELb0ELb0ELb0ELi2ELi2ELi4ELi2ELb1EEENS1_24CollectiveEpilogueBwdGQAISA_fSD_Li256ELb1ELb0EEENS1_25SingleTileBwdLPTSchedulerILb1ELi128ELb0EEEEEEEEEvNT_6ParamsE --------------------------
	.section	.nv.shared._ZN7cutlass13device_kernelIN5flash19enable_sm80_to_sm89INS1_16FlashAttnBwdSm80INS1_25CollectiveMainloopBwdSm80ILi2ELi2EN4cute5tupleIJNS5_1CILi64EEENS7_ILi128EEES8_EEENS_10bfloat16_tEfNS_4arch4Sm80ELb1ELb0ELb0ELb1ELb0ELb0ELb0ELb0ELi2ELi2ELi4ELi2ELb1EEENS1_24CollectiveEpilogueBwdGQAISA_fSD_Li256ELb1ELb0EEENS1_25SingleTileBwdLPTSchedulerILb1ELi128ELb0EEEEEEEEEvNT_6ParamsE,"aw",@nobits
	.sectionflags	@""
	.align	16


//--------------------- .nv.shared._ZN7cutlass13device_kernelIN5flash32FlashAttnBwdPostprocessConvertdQIN4cute5tupleIJNS3_1CILi64EEES6_EEENS_10bfloat16_tEfNS_4arch4Sm80ELi256ENS3_8TiledMMAINS3_8MMA_AtomIJNS3_30SM80_16x8x16_F32BF16BF16F32_TNEEEENS3_6LayoutINS4_IJNS5_ILi2EEENS5_ILi4EEENS5_ILi1EEEEEENS4_IJSI_SG_NS5_ILi0EEEEEEEENS4_IJNS5_ILi32EEES6_NS5_ILi16EEEEEEEELb0EEEEEvNT_6ParamsE --------------------------
	.section	.nv.shared._ZN7cutlass13device_kernelIN5flash32FlashAttnBwdPostprocessConvertdQIN4cute5tupleIJNS3_1CILi64EEES6_EEENS_10bfloat16_tEfNS_4arch4Sm80ELi256ENS3_8TiledMMAINS3_8MMA_AtomIJNS3_30SM80_16x8x16_F32BF16BF16F32_TNEEEENS3_6LayoutINS4_IJNS5_ILi2EEENS5_ILi4EEENS5_ILi1EEEEEENS4_IJSI_SG_NS5_ILi0EEEEEEEENS4_IJNS5_ILi32EEES6_NS5_ILi16EEEEEEEELb0EEEEEvNT_6ParamsE,"aw",@nobits
	.sectionflags	@""
	.align	16


//--------------------- .nv.shared._ZN7cutlass13device_kernelIN5flash19enable_sm80_to_sm89INS1_16FlashAttnBwdSm80INS1_25CollectiveMainloopBwdSm80ILi2ELi2EN4cute5tupleIJNS5_1CILi64EEENS7_ILi128EEES8_EEENS_10bfloat16_tEfNS_4arch4Sm80ELb1ELb0ELb0ELb1ELb1ELb0ELb0ELb0ELi2ELi2ELi4ELi2ELb1EEENS1_24CollectiveEpilogueBwdGQAISA_fSD_Li256ELb1ELb1EEENS1_25SingleTileBwdLPTSchedulerILb1ELi128ELb1EEEEEEEEEvNT_6ParamsE --------------------------
	.section	.nv.shared._ZN7cutlass13device_kernelIN5flash19enable_sm80_to_sm89INS1_16FlashAttnBwdSm80INS1_25CollectiveMainloopBwdSm80ILi2ELi2EN4cute5tupleIJNS5_1CILi64EEENS7_ILi128EEES8_EEENS_10bfloat16_tEfNS_4arch4Sm80ELb1ELb0ELb0ELb1ELb1ELb0ELb0ELb0ELi2ELi2ELi4ELi2ELb1EEENS1_24CollectiveEpilogueBwdGQAISA_fSD_Li256ELb1ELb1EEENS1_25SingleTileBwdLPTSchedulerILb1ELi128ELb1EEEEEEEEEvNT_6ParamsE,"aw",@nobits
	.sectionflags	@""
	.align	16


//--------------------- .nv.shared._ZN7cutlass13device_kernelIN5flash22FlashAttnBwdPreprocessIN4cute5tupleIJNS3_1CILi64EEES6_EEENS_10bfloat16_tEfNS_4arch4Sm80ELb1ELb1EEEEEvNT_6ParamsE --------------------------
	.section	.nv.shared._ZN7cutlass13device_kernelIN5flash22FlashAttnBwdPreprocessIN4cute5tupleIJNS3_1CILi64EEES6_EEENS_10bfloat16_tEfNS_4arch4Sm80ELb1ELb1EEEEEvNT_6ParamsE,"aw",@nobits
	.sectionflags	@""
	.align	16


//--------------------- .nv.shared._ZN7cutlass13device_kernelIN5flash19enable_sm80_to_sm89INS1_16FlashAttnBwdSm80INS1_25CollectiveMainloopBwdSm80ILi2ELi2EN4cute5tupleIJNS5_1CILi128EEES8_NS7_ILi64EEEEEENS_10bfloat16_tEfNS_4arch4Sm80ELb0ELb0ELb0ELb0ELb0ELb0ELb0ELb0ELi2ELi4ELi4ELi4ELb0EEENS1_21CollectiveEpilogueBwdISA_SB_SD_Li256ELb0ELb0ELi2EEENS1_19SingleTileSchedulerILb0ELb0ELb0ELi128EEEEEEEEEvNT_6ParamsE --------------------------
	.section	.nv.shared._ZN7cutlass13device_kernelIN5flash19enable_sm80_to_sm89INS1_16FlashAttnBwdSm80INS1_25CollectiveMainloopBwdSm80ILi2ELi2EN4cute5tupleIJNS5_1CILi128EEES8_NS7_ILi64EEEEEENS_10bfloat16_tEfNS_4arch4Sm80ELb0ELb0ELb0ELb0ELb0ELb0ELb0ELb0ELi2ELi4ELi4ELi4ELb0EEENS1_21CollectiveEpilogueBwdISA_SB_SD_Li256ELb0ELb0ELi2EEENS1_19SingleTileSchedulerILb0ELb0ELb0ELi128EEEEEEEEEvNT_6ParamsE,"aw",@nobits
	.sectionflags	@""
	.align	16


//--------------------- .nv.shared._ZN7cutlass13device_kernelIN5flash19enable_sm80_to_sm89INS1_16FlashAttnBwdSm80INS1_25CollectiveMainloopBwdSm80ILi2ELi2EN4cute5tupleIJNS5_1CILi128EEES8_NS7_ILi64EEEEEENS_10bfloat16_tEfNS_4arch4Sm80ELb0ELb0ELb0ELb0ELb1ELb0ELb0ELb0ELi2ELi4ELi4ELi4ELb0EEENS1_21CollectiveEpilogueBwdISA_SB_SD_Li256ELb0ELb0ELi2EEENS1_19SingleTileSchedulerILb0ELb0ELb0ELi128EEEEEEEEEvNT_6ParamsE --------------------------
	.section	.nv.shared._ZN7cutlass13device_kernelIN5flash19enable_sm80_to_sm89INS1_16FlashAttnBwdSm80INS1_25CollectiveMainloopBwdSm80ILi2ELi2EN4cute5tupleIJNS5_1CILi128EEES8_NS7_ILi64EEEEEENS_10bfloat16_tEfNS_4arch4Sm80ELb0ELb0ELb0ELb0ELb1ELb0ELb0ELb0ELi2ELi4ELi4ELi4ELb0EEENS1_21CollectiveEpilogueBwdISA_SB_SD_Li256ELb0ELb0ELi2EEENS1_19SingleTileSchedulerILb0ELb0ELb0ELi128EEEEEEEEEvNT_6ParamsE,"aw",@nobits
	.sectionflags	@""
	.align	16


//--------------------- .nv.shared._ZN7cutlass13device_kernelIN5flash19enable_sm80_to_sm89INS1_16FlashAttnBwdSm80INS1_25CollectiveMainloopBwdSm80ILi2ELi2EN4cute5tupleIJNS5_1CILi128EEES8_NS7_ILi64EEEEEENS_10bfloat16_tEfNS_4arch4Sm80ELb0ELb0ELb0ELb0ELb0ELb0ELb0ELb0ELi2ELi4ELi4ELi4ELb0EEENS1_24CollectiveEpilogueBwdGQAISA_fSD_Li256ELb0ELb0EEENS1_19SingleTileSchedulerILb0ELb0ELb0ELi128EEEEEEEEEvNT_6ParamsE --------------------------
	.section	.nv.shared._ZN7cutlass13device_kernelIN5flash19enable_sm80_to_sm89INS1_16FlashAttnBwdSm80INS1_25CollectiveMainloopBwdSm80ILi2ELi2EN4cute5tupleIJNS5_1CILi128EEES8_NS7_ILi64EEEEEENS_10bfloat16_tEfNS_4arch4Sm80ELb0ELb0ELb0ELb0ELb0ELb0ELb0ELb0ELi2ELi4ELi4ELi4ELb0EEENS1_24CollectiveEpilogueBwdGQAISA_fSD_Li256ELb0ELb0EEENS1_19SingleTileSchedulerILb0ELb0ELb0ELi128EEEEEEEEEvNT_6ParamsE,"aw",@nobits
	.sectionflags	@""
	.align	16


//--------------------- .nv.shared._ZN7cutlass13device_kernelIN5flash19enable_sm80_to_sm89INS1_16FlashAttnBwdSm80INS1_25CollectiveMainloopBwdSm80ILi2ELi2EN4cute5tupleIJNS5_1CILi128EEES8_NS7_ILi64EEEEEENS_10bfloat16_tEfNS_4arch4Sm80ELb0ELb0ELb0ELb0ELb1ELb0ELb0ELb0ELi2ELi4ELi4ELi4ELb0EEENS1_24CollectiveEpilogueBwdGQAISA_fSD_Li256ELb0ELb1EEENS1_19SingleTileSchedulerILb0ELb0ELb0ELi128EEEEEEEEEvNT_6ParamsE --------------------------
	.section	.nv.shared._ZN7cutlass13device_kernelIN5flash19enable_sm80_to_sm89INS1_16FlashAttnBwdSm80INS1_25CollectiveMainloopBwdSm80ILi2ELi2EN4cute5tupleIJNS5_1CILi128EEES8_NS7_ILi64EEEEEENS_10bfloat16_tEfNS_4arch4Sm80ELb0ELb0ELb0ELb0ELb1ELb0ELb0ELb0ELi2ELi4ELi4ELi4ELb0EEENS1_24CollectiveEpilogueBwdGQAISA_fSD_Li256ELb0ELb1EEENS1_19SingleTileSchedulerILb0ELb0ELb0ELi128EEEEEEEEEvNT_6ParamsE,"aw",@nobits
	.sectionflags	@""
	.align	16


//--------------------- .nv.shared._ZN7cutlass13device_kernelIN5flash19enable_sm80_to_sm89INS1_16FlashAttnBwdSm80INS1_25CollectiveMainloopBwdSm80ILi2ELi2EN4cute5tupleIJNS5_1CILi128EEES8_NS7_ILi64EEEEEENS_10bfloat16_tEfNS_4arch4Sm80ELb0ELb0ELb0ELb1ELb0ELb0ELb0ELb0ELi2ELi4ELi4ELi4ELb0EEENS1_21CollectiveEpilogueBwdISA_SB_SD_Li256ELb1ELb0ELi2EEENS1_19SingleTileSchedulerILb1ELb0ELb0ELi128EEEEEEEEEvNT_6ParamsE --------------------------
	.section	.nv.shared._ZN7cutlass13device_kernelIN5flash19enable_sm80_to_sm89INS1_16FlashAttnBwdSm80INS1_25CollectiveMainloopBwdSm80ILi2ELi2EN4cute5tupleIJNS5_1CILi128EEES8_NS7_ILi64EEEEEENS_10bfloat16_tEfNS_4arch4Sm80ELb0ELb0ELb0ELb1ELb0ELb0ELb0ELb0ELi2ELi4ELi4ELi4ELb0EEENS1_21CollectiveEpilogueBwdISA_SB_SD_Li256ELb1ELb0ELi2EEENS1_19SingleTileSchedulerILb1ELb0ELb0ELi128EEEEEEEEEvNT_6ParamsE,"aw",@nobits
	.sectionflags	@""
	.align	16


//--------------------- .nv.shared._ZN7cutlass13device_kernelIN5flash19enable_sm80_to_sm89INS1_16FlashAttnBwdSm80INS1_25CollectiveMainloopBwdSm80ILi2ELi2EN4cute5tupleIJNS5_1CILi128EEES8_NS7_ILi64EEEEEENS_10bfloat16_tEfNS_4arch4Sm80ELb0ELb0ELb0ELb1ELb1ELb0ELb0ELb0ELi2ELi4ELi4ELi4ELb0EEENS1_21CollectiveEpilogueBwdISA_SB_SD_Li256ELb1ELb0ELi2EEENS1_19SingleTileSchedulerILb1ELb0ELb0ELi128EEEEEEEEEvNT_6ParamsE --------------------------
	.section	.nv.shared._ZN7cutlass13device_kernelIN5flash19enable_sm80_to_sm89INS1_16FlashAttnBwdSm80INS1_25CollectiveMainloopBwdSm80ILi2ELi2EN4cute5tupleIJNS5_1CILi128EEES8_NS7_ILi64EEEEEENS_10bfloat16_tEfNS_4arch4Sm80ELb0ELb0ELb0ELb1ELb1ELb0ELb0ELb0ELi2ELi4ELi4ELi4ELb0EEENS1_21CollectiveEpilogueBwdISA_SB_SD_Li256ELb1ELb0ELi2EEENS1_19SingleTileSchedulerILb1ELb0ELb0ELi128EEEEEEEEEvNT_6ParamsE,"aw",@nobits
	.sectionflags	@""
	.align	16


//--------------------- .nv.shared._ZN7cutlass13device_kernelIN5flash19enable_sm80_to_sm89INS1_16FlashAttnBwdSm80INS1_25CollectiveMainloopBwdSm80ILi2ELi2EN4cute5tupleIJNS5_1CILi128EEES8_NS7_ILi64EEEEEENS_10bfloat16_tEfNS_4arch4Sm80ELb0ELb0ELb0ELb1ELb0ELb0ELb0ELb0ELi2ELi4ELi4ELi4ELb0EEENS1_24CollectiveEpilogueBwdGQAISA_fSD_Li256ELb1ELb0EEENS1_19SingleTileSchedulerILb1ELb0ELb0ELi128EEEEEEEEEvNT_6ParamsE --------------------------
	.section	.nv.shared._ZN7cutlass13device_kernelIN5flash19enable_sm80_to_sm89INS1_16FlashAttnBwdSm80INS1_25CollectiveMainloopBwdSm80ILi2ELi2EN4cute5tupleIJNS5_1CILi128EEES8_NS7_ILi64EEEEEENS_10bfloat16_tEfNS_4arch4Sm80ELb0ELb0ELb0ELb1ELb0ELb0ELb0ELb0ELi2ELi4ELi4ELi4ELb0EEENS1_24CollectiveEpilogueBwdGQAISA_fSD_Li256ELb1ELb0EEENS1_19SingleTileSchedulerILb1ELb0ELb0ELi128EEEEEEEEEvNT_6ParamsE,"aw",@nobits
	.sectionflags	@""
	.align	16


//--------------------- .nv.shared._ZN7cutlass13device_kernelIN5flash19enable_sm80_to_sm89INS1_16FlashAttnBwdSm80INS1_25CollectiveMainloopBwdSm80ILi2ELi2EN4cute5tupleIJNS5_1CILi128EEES8_NS7_ILi64EEEEEENS_10bfloat16_tEfNS_4arch4Sm80ELb0ELb0ELb0ELb1ELb1ELb0ELb0ELb0ELi2ELi4ELi4ELi4ELb0EEENS1_24CollectiveEpilogueBwdGQAISA_fSD_Li256ELb1ELb1EEENS1_19SingleTileSchedulerILb1ELb0ELb0ELi128EEEEEEEEEvNT_6ParamsE --------------------------
	.section	.nv.shared._ZN7cutlass13device_kernelIN5flash19enable_sm80_to_sm89INS1_16FlashAttnBwdSm80INS1_25CollectiveMainloopBwdSm80ILi2ELi2EN4cute5tupleIJNS5_1CILi128EEES8_NS7_ILi64EEEEEENS_10bfloat16_tEfNS_4arch4Sm80ELb0ELb0ELb0ELb1ELb1ELb0ELb0ELb0ELi2ELi4ELi4ELi4ELb0EEENS1_24CollectiveEpilogueBwdGQAISA_fSD_Li256ELb1ELb1EEENS1_19SingleTileSchedulerILb1ELb0ELb0ELi128EEEEEEEEEvNT_6ParamsE,"aw",@nobits
	.sectionflags	@""
	.align	16


//--------------------- .nv.shared._ZN7cutlass13device_kernelIN5flash19enable_sm80_to_sm89INS1_16FlashAttnBwdSm80INS1_25CollectiveMainloopBwdSm80ILi2ELi2EN4cute5tupleIJNS5_1CILi128EEES8_NS7_ILi64EEEEEENS_10bfloat16_tEfNS_4arch4Sm80ELb0ELb1ELb0ELb0ELb0ELb0ELb0ELb0ELi2ELi4ELi4ELi4ELb0EEENS1_21CollectiveEpilogueBwdISA_SB_SD_Li256ELb0ELb0ELi2EEENS1_19SingleTileSchedulerILb0ELb0ELb0ELi128EEEEEEEEEvNT_6ParamsE --------------------------
	.section	.nv.shared._ZN7cutlass13device_kernelIN5flash19enable_sm80_to_sm89INS1_16FlashAttnBwdSm80INS1_25CollectiveMainloopBwdSm80ILi2ELi2EN4cute5tupleIJNS5_1CILi128EEES8_NS7_ILi64EEEEEENS_10bfloat16_tEfNS_4arch4Sm80ELb0ELb1ELb0ELb0ELb0ELb0ELb0ELb0ELi2ELi4ELi4ELi4ELb0EEENS1_21CollectiveEpilogueBwdISA_SB_SD_Li256ELb0ELb0ELi2EEENS1_19SingleTileSchedulerILb0ELb0ELb0ELi128EEEEEEEEEvNT_6ParamsE,"aw",@nobits
	.sectionflags	@""
	.align	16


//--------------------- .nv.shared._ZN7cutlass13device_kernelIN5flash19enable_sm80_to_sm89INS1_16FlashAttnBwdSm80INS1_25CollectiveMainloopBwdSm80ILi2ELi2EN4cute5tupleIJNS5_1CILi128EEES8_NS7_ILi64EEEEEENS_10bfloat16_tEfNS_4arch4Sm80ELb0ELb1ELb0ELb0ELb1ELb0ELb0ELb0ELi2ELi4ELi4ELi4ELb0EEENS1_21CollectiveEpilogueBwdISA_SB_SD_Li256ELb0ELb0ELi2EEENS1_19SingleTileSchedulerILb0ELb0ELb0ELi128EEEEEEEEEvNT_6ParamsE --------------------------
	.section	.nv.shared._ZN7cutlass13device_kernelIN5flash19enable_sm80_to_sm89INS1_16FlashAttnBwdSm80INS1_25CollectiveMainloopBwdSm80ILi2ELi2EN4cute5tupleIJNS5_1CILi128EEES8_NS7_ILi64EEEEEENS_10bfloat16_tEfNS_4arch4Sm80ELb0ELb1ELb0ELb0ELb1ELb0ELb0ELb0ELi2ELi4ELi4ELi4ELb0EEENS1_21CollectiveEpilogueBwdISA_SB_SD_Li256ELb0ELb0ELi2EEENS1_19SingleTileSchedulerILb0ELb0ELb0ELi128EEEEEEEEEvNT_6ParamsE,"aw",@nobits
	.sectionflags	@""
	.align	16


//--------------------- .nv.shared._ZN7cutlass13device_kernelIN5flash19enable_sm80_to_sm89INS1_16FlashAttnBwdSm80INS1_25CollectiveMainloopBwdSm80ILi2ELi2EN4cute5tupleIJNS5_1CILi128EEES8_NS7_ILi64EEEEEENS_10bfloat16_tEfNS_4arch4Sm80ELb0ELb1ELb0ELb0ELb0ELb0ELb0ELb0ELi2ELi4ELi4ELi4ELb0EEENS1_24CollectiveEpilogueBwdGQAISA_fSD_Li256ELb0ELb0EEENS1_19SingleTileSchedulerILb0ELb0ELb0ELi128EEEEEEEEEvNT_6ParamsE --------------------------
	.section	.nv.shared._ZN7cutlass13device_kernelIN5flash19enable_sm80_to_sm89INS1_16FlashAttnBwdSm80INS1_25CollectiveMainloopBwdSm80ILi2ELi2EN4cute5tupleIJNS5_1CILi128EEES8_NS7_ILi64EEEEEENS_10bfloat16_tEfNS_4arch4Sm80ELb0ELb1ELb0ELb0ELb0ELb0ELb0ELb0ELi2ELi4ELi4ELi4ELb0EEENS1_24CollectiveEpilogueBwdGQAISA_fSD_Li256ELb0ELb0EEENS1_19SingleTileSchedulerILb0ELb0ELb0ELi128EEEEEEEEEvNT_6ParamsE,"aw",@nobits
	.sectionflags	@""
	.align	16


//--------------------- .nv.shared._ZN7cutlass13device_kernelIN5flash19enable_sm80_to_sm89INS1_16FlashAttnBwdSm80INS1_25CollectiveMainloopBwdSm80ILi2ELi2EN4cute5tupleIJNS5_1CILi128EEES8_NS7_ILi64EEEEEENS_10bfloat16_tEfNS_4arch4Sm80ELb0ELb1ELb0ELb0ELb1ELb0ELb0ELb0ELi2ELi4ELi4ELi4ELb0EEENS1_24CollectiveEpilogueBwdGQAISA_fSD_Li256ELb0ELb1EEENS1_19SingleTileSchedulerILb0ELb0ELb0ELi128EEEEEEEEEvNT_6ParamsE --------------------------
	.section	.nv.shared._ZN7cutlass13device_kernelIN5flash19enable_sm80_to_sm89INS1_16FlashAttnBwdSm80INS1_25CollectiveMainloopBwdSm80ILi2ELi2EN4cute5tupleIJNS5_1CILi128EEES8_NS7_ILi64EEEEEENS_10bfloat16_tEfNS_4arch4Sm80ELb0ELb1ELb0ELb0ELb1ELb0ELb0ELb0ELi2ELi4ELi4ELi4ELb0EEENS1_24CollectiveEpilogueBwdGQAISA_fSD_Li256ELb0ELb1EEENS1_19SingleTileSchedulerILb0ELb0ELb0ELi128EEEEEEEEEvNT_6ParamsE,"aw",@nobits
	.sectionflags	@""
	.align	16


//--------------------- .nv.shared._ZN7cutlass13device_kernelIN5flash19enable_sm80_to_sm89INS1_16FlashAttnBwdSm80INS1_25CollectiveMainloopBwdSm80ILi2ELi2EN4cute5tupleIJNS5_1CILi128EEES8_NS7_ILi64EEEEEENS_10bfloat16_tEfNS_4arch4Sm80ELb0ELb1ELb0ELb1ELb0ELb0ELb0ELb0ELi2ELi4ELi4ELi4ELb0EEENS1_21CollectiveEpilogueBwdISA_SB_SD_Li256ELb1ELb0ELi2EEENS1_19SingleTileSchedulerILb1ELb0ELb0ELi128EEEEEEEEEvNT_6ParamsE --------------------------
	.section	.nv.shared._ZN7cutlass13device_kernelIN5flash19enable_sm80_to_sm89INS1_16FlashAttnBwdSm80INS1_25CollectiveMainloopBwdSm80ILi2ELi2EN4cute5tupleIJNS5_1CILi128EEES8_NS7_ILi64EEEEEENS_10bfloat16_tEfNS_4arch4Sm80ELb0ELb1ELb0ELb1ELb0ELb0ELb0ELb0ELi2ELi4ELi4ELi4ELb0EEENS1_21CollectiveEpilogueBwdISA_SB_SD_Li256ELb1ELb0ELi2EEENS1_19SingleTileSchedulerILb1ELb0ELb0ELi128EEEEEEEEEvNT_6ParamsE,"aw",@nobits
	.sectionflags	@""
	.align	16


//--------------------- .nv.shared._ZN7cutlass13device_kernelIN5flash19enable_sm80_to_sm89INS1_16FlashAttnBwdSm80INS1_25CollectiveMainloopBwdSm80ILi2ELi2EN4cute5tupleIJNS5_1CILi128EEES8_NS7_ILi64EEEEEENS_10bfloat16_tEfNS_4arch4Sm80ELb0ELb1ELb0ELb1ELb1ELb0ELb0ELb0ELi2ELi4ELi4ELi4ELb0EEENS1_21CollectiveEpilogueBwdISA_SB_SD_Li256ELb1ELb0ELi2EEENS1_19SingleTileSchedulerILb1ELb0ELb0ELi128EEEEEEEEEvNT_6ParamsE --------------------------
	.section	.nv.shared._ZN7cutlass13device_kernelIN5flash19enable_sm80_to_sm89INS1_16FlashAttnBwdSm80INS1_25CollectiveMainloopBwdSm80ILi2ELi2EN4cute5tupleIJNS5_1CILi128EEES8_NS7_ILi64EEEEEENS_10bfloat16_tEfNS_4arch4Sm80ELb0ELb1ELb0ELb1ELb1ELb0ELb0ELb0ELi2ELi4ELi4ELi4ELb0EEENS1_21CollectiveEpilogueBwdISA_SB_SD_Li256ELb1ELb0ELi2EEENS1_19SingleTileSchedulerILb1ELb0ELb0ELi128EEEEEEEEEvNT_6ParamsE,"aw",@nobits
	.sectionflags	@""
	.align	16


//--------------------- .nv.shared._ZN7cutlass13device_kernelIN5flash19enable_sm80_to_sm89INS1_16FlashAttnBwdSm80INS1_25CollectiveMainloopBwdSm80ILi2ELi2EN4cute5tupleIJNS5_1CILi128EEES8_NS7_ILi64EEEEEENS_10bfloat16_tEfNS_4arch4Sm80ELb0ELb1ELb0ELb1ELb0ELb0ELb0ELb0ELi2ELi4ELi4ELi4ELb0EEENS1_24CollectiveEpilogueBwdGQAISA_fSD_Li256ELb1ELb0EEENS1_19SingleTileSchedulerILb1ELb0ELb0ELi128EEEEEEEEEvNT_6ParamsE --------------------------
	.section	.nv.shared._ZN7cutlass13device_kernelIN5flash19enable_sm80_to_sm89INS1_16FlashAttnBwdSm80INS1_25CollectiveMainloopBwdSm80ILi2ELi2EN4cute5tupleIJNS5_1CILi128EEES8_NS7_ILi64EEEEEENS_10bfloat16_tEfNS_4arch4Sm80ELb0ELb1ELb0ELb1ELb0ELb0ELb0ELb0ELi2ELi4ELi4ELi4ELb0EEENS1_24CollectiveEpilogueBwdGQAISA_fSD_Li256ELb1ELb0EEENS1_19SingleTileSchedulerILb1ELb0ELb0ELi128EEEEEEEEEvNT_6ParamsE,"aw",@nobits
	.sectionflags	@""
	.align	16


//--------------------- .nv.shared._ZN7cutlass13device_kernelIN5flash19enable_sm80_to_sm89INS1_16FlashAttnBwdSm80INS1_25CollectiveMainloopBwdSm80ILi2ELi2EN4cute5tupleIJNS5_1CILi128EEES8_NS7_ILi64EEEEEENS_10bfloat16_tEfNS_4arch4Sm80ELb0ELb1ELb0ELb1ELb1ELb0ELb0ELb0ELi2ELi4ELi4ELi4ELb0EEENS1_24CollectiveEpilogueBwdGQAISA_fSD_Li256ELb1ELb1EEENS1_19SingleTileSchedulerILb1ELb0ELb0ELi128EEEEEEEEEvNT_6ParamsE --------------------------
	.section	.nv.shared._ZN7cutlass13device_kernelIN5flash19enable_sm80_to_sm89INS1_16FlashAttnBwdSm80INS1_25CollectiveMainloopBwdSm80ILi2ELi2EN4cute5tupleIJNS5_1CILi128EEES8_NS7_ILi64EEEEEENS_10bfloat16_tEfNS_4arch4Sm80ELb0ELb1ELb0ELb1ELb1ELb0ELb0ELb0ELi2ELi4ELi4ELi4ELb0EEENS1_24CollectiveEpilogueBwdGQAISA_fSD_Li256ELb1ELb1EEENS1_19SingleTileSchedulerILb1ELb0ELb0ELi128EEEEEEEEEvNT_6ParamsE,"aw",@nobits
	.sectionflags	@""
	.align	16


//--------------------- .nv.shared._ZN7cutlass13device_kernelIN5flash19enable_sm80_to_sm89INS1_16FlashAttnBwdSm80INS1_25CollectiveMainloopBwdSm80ILi2ELi2EN4cute5tupleIJNS5_1CILi128EEES8_NS7_ILi64EEEEEENS_10bfloat16_tEfNS_4arch4Sm80ELb1ELb0ELb0ELb0ELb0ELb0ELb0ELb0ELi2ELi4ELi4ELi4ELb0EEENS1_21CollectiveEpilogueBwdISA_SB_SD_Li256ELb0ELb0ELi2EEENS1_25SingleTileBwdLPTSchedulerILb0ELi128ELb0EEEEEEEEEvNT_6ParamsE --------------------------
	.section	.nv.shared._ZN7cutlass13device_kernelIN5flash19enable_sm80_to_sm89INS1_16FlashAttnBwdSm80INS1_25CollectiveMainloopBwdSm80ILi2ELi2EN4cute5tupleIJNS5_1CILi128EEES8_NS7_ILi64EEEEEENS_10bfloat16_tEfNS_4arch4Sm80ELb1ELb0ELb0ELb0ELb0ELb0ELb0ELb0ELi2ELi4ELi4ELi4ELb0EEENS1_21CollectiveEpilogueBwdISA_SB_SD_Li256ELb0ELb0ELi2EEENS1_25SingleTileBwdLPTSchedulerILb0ELi128ELb0EEEEEEEEEvNT_6ParamsE,"aw",@nobits
	.sectionflags	@""
	.align	16


//--------------------- .nv.shared._ZN7cutlass13device_kernelIN5flash19enable_sm80_to_sm89INS1_16FlashAttnBwdSm80INS1_25CollectiveMainloopBwdSm80ILi2ELi2EN4cute5tupleIJNS5_1CILi128EEES8_NS7_ILi64EEEEEENS_10bfloat16_tEfNS_4arch4Sm80ELb1ELb0ELb0ELb0ELb1ELb0ELb0ELb0ELi2ELi4ELi4ELi4ELb0EEENS1_21CollectiveEpilogueBwdISA_SB_SD_Li256ELb0ELb0ELi2EEENS1_25SingleTileBwdLPTSchedulerILb0ELi128ELb1EEEEEEEEEvNT_6ParamsE --------------------------
	.section	.nv.shared._ZN7cutlass13device_kernelIN5flash19enable_sm80_to_sm89INS1_16FlashAttnBwdSm80INS1_25CollectiveMainloopBwdSm80ILi2ELi2EN4cute5tupleIJNS5_1CILi128EEES8_NS7_ILi64EEEEEENS_10bfloat16_tEfNS_4arch4Sm80ELb1ELb0ELb0ELb0ELb1ELb0ELb0ELb0ELi2ELi4ELi4ELi4ELb0EEENS1_21CollectiveEpilogueBwdISA_SB_SD_Li256ELb0ELb0ELi2EEENS1_25SingleTileBwdLPTSchedulerILb0ELi128ELb1EEEEEEEEEvNT_6ParamsE,"aw",@nobits
	.sectionflags	@""
	.align	16


//--------------------- .nv.shared._ZN7cutlass13device_kernelIN5flash19enable_sm80_to_sm89INS1_16FlashAttnBwdSm80INS1_25CollectiveMainloopBwdSm80ILi2ELi2EN4cute5tupleIJNS5_1CILi128EEES8_NS7_ILi64EEEEEENS_10bfloat16_tEfNS_4arch4Sm80ELb1ELb0ELb0ELb0ELb0ELb0ELb0ELb0ELi2ELi4ELi4ELi4ELb0EEENS1_24CollectiveEpilogueBwdGQAISA_fSD_Li256ELb0ELb0EEENS1_25SingleTileBwdLPTSchedulerILb0ELi128ELb0EEEEEEEEEvNT_6ParamsE --------------------------
	.section	.nv.shared._ZN7cutlass13device_kernelIN5flash19enable_sm80_to_sm89INS1_16FlashAttnBwdSm80INS1_25CollectiveMainloopBwdSm80ILi2ELi2EN4cute5tupleIJNS5_1CILi128EEES8_NS7_ILi64EEEEEENS_10bfloat16_tEfNS_4arch4Sm80ELb1ELb0ELb0ELb0ELb0ELb0ELb0ELb0ELi2ELi4ELi4ELi4ELb0EEENS1_24CollectiveEpilogueBwdGQAISA_fSD_Li256ELb0ELb0EEENS1_25SingleTileBwdLPTSchedulerILb0ELi128ELb0EEEEEEEEEvNT_6ParamsE,"aw",@nobits
	.sectionflags	@""
	.align	16


//--------------------- .nv.shared._ZN7cutlass13device_kernelIN5flash19enable_sm80_to_sm89INS1_16FlashAttnBwdSm80INS1_25CollectiveMainloopBwdSm80ILi2ELi2EN4cute5tupleIJNS5_1CILi128EEES8_NS7_ILi64EEEEEENS_10bfloat16_tEfNS_4arch4Sm80ELb1ELb0ELb0ELb0ELb1ELb0ELb0ELb0ELi2ELi4ELi4ELi4ELb0EEENS1_24CollectiveEpilogueBwdGQAISA_fSD_Li256ELb0ELb1EEENS1_25SingleTileBwdLPTSchedulerILb0ELi128ELb1EEEEEEEEEvNT_6ParamsE --------------------------
	.section	.nv.shared._ZN7cutlass13device_kernelIN5flash19enable_sm80_to_sm89INS1_16FlashAttnBwdSm80INS1_25CollectiveMainloopBwdSm80ILi2ELi2EN4cute5tupleIJNS5_1CILi128EEES8_NS7_ILi64EEEEEENS_10bfloat16_tEfNS_4arch4Sm80ELb1ELb0ELb0ELb0ELb1ELb0ELb0ELb0ELi2ELi4ELi4ELi4ELb0EEENS1_24CollectiveEpilogueBwdGQAISA_fSD_Li256ELb0ELb1EEENS1_25SingleTileBwdLPTSchedulerILb0ELi128ELb1EEEEEEEEEvNT_6ParamsE,"aw",@nobits
	.sectionflags	@""
	.align	16


//--------------------- .nv.shared._ZN7cutlass13device_kernelIN5flash22FlashAttnBwdPreprocessIN4cute5tupleIJNS3_1CILi128EEENS5_ILi64EEEEEENS_10bfloat16_tEfNS_4arch4Sm80ELb1ELb0EEEEEvNT_6ParamsE --------------------------
	.section	.nv.shared._ZN7cutlass13device_kernelIN5flash22FlashAttnBwdPreprocessIN4cute5tupleIJNS3_1CILi128EEENS5_ILi64EEEEEENS_10bfloat16_tEfNS_4arch4Sm80ELb1ELb0EEEEEvNT_6ParamsE,"aw",@nobits
	.sectionflags	@""
	.align	16


//--------------------- .nv.shared._ZN7cutlass13device_kernelIN5flash19enable_sm80_to_sm89INS1_16FlashAttnBwdSm80INS1_25CollectiveMainloopBwdSm80ILi2ELi2EN4cute5tupleIJNS5_1CILi128EEES8_NS7_ILi64EEEEEENS_10bfloat16_tEfNS_4arch4Sm80ELb1ELb0ELb0ELb1ELb0ELb0ELb0ELb0ELi2ELi4ELi4ELi4ELb0EEENS1_21CollectiveEpilogueBwdISA_SB_SD_Li256ELb1ELb0ELi2EEENS1_25SingleTileBwdLPTSchedulerILb1ELi128ELb0EEEEEEEEEvNT_6ParamsE --------------------------
	.section	.nv.shared._ZN7cutlass13device_kernelIN5flash19enable_sm80_to_sm89INS1_16FlashAttnBwdSm80INS1_25CollectiveMainloopBwdSm80ILi2ELi2EN4cute5tupleIJNS5_1CILi128EEES8_NS7_ILi64EEEEEENS_10bfloat16_tEfNS_4arch4Sm80ELb1ELb0ELb0ELb1ELb0ELb0ELb0ELb0ELi2ELi4ELi4ELi4ELb0EEENS1_21CollectiveEpilogueBwdISA_SB_SD_Li256ELb1ELb0ELi2EEENS1_25SingleTileBwdLPTSchedulerILb1ELi128ELb0EEEEEEEEEvNT_6ParamsE,"aw",@nobits
	.sectionflags	@""
	.align	16


//--------------------- .nv.shared._ZN7cutlass13device_kernelIN5flash19enable_sm80_to_sm89INS1_16FlashAttnBwdSm80INS1_25CollectiveMainloopBwdSm80ILi2ELi2EN4cute5tupleIJNS5_1CILi128EEES8_NS7_ILi64EEEEEENS_10bfloat16_tEfNS_4arch4Sm80ELb1ELb0ELb0ELb1ELb1ELb0ELb0ELb0ELi2ELi4ELi4ELi4ELb0EEENS1_21CollectiveEpilogueBwdISA_SB_SD_Li256ELb1ELb0ELi2EEENS1_25SingleTileBwdLPTSchedulerILb1ELi128ELb1EEEEEEEEEvNT_6ParamsE --------------------------
	.section	.nv.shared._ZN7cutlass13device_kernelIN5flash19enable_sm80_to_sm89INS1_16FlashAttnBwdSm80INS1_25CollectiveMainloopBwdSm80ILi2ELi2EN4cute5tupleIJNS5_1CILi128EEES8_NS7_ILi64EEEEEENS_10bfloat16_tEfNS_4arch4Sm80ELb1ELb0ELb0ELb1ELb1ELb0ELb0ELb0ELi2ELi4ELi4ELi4ELb0EEENS1_21CollectiveEpilogueBwdISA_SB_SD_Li256ELb1ELb0ELi2EEENS1_25SingleTileBwdLPTSchedulerILb1ELi128ELb1EEEEEEEEEvNT_6ParamsE,"aw",@nobits
	.sectionflags	@""
	.align	16


//--------------------- .nv.shared._ZN7cutlass13device_kernelIN5flash19enable_sm80_to_sm89INS1_16FlashAttnBwdSm80INS1_25CollectiveMainloopBwdSm80ILi2ELi2EN4cute5tupleIJNS5_1CILi128EEES8_NS7_ILi64EEEEEENS_10bfloat16_tEfNS_4arch4Sm80ELb1ELb0ELb0ELb1ELb0ELb0ELb0ELb0ELi2ELi4ELi4ELi4ELb0EEENS1_24CollectiveEpilogueBwdGQAISA_fSD_Li256ELb1ELb0EEENS1_25SingleTileBwdLPTSchedulerILb1ELi128ELb0EEEEEEEEEvNT_6ParamsE --------------------------
	.section	.nv.shared._ZN7cutlass13device_kernelIN5flash19enable_sm80_to_sm89INS1_16FlashAttnBwdSm80INS1_25CollectiveMainloopBwdSm80ILi2ELi2EN4cute5tupleIJNS5_1CILi128EEES8_NS7_ILi64EEEEEENS_10bfloat16_tEfNS_4arch4Sm80ELb1ELb0ELb0ELb1ELb0ELb0ELb0ELb0ELi2ELi4ELi4ELi4ELb0EEENS1_24CollectiveEpilogueBwdGQAISA_fSD_Li256ELb1ELb0EEENS1_25SingleTileBwdLPTSchedulerILb1ELi128ELb0EEEEEEEEEvNT_6ParamsE,"aw",@nobits
	.sectionflags	@""
	.align	16


//--------------------- .nv.shared._ZN7cutlass13device_kernelIN5flash32FlashAttnBwdPostprocessConvertdQIN4cute5tupleIJNS3_1CILi128EEENS5_ILi64EEEEEENS_10bfloat16_tEfNS_4arch4Sm80ELi256ENS3_8TiledMMAINS3_8MMA_AtomIJNS3_30SM80_16x8x16_F32BF16BF16F32_TNEEEENS3_6LayoutINS4_IJNS5_ILi4EEENS5_ILi2EEENS5_ILi1EEEEEENS4_IJSJ_SH_NS5_ILi0EEEEEEEENS4_IJS7_NS5_ILi32EEENS5_ILi16EEEEEEEELb0EEEEEvNT_6ParamsE --------------------------
	.section	.nv.shared._ZN7cutlass13device_kernelIN5flash32FlashAttnBwdPostprocessConvertdQIN4cute5tupleIJNS3_1CILi128EEENS5_ILi64EEEEEENS_10bfloat16_tEfNS_4arch4Sm80ELi256ENS3_8TiledMMAINS3_8MMA_AtomIJNS3_30SM80_16x8x16_F32BF16BF16F32_TNEEEENS3_6LayoutINS4_IJNS5_ILi4EEENS5_ILi2EEENS5_ILi1EEEEEENS4_IJSJ_SH_NS5_ILi0EEEEEEEENS4_IJS7_NS5_ILi32EEENS5_ILi16EEEEEEEELb0EEEEEvNT_6ParamsE,"aw",@nobits
	.sectionflags	@""
	.align	16


//--------------------- .nv.shared._ZN7cutlass13device_kernelIN5flash19enable_sm80_to_sm89INS1_16FlashAttnBwdSm80INS1_25CollectiveMainloopBwdSm80ILi2ELi2EN4cute5tupleIJNS5_1CILi128EEES8_NS7_ILi64EEEEEENS_10bfloat16_tEfNS_4arch4Sm80ELb1ELb0ELb0ELb1ELb1ELb0ELb0ELb0ELi2ELi4ELi4ELi4ELb0EEENS1_24CollectiveEpilogueBwdGQAISA_fSD_Li256ELb1ELb1EEENS1_25SingleTileBwdLPTSchedulerILb1ELi128ELb1EEEEEEEEEvNT_6ParamsE --------------------------
	.section	.nv.shared._ZN7cutlass13device_kernelIN5flash19enable_sm80_to_sm89INS1_16FlashAttnBwdSm80INS1_25CollectiveMainloopBwdSm80ILi2ELi2EN4cute5tupleIJNS5_1CILi128EEES8_NS7_ILi64EEEEEENS_10bfloat16_tEfNS_4arch4Sm80ELb1ELb0ELb0ELb1ELb1ELb0ELb0ELb0ELi2ELi4ELi4ELi4ELb0EEENS1_24CollectiveEpilogueBwdGQAISA_fSD_Li256ELb1ELb1EEENS1_25SingleTileBwdLPTSchedulerILb1ELi128ELb1EEEEEEEEEvNT_6ParamsE,"aw",@nobits
	.sectionflags	@""
	.align	16


//--------------------- .nv.shared._ZN7cutlass13device_kernelIN5flash22FlashAttnBwdPreprocessIN4cute5tupleIJNS3_1CILi128EEENS5_ILi64EEEEEENS_10bfloat16_tEfNS_4arch4Sm80ELb1ELb1EEEEEvNT_6ParamsE --------------------------
	.section	.nv.shared._ZN7cutlass13device_kernelIN5flash22FlashAttnBwdPreprocessIN4cute5tupleIJNS3_1CILi128EEENS5_ILi64EEEEEENS_10bfloat16_tEfNS_4arch4Sm80ELb1ELb1EEEEEvNT_6ParamsE,"aw",@nobits
	.sectionflags	@""
	.align	16
